	.target	sm_90a

	.elftype	@"ET_EXEC"


//--------------------- .note.nv.tkinfo           --------------------------
	.section	.note.nv.tkinfo,"",@"SHT_NOTE"
	.sectionflags	@"SHF_NOTE_NV_TKINFO"
	.tkinfo
        /*0018*/ 	.word	0x00000002
        /*0030*/ 	.string	""
        /*0030*/ 	.string	"ptxas"
        /*0030*/ 	.string	"Cuda compilation tools, release 13.0, V13.0.88"
        /*0030*/ 	.string	"Build cuda_13.0.r13.0/compiler.36424714_0"
        /*0030*/ 	.string	"-arch sm_90a -m 64 "



//--------------------- .note.nv.cuinfo           --------------------------
	.section	.note.nv.cuinfo,"",@"SHT_NOTE"
	.sectionflags	@"SHF_NOTE_NV_CUINFO"
        /*0018*/ 	.short	0x0002
        /*001a*/ 	.short	0x005a
        /*001c*/ 	.short	0x0082
	.zero		2


//--------------------- .nv.info                  --------------------------
	.section	.nv.info,"",@"SHT_CUDA_INFO"
	.align	4


	//----- nvinfo : EIATTR_REGCOUNT
	.align		4
        /*0000*/ 	.byte	0x04, 0x2f
        /*0002*/ 	.short	(.L_29 - .L_28)
	.align		4
.L_28:
        /*0004*/ 	.word	index@(_ZN4vllm4gptq33gemm_half_q_half_gptq_2bit_kernelILb1ELi1EEEvPK6__halfPKjS6_S4_PS2_iiiibPKi)
        /*0008*/ 	.word	0x00000030


	//----- nvinfo : EIATTR_FRAME_SIZE
	.align		4
.L_29:
        /*000c*/ 	.byte	0x04, 0x11
        /*000e*/ 	.short	(.L_31 - .L_30)
	.align		4
.L_30:
        /*0010*/ 	.word	index@(_ZN4vllm4gptq33gemm_half_q_half_gptq_2bit_kernelILb1ELi1EEEvPK6__halfPKjS6_S4_PS2_iiiibPKi)
        /*0014*/ 	.word	0x00000000


	//----- nvinfo : EIATTR_REGCOUNT
	.align		4
.L_31:
        /*0018*/ 	.byte	0x04, 0x2f
        /*001a*/ 	.short	(.L_33 - .L_32)
	.align		4
.L_32:
        /*001c*/ 	.word	index@(_ZN4vllm4gptq33gemm_half_q_half_gptq_3bit_kernelILb1ELi1EEEvPK6__halfPKjS6_S4_PS2_iiiibPKi)
        /*0020*/ 	.word	0x00000040


	//----- nvinfo : EIATTR_FRAME_SIZE
	.align		4
.L_33:
        /*0024*/ 	.byte	0x04, 0x11
        /*0026*/ 	.short	(.L_35 - .L_34)
	.align		4
.L_34:
        /*0028*/ 	.word	index@(_ZN4vllm4gptq33gemm_half_q_half_gptq_3bit_kernelILb1ELi1EEEvPK6__halfPKjS6_S4_PS2_iiiibPKi)
        /*002c*/ 	.word	0x00000000


	//----- nvinfo : EIATTR_REGCOUNT
	.align		4
.L_35:
        /*0030*/ 	.byte	0x04, 0x2f
        /*0032*/ 	.short	(.L_37 - .L_36)
	.align		4
.L_36:
        /*0034*/ 	.word	index@(_ZN4vllm4gptq33gemm_half_q_half_gptq_4bit_kernelILb1ELi1EEEvPK6__halfPKjS6_S4_PS2_iiiibPKi)
        /*0038*/ 	.word	0x00000033


	//----- nvinfo : EIATTR_FRAME_SIZE
	.align		4
.L_37:
        /*003c*/ 	.byte	0x04, 0x11
        /*003e*/ 	.short	(.L_39 - .L_38)
	.align		4
.L_38:
        /*0040*/ 	.word	index@(_ZN4vllm4gptq33gemm_half_q_half_gptq_4bit_kernelILb1ELi1EEEvPK6__halfPKjS6_S4_PS2_iiiibPKi)
        /*0044*/ 	.word	0x00000000


	//----- nvinfo : EIATTR_REGCOUNT
	.align		4
.L_39:
        /*0048*/ 	.byte	0x04, 0x2f
        /*004a*/ 	.short	(.L_41 - .L_40)
	.align		4
.L_40:
        /*004c*/ 	.word	index@(_ZN4vllm4gptq33gemm_half_q_half_gptq_8bit_kernelILb1ELi1EEEvPK6__halfPKjS6_S4_PS2_iiiibPKi)
        /*0050*/ 	.word	0x00000036


	//----- nvinfo : EIATTR_FRAME_SIZE
	.align		4
.L_41:
        /*0054*/ 	.byte	0x04, 0x11
        /*0056*/ 	.short	(.L_43 - .L_42)
	.align		4
.L_42:
        /*0058*/ 	.word	index@(_ZN4vllm4gptq33gemm_half_q_half_gptq_8bit_kernelILb1ELi1EEEvPK6__halfPKjS6_S4_PS2_iiiibPKi)
        /*005c*/ 	.word	0x00000000


	//----- nvinfo : EIATTR_REGCOUNT
	.align		4
.L_43:
        /*0060*/ 	.byte	0x04, 0x2f
        /*0062*/ 	.short	(.L_45 - .L_44)
	.align		4
.L_44:
        /*0064*/ 	.word	index@(_ZN4vllm4gptq33gemm_half_q_half_gptq_2bit_kernelILb1ELi2EEEvPK6__halfPKjS6_S4_PS2_iiiibPKi)
        /*0068*/ 	.word	0x00000040


	//----- nvinfo : EIATTR_FRAME_SIZE
	.align		4
.L_45:
        /*006c*/ 	.byte	0x04, 0x11
        /*006e*/ 	.short	(.L_47 - .L_46)
	.align		4
.L_46:
        /*0070*/ 	.word	index@(_ZN4vllm4gptq33gemm_half_q_half_gptq_2bit_kernelILb1ELi2EEEvPK6__halfPKjS6_S4_PS2_iiiibPKi)
        /*0074*/ 	.word	0x00000000


	//----- nvinfo : EIATTR_REGCOUNT
	.align		4
.L_47:
        /*0078*/ 	.byte	0x04, 0x2f
        /*007a*/ 	.short	(.L_49 - .L_48)
	.align		4
.L_48:
        /*007c*/ 	.word	index@(_ZN4vllm4gptq33gemm_half_q_half_gptq_3bit_kernelILb1ELi2EEEvPK6__halfPKjS6_S4_PS2_iiiibPKi)
        /*0080*/ 	.word	0x00000056


	//----- nvinfo : EIATTR_FRAME_SIZE
	.align		4
.L_49:
        /*0084*/ 	.byte	0x04, 0x11
        /*0086*/ 	.short	(.L_51 - .L_50)
	.align		4
.L_50:
        /*0088*/ 	.word	index@(_ZN4vllm4gptq33gemm_half_q_half_gptq_3bit_kernelILb1ELi2EEEvPK6__halfPKjS6_S4_PS2_iiiibPKi)
        /*008c*/ 	.word	0x00000000


	//----- nvinfo : EIATTR_REGCOUNT
	.align		4
.L_51:
        /*0090*/ 	.byte	0x04, 0x2f
        /*0092*/ 	.short	(.L_53 - .L_52)
	.align		4
.L_52:
        /*0094*/ 	.word	index@(_ZN4vllm4gptq33gemm_half_q_half_gptq_4bit_kernelILb1ELi2EEEvPK6__halfPKjS6_S4_PS2_iiiibPKi)
        /*0098*/ 	.word	0x0000003a


	//----- nvinfo : EIATTR_FRAME_SIZE
	.align		4
.L_53:
        /*009c*/ 	.byte	0x04, 0x11
        /*009e*/ 	.short	(.L_55 - .L_54)
	.align		4
.L_54:
        /*00a0*/ 	.word	index@(_ZN4vllm4gptq33gemm_half_q_half_gptq_4bit_kernelILb1ELi2EEEvPK6__halfPKjS6_S4_PS2_iiiibPKi)
        /*00a4*/ 	.word	0x00000000


	//----- nvinfo : EIATTR_REGCOUNT
	.align		4
.L_55:
        /*00a8*/ 	.byte	0x04, 0x2f
        /*00aa*/ 	.short	(.L_57 - .L_56)
	.align		4
.L_56:
        /*00ac*/ 	.word	index@(_ZN4vllm4gptq33gemm_half_q_half_gptq_8bit_kernelILb1ELi2EEEvPK6__halfPKjS6_S4_PS2_iiiibPKi)
        /*00b0*/ 	.word	0x00000042


	//----- nvinfo : EIATTR_FRAME_SIZE
	.align		4
.L_57:
        /*00b4*/ 	.byte	0x04, 0x11
        /*00b6*/ 	.short	(.L_59 - .L_58)
	.align		4
.L_58:
        /*00b8*/ 	.word	index@(_ZN4vllm4gptq33gemm_half_q_half_gptq_8bit_kernelILb1ELi2EEEvPK6__halfPKjS6_S4_PS2_iiiibPKi)
        /*00bc*/ 	.word	0x00000000


	//----- nvinfo : EIATTR_REGCOUNT
	.align		4
.L_59:
        /*00c0*/ 	.byte	0x04, 0x2f
        /*00c2*/ 	.short	(.L_61 - .L_60)
	.align		4
.L_60:
        /*00c4*/ 	.word	index@(_ZN4vllm4gptq33gemm_half_q_half_gptq_2bit_kernelILb1ELi3EEEvPK6__halfPKjS6_S4_PS2_iiiibPKi)
        /*00c8*/ 	.word	0x00000047


	//----- nvinfo : EIATTR_FRAME_SIZE
	.align		4
.L_61:
        /*00cc*/ 	.byte	0x04, 0x11
        /*00ce*/ 	.short	(.L_63 - .L_62)
	.align		4
.L_62:
        /*00d0*/ 	.word	index@(_ZN4vllm4gptq33gemm_half_q_half_gptq_2bit_kernelILb1ELi3EEEvPK6__halfPKjS6_S4_PS2_iiiibPKi)
        /*00d4*/ 	.word	0x00000000


	//----- nvinfo : EIATTR_REGCOUNT
	.align		4
.L_63:
        /*00d8*/ 	.byte	0x04, 0x2f
        /*00da*/ 	.short	(.L_65 - .L_64)
	.align		4
.L_64:
        /*00dc*/ 	.word	index@(_ZN4vllm4gptq33gemm_half_q_half_gptq_3bit_kernelILb1ELi3EEEvPK6__halfPKjS6_S4_PS2_iiiibPKi)
        /*00e0*/ 	.word	0x0000005e


	//----- nvinfo : EIATTR_FRAME_SIZE
	.align		4
.L_65:
        /*00e4*/ 	.byte	0x04, 0x11
        /*00e6*/ 	.short	(.L_67 - .L_66)
	.align		4
.L_66:
        /*00e8*/ 	.word	index@(_ZN4vllm4gptq33gemm_half_q_half_gptq_3bit_kernelILb1ELi3EEEvPK6__halfPKjS6_S4_PS2_iiiibPKi)
        /*00ec*/ 	.word	0x00000000


	//----- nvinfo : EIATTR_REGCOUNT
	.align		4
.L_67:
        /*00f0*/ 	.byte	0x04, 0x2f
        /*00f2*/ 	.short	(.L_69 - .L_68)
	.align		4
.L_68:
        /*00f4*/ 	.word	index@(_ZN4vllm4gptq33gemm_half_q_half_gptq_4bit_kernelILb1ELi3EEEvPK6__halfPKjS6_S4_PS2_iiiibPKi)
        /*00f8*/ 	.word	0x00000048


	//----- nvinfo : EIATTR_FRAME_SIZE
	.align		4
.L_69:
        /*00fc*/ 	.byte	0x04, 0x11
        /*00fe*/ 	.short	(.L_71 - .L_70)
	.align		4
.L_70:
        /*0100*/ 	.word	index@(_ZN4vllm4gptq33gemm_half_q_half_gptq_4bit_kernelILb1ELi3EEEvPK6__halfPKjS6_S4_PS2_iiiibPKi)
        /*0104*/ 	.word	0x00000000


	//----- nvinfo : EIATTR_REGCOUNT
	.align		4
.L_71:
        /*0108*/ 	.byte	0x04, 0x2f
        /*010a*/ 	.short	(.L_73 - .L_72)
	.align		4
.L_72:
        /*010c*/ 	.word	index@(_ZN4vllm4gptq33gemm_half_q_half_gptq_8bit_kernelILb1ELi3EEEvPK6__halfPKjS6_S4_PS2_iiiibPKi)
        /*0110*/ 	.word	0x0000004c


	//----- nvinfo : EIATTR_FRAME_SIZE
	.align		4
.L_73:
        /*0114*/ 	.byte	0x04, 0x11
        /*0116*/ 	.short	(.L_75 - .L_74)
	.align		4
.L_74:
        /*0118*/ 	.word	index@(_ZN4vllm4gptq33gemm_half_q_half_gptq_8bit_kernelILb1ELi3EEEvPK6__halfPKjS6_S4_PS2_iiiibPKi)
        /*011c*/ 	.word	0x00000000


	//----- nvinfo : EIATTR_REGCOUNT
	.align		4
.L_75:
        /*0120*/ 	.byte	0x04, 0x2f
        /*0122*/ 	.short	(.L_77 - .L_76)
	.align		4
.L_76:
        /*0124*/ 	.word	index@(_ZN4vllm4gptq33gemm_half_q_half_gptq_2bit_kernelILb1ELi4EEEvPK6__halfPKjS6_S4_PS2_iiiibPKi)
        /*0128*/ 	.word	0x00000048


	//----- nvinfo : EIATTR_FRAME_SIZE
	.align		4
.L_77:
        /*012c*/ 	.byte	0x04, 0x11
        /*012e*/ 	.short	(.L_79 - .L_78)
	.align		4
.L_78:
        /*0130*/ 	.word	index@(_ZN4vllm4gptq33gemm_half_q_half_gptq_2bit_kernelILb1ELi4EEEvPK6__halfPKjS6_S4_PS2_iiiibPKi)
        /*0134*/ 	.word	0x00000000


	//----- nvinfo : EIATTR_REGCOUNT
	.align		4
.L_79:
        /*0138*/ 	.byte	0x04, 0x2f
        /*013a*/ 	.short	(.L_81 - .L_80)
	.align		4
.L_80:
        /*013c*/ 	.word	index@(_ZN4vllm4gptq33gemm_half_q_half_gptq_3bit_kernelILb1ELi4EEEvPK6__halfPKjS6_S4_PS2_iiiibPKi)
        /*0140*/ 	.word	0x00000074


	//----- nvinfo : EIATTR_FRAME_SIZE
	.align		4
.L_81:
        /*0144*/ 	.byte	0x04, 0x11
        /*0146*/ 	.short	(.L_83 - .L_82)
	.align		4
.L_82:
        /*0148*/ 	.word	index@(_ZN4vllm4gptq33gemm_half_q_half_gptq_3bit_kernelILb1ELi4EEEvPK6__halfPKjS6_S4_PS2_iiiibPKi)
        /*014c*/ 	.word	0x00000000


	//----- nvinfo : EIATTR_REGCOUNT
	.align		4
.L_83:
        /*0150*/ 	.byte	0x04, 0x2f
        /*0152*/ 	.short	(.L_85 - .L_84)
	.align		4
.L_84:
        /*0154*/ 	.word	index@(_ZN4vllm4gptq33gemm_half_q_half_gptq_4bit_kernelILb1ELi4EEEvPK6__halfPKjS6_S4_PS2_iiiibPKi)
        /*0158*/ 	.word	0x00000048


	//----- nvinfo : EIATTR_FRAME_SIZE
	.align		4
.L_85:
        /*015c*/ 	.byte	0x04, 0x11
        /*015e*/ 	.short	(.L_87 - .L_86)
	.align		4
.L_86:
        /*0160*/ 	.word	index@(_ZN4vllm4gptq33gemm_half_q_half_gptq_4bit_kernelILb1ELi4EEEvPK6__halfPKjS6_S4_PS2_iiiibPKi)
        /*0164*/ 	.word	0x00000000


	//----- nvinfo : EIATTR_REGCOUNT
	.align		4
.L_87:
        /*0168*/ 	.byte	0x04, 0x2f
        /*016a*/ 	.short	(.L_89 - .L_88)
	.align		4
.L_88:
        /*016c*/ 	.word	index@(_ZN4vllm4gptq33gemm_half_q_half_gptq_8bit_kernelILb1ELi4EEEvPK6__halfPKjS6_S4_PS2_iiiibPKi)
        /*0170*/ 	.word	0x00000054


	//----- nvinfo : EIATTR_FRAME_SIZE
	.align		4
.L_89:
        /*0174*/ 	.byte	0x04, 0x11
        /*0176*/ 	.short	(.L_91 - .L_90)
	.align		4
.L_90:
        /*0178*/ 	.word	index@(_ZN4vllm4gptq33gemm_half_q_half_gptq_8bit_kernelILb1ELi4EEEvPK6__halfPKjS6_S4_PS2_iiiibPKi)
        /*017c*/ 	.word	0x00000000


	//----- nvinfo : EIATTR_REGCOUNT
	.align		4
.L_91:
        /*0180*/ 	.byte	0x04, 0x2f
        /*0182*/ 	.short	(.L_93 - .L_92)
	.align		4
.L_92:
        /*0184*/ 	.word	index@(_ZN4vllm4gptq33gemm_half_q_half_gptq_2bit_kernelILb1ELi5EEEvPK6__halfPKjS6_S4_PS2_iiiibPKi)
        /*0188*/ 	.word	0x0000004d


	//----- nvinfo : EIATTR_FRAME_SIZE
	.align		4
.L_93:
        /*018c*/ 	.byte	0x04, 0x11
        /*018e*/ 	.short	(.L_95 - .L_94)
	.align		4
.L_94:
        /*0190*/ 	.word	index@(_ZN4vllm4gptq33gemm_half_q_half_gptq_2bit_kernelILb1ELi5EEEvPK6__halfPKjS6_S4_PS2_iiiibPKi)
        /*0194*/ 	.word	0x00000000


	//----- nvinfo : EIATTR_REGCOUNT
	.align		4
.L_95:
        /*0198*/ 	.byte	0x04, 0x2f
        /*019a*/ 	.short	(.L_97 - .L_96)
	.align		4
.L_96:
        /*019c*/ 	.word	index@(_ZN4vllm4gptq33gemm_half_q_half_gptq_3bit_kernelILb1ELi5EEEvPK6__halfPKjS6_S4_PS2_iiiibPKi)
        /*01a0*/ 	.word	0x00000076


	//----- nvinfo : EIATTR_FRAME_SIZE
	.align		4
.L_97:
        /*01a4*/ 	.byte	0x04, 0x11
        /*01a6*/ 	.short	(.L_99 - .L_98)
	.align		4
.L_98:
        /*01a8*/ 	.word	index@(_ZN4vllm4gptq33gemm_half_q_half_gptq_3bit_kernelILb1ELi5EEEvPK6__halfPKjS6_S4_PS2_iiiibPKi)
        /*01ac*/ 	.word	0x00000000


	//----- nvinfo : EIATTR_REGCOUNT
	.align		4
.L_99:
        /*01b0*/ 	.byte	0x04, 0x2f
        /*01b2*/ 	.short	(.L_101 - .L_100)
	.align		4
.L_100:
        /*01b4*/ 	.word	index@(_ZN4vllm4gptq33gemm_half_q_half_gptq_4bit_kernelILb1ELi5EEEvPK6__halfPKjS6_S4_PS2_iiiibPKi)
        /*01b8*/ 	.word	0x00000050


	//----- nvinfo : EIATTR_FRAME_SIZE
	.align		4
.L_101:
        /*01bc*/ 	.byte	0x04, 0x11
        /*01be*/ 	.short	(.L_103 - .L_102)
	.align		4
.L_102:
        /*01c0*/ 	.word	index@(_ZN4vllm4gptq33gemm_half_q_half_gptq_4bit_kernelILb1ELi5EEEvPK6__halfPKjS6_S4_PS2_iiiibPKi)
        /*01c4*/ 	.word	0x00000000


	//----- nvinfo : EIATTR_REGCOUNT
	.align		4
.L_103:
        /*01c8*/ 	.byte	0x04, 0x2f
        /*01ca*/ 	.short	(.L_105 - .L_104)
	.align		4
.L_104:
        /*01cc*/ 	.word	index@(_ZN4vllm4gptq33gemm_half_q_half_gptq_8bit_kernelILb1ELi5EEEvPK6__halfPKjS6_S4_PS2_iiiibPKi)
        /*01d0*/ 	.word	0x00000060


	//----- nvinfo : EIATTR_FRAME_SIZE
	.align		4
.L_105:
        /*01d4*/ 	.byte	0x04, 0x11
        /*01d6*/ 	.short	(.L_107 - .L_106)
	.align		4
.L_106:
        /*01d8*/ 	.word	index@(_ZN4vllm4gptq33gemm_half_q_half_gptq_8bit_kernelILb1ELi5EEEvPK6__halfPKjS6_S4_PS2_iiiibPKi)
        /*01dc*/ 	.word	0x00000000


	//----- nvinfo : EIATTR_REGCOUNT
	.align		4
.L_107:
        /*01e0*/ 	.byte	0x04, 0x2f
        /*01e2*/ 	.short	(.L_109 - .L_108)
	.align		4
.L_108:
        /*01e4*/ 	.word	index@(_ZN4vllm4gptq33gemm_half_q_half_gptq_2bit_kernelILb1ELi6EEEvPK6__halfPKjS6_S4_PS2_iiiibPKi)
        /*01e8*/ 	.word	0x0000004e


	//----- nvinfo : EIATTR_FRAME_SIZE
	.align		4
.L_109:
        /*01ec*/ 	.byte	0x04, 0x11
        /*01ee*/ 	.short	(.L_111 - .L_110)
	.align		4
.L_110:
        /*01f0*/ 	.word	index@(_ZN4vllm4gptq33gemm_half_q_half_gptq_2bit_kernelILb1ELi6EEEvPK6__halfPKjS6_S4_PS2_iiiibPKi)
        /*01f4*/ 	.word	0x00000000


	//----- nvinfo : EIATTR_REGCOUNT
	.align		4
.L_111:
        /*01f8*/ 	.byte	0x04, 0x2f
        /*01fa*/ 	.short	(.L_113 - .L_112)
	.align		4
.L_112:
        /*01fc*/ 	.word	index@(_ZN4vllm4gptq33gemm_half_q_half_gptq_3bit_kernelILb1ELi6EEEvPK6__halfPKjS6_S4_PS2_iiiibPKi)
        /*0200*/ 	.word	0x00000076


	//----- nvinfo : EIATTR_FRAME_SIZE
	.align		4
.L_113:
        /*0204*/ 	.byte	0x04, 0x11
        /*0206*/ 	.short	(.L_115 - .L_114)
	.align		4
.L_114:
        /*0208*/ 	.word	index@(_ZN4vllm4gptq33gemm_half_q_half_gptq_3bit_kernelILb1ELi6EEEvPK6__halfPKjS6_S4_PS2_iiiibPKi)
        /*020c*/ 	.word	0x00000000


	//----- nvinfo : EIATTR_REGCOUNT
	.align		4
.L_115:
        /*0210*/ 	.byte	0x04, 0x2f
        /*0212*/ 	.short	(.L_117 - .L_116)
	.align		4
.L_116:
        /*0214*/ 	.word	index@(_ZN4vllm4gptq33gemm_half_q_half_gptq_4bit_kernelILb1ELi6EEEvPK6__halfPKjS6_S4_PS2_iiiibPKi)
        /*0218*/ 	.word	0x00000050


	//----- nvinfo : EIATTR_FRAME_SIZE
	.align		4
.L_117:
        /*021c*/ 	.byte	0x04, 0x11
        /*021e*/ 	.short	(.L_119 - .L_118)
	.align		4
.L_118:
        /*0220*/ 	.word	index@(_ZN4vllm4gptq33gemm_half_q_half_gptq_4bit_kernelILb1ELi6EEEvPK6__halfPKjS6_S4_PS2_iiiibPKi)
        /*0224*/ 	.word	0x00000000


	//----- nvinfo : EIATTR_REGCOUNT
	.align		4
.L_119:
        /*0228*/ 	.byte	0x04, 0x2f
        /*022a*/ 	.short	(.L_121 - .L_120)
	.align		4
.L_120:
        /*022c*/ 	.word	index@(_ZN4vllm4gptq33gemm_half_q_half_gptq_8bit_kernelILb1ELi6EEEvPK6__halfPKjS6_S4_PS2_iiiibPKi)
        /*0230*/ 	.word	0x00000069


	//----- nvinfo : EIATTR_FRAME_SIZE
	.align		4
.L_121:
        /*0234*/ 	.byte	0x04, 0x11
        /*0236*/ 	.short	(.L_123 - .L_122)
	.align		4
.L_122:
        /*0238*/ 	.word	index@(_ZN4vllm4gptq33gemm_half_q_half_gptq_8bit_kernelILb1ELi6EEEvPK6__halfPKjS6_S4_PS2_iiiibPKi)
        /*023c*/ 	.word	0x00000000


	//----- nvinfo : EIATTR_REGCOUNT
	.align		4
.L_123:
        /*0240*/ 	.byte	0x04, 0x2f
        /*0242*/ 	.short	(.L_125 - .L_124)
	.align		4
.L_124:
        /*0244*/ 	.word	index@(_ZN4vllm4gptq33gemm_half_q_half_gptq_2bit_kernelILb1ELi7EEEvPK6__halfPKjS6_S4_PS2_iiiibPKi)
        /*0248*/ 	.word	0x00000059


	//----- nvinfo : EIATTR_FRAME_SIZE
	.align		4
.L_125:
        /*024c*/ 	.byte	0x04, 0x11
        /*024e*/ 	.short	(.L_127 - .L_126)
	.align		4
.L_126:
        /*0250*/ 	.word	index@(_ZN4vllm4gptq33gemm_half_q_half_gptq_2bit_kernelILb1ELi7EEEvPK6__halfPKjS6_S4_PS2_iiiibPKi)
        /*0254*/ 	.word	0x00000000


	//----- nvinfo : EIATTR_REGCOUNT
	.align		4
.L_127:
        /*0258*/ 	.byte	0x04, 0x2f
        /*025a*/ 	.short	(.L_129 - .L_128)
	.align		4
.L_128:
        /*025c*/ 	.word	index@(_ZN4vllm4gptq33gemm_half_q_half_gptq_3bit_kernelILb1ELi7EEEvPK6__halfPKjS6_S4_PS2_iiiibPKi)
        /*0260*/ 	.word	0x00000078


	//----- nvinfo : EIATTR_FRAME_SIZE
	.align		4
.L_129:
        /*0264*/ 	.byte	0x04, 0x11
        /*0266*/ 	.short	(.L_131 - .L_130)
	.align		4
.L_130:
        /*0268*/ 	.word	index@(_ZN4vllm4gptq33gemm_half_q_half_gptq_3bit_kernelILb1ELi7EEEvPK6__halfPKjS6_S4_PS2_iiiibPKi)
        /*026c*/ 	.word	0x00000000


	//----- nvinfo : EIATTR_REGCOUNT
	.align		4
.L_131:
        /*0270*/ 	.byte	0x04, 0x2f
        /*0272*/ 	.short	(.L_133 - .L_132)
	.align		4
.L_132:
        /*0274*/ 	.word	index@(_ZN4vllm4gptq33gemm_half_q_half_gptq_4bit_kernelILb1ELi7EEEvPK6__halfPKjS6_S4_PS2_iiiibPKi)
        /*0278*/ 	.word	0x0000004f


	//----- nvinfo : EIATTR_FRAME_SIZE
	.align		4
.L_133:
        /*027c*/ 	.byte	0x04, 0x11
        /*027e*/ 	.short	(.L_135 - .L_134)
	.align		4
.L_134:
        /*0280*/ 	.word	index@(_ZN4vllm4gptq33gemm_half_q_half_gptq_4bit_kernelILb1ELi7EEEvPK6__halfPKjS6_S4_PS2_iiiibPKi)
        /*0284*/ 	.word	0x00000000


	//----- nvinfo : EIATTR_REGCOUNT
	.align		4
.L_135:
        /*0288*/ 	.byte	0x04, 0x2f
        /*028a*/ 	.short	(.L_137 - .L_136)
	.align		4
.L_136:
        /*028c*/ 	.word	index@(_ZN4vllm4gptq33gemm_half_q_half_gptq_8bit_kernelILb1ELi7EEEvPK6__halfPKjS6_S4_PS2_iiiibPKi)
        /*0290*/ 	.word	0x0000006e


	//----- nvinfo : EIATTR_FRAME_SIZE
	.align		4
.L_137:
        /*0294*/ 	.byte	0x04, 0x11
        /*0296*/ 	.short	(.L_139 - .L_138)
	.align		4
.L_138:
        /*0298*/ 	.word	index@(_ZN4vllm4gptq33gemm_half_q_half_gptq_8bit_kernelILb1ELi7EEEvPK6__halfPKjS6_S4_PS2_iiiibPKi)
        /*029c*/ 	.word	0x00000000


	//----- nvinfo : EIATTR_REGCOUNT
	.align		4
.L_139:
        /*02a0*/ 	.byte	0x04, 0x2f
        /*02a2*/ 	.short	(.L_141 - .L_140)
	.align		4
.L_140:
        /*02a4*/ 	.word	index@(_ZN4vllm4gptq33gemm_half_q_half_gptq_2bit_kernelILb1ELi8EEEvPK6__halfPKjS6_S4_PS2_iiiibPKi)
        /*02a8*/ 	.word	0x00000060


	//----- nvinfo : EIATTR_FRAME_SIZE
	.align		4
.L_141:
        /*02ac*/ 	.byte	0x04, 0x11
        /*02ae*/ 	.short	(.L_143 - .L_142)
	.align		4
.L_142:
        /*02b0*/ 	.word	index@(_ZN4vllm4gptq33gemm_half_q_half_gptq_2bit_kernelILb1ELi8EEEvPK6__halfPKjS6_S4_PS2_iiiibPKi)
        /*02b4*/ 	.word	0x00000000


	//----- nvinfo : EIATTR_REGCOUNT
	.align		4
.L_143:
        /*02b8*/ 	.byte	0x04, 0x2f
        /*02ba*/ 	.short	(.L_145 - .L_144)
	.align		4
.L_144:
        /*02bc*/ 	.word	index@(_ZN4vllm4gptq33gemm_half_q_half_gptq_3bit_kernelILb1ELi8EEEvPK6__halfPKjS6_S4_PS2_iiiibPKi)
        /*02c0*/ 	.word	0x0000007c


	//----- nvinfo : EIATTR_FRAME_SIZE
	.align		4
.L_145:
        /*02c4*/ 	.byte	0x04, 0x11
        /*02c6*/ 	.short	(.L_147 - .L_146)
	.align		4
.L_146:
        /*02c8*/ 	.word	index@(_ZN4vllm4gptq33gemm_half_q_half_gptq_3bit_kernelILb1ELi8EEEvPK6__halfPKjS6_S4_PS2_iiiibPKi)
        /*02cc*/ 	.word	0x00000000


	//----- nvinfo : EIATTR_REGCOUNT
	.align		4
.L_147:
        /*02d0*/ 	.byte	0x04, 0x2f
        /*02d2*/ 	.short	(.L_149 - .L_148)
	.align		4
.L_148:
        /*02d4*/ 	.word	index@(_ZN4vllm4gptq33gemm_half_q_half_gptq_4bit_kernelILb1ELi8EEEvPK6__halfPKjS6_S4_PS2_iiiibPKi)
        /*02d8*/ 	.word	0x00000060


	//----- nvinfo : EIATTR_FRAME_SIZE
	.align		4
.L_149:
        /*02dc*/ 	.byte	0x04, 0x11
        /*02de*/ 	.short	(.L_151 - .L_150)
	.align		4
.L_150:
        /*02e0*/ 	.word	index@(_ZN4vllm4gptq33gemm_half_q_half_gptq_4bit_kernelILb1ELi8EEEvPK6__halfPKjS6_S4_PS2_iiiibPKi)
        /*02e4*/ 	.word	0x00000000


	//----- nvinfo : EIATTR_REGCOUNT
	.align		4
.L_151:
        /*02e8*/ 	.byte	0x04, 0x2f
        /*02ea*/ 	.short	(.L_153 - .L_152)
	.align		4
.L_152:
        /*02ec*/ 	.word	index@(_ZN4vllm4gptq33gemm_half_q_half_gptq_8bit_kernelILb1ELi8EEEvPK6__halfPKjS6_S4_PS2_iiiibPKi)
        /*02f0*/ 	.word	0x00000080


	//----- nvinfo : EIATTR_FRAME_SIZE
	.align		4
.L_153:
        /*02f4*/ 	.byte	0x04, 0x11
        /*02f6*/ 	.short	(.L_155 - .L_154)
	.align		4
.L_154:
        /*02f8*/ 	.word	index@(_ZN4vllm4gptq33gemm_half_q_half_gptq_8bit_kernelILb1ELi8EEEvPK6__halfPKjS6_S4_PS2_iiiibPKi)
        /*02fc*/ 	.word	0x00000000


	//----- nvinfo : EIATTR_REGCOUNT
	.align		4
.L_155:
        /*0300*/ 	.byte	0x04, 0x2f
        /*0302*/ 	.short	(.L_157 - .L_156)
	.align		4
.L_156:
        /*0304*/ 	.word	index@(_ZN4vllm4gptq31reconstruct_exllama_8bit_kernelEPKjPKiS2_PK6__halfiiibPS5_)
        /*0308*/ 	.word	0x00000040


	//----- nvinfo : EIATTR_FRAME_SIZE
	.align		4
.L_157:
        /*030c*/ 	.byte	0x04, 0x11
        /*030e*/ 	.short	(.L_159 - .L_158)
	.align		4
.L_158:
        /*0310*/ 	.word	index@(_ZN4vllm4gptq31reconstruct_exllama_8bit_kernelEPKjPKiS2_PK6__halfiiibPS5_)
        /*0314*/ 	.word	0x00000000


	//----- nvinfo : EIATTR_REGCOUNT
	.align		4
.L_159:
        /*0318*/ 	.byte	0x04, 0x2f
        /*031a*/ 	.short	(.L_161 - .L_160)
	.align		4
.L_160:
        /*031c*/ 	.word	index@(_ZN4vllm4gptq31reconstruct_exllama_4bit_kernelEPKjPKiS2_PK6__halfiiibPS5_)
        /*0320*/ 	.word	0x00000038


	//----- nvinfo : EIATTR_FRAME_SIZE
	.align		4
.L_161:
        /*0324*/ 	.byte	0x04, 0x11
        /*0326*/ 	.short	(.L_163 - .L_162)
	.align		4
.L_162:
        /*0328*/ 	.word	index@(_ZN4vllm4gptq31reconstruct_exllama_4bit_kernelEPKjPKiS2_PK6__halfiiibPS5_)
        /*032c*/ 	.word	0x00000000


	//----- nvinfo : EIATTR_REGCOUNT
	.align		4
.L_163:
        /*0330*/ 	.byte	0x04, 0x2f
        /*0332*/ 	.short	(.L_165 - .L_164)
	.align		4
.L_164:
        /*0334*/ 	.word	index@(_ZN4vllm4gptq31reconstruct_exllama_3bit_kernelEPKjPKiS2_PK6__halfiiibPS5_)
        /*0338*/ 	.word	0x00000060


	//----- nvinfo : EIATTR_FRAME_SIZE
	.align		4
.L_165:
        /*033c*/ 	.byte	0x04, 0x11
        /*033e*/ 	.short	(.L_167 - .L_166)
	.align		4
.L_166:
        /*0340*/ 	.word	index@(_ZN4vllm4gptq31reconstruct_exllama_3bit_kernelEPKjPKiS2_PK6__halfiiibPS5_)
        /*0344*/ 	.word	0x00000000


	//----- nvinfo : EIATTR_REGCOUNT
	.align		4
.L_167:
        /*0348*/ 	.byte	0x04, 0x2f
        /*034a*/ 	.short	(.L_169 - .L_168)
	.align		4
.L_168:
        /*034c*/ 	.word	index@(_ZN4vllm4gptq31reconstruct_exllama_2bit_kernelEPKjPKiS2_PK6__halfiiibPS5_)
        /*0350*/ 	.word	0x00000040


	//----- nvinfo : EIATTR_FRAME_SIZE
	.align		4
.L_169:
        /*0354*/ 	.byte	0x04, 0x11
        /*0356*/ 	.short	(.L_171 - .L_170)
	.align		4
.L_170:
        /*0358*/ 	.word	index@(_ZN4vllm4gptq31reconstruct_exllama_2bit_kernelEPKjPKiS2_PK6__halfiiibPS5_)
        /*035c*/ 	.word	0x00000000


	//----- nvinfo : EIATTR_REGCOUNT
	.align		4
.L_171:
        /*0360*/ 	.byte	0x04, 0x2f
        /*0362*/ 	.short	(.L_173 - .L_172)
	.align		4
.L_172:
        /*0364*/ 	.word	index@(_ZN4vllm4gptq32gemm_half_q_half_alt_4bit_kernelEPK7__half2PKjP6__halfPKS6_S5_PKiiiib)
        /*0368*/ 	.word	0x00000030


	//----- nvinfo : EIATTR_FRAME_SIZE
	.align		4
.L_173:
        /*036c*/ 	.byte	0x04, 0x11
        /*036e*/ 	.short	(.L_175 - .L_174)
	.align		4
.L_174:
        /*0370*/ 	.word	index@(_ZN4vllm4gptq32gemm_half_q_half_alt_4bit_kernelEPK7__half2PKjP6__halfPKS6_S5_PKiiiib)
        /*0374*/ 	.word	0x00000000


	//----- nvinfo : EIATTR_REGCOUNT
	.align		4
.L_175:
        /*0378*/ 	.byte	0x04, 0x2f
        /*037a*/ 	.short	(.L_177 - .L_176)
	.align		4
.L_176:
        /*037c*/ 	.word	index@(_ZN4vllm4gptq32gemm_half_q_half_alt_8bit_kernelEPK7__half2PKjP6__halfPKS6_S5_PKiiiib)
        /*0380*/ 	.word	0x00000028


	//----- nvinfo : EIATTR_FRAME_SIZE
	.align		4
.L_177:
        /*0384*/ 	.byte	0x04, 0x11
        /*0386*/ 	.short	(.L_179 - .L_178)
	.align		4
.L_178:
        /*0388*/ 	.word	index@(_ZN4vllm4gptq32gemm_half_q_half_alt_8bit_kernelEPK7__half2PKjP6__halfPKS6_S5_PKiiiib)
        /*038c*/ 	.word	0x00000000


	//----- nvinfo : EIATTR_REGCOUNT
	.align		4
.L_179:
        /*0390*/ 	.byte	0x04, 0x2f
        /*0392*/ 	.short	(.L_181 - .L_180)
	.align		4
.L_180:
        /*0394*/ 	.word	index@(_ZN4vllm4gptq28reconstruct_gptq_3bit_kernelEPKjPK6__halfS2_PKiiiibPS3_)
        /*0398*/ 	.word	0x0000001d


	//----- nvinfo : EIATTR_FRAME_SIZE
	.align		4
.L_181:
        /*039c*/ 	.byte	0x04, 0x11
        /*039e*/ 	.short	(.L_183 - .L_182)
	.align		4
.L_182:
        /*03a0*/ 	.word	index@(_ZN4vllm4gptq28reconstruct_gptq_3bit_kernelEPKjPK6__halfS2_PKiiiibPS3_)
        /*03a4*/ 	.word	0x00000000


	//----- nvinfo : EIATTR_REGCOUNT
	.align		4
.L_183:
        /*03a8*/ 	.byte	0x04, 0x2f
        /*03aa*/ 	.short	(.L_185 - .L_184)
	.align		4
.L_184:
        /*03ac*/ 	.word	index@(_ZN4vllm4gptq23reconstruct_gptq_kernelINS0_17MatrixView_q4_rowELi4EEEvPKjPK6__halfS4_PKiiiibPS5_)
        /*03b0*/ 	.word	0x00000020


	//----- nvinfo : EIATTR_FRAME_SIZE
	.align		4
.L_185:
        /*03b4*/ 	.byte	0x04, 0x11
        /*03b6*/ 	.short	(.L_187 - .L_186)
	.align		4
.L_186:
        /*03b8*/ 	.word	index@(_ZN4vllm4gptq23reconstruct_gptq_kernelINS0_17MatrixView_q4_rowELi4EEEvPKjPK6__halfS4_PKiiiibPS5_)
        /*03bc*/ 	.word	0x00000000


	//----- nvinfo : EIATTR_REGCOUNT
	.align		4
.L_187:
        /*03c0*/ 	.byte	0x04, 0x2f
        /*03c2*/ 	.short	(.L_189 - .L_188)
	.align		4
.L_188:
        /*03c4*/ 	.word	index@(_ZN4vllm4gptq23reconstruct_gptq_kernelINS0_17MatrixView_q2_rowELi2EEEvPKjPK6__halfS4_PKiiiibPS5_)
        /*03c8*/ 	.word	0x00000028


	//----- nvinfo : EIATTR_FRAME_SIZE
	.align		4
.L_189:
        /*03cc*/ 	.byte	0x04, 0x11
        /*03ce*/ 	.short	(.L_191 - .L_190)
	.align		4
.L_190:
        /*03d0*/ 	.word	index@(_ZN4vllm4gptq23reconstruct_gptq_kernelINS0_17MatrixView_q2_rowELi2EEEvPKjPK6__halfS4_PKiiiibPS5_)
        /*03d4*/ 	.word	0x00000000


	//----- nvinfo : EIATTR_REGCOUNT
	.align		4
.L_191:
        /*03d8*/ 	.byte	0x04, 0x2f
        /*03da*/ 	.short	(.L_193 - .L_192)
	.align		4
.L_192:
        /*03dc*/ 	.word	index@(_ZN4vllm4gptq23reconstruct_gptq_kernelINS0_17MatrixView_q8_rowELi8EEEvPKjPK6__halfS4_PKiiiibPS5_)
        /*03e0*/ 	.word	0x0000001e


	//----- nvinfo : EIATTR_FRAME_SIZE
	.align		4
.L_193:
        /*03e4*/ 	.byte	0x04, 0x11
        /*03e6*/ 	.short	(.L_195 - .L_194)
	.align		4
.L_194:
        /*03e8*/ 	.word	index@(_ZN4vllm4gptq23reconstruct_gptq_kernelINS0_17MatrixView_q8_rowELi8EEEvPKjPK6__halfS4_PKiiiibPS5_)
        /*03ec*/ 	.word	0x00000000


	//----- nvinfo : EIATTR_REGCOUNT
	.align		4
.L_195:
        /*03f0*/ 	.byte	0x04, 0x2f
        /*03f2*/ 	.short	(.L_197 - .L_196)
	.align		4
.L_196:
        /*03f4*/ 	.word	index@(_ZN4vllm4gptq19shuffle_4bit_kernelEPjii)
        /*03f8*/ 	.word	0x00000016


	//----- nvinfo : EIATTR_FRAME_SIZE
	.align		4
.L_197:
        /*03fc*/ 	.byte	0x04, 0x11
        /*03fe*/ 	.short	(.L_199 - .L_198)
	.align		4
.L_198:
        /*0400*/ 	.word	index@(_ZN4vllm4gptq19shuffle_4bit_kernelEPjii)
        /*0404*/ 	.word	0x00000000


	//----- nvinfo : EIATTR_REGCOUNT
	.align		4
.L_199:
        /*0408*/ 	.byte	0x04, 0x2f
        /*040a*/ 	.short	(.L_201 - .L_200)
	.align		4
.L_200:
        /*040c*/ 	.word	index@(_ZN4vllm4gptq19shuffle_8bit_kernelEPjii)
        /*0410*/ 	.word	0x00000004


	//----- nvinfo : EIATTR_FRAME_SIZE
	.align		4
.L_201:
        /*0414*/ 	.byte	0x04, 0x11
        /*0416*/ 	.short	(.L_203 - .L_202)
	.align		4
.L_202:
        /*0418*/ 	.word	index@(_ZN4vllm4gptq19shuffle_8bit_kernelEPjii)
        /*041c*/ 	.word	0x00000000


	//----- nvinfo : EIATTR_REGCOUNT
	.align		4
.L_203:
        /*0420*/ 	.byte	0x04, 0x2f
        /*0422*/ 	.short	(.L_205 - .L_204)
	.align		4
.L_204:
        /*0424*/ 	.word	index@(_ZN4vllm4gptq19shuffle_2bit_kernelEPjii)
        /*0428*/ 	.word	0x00000010


	//----- nvinfo : EIATTR_FRAME_SIZE
	.align		4
.L_205:
        /*042c*/ 	.byte	0x04, 0x11
        /*042e*/ 	.short	(.L_207 - .L_206)
	.align		4
.L_206:
        /*0430*/ 	.word	index@(_ZN4vllm4gptq19shuffle_2bit_kernelEPjii)
        /*0434*/ 	.word	0x00000000


	//----- nvinfo : EIATTR_REGCOUNT
	.align		4
.L_207:
        /*0438*/ 	.byte	0x04, 0x2f
        /*043a*/ 	.short	(.L_209 - .L_208)
	.align		4
.L_208:
        /*043c*/ 	.word	index@(_ZN4vllm4gptq19shuffle_3bit_kernelEPjii)
        /*0440*/ 	.word	0x00000017


	//----- nvinfo : EIATTR_FRAME_SIZE
	.align		4
.L_209:
        /*0444*/ 	.byte	0x04, 0x11
        /*0446*/ 	.short	(.L_211 - .L_210)
	.align		4
.L_210:
        /*0448*/ 	.word	index@(_ZN4vllm4gptq19shuffle_3bit_kernelEPjii)
        /*044c*/ 	.word	0x00000000


	//----- nvinfo : EIATTR_REGCOUNT
	.align		4
.L_211:
        /*0450*/ 	.byte	0x04, 0x2f
        /*0452*/ 	.short	(.L_213 - .L_212)
	.align		4
.L_212:
        /*0454*/ 	.word	index@(_ZN4vllm4gptq27make_sequential_4bit_kernelEPKjPjPKii)
        /*0458*/ 	.word	0x0000001e


	//----- nvinfo : EIATTR_FRAME_SIZE
	.align		4
.L_213:
        /*045c*/ 	.byte	0x04, 0x11
        /*045e*/ 	.short	(.L_215 - .L_214)
	.align		4
.L_214:
        /*0460*/ 	.word	index@(_ZN4vllm4gptq27make_sequential_4bit_kernelEPKjPjPKii)
        /*0464*/ 	.word	0x00000000


	//----- nvinfo : EIATTR_REGCOUNT
	.align		4
.L_215:
        /*0468*/ 	.byte	0x04, 0x2f
        /*046a*/ 	.short	(.L_217 - .L_216)
	.align		4
.L_216:
        /*046c*/ 	.word	index@(_ZN4vllm4gptq27make_sequential_2bit_kernelEPKjPjPKii)
        /*0470*/ 	.word	0x00000020


	//----- nvinfo : EIATTR_FRAME_SIZE
	.align		4
.L_217:
        /*0474*/ 	.byte	0x04, 0x11
        /*0476*/ 	.short	(.L_219 - .L_218)
	.align		4
.L_218:
        /*0478*/ 	.word	index@(_ZN4vllm4gptq27make_sequential_2bit_kernelEPKjPjPKii)
        /*047c*/ 	.word	0x00000000


	//----- nvinfo : EIATTR_REGCOUNT
	.align		4
.L_219:
        /*0480*/ 	.byte	0x04, 0x2f
        /*0482*/ 	.short	(.L_221 - .L_220)
	.align		4
.L_220:
        /*0484*/ 	.word	index@(_ZN4vllm4gptq27make_sequential_3bit_kernelEPKjPjPKii)
        /*0488*/ 	.word	0x00000012


	//----- nvinfo : EIATTR_FRAME_SIZE
	.align		4
.L_221:
        /*048c*/ 	.byte	0x04, 0x11
        /*048e*/ 	.short	(.L_223 - .L_222)
	.align		4
.L_222:
        /*0490*/ 	.word	index@(_ZN4vllm4gptq27make_sequential_3bit_kernelEPKjPjPKii)
        /*0494*/ 	.word	0x00000000


	//----- nvinfo : EIATTR_REGCOUNT
	.align		4
.L_223:
        /*0498*/ 	.byte	0x04, 0x2f
        /*049a*/ 	.short	(.L_225 - .L_224)
	.align		4
.L_224:
        /*049c*/ 	.word	index@(_ZN4vllm4gptq27make_sequential_8bit_kernelEPKjPjPKii)
        /*04a0*/ 	.word	0x00000016


	//----- nvinfo : EIATTR_FRAME_SIZE
	.align		4
.L_225:
        /*04a4*/ 	.byte	0x04, 0x11
        /*04a6*/ 	.short	(.L_227 - .L_226)
	.align		4
.L_226:
        /*04a8*/ 	.word	index@(_ZN4vllm4gptq27make_sequential_8bit_kernelEPKjPjPKii)
        /*04ac*/ 	.word	0x00000000


	//----- nvinfo : EIATTR_MIN_STACK_SIZE
	.align		4
.L_227:
        /*04b0*/ 	.byte	0x04, 0x12
        /*04b2*/ 	.short	(.L_229 - .L_228)
	.align		4
.L_228:
        /*04b4*/ 	.word	index@(_ZN4vllm4gptq27make_sequential_8bit_kernelEPKjPjPKii)
        /*04b8*/ 	.word	0x00000000


	//----- nvinfo : EIATTR_MIN_STACK_SIZE
	.align		4
.L_229:
        /*04bc*/ 	.byte	0x04, 0x12
        /*04be*/ 	.short	(.L_231 - .L_230)
	.align		4
.L_230:
        /*04c0*/ 	.word	index@(_ZN4vllm4gptq27make_sequential_3bit_kernelEPKjPjPKii)
        /*04c4*/ 	.word	0x00000000


	//----- nvinfo : EIATTR_MIN_STACK_SIZE
	.align		4
.L_231:
        /*04c8*/ 	.byte	0x04, 0x12
        /*04ca*/ 	.short	(.L_233 - .L_232)
	.align		4
.L_232:
        /*04cc*/ 	.word	index@(_ZN4vllm4gptq27make_sequential_2bit_kernelEPKjPjPKii)
        /*04d0*/ 	.word	0x00000000


	//----- nvinfo : EIATTR_MIN_STACK_SIZE
	.align		4
.L_233:
        /*04d4*/ 	.byte	0x04, 0x12
        /*04d6*/ 	.short	(.L_235 - .L_234)
	.align		4
.L_234:
        /*04d8*/ 	.word	index@(_ZN4vllm4gptq27make_sequential_4bit_kernelEPKjPjPKii)
        /*04dc*/ 	.word	0x00000000


	//----- nvinfo : EIATTR_MIN_STACK_SIZE
	.align		4
.L_235:
        /*04e0*/ 	.byte	0x04, 0x12
        /*04e2*/ 	.short	(.L_237 - .L_236)
	.align		4
.L_236:
        /*04e4*/ 	.word	index@(_ZN4vllm4gptq19shuffle_3bit_kernelEPjii)
        /*04e8*/ 	.word	0x00000000


	//----- nvinfo : EIATTR_MIN_STACK_SIZE
	.align		4
.L_237:
        /*04ec*/ 	.byte	0x04, 0x12
        /*04ee*/ 	.short	(.L_239 - .L_238)
	.align		4
.L_238:
        /*04f0*/ 	.word	index@(_ZN4vllm4gptq19shuffle_2bit_kernelEPjii)
        /*04f4*/ 	.word	0x00000000


	//----- nvinfo : EIATTR_MIN_STACK_SIZE
	.align		4
.L_239:
        /*04f8*/ 	.byte	0x04, 0x12
        /*04fa*/ 	.short	(.L_241 - .L_240)
	.align		4
.L_240:
        /*04fc*/ 	.word	index@(_ZN4vllm4gptq19shuffle_8bit_kernelEPjii)
        /*0500*/ 	.word	0x00000000


	//----- nvinfo : EIATTR_MIN_STACK_SIZE
	.align		4
.L_241:
        /*0504*/ 	.byte	0x04, 0x12
        /*0506*/ 	.short	(.L_243 - .L_242)
	.align		4
.L_242:
        /*0508*/ 	.word	index@(_ZN4vllm4gptq19shuffle_4bit_kernelEPjii)
        /*050c*/ 	.word	0x00000000


	//----- nvinfo : EIATTR_MIN_STACK_SIZE
	.align		4
.L_243:
        /*0510*/ 	.byte	0x04, 0x12
        /*0512*/ 	.short	(.L_245 - .L_244)
	.align		4
.L_244:
        /*0514*/ 	.word	index@(_ZN4vllm4gptq23reconstruct_gptq_kernelINS0_17MatrixView_q8_rowELi8EEEvPKjPK6__halfS4_PKiiiibPS5_)
        /*0518*/ 	.word	0x00000000


	//----- nvinfo : EIATTR_MIN_STACK_SIZE
	.align		4
.L_245:
        /*051c*/ 	.byte	0x04, 0x12
        /*051e*/ 	.short	(.L_247 - .L_246)
	.align		4
.L_246:
        /*0520*/ 	.word	index@(_ZN4vllm4gptq23reconstruct_gptq_kernelINS0_17MatrixView_q2_rowELi2EEEvPKjPK6__halfS4_PKiiiibPS5_)
        /*0524*/ 	.word	0x00000000


	//----- nvinfo : EIATTR_MIN_STACK_SIZE
	.align		4
.L_247:
        /*0528*/ 	.byte	0x04, 0x12
        /*052a*/ 	.short	(.L_249 - .L_248)
	.align		4
.L_248:
        /*052c*/ 	.word	index@(_ZN4vllm4gptq23reconstruct_gptq_kernelINS0_17MatrixView_q4_rowELi4EEEvPKjPK6__halfS4_PKiiiibPS5_)
        /*0530*/ 	.word	0x00000000


	//----- nvinfo : EIATTR_MIN_STACK_SIZE
	.align		4
.L_249:
        /*0534*/ 	.byte	0x04, 0x12
        /*0536*/ 	.short	(.L_251 - .L_250)
	.align		4
.L_250:
        /*0538*/ 	.word	index@(_ZN4vllm4gptq28reconstruct_gptq_3bit_kernelEPKjPK6__halfS2_PKiiiibPS3_)
        /*053c*/ 	.word	0x00000000


	//----- nvinfo : EIATTR_MIN_STACK_SIZE
	.align		4
.L_251:
        /*0540*/ 	.byte	0x04, 0x12
        /*0542*/ 	.short	(.L_253 - .L_252)
	.align		4
.L_252:
        /*0544*/ 	.word	index@(_ZN4vllm4gptq32gemm_half_q_half_alt_8bit_kernelEPK7__half2PKjP6__halfPKS6_S5_PKiiiib)
        /*0548*/ 	.word	0x00000000


	//----- nvinfo : EIATTR_MIN_STACK_SIZE
	.align		4
.L_253:
        /*054c*/ 	.byte	0x04, 0x12
        /*054e*/ 	.short	(.L_255 - .L_254)
	.align		4
.L_254:
        /*0550*/ 	.word	index@(_ZN4vllm4gptq32gemm_half_q_half_alt_4bit_kernelEPK7__half2PKjP6__halfPKS6_S5_PKiiiib)
        /*0554*/ 	.word	0x00000000


	//----- nvinfo : EIATTR_MIN_STACK_SIZE
	.align		4
.L_255:
        /*0558*/ 	.byte	0x04, 0x12
        /*055a*/ 	.short	(.L_257 - .L_256)
	.align		4
.L_256:
        /*055c*/ 	.word	index@(_ZN4vllm4gptq31reconstruct_exllama_2bit_kernelEPKjPKiS2_PK6__halfiiibPS5_)
        /*0560*/ 	.word	0x00000000


	//----- nvinfo : EIATTR_MIN_STACK_SIZE
	.align		4
.L_257:
        /*0564*/ 	.byte	0x04, 0x12
        /*0566*/ 	.short	(.L_259 - .L_258)
	.align		4
.L_258:
        /*0568*/ 	.word	index@(_ZN4vllm4gptq31reconstruct_exllama_3bit_kernelEPKjPKiS2_PK6__halfiiibPS5_)
        /*056c*/ 	.word	0x00000000


	//----- nvinfo : EIATTR_MIN_STACK_SIZE
	.align		4
.L_259:
        /*0570*/ 	.byte	0x04, 0x12
        /*0572*/ 	.short	(.L_261 - .L_260)
	.align		4
.L_260:
        /*0574*/ 	.word	index@(_ZN4vllm4gptq31reconstruct_exllama_4bit_kernelEPKjPKiS2_PK6__halfiiibPS5_)
        /*0578*/ 	.word	0x00000000


	//----- nvinfo : EIATTR_MIN_STACK_SIZE
	.align		4
.L_261:
        /*057c*/ 	.byte	0x04, 0x12
        /*057e*/ 	.short	(.L_263 - .L_262)
	.align		4
.L_262:
        /*0580*/ 	.word	index@(_ZN4vllm4gptq31reconstruct_exllama_8bit_kernelEPKjPKiS2_PK6__halfiiibPS5_)
        /*0584*/ 	.word	0x00000000


	//----- nvinfo : EIATTR_MIN_STACK_SIZE
	.align		4
.L_263:
        /*0588*/ 	.byte	0x04, 0x12
        /*058a*/ 	.short	(.L_265 - .L_264)
	.align		4
.L_264:
        /*058c*/ 	.word	index@(_ZN4vllm4gptq33gemm_half_q_half_gptq_8bit_kernelILb1ELi8EEEvPK6__halfPKjS6_S4_PS2_iiiibPKi)
        /*0590*/ 	.word	0x00000000


	//----- nvinfo : EIATTR_MIN_STACK_SIZE
	.align		4
.L_265:
        /*0594*/ 	.byte	0x04, 0x12
        /*0596*/ 	.short	(.L_267 - .L_266)
	.align		4
.L_266:
        /*0598*/ 	.word	index@(_ZN4vllm4gptq33gemm_half_q_half_gptq_4bit_kernelILb1ELi8EEEvPK6__halfPKjS6_S4_PS2_iiiibPKi)
        /*059c*/ 	.word	0x00000000


	//----- nvinfo : EIATTR_MIN_STACK_SIZE
	.align		4
.L_267:
        /*05a0*/ 	.byte	0x04, 0x12
        /*05a2*/ 	.short	(.L_269 - .L_268)
	.align		4
.L_268:
        /*05a4*/ 	.word	index@(_ZN4vllm4gptq33gemm_half_q_half_gptq_3bit_kernelILb1ELi8EEEvPK6__halfPKjS6_S4_PS2_iiiibPKi)
        /*05a8*/ 	.word	0x00000000


	//----- nvinfo : EIATTR_MIN_STACK_SIZE
	.align		4
.L_269:
        /*05ac*/ 	.byte	0x04, 0x12
        /*05ae*/ 	.short	(.L_271 - .L_270)
	.align		4
.L_270:
        /*05b0*/ 	.word	index@(_ZN4vllm4gptq33gemm_half_q_half_gptq_2bit_kernelILb1ELi8EEEvPK6__halfPKjS6_S4_PS2_iiiibPKi)
        /*05b4*/ 	.word	0x00000000


	//----- nvinfo : EIATTR_MIN_STACK_SIZE
	.align		4
.L_271:
        /*05b8*/ 	.byte	0x04, 0x12
        /*05ba*/ 	.short	(.L_273 - .L_272)
	.align		4
.L_272:
        /*05bc*/ 	.word	index@(_ZN4vllm4gptq33gemm_half_q_half_gptq_8bit_kernelILb1ELi7EEEvPK6__halfPKjS6_S4_PS2_iiiibPKi)
        /*05c0*/ 	.word	0x00000000


	//----- nvinfo : EIATTR_MIN_STACK_SIZE
	.align		4
.L_273:
        /*05c4*/ 	.byte	0x04, 0x12
        /*05c6*/ 	.short	(.L_275 - .L_274)
	.align		4
.L_274:
        /*05c8*/ 	.word	index@(_ZN4vllm4gptq33gemm_half_q_half_gptq_4bit_kernelILb1ELi7EEEvPK6__halfPKjS6_S4_PS2_iiiibPKi)
        /*05cc*/ 	.word	0x00000000


	//----- nvinfo : EIATTR_MIN_STACK_SIZE
	.align		4
.L_275:
        /*05d0*/ 	.byte	0x04, 0x12
        /*05d2*/ 	.short	(.L_277 - .L_276)
	.align		4
.L_276:
        /*05d4*/ 	.word	index@(_ZN4vllm4gptq33gemm_half_q_half_gptq_3bit_kernelILb1ELi7EEEvPK6__halfPKjS6_S4_PS2_iiiibPKi)
        /*05d8*/ 	.word	0x00000000


	//----- nvinfo : EIATTR_MIN_STACK_SIZE
	.align		4
.L_277:
        /*05dc*/ 	.byte	0x04, 0x12
        /*05de*/ 	.short	(.L_279 - .L_278)
	.align		4
.L_278:
        /*05e0*/ 	.word	index@(_ZN4vllm4gptq33gemm_half_q_half_gptq_2bit_kernelILb1ELi7EEEvPK6__halfPKjS6_S4_PS2_iiiibPKi)
        /*05e4*/ 	.word	0x00000000


	//----- nvinfo : EIATTR_MIN_STACK_SIZE
	.align		4
.L_279:
        /*05e8*/ 	.byte	0x04, 0x12
        /*05ea*/ 	.short	(.L_281 - .L_280)
	.align		4
.L_280:
        /*05ec*/ 	.word	index@(_ZN4vllm4gptq33gemm_half_q_half_gptq_8bit_kernelILb1ELi6EEEvPK6__halfPKjS6_S4_PS2_iiiibPKi)
        /*05f0*/ 	.word	0x00000000


	//----- nvinfo : EIATTR_MIN_STACK_SIZE
	.align		4
.L_281:
        /*05f4*/ 	.byte	0x04, 0x12
        /*05f6*/ 	.short	(.L_283 - .L_282)
	.align		4
.L_282:
        /*05f8*/ 	.word	index@(_ZN4vllm4gptq33gemm_half_q_half_gptq_4bit_kernelILb1ELi6EEEvPK6__halfPKjS6_S4_PS2_iiiibPKi)
        /*05fc*/ 	.word	0x00000000


	//----- nvinfo : EIATTR_MIN_STACK_SIZE
	.align		4
.L_283:
        /*0600*/ 	.byte	0x04, 0x12
        /*0602*/ 	.short	(.L_285 - .L_284)
	.align		4
.L_284:
        /*0604*/ 	.word	index@(_ZN4vllm4gptq33gemm_half_q_half_gptq_3bit_kernelILb1ELi6EEEvPK6__halfPKjS6_S4_PS2_iiiibPKi)
        /*0608*/ 	.word	0x00000000


	//----- nvinfo : EIATTR_MIN_STACK_SIZE
	.align		4
.L_285:
        /*060c*/ 	.byte	0x04, 0x12
        /*060e*/ 	.short	(.L_287 - .L_286)
	.align		4
.L_286:
        /*0610*/ 	.word	index@(_ZN4vllm4gptq33gemm_half_q_half_gptq_2bit_kernelILb1ELi6EEEvPK6__halfPKjS6_S4_PS2_iiiibPKi)
        /*0614*/ 	.word	0x00000000


	//----- nvinfo : EIATTR_MIN_STACK_SIZE
	.align		4
.L_287:
        /*0618*/ 	.byte	0x04, 0x12
        /*061a*/ 	.short	(.L_289 - .L_288)
	.align		4
.L_288:
        /*061c*/ 	.word	index@(_ZN4vllm4gptq33gemm_half_q_half_gptq_8bit_kernelILb1ELi5EEEvPK6__halfPKjS6_S4_PS2_iiiibPKi)
        /*0620*/ 	.word	0x00000000


	//----- nvinfo : EIATTR_MIN_STACK_SIZE
	.align		4
.L_289:
        /*0624*/ 	.byte	0x04, 0x12
        /*0626*/ 	.short	(.L_291 - .L_290)
	.align		4
.L_290:
        /*0628*/ 	.word	index@(_ZN4vllm4gptq33gemm_half_q_half_gptq_4bit_kernelILb1ELi5EEEvPK6__halfPKjS6_S4_PS2_iiiibPKi)
        /*062c*/ 	.word	0x00000000


	//----- nvinfo : EIATTR_MIN_STACK_SIZE
	.align		4
.L_291:
        /*0630*/ 	.byte	0x04, 0x12
        /*0632*/ 	.short	(.L_293 - .L_292)
	.align		4
.L_292:
        /*0634*/ 	.word	index@(_ZN4vllm4gptq33gemm_half_q_half_gptq_3bit_kernelILb1ELi5EEEvPK6__halfPKjS6_S4_PS2_iiiibPKi)
        /*0638*/ 	.word	0x00000000


	//----- nvinfo : EIATTR_MIN_STACK_SIZE
	.align		4
.L_293:
        /*063c*/ 	.byte	0x04, 0x12
        /*063e*/ 	.short	(.L_295 - .L_294)
	.align		4
.L_294:
        /*0640*/ 	.word	index@(_ZN4vllm4gptq33gemm_half_q_half_gptq_2bit_kernelILb1ELi5EEEvPK6__halfPKjS6_S4_PS2_iiiibPKi)
        /*0644*/ 	.word	0x00000000


	//----- nvinfo : EIATTR_MIN_STACK_SIZE
	.align		4
.L_295:
        /*0648*/ 	.byte	0x04, 0x12
        /*064a*/ 	.short	(.L_297 - .L_296)
	.align		4
.L_296:
        /*064c*/ 	.word	index@(_ZN4vllm4gptq33gemm_half_q_half_gptq_8bit_kernelILb1ELi4EEEvPK6__halfPKjS6_S4_PS2_iiiibPKi)
        /*0650*/ 	.word	0x00000000


	//----- nvinfo : EIATTR_MIN_STACK_SIZE
	.align		4
.L_297:
        /*0654*/ 	.byte	0x04, 0x12
        /*0656*/ 	.short	(.L_299 - .L_298)
	.align		4
.L_298:
        /*0658*/ 	.word	index@(_ZN4vllm4gptq33gemm_half_q_half_gptq_4bit_kernelILb1ELi4EEEvPK6__halfPKjS6_S4_PS2_iiiibPKi)
        /*065c*/ 	.word	0x00000000


	//----- nvinfo : EIATTR_MIN_STACK_SIZE
	.align		4
.L_299:
        /*0660*/ 	.byte	0x04, 0x12
        /*0662*/ 	.short	(.L_301 - .L_300)
	.align		4
.L_300:
        /*0664*/ 	.word	index@(_ZN4vllm4gptq33gemm_half_q_half_gptq_3bit_kernelILb1ELi4EEEvPK6__halfPKjS6_S4_PS2_iiiibPKi)
        /*0668*/ 	.word	0x00000000


	//----- nvinfo : EIATTR_MIN_STACK_SIZE
	.align		4
.L_301:
        /*066c*/ 	.byte	0x04, 0x12
        /*066e*/ 	.short	(.L_303 - .L_302)
	.align		4
.L_302:
        /*0670*/ 	.word	index@(_ZN4vllm4gptq33gemm_half_q_half_gptq_2bit_kernelILb1ELi4EEEvPK6__halfPKjS6_S4_PS2_iiiibPKi)
        /*0674*/ 	.word	0x00000000


	//----- nvinfo : EIATTR_MIN_STACK_SIZE
	.align		4
.L_303:
        /*0678*/ 	.byte	0x04, 0x12
        /*067a*/ 	.short	(.L_305 - .L_304)
	.align		4
.L_304:
        /*067c*/ 	.word	index@(_ZN4vllm4gptq33gemm_half_q_half_gptq_8bit_kernelILb1ELi3EEEvPK6__halfPKjS6_S4_PS2_iiiibPKi)
        /*0680*/ 	.word	0x00000000


	//----- nvinfo : EIATTR_MIN_STACK_SIZE
	.align		4
.L_305:
        /*0684*/ 	.byte	0x04, 0x12
        /*0686*/ 	.short	(.L_307 - .L_306)
	.align		4
.L_306:
        /*0688*/ 	.word	index@(_ZN4vllm4gptq33gemm_half_q_half_gptq_4bit_kernelILb1ELi3EEEvPK6__halfPKjS6_S4_PS2_iiiibPKi)
        /*068c*/ 	.word	0x00000000


	//----- nvinfo : EIATTR_MIN_STACK_SIZE
	.align		4
.L_307:
        /*0690*/ 	.byte	0x04, 0x12
        /*0692*/ 	.short	(.L_309 - .L_308)
	.align		4
.L_308:
        /*0694*/ 	.word	index@(_ZN4vllm4gptq33gemm_half_q_half_gptq_3bit_kernelILb1ELi3EEEvPK6__halfPKjS6_S4_PS2_iiiibPKi)
        /*0698*/ 	.word	0x00000000


	//----- nvinfo : EIATTR_MIN_STACK_SIZE
	.align		4
.L_309:
        /*069c*/ 	.byte	0x04, 0x12
        /*069e*/ 	.short	(.L_311 - .L_310)
	.align		4
.L_310:
        /*06a0*/ 	.word	index@(_ZN4vllm4gptq33gemm_half_q_half_gptq_2bit_kernelILb1ELi3EEEvPK6__halfPKjS6_S4_PS2_iiiibPKi)
        /*06a4*/ 	.word	0x00000000


	//----- nvinfo : EIATTR_MIN_STACK_SIZE
	.align		4
.L_311:
        /*06a8*/ 	.byte	0x04, 0x12
        /*06aa*/ 	.short	(.L_313 - .L_312)
	.align		4
.L_312:
        /*06ac*/ 	.word	index@(_ZN4vllm4gptq33gemm_half_q_half_gptq_8bit_kernelILb1ELi2EEEvPK6__halfPKjS6_S4_PS2_iiiibPKi)
        /*06b0*/ 	.word	0x00000000


	//----- nvinfo : EIATTR_MIN_STACK_SIZE
	.align		4
.L_313:
        /*06b4*/ 	.byte	0x04, 0x12
        /*06b6*/ 	.short	(.L_315 - .L_314)
	.align		4
.L_314:
        /*06b8*/ 	.word	index@(_ZN4vllm4gptq33gemm_half_q_half_gptq_4bit_kernelILb1ELi2EEEvPK6__halfPKjS6_S4_PS2_iiiibPKi)
        /*06bc*/ 	.word	0x00000000


	//----- nvinfo : EIATTR_MIN_STACK_SIZE
	.align		4
.L_315:
        /*06c0*/ 	.byte	0x04, 0x12
        /*06c2*/ 	.short	(.L_317 - .L_316)
	.align		4
.L_316:
        /*06c4*/ 	.word	index@(_ZN4vllm4gptq33gemm_half_q_half_gptq_3bit_kernelILb1ELi2EEEvPK6__halfPKjS6_S4_PS2_iiiibPKi)
        /*06c8*/ 	.word	0x00000000


	//----- nvinfo : EIATTR_MIN_STACK_SIZE
	.align		4
.L_317:
        /*06cc*/ 	.byte	0x04, 0x12
        /*06ce*/ 	.short	(.L_319 - .L_318)
	.align		4
.L_318:
        /*06d0*/ 	.word	index@(_ZN4vllm4gptq33gemm_half_q_half_gptq_2bit_kernelILb1ELi2EEEvPK6__halfPKjS6_S4_PS2_iiiibPKi)
        /*06d4*/ 	.word	0x00000000


	//----- nvinfo : EIATTR_MIN_STACK_SIZE
	.align		4
.L_319:
        /*06d8*/ 	.byte	0x04, 0x12
        /*06da*/ 	.short	(.L_321 - .L_320)
	.align		4
.L_320:
        /*06dc*/ 	.word	index@(_ZN4vllm4gptq33gemm_half_q_half_gptq_8bit_kernelILb1ELi1EEEvPK6__halfPKjS6_S4_PS2_iiiibPKi)
        /*06e0*/ 	.word	0x00000000


	//----- nvinfo : EIATTR_MIN_STACK_SIZE
	.align		4
.L_321:
        /*06e4*/ 	.byte	0x04, 0x12
        /*06e6*/ 	.short	(.L_323 - .L_322)
	.align		4
.L_322:
        /*06e8*/ 	.word	index@(_ZN4vllm4gptq33gemm_half_q_half_gptq_4bit_kernelILb1ELi1EEEvPK6__halfPKjS6_S4_PS2_iiiibPKi)
        /*06ec*/ 	.word	0x00000000


	//----- nvinfo : EIATTR_MIN_STACK_SIZE
	.align		4
.L_323:
        /*06f0*/ 	.byte	0x04, 0x12
        /*06f2*/ 	.short	(.L_325 - .L_324)
	.align		4
.L_324:
        /*06f4*/ 	.word	index@(_ZN4vllm4gptq33gemm_half_q_half_gptq_3bit_kernelILb1ELi1EEEvPK6__halfPKjS6_S4_PS2_iiiibPKi)
        /*06f8*/ 	.word	0x00000000


	//----- nvinfo : EIATTR_MIN_STACK_SIZE
	.align		4
.L_325:
        /*06fc*/ 	.byte	0x04, 0x12
        /*06fe*/ 	.short	(.L_327 - .L_326)
	.align		4
.L_326:
        /*0700*/ 	.word	index@(_ZN4vllm4gptq33gemm_half_q_half_gptq_2bit_kernelILb1ELi1EEEvPK6__halfPKjS6_S4_PS2_iiiibPKi)
        /*0704*/ 	.word	0x00000000
.L_327:


//--------------------- .nv.compat                --------------------------
	.section	.nv.compat,"",@"SHT_CUDA_COMPAT_INFO"
	.align	4
        /*0000*/ 	.byte	0x02, 0x09, 0x01, 0x00, 0x02, 0x02, 0x01, 0x00, 0x02, 0x05, 0x05, 0x00, 0x03, 0x07, 0x01, 0x01
        /*0010*/ 	.byte	0x02, 0x03, 0x00, 0x00, 0x02, 0x06, 0x01, 0x00, 0x04, 0x0b, 0x08, 0x00, 0x00, 0x00, 0x00, 0x00
        /*0020*/ 	.byte	0x00, 0x00, 0x00, 0x00


//--------------------- .nv.info._ZN4vllm4gptq27make_sequential_8bit_kernelEPKjPjPKii --------------------------
	.section	.nv.info._ZN4vllm4gptq27make_sequential_8bit_kernelEPKjPjPKii,"",@"SHT_CUDA_INFO"
	.sectionflags	@""
	.align	4


	//----- nvinfo : EIATTR_CUDA_API_VERSION
	.align		4
        /*0000*/ 	.byte	0x04, 0x37
        /*0002*/ 	.short	(.L_329 - .L_328)
.L_328:
        /*0004*/ 	.word	0x00000082


	//----- nvinfo : EIATTR_KPARAM_INFO
	.align		4
.L_329:
        /*0008*/ 	.byte	0x04, 0x17
        /*000a*/ 	.short	(.L_331 - .L_330)
.L_330:
        /*000c*/ 	.word	0x00000000
        /*0010*/ 	.short	0x0003
        /*0012*/ 	.short	0x0018
        /*0014*/ 	.byte	0x00, 0xf0, 0x11, 0x00


	//----- nvinfo : EIATTR_KPARAM_INFO
	.align		4
.L_331:
        /*0018*/ 	.byte	0x04, 0x17
        /*001a*/ 	.short	(.L_333 - .L_332)
.L_332:
        /*001c*/ 	.word	0x00000000
        /*0020*/ 	.short	0x0002
        /*0022*/ 	.short	0x0010
        /*0024*/ 	.byte	0x00, 0xf0, 0x21, 0x00


	//----- nvinfo : EIATTR_KPARAM_INFO
	.align		4
.L_333:
        /*0028*/ 	.byte	0x04, 0x17
        /*002a*/ 	.short	(.L_335 - .L_334)
.L_334:
        /*002c*/ 	.word	0x00000000
        /*0030*/ 	.short	0x0001
        /*0032*/ 	.short	0x0008
        /*0034*/ 	.byte	0x00, 0xf0, 0x21, 0x00


	//----- nvinfo : EIATTR_KPARAM_INFO
	.align		4
.L_335:
        /*0038*/ 	.byte	0x04, 0x17
        /*003a*/ 	.short	(.L_337 - .L_336)
.L_336:
        /*003c*/ 	.word	0x00000000
        /*0040*/ 	.short	0x0000
        /*0042*/ 	.short	0x0000
        /*0044*/ 	.byte	0x00, 0xf0, 0x21, 0x00


	//----- nvinfo : EIATTR_SPARSE_MMA_MASK
	.align		4
.L_337:
        /*0048*/ 	.byte	0x03, 0x50
        /*004a*/ 	.short	0x0000


	//----- nvinfo : EIATTR_MAXREG_COUNT
	.align		4
        /*004c*/ 	.byte	0x03, 0x1b
        /*004e*/ 	.short	0x00ff


	//----- nvinfo : EIATTR_MERCURY_ISA_VERSION
	.align		4
        /*0050*/ 	.byte	0x03, 0x5f
        /*0052*/ 	.short	0x0101


	//----- nvinfo : EIATTR_EXIT_INSTR_OFFSETS
	.align		4
        /*0054*/ 	.byte	0x04, 0x1c
        /*0056*/ 	.short	(.L_339 - .L_338)


	//   ....[0]....
.L_338:
        /*0058*/ 	.word	0x00000070


	//   ....[1]....
        /*005c*/ 	.word	0x00000440


	//----- nvinfo : EIATTR_CBANK_PARAM_SIZE
	.align		4
.L_339:
        /*0060*/ 	.byte	0x03, 0x19
        /*0062*/ 	.short	0x001c


	//----- nvinfo : EIATTR_PARAM_CBANK
	.align		4
        /*0064*/ 	.byte	0x04, 0x0a
        /*0066*/ 	.short	(.L_341 - .L_340)
	.align		4
.L_340:
        /*0068*/ 	.word	index@(.nv.constant0._ZN4vllm4gptq27make_sequential_8bit_kernelEPKjPjPKii)
        /*006c*/ 	.short	0x0210
        /*006e*/ 	.short	0x001c


	//----- nvinfo : EIATTR_SW_WAR
	.align		4
.L_341:
        /*0070*/ 	.byte	0x04, 0x36
        /*0072*/ 	.short	(.L_343 - .L_342)
.L_342:
        /*0074*/ 	.word	0x00000008
.L_343:


//--------------------- .nv.info._ZN4vllm4gptq27make_sequential_3bit_kernelEPKjPjPKii --------------------------
	.section	.nv.info._ZN4vllm4gptq27make_sequential_3bit_kernelEPKjPjPKii,"",@"SHT_CUDA_INFO"
	.sectionflags	@""
	.align	4


	//----- nvinfo : EIATTR_CUDA_API_VERSION
	.align		4
        /*0000*/ 	.byte	0x04, 0x37
        /*0002*/ 	.short	(.L_345 - .L_344)
.L_344:
        /*0004*/ 	.word	0x00000082


	//----- nvinfo : EIATTR_KPARAM_INFO
	.align		4
.L_345:
        /*0008*/ 	.byte	0x04, 0x17
        /*000a*/ 	.short	(.L_347 - .L_346)
.L_346:
        /*000c*/ 	.word	0x00000000
        /*0010*/ 	.short	0x0003
        /*0012*/ 	.short	0x0018
        /*0014*/ 	.byte	0x00, 0xf0, 0x11, 0x00


	//----- nvinfo : EIATTR_KPARAM_INFO
	.align		4
.L_347:
        /*0018*/ 	.byte	0x04, 0x17
        /*001a*/ 	.short	(.L_349 - .L_348)
.L_348:
        /*001c*/ 	.word	0x00000000
        /*0020*/ 	.short	0x0002
        /*0022*/ 	.short	0x0010
        /*0024*/ 	.byte	0x00, 0xf0, 0x21, 0x00


	//----- nvinfo : EIATTR_KPARAM_INFO
	.align		4
.L_349:
        /*0028*/ 	.byte	0x04, 0x17
        /*002a*/ 	.short	(.L_351 - .L_350)
.L_350:
        /*002c*/ 	.word	0x00000000
        /*0030*/ 	.short	0x0001
        /*0032*/ 	.short	0x0008
        /*0034*/ 	.byte	0x00, 0xf0, 0x21, 0x00


	//----- nvinfo : EIATTR_KPARAM_INFO
	.align		4
.L_351:
        /*0038*/ 	.byte	0x04, 0x17
        /*003a*/ 	.short	(.L_353 - .L_352)
.L_352:
        /*003c*/ 	.word	0x00000000
        /*0040*/ 	.short	0x0000
        /*0042*/ 	.short	0x0000
        /*0044*/ 	.byte	0x00, 0xf0, 0x21, 0x00


	//----- nvinfo : EIATTR_SPARSE_MMA_MASK
	.align		4
.L_353:
        /*0048*/ 	.byte	0x03, 0x50
        /*004a*/ 	.short	0x0000


	//----- nvinfo : EIATTR_MAXREG_COUNT
	.align		4
        /*004c*/ 	.byte	0x03, 0x1b
        /*004e*/ 	.short	0x00ff


	//----- nvinfo : EIATTR_MERCURY_ISA_VERSION
	.align		4
        /*0050*/ 	.byte	0x03, 0x5f
        /*0052*/ 	.short	0x0101


	//----- nvinfo : EIATTR_EXIT_INSTR_OFFSETS
	.align		4
        /*0054*/ 	.byte	0x04, 0x1c
        /*0056*/ 	.short	(.L_355 - .L_354)


	//   ....[0]....
.L_354:
        /*0058*/ 	.word	0x00000060


	//   ....[1]....
        /*005c*/ 	.word	0x000061b0


	//----- nvinfo : EIATTR_CBANK_PARAM_SIZE
	.align		4
.L_355:
        /*0060*/ 	.byte	0x03, 0x19
        /*0062*/ 	.short	0x001c


	//----- nvinfo : EIATTR_PARAM_CBANK
	.align		4
        /*0064*/ 	.byte	0x04, 0x0a
        /*0066*/ 	.short	(.L_357 - .L_356)
	.align		4
.L_356:
        /*0068*/ 	.word	index@(.nv.constant0._ZN4vllm4gptq27make_sequential_3bit_kernelEPKjPjPKii)
        /*006c*/ 	.short	0x0210
        /*006e*/ 	.short	0x001c


	//----- nvinfo : EIATTR_SW_WAR
	.align		4
.L_357:
        /*0070*/ 	.byte	0x04, 0x36
        /*0072*/ 	.short	(.L_359 - .L_358)
.L_358:
        /*0074*/ 	.word	0x00000008
.L_359:


//--------------------- .nv.info._ZN4vllm4gptq27make_sequential_2bit_kernelEPKjPjPKii --------------------------
	.section	.nv.info._ZN4vllm4gptq27make_sequential_2bit_kernelEPKjPjPKii,"",@"SHT_CUDA_INFO"
	.sectionflags	@""
	.align	4


	//----- nvinfo : EIATTR_CUDA_API_VERSION
	.align		4
        /*0000*/ 	.byte	0x04, 0x37
        /*0002*/ 	.short	(.L_361 - .L_360)
.L_360:
        /*0004*/ 	.word	0x00000082


	//----- nvinfo : EIATTR_KPARAM_INFO
	.align		4
.L_361:
        /*0008*/ 	.byte	0x04, 0x17
        /*000a*/ 	.short	(.L_363 - .L_362)
.L_362:
        /*000c*/ 	.word	0x00000000
        /*0010*/ 	.short	0x0003
        /*0012*/ 	.short	0x0018
        /*0014*/ 	.byte	0x00, 0xf0, 0x11, 0x00


	//----- nvinfo : EIATTR_KPARAM_INFO
	.align		4
.L_363:
        /*0018*/ 	.byte	0x04, 0x17
        /*001a*/ 	.short	(.L_365 - .L_364)
.L_364:
        /*001c*/ 	.word	0x00000000
        /*0020*/ 	.short	0x0002
        /*0022*/ 	.short	0x0010
        /*0024*/ 	.byte	0x00, 0xf0, 0x21, 0x00


	//----- nvinfo : EIATTR_KPARAM_INFO
	.align		4
.L_365:
        /*0028*/ 	.byte	0x04, 0x17
        /*002a*/ 	.short	(.L_367 - .L_366)
.L_366:
        /*002c*/ 	.word	0x00000000
        /*0030*/ 	.short	0x0001
        /*0032*/ 	.short	0x0008
        /*0034*/ 	.byte	0x00, 0xf0, 0x21, 0x00


	//----- nvinfo : EIATTR_KPARAM_INFO
	.align		4
.L_367:
        /*0038*/ 	.byte	0x04, 0x17
        /*003a*/ 	.short	(.L_369 - .L_368)
.L_368:
        /*003c*/ 	.word	0x00000000
        /*0040*/ 	.short	0x0000
        /*0042*/ 	.short	0x0000
        /*0044*/ 	.byte	0x00, 0xf0, 0x21, 0x00


	//----- nvinfo : EIATTR_SPARSE_MMA_MASK
	.align		4
.L_369:
        /*0048*/ 	.byte	0x03, 0x50
        /*004a*/ 	.short	0x0000


	//----- nvinfo : EIATTR_MAXREG_COUNT
	.align		4
        /*004c*/ 	.byte	0x03, 0x1b
        /*004e*/ 	.short	0x00ff


	//----- nvinfo : EIATTR_MERCURY_ISA_VERSION
	.align		4
        /*0050*/ 	.byte	0x03, 0x5f
        /*0052*/ 	.short	0x0101


	//----- nvinfo : EIATTR_EXIT_INSTR_OFFSETS
	.align		4
        /*0054*/ 	.byte	0x04, 0x1c
        /*0056*/ 	.short	(.L_371 - .L_370)


	//   ....[0]....
.L_370:
        /*0058*/ 	.word	0x00000070


	//   ....[1]....
        /*005c*/ 	.word	0x00000e00


	//----- nvinfo : EIATTR_CBANK_PARAM_SIZE
	.align		4
.L_371:
        /*0060*/ 	.byte	0x03, 0x19
        /*0062*/ 	.short	0x001c


	//----- nvinfo : EIATTR_PARAM_CBANK
	.align		4
        /*0064*/ 	.byte	0x04, 0x0a
        /*0066*/ 	.short	(.L_373 - .L_372)
	.align		4
.L_372:
        /*0068*/ 	.word	index@(.nv.constant0._ZN4vllm4gptq27make_sequential_2bit_kernelEPKjPjPKii)
        /*006c*/ 	.short	0x0210
        /*006e*/ 	.short	0x001c


	//----- nvinfo : EIATTR_SW_WAR
	.align		4
.L_373:
        /*0070*/ 	.byte	0x04, 0x36
        /*0072*/ 	.short	(.L_375 - .L_374)
.L_374:
        /*0074*/ 	.word	0x00000008
.L_375:


//--------------------- .nv.info._ZN4vllm4gptq27make_sequential_4bit_kernelEPKjPjPKii --------------------------
	.section	.nv.info._ZN4vllm4gptq27make_sequential_4bit_kernelEPKjPjPKii,"",@"SHT_CUDA_INFO"
	.sectionflags	@""
	.align	4


	//----- nvinfo : EIATTR_CUDA_API_VERSION
	.align		4
        /*0000*/ 	.byte	0x04, 0x37
        /*0002*/ 	.short	(.L_377 - .L_376)
.L_376:
        /*0004*/ 	.word	0x00000082


	//----- nvinfo : EIATTR_KPARAM_INFO
	.align		4
.L_377:
        /*0008*/ 	.byte	0x04, 0x17
        /*000a*/ 	.short	(.L_379 - .L_378)
.L_378:
        /*000c*/ 	.word	0x00000000
        /*0010*/ 	.short	0x0003
        /*0012*/ 	.short	0x0018
        /*0014*/ 	.byte	0x00, 0xf0, 0x11, 0x00


	//----- nvinfo : EIATTR_KPARAM_INFO
	.align		4
.L_379:
        /*0018*/ 	.byte	0x04, 0x17
        /*001a*/ 	.short	(.L_381 - .L_380)
.L_380:
        /*001c*/ 	.word	0x00000000
        /*0020*/ 	.short	0x0002
        /*0022*/ 	.short	0x0010
        /*0024*/ 	.byte	0x00, 0xf0, 0x21, 0x00


	//----- nvinfo : EIATTR_KPARAM_INFO
	.align		4
.L_381:
        /*0028*/ 	.byte	0x04, 0x17
        /*002a*/ 	.short	(.L_383 - .L_382)
.L_382:
        /*002c*/ 	.word	0x00000000
        /*0030*/ 	.short	0x0001
        /*0032*/ 	.short	0x0008
        /*0034*/ 	.byte	0x00, 0xf0, 0x21, 0x00


	//----- nvinfo : EIATTR_KPARAM_INFO
	.align		4
.L_383:
        /*0038*/ 	.byte	0x04, 0x17
        /*003a*/ 	.short	(.L_385 - .L_384)
.L_384:
        /*003c*/ 	.word	0x00000000
        /*0040*/ 	.short	0x0000
        /*0042*/ 	.short	0x0000
        /*0044*/ 	.byte	0x00, 0xf0, 0x21, 0x00


	//----- nvinfo : EIATTR_SPARSE_MMA_MASK
	.align		4
.L_385:
        /*0048*/ 	.byte	0x03, 0x50
        /*004a*/ 	.short	0x0000


	//----- nvinfo : EIATTR_MAXREG_COUNT
	.align		4
        /*004c*/ 	.byte	0x03, 0x1b
        /*004e*/ 	.short	0x00ff


	//----- nvinfo : EIATTR_MERCURY_ISA_VERSION
	.align		4
        /*0050*/ 	.byte	0x03, 0x5f
        /*0052*/ 	.short	0x0101


	//----- nvinfo : EIATTR_EXIT_INSTR_OFFSETS
	.align		4
        /*0054*/ 	.byte	0x04, 0x1c
        /*0056*/ 	.short	(.L_387 - .L_386)


	//   ....[0]....
.L_386:
        /*0058*/ 	.word	0x00000070


	//   ....[1]....
        /*005c*/ 	.word	0x00000780


	//----- nvinfo : EIATTR_CBANK_PARAM_SIZE
	.align		4
.L_387:
        /*0060*/ 	.byte	0x03, 0x19
        /*0062*/ 	.short	0x001c


	//----- nvinfo : EIATTR_PARAM_CBANK
	.align		4
        /*0064*/ 	.byte	0x04, 0x0a
        /*0066*/ 	.short	(.L_389 - .L_388)
	.align		4
.L_388:
        /*0068*/ 	.word	index@(.nv.constant0._ZN4vllm4gptq27make_sequential_4bit_kernelEPKjPjPKii)
        /*006c*/ 	.short	0x0210
        /*006e*/ 	.short	0x001c


	//----- nvinfo : EIATTR_SW_WAR
	.align		4
.L_389:
        /*0070*/ 	.byte	0x04, 0x36
        /*0072*/ 	.short	(.L_391 - .L_390)
.L_390:
        /*0074*/ 	.word	0x00000008
.L_391:


//--------------------- .nv.info._ZN4vllm4gptq19shuffle_3bit_kernelEPjii --------------------------
	.section	.nv.info._ZN4vllm4gptq19shuffle_3bit_kernelEPjii,"",@"SHT_CUDA_INFO"
	.sectionflags	@""
	.align	4


	//----- nvinfo : EIATTR_CUDA_API_VERSION
	.align		4
        /*0000*/ 	.byte	0x04, 0x37
        /*0002*/ 	.short	(.L_393 - .L_392)
.L_392:
        /*0004*/ 	.word	0x00000082


	//----- nvinfo : EIATTR_KPARAM_INFO
	.align		4
.L_393:
        /*0008*/ 	.byte	0x04, 0x17
        /*000a*/ 	.short	(.L_395 - .L_394)
.L_394:
        /*000c*/ 	.word	0x00000000
        /*0010*/ 	.short	0x0002
        /*0012*/ 	.short	0x000c
        /*0014*/ 	.byte	0x00, 0xf0, 0x11, 0x00


	//----- nvinfo : EIATTR_KPARAM_INFO
	.align		4
.L_395:
        /*0018*/ 	.byte	0x04, 0x17
        /*001a*/ 	.short	(.L_397 - .L_396)
.L_396:
        /*001c*/ 	.word	0x00000000
        /*0020*/ 	.short	0x0001
        /*0022*/ 	.short	0x0008
        /*0024*/ 	.byte	0x00, 0xf0, 0x11, 0x00


	//----- nvinfo : EIATTR_KPARAM_INFO
	.align		4
.L_397:
        /*0028*/ 	.byte	0x04, 0x17
        /*002a*/ 	.short	(.L_399 - .L_398)
.L_398:
        /*002c*/ 	.word	0x00000000
        /*0030*/ 	.short	0x0000
        /*0032*/ 	.short	0x0000
        /*0034*/ 	.byte	0x00, 0xf0, 0x21, 0x00


	//----- nvinfo : EIATTR_SPARSE_MMA_MASK
	.align		4
.L_399:
        /*0038*/ 	.byte	0x03, 0x50
        /*003a*/ 	.short	0x0000


	//----- nvinfo : EIATTR_MAXREG_COUNT
	.align		4
        /*003c*/ 	.byte	0x03, 0x1b
        /*003e*/ 	.short	0x00ff


	//----- nvinfo : EIATTR_MERCURY_ISA_VERSION
	.align		4
        /*0040*/ 	.byte	0x03, 0x5f
        /*0042*/ 	.short	0x0101


	//----- nvinfo : EIATTR_EXIT_INSTR_OFFSETS
	.align		4
        /*0044*/ 	.byte	0x04, 0x1c
        /*0046*/ 	.short	(.L_401 - .L_400)


	//   ....[0]....
.L_400:
        /*0048*/ 	.word	0x00000060


	//   ....[1]....
        /*004c*/ 	.word	0x00000090


	//   ....[2]....
        /*0050*/ 	.word	0x000006c0


	//----- nvinfo : EIATTR_CBANK_PARAM_SIZE
	.align		4
.L_401:
        /*0054*/ 	.byte	0x03, 0x19
        /*0056*/ 	.short	0x0010


	//----- nvinfo : EIATTR_PARAM_CBANK
	.align		4
        /*0058*/ 	.byte	0x04, 0x0a
        /*005a*/ 	.short	(.L_403 - .L_402)
	.align		4
.L_402:
        /*005c*/ 	.word	index@(.nv.constant0._ZN4vllm4gptq19shuffle_3bit_kernelEPjii)
        /*0060*/ 	.short	0x0210
        /*0062*/ 	.short	0x0010


	//----- nvinfo : EIATTR_SW_WAR
	.align		4
.L_403:
        /*0064*/ 	.byte	0x04, 0x36
        /*0066*/ 	.short	(.L_405 - .L_404)
.L_404:
        /*0068*/ 	.word	0x00000008
.L_405:


//--------------------- .nv.info._ZN4vllm4gptq19shuffle_2bit_kernelEPjii --------------------------
	.section	.nv.info._ZN4vllm4gptq19shuffle_2bit_kernelEPjii,"",@"SHT_CUDA_INFO"
	.sectionflags	@""
	.align	4


	//----- nvinfo : EIATTR_CUDA_API_VERSION
	.align		4
        /*0000*/ 	.byte	0x04, 0x37
        /*0002*/ 	.short	(.L_407 - .L_406)
.L_406:
        /*0004*/ 	.word	0x00000082


	//----- nvinfo : EIATTR_KPARAM_INFO
	.align		4
.L_407:
        /*0008*/ 	.byte	0x04, 0x17
        /*000a*/ 	.short	(.L_409 - .L_408)
.L_408:
        /*000c*/ 	.word	0x00000000
        /*0010*/ 	.short	0x0002
        /*0012*/ 	.short	0x000c
        /*0014*/ 	.byte	0x00, 0xf0, 0x11, 0x00


	//----- nvinfo : EIATTR_KPARAM_INFO
	.align		4
.L_409:
        /*0018*/ 	.byte	0x04, 0x17
        /*001a*/ 	.short	(.L_411 - .L_410)
.L_410:
        /*001c*/ 	.word	0x00000000
        /*0020*/ 	.short	0x0001
        /*0022*/ 	.short	0x0008
        /*0024*/ 	.byte	0x00, 0xf0, 0x11, 0x00


	//----- nvinfo : EIATTR_KPARAM_INFO
	.align		4
.L_411:
        /*0028*/ 	.byte	0x04, 0x17
        /*002a*/ 	.short	(.L_413 - .L_412)
.L_412:
        /*002c*/ 	.word	0x00000000
        /*0030*/ 	.short	0x0000
        /*0032*/ 	.short	0x0000
        /*0034*/ 	.byte	0x00, 0xf0, 0x21, 0x00


	//----- nvinfo : EIATTR_SPARSE_MMA_MASK
	.align		4
.L_413:
        /*0038*/ 	.byte	0x03, 0x50
        /*003a*/ 	.short	0x0000


	//----- nvinfo : EIATTR_MAXREG_COUNT
	.align		4
        /*003c*/ 	.byte	0x03, 0x1b
        /*003e*/ 	.short	0x00ff


	//----- nvinfo : EIATTR_MERCURY_ISA_VERSION
	.align		4
        /*0040*/ 	.byte	0x03, 0x5f
        /*0042*/ 	.short	0x0101


	//----- nvinfo : EIATTR_EXIT_INSTR_OFFSETS
	.align		4
        /*0044*/ 	.byte	0x04, 0x1c
        /*0046*/ 	.short	(.L_415 - .L_414)


	//   ....[0]....
.L_414:
        /*0048*/ 	.word	0x00000060


	//   ....[1]....
        /*004c*/ 	.word	0x00000090


	//   ....[2]....
        /*0050*/ 	.word	0x000005c0


	//   ....[3]....
        /*0054*/ 	.word	0x000007e0


	//----- nvinfo : EIATTR_CBANK_PARAM_SIZE
	.align		4
.L_415:
        /*0058*/ 	.byte	0x03, 0x19
        /*005a*/ 	.short	0x0010


	//----- nvinfo : EIATTR_PARAM_CBANK
	.align		4
        /*005c*/ 	.byte	0x04, 0x0a
        /*005e*/ 	.short	(.L_417 - .L_416)
	.align		4
.L_416:
        /*0060*/ 	.word	index@(.nv.constant0._ZN4vllm4gptq19shuffle_2bit_kernelEPjii)
        /*0064*/ 	.short	0x0210
        /*0066*/ 	.short	0x0010


	//----- nvinfo : EIATTR_SW_WAR
	.align		4
.L_417:
        /*0068*/ 	.byte	0x04, 0x36
        /*006a*/ 	.short	(.L_419 - .L_418)
.L_418:
        /*006c*/ 	.word	0x00000008
.L_419:


//--------------------- .nv.info._ZN4vllm4gptq19shuffle_8bit_kernelEPjii --------------------------
	.section	.nv.info._ZN4vllm4gptq19shuffle_8bit_kernelEPjii,"",@"SHT_CUDA_INFO"
	.sectionflags	@""
	.align	4


	//----- nvinfo : EIATTR_CUDA_API_VERSION
	.align		4
        /*0000*/ 	.byte	0x04, 0x37
        /*0002*/ 	.short	(.L_421 - .L_420)
.L_420:
        /*0004*/ 	.word	0x00000082


	//----- nvinfo : EIATTR_KPARAM_INFO
	.align		4
.L_421:
        /*0008*/ 	.byte	0x04, 0x17
        /*000a*/ 	.short	(.L_423 - .L_422)
.L_422:
        /*000c*/ 	.word	0x00000000
        /*0010*/ 	.short	0x0002
        /*0012*/ 	.short	0x000c
        /*0014*/ 	.byte	0x00, 0xf0, 0x11, 0x00


	//----- nvinfo : EIATTR_KPARAM_INFO
	.align		4
.L_423:
        /*0018*/ 	.byte	0x04, 0x17
        /*001a*/ 	.short	(.L_425 - .L_424)
.L_424:
        /*001c*/ 	.word	0x00000000
        /*0020*/ 	.short	0x0001
        /*0022*/ 	.short	0x0008
        /*0024*/ 	.byte	0x00, 0xf0, 0x11, 0x00


	//----- nvinfo : EIATTR_KPARAM_INFO
	.align		4
.L_425:
        /*0028*/ 	.byte	0x04, 0x17
        /*002a*/ 	.short	(.L_427 - .L_426)
.L_426:
        /*002c*/ 	.word	0x00000000
        /*0030*/ 	.short	0x0000
        /*0032*/ 	.short	0x0000
        /*0034*/ 	.byte	0x00, 0xf0, 0x21, 0x00


	//----- nvinfo : EIATTR_SPARSE_MMA_MASK
	.align		4
.L_427:
        /*0038*/ 	.byte	0x03, 0x50
        /*003a*/ 	.short	0x0000


	//----- nvinfo : EIATTR_MAXREG_COUNT
	.align		4
        /*003c*/ 	.byte	0x03, 0x1b
        /*003e*/ 	.short	0x00ff


	//----- nvinfo : EIATTR_MERCURY_ISA_VERSION
	.align		4
        /*0040*/ 	.byte	0x03, 0x5f
        /*0042*/ 	.short	0x0101


	//----- nvinfo : EIATTR_EXIT_INSTR_OFFSETS
	.align		4
        /*0044*/ 	.byte	0x04, 0x1c
        /*0046*/ 	.short	(.L_429 - .L_428)


	//   ....[0]....
.L_428:
        /*0048*/ 	.word	0x00000010


	//----- nvinfo : EIATTR_CBANK_PARAM_SIZE
	.align		4
.L_429:
        /*004c*/ 	.byte	0x03, 0x19
        /*004e*/ 	.short	0x0010


	//----- nvinfo : EIATTR_PARAM_CBANK
	.align		4
        /*0050*/ 	.byte	0x04, 0x0a
        /*0052*/ 	.short	(.L_431 - .L_430)
	.align		4
.L_430:
        /*0054*/ 	.word	index@(.nv.constant0._ZN4vllm4gptq19shuffle_8bit_kernelEPjii)
        /*0058*/ 	.short	0x0210
        /*005a*/ 	.short	0x0010


	//----- nvinfo : EIATTR_SW_WAR
	.align		4
.L_431:
        /*005c*/ 	.byte	0x04, 0x36
        /*005e*/ 	.short	(.L_433 - .L_432)
.L_432:
        /*0060*/ 	.word	0x00000008
.L_433:


//--------------------- .nv.info._ZN4vllm4gptq19shuffle_4bit_kernelEPjii --------------------------
	.section	.nv.info._ZN4vllm4gptq19shuffle_4bit_kernelEPjii,"",@"SHT_CUDA_INFO"
	.sectionflags	@""
	.align	4


	//----- nvinfo : EIATTR_CUDA_API_VERSION
	.align		4
        /*0000*/ 	.byte	0x04, 0x37
        /*0002*/ 	.short	(.L_435 - .L_434)
.L_434:
        /*0004*/ 	.word	0x00000082


	//----- nvinfo : EIATTR_KPARAM_INFO
	.align		4
.L_435:
        /*0008*/ 	.byte	0x04, 0x17
        /*000a*/ 	.short	(.L_437 - .L_436)
.L_436:
        /*000c*/ 	.word	0x00000000
        /*0010*/ 	.short	0x0002
        /*0012*/ 	.short	0x000c
        /*0014*/ 	.byte	0x00, 0xf0, 0x11, 0x00


	//----- nvinfo : EIATTR_KPARAM_INFO
	.align		4
.L_437:
        /*0018*/ 	.byte	0x04, 0x17
        /*001a*/ 	.short	(.L_439 - .L_438)
.L_438:
        /*001c*/ 	.word	0x00000000
        /*0020*/ 	.short	0x0001
        /*0022*/ 	.short	0x0008
        /*0024*/ 	.byte	0x00, 0xf0, 0x11, 0x00


	//----- nvinfo : EIATTR_KPARAM_INFO
	.align		4
.L_439:
        /*0028*/ 	.byte	0x04, 0x17
        /*002a*/ 	.short	(.L_441 - .L_440)
.L_440:
        /*002c*/ 	.word	0x00000000
        /*0030*/ 	.short	0x0000
        /*0032*/ 	.short	0x0000
        /*0034*/ 	.byte	0x00, 0xf0, 0x21, 0x00


	//----- nvinfo : EIATTR_SPARSE_MMA_MASK
	.align		4
.L_441:
        /*0038*/ 	.byte	0x03, 0x50
        /*003a*/ 	.short	0x0000


	//----- nvinfo : EIATTR_MAXREG_COUNT
	.align		4
        /*003c*/ 	.byte	0x03, 0x1b
        /*003e*/ 	.short	0x00ff


	//----- nvinfo : EIATTR_MERCURY_ISA_VERSION
	.align		4
        /*0040*/ 	.byte	0x03, 0x5f
        /*0042*/ 	.short	0x0101


	//----- nvinfo : EIATTR_EXIT_INSTR_OFFSETS
	.align		4
        /*0044*/ 	.byte	0x04, 0x1c
        /*0046*/ 	.short	(.L_443 - .L_442)


	//   ....[0]....
.L_442:
        /*0048*/ 	.word	0x00000060


	//   ....[1]....
        /*004c*/ 	.word	0x00000090


	//   ....[2]....
        /*0050*/ 	.word	0x000006d0


	//   ....[3]....
        /*0054*/ 	.word	0x00000850


	//----- nvinfo : EIATTR_CBANK_PARAM_SIZE
	.align		4
.L_443:
        /*0058*/ 	.byte	0x03, 0x19
        /*005a*/ 	.short	0x0010


	//----- nvinfo : EIATTR_PARAM_CBANK
	.align		4
        /*005c*/ 	.byte	0x04, 0x0a
        /*005e*/ 	.short	(.L_445 - .L_444)
	.align		4
.L_444:
        /*0060*/ 	.word	index@(.nv.constant0._ZN4vllm4gptq19shuffle_4bit_kernelEPjii)
        /*0064*/ 	.short	0x0210
        /*0066*/ 	.short	0x0010


	//----- nvinfo : EIATTR_SW_WAR
	.align		4
.L_445:
        /*0068*/ 	.byte	0x04, 0x36
        /*006a*/ 	.short	(.L_447 - .L_446)
.L_446:
        /*006c*/ 	.word	0x00000008
.L_447:


//--------------------- .nv.info._ZN4vllm4gptq23reconstruct_gptq_kernelINS0_17MatrixView_q8_rowELi8EEEvPKjPK6__halfS4_PKiiiibPS5_ --------------------------
	.section	.nv.info._ZN4vllm4gptq23reconstruct_gptq_kernelINS0_17MatrixView_q8_rowELi8EEEvPKjPK6__halfS4_PKiiiibPS5_,"",@"SHT_CUDA_INFO"
	.sectionflags	@""
	.align	4


	//----- nvinfo : EIATTR_CUDA_API_VERSION
	.align		4
        /*0000*/ 	.byte	0x04, 0x37
        /*0002*/ 	.short	(.L_449 - .L_448)
.L_448:
        /*0004*/ 	.word	0x00000082


	//----- nvinfo : EIATTR_KPARAM_INFO
	.align		4
.L_449:
        /*0008*/ 	.byte	0x04, 0x17
        /*000a*/ 	.short	(.L_451 - .L_450)
.L_450:
        /*000c*/ 	.word	0x00000000
        /*0010*/ 	.short	0x0008
        /*0012*/ 	.short	0x0030
        /*0014*/ 	.byte	0x00, 0xf0, 0x21, 0x00


	//----- nvinfo : EIATTR_KPARAM_INFO
	.align		4
.L_451:
        /*0018*/ 	.byte	0x04, 0x17
        /*001a*/ 	.short	(.L_453 - .L_452)
.L_452:
        /*001c*/ 	.word	0x00000000
        /*0020*/ 	.short	0x0007
        /*0022*/ 	.short	0x002c
        /*0024*/ 	.byte	0x00, 0xf0, 0x05, 0x00


	//----- nvinfo : EIATTR_KPARAM_INFO
	.align		4
.L_453:
        /*0028*/ 	.byte	0x04, 0x17
        /*002a*/ 	.short	(.L_455 - .L_454)
.L_454:
        /*002c*/ 	.word	0x00000000
        /*0030*/ 	.short	0x0006
        /*0032*/ 	.short	0x0028
        /*0034*/ 	.byte	0x00, 0xf0, 0x11, 0x00


	//----- nvinfo : EIATTR_KPARAM_INFO
	.align		4
.L_455:
        /*0038*/ 	.byte	0x04, 0x17
        /*003a*/ 	.short	(.L_457 - .L_456)
.L_456:
        /*003c*/ 	.word	0x00000000
        /*0040*/ 	.short	0x0005
        /*0042*/ 	.short	0x0024
        /*0044*/ 	.byte	0x00, 0xf0, 0x11, 0x00


	//----- nvinfo : EIATTR_KPARAM_INFO
	.align		4
.L_457:
        /*0048*/ 	.byte	0x04, 0x17
        /*004a*/ 	.short	(.L_459 - .L_458)
.L_458:
        /*004c*/ 	.word	0x00000000
        /*0050*/ 	.short	0x0004
        /*0052*/ 	.short	0x0020
        /*0054*/ 	.byte	0x00, 0xf0, 0x11, 0x00


	//----- nvinfo : EIATTR_KPARAM_INFO
	.align		4
.L_459:
        /*0058*/ 	.byte	0x04, 0x17
        /*005a*/ 	.short	(.L_461 - .L_460)
.L_460:
        /*005c*/ 	.word	0x00000000
        /*0060*/ 	.short	0x0003
        /*0062*/ 	.short	0x0018
        /*0064*/ 	.byte	0x00, 0xf0, 0x21, 0x00


	//----- nvinfo : EIATTR_KPARAM_INFO
	.align		4
.L_461:
        /*0068*/ 	.byte	0x04, 0x17
        /*006a*/ 	.short	(.L_463 - .L_462)
.L_462:
        /*006c*/ 	.word	0x00000000
        /*0070*/ 	.short	0x0002
        /*0072*/ 	.short	0x0010
        /*0074*/ 	.byte	0x00, 0xf0, 0x21, 0x00


	//----- nvinfo : EIATTR_KPARAM_INFO
	.align		4
.L_463:
        /*0078*/ 	.byte	0x04, 0x17
        /*007a*/ 	.short	(.L_465 - .L_464)
.L_464:
        /*007c*/ 	.word	0x00000000
        /*0080*/ 	.short	0x0001
        /*0082*/ 	.short	0x0008
        /*0084*/ 	.byte	0x00, 0xf0, 0x21, 0x00


	//----- nvinfo : EIATTR_KPARAM_INFO
	.align		4
.L_465:
        /*0088*/ 	.byte	0x04, 0x17
        /*008a*/ 	.short	(.L_467 - .L_466)
.L_466:
        /*008c*/ 	.word	0x00000000
        /*0090*/ 	.short	0x0000
        /*0092*/ 	.short	0x0000
        /*0094*/ 	.byte	0x00, 0xf0, 0x21, 0x00


	//----- nvinfo : EIATTR_SPARSE_MMA_MASK
	.align		4
.L_467:
        /*0098*/ 	.byte	0x03, 0x50
        /*009a*/ 	.short	0x0000


	//----- nvinfo : EIATTR_MAXREG_COUNT
	.align		4
        /*009c*/ 	.byte	0x03, 0x1b
        /*009e*/ 	.short	0x00ff


	//----- nvinfo : EIATTR_MERCURY_ISA_VERSION
	.align		4
        /*00a0*/ 	.byte	0x03, 0x5f
        /*00a2*/ 	.short	0x0101


	//----- nvinfo : EIATTR_EXIT_INSTR_OFFSETS
	.align		4
        /*00a4*/ 	.byte	0x04, 0x1c
        /*00a6*/ 	.short	(.L_469 - .L_468)


	//   ....[0]....
.L_468:
        /*00a8*/ 	.word	0x00000060


	//   ....[1]....
        /*00ac*/ 	.word	0x000006d0


	//----- nvinfo : EIATTR_CBANK_PARAM_SIZE
	.align		4
.L_469:
        /*00b0*/ 	.byte	0x03, 0x19
        /*00b2*/ 	.short	0x0038


	//----- nvinfo : EIATTR_PARAM_CBANK
	.align		4
        /*00b4*/ 	.byte	0x04, 0x0a
        /*00b6*/ 	.short	(.L_471 - .L_470)
	.align		4
.L_470:
        /*00b8*/ 	.word	index@(.nv.constant0._ZN4vllm4gptq23reconstruct_gptq_kernelINS0_17MatrixView_q8_rowELi8EEEvPKjPK6__halfS4_PKiiiibPS5_)
        /*00bc*/ 	.short	0x0210
        /*00be*/ 	.short	0x0038


	//----- nvinfo : EIATTR_SW_WAR
	.align		4
.L_471:
        /*00c0*/ 	.byte	0x04, 0x36
        /*00c2*/ 	.short	(.L_473 - .L_472)
.L_472:
        /*00c4*/ 	.word	0x00000008
.L_473:


//--------------------- .nv.info._ZN4vllm4gptq23reconstruct_gptq_kernelINS0_17MatrixView_q2_rowELi2EEEvPKjPK6__halfS4_PKiiiibPS5_ --------------------------
	.section	.nv.info._ZN4vllm4gptq23reconstruct_gptq_kernelINS0_17MatrixView_q2_rowELi2EEEvPKjPK6__halfS4_PKiiiibPS5_,"",@"SHT_CUDA_INFO"
	.sectionflags	@""
	.align	4


	//----- nvinfo : EIATTR_CUDA_API_VERSION
	.align		4
        /*0000*/ 	.byte	0x04, 0x37
        /*0002*/ 	.short	(.L_475 - .L_474)
.L_474:
        /*0004*/ 	.word	0x00000082


	//----- nvinfo : EIATTR_KPARAM_INFO
	.align		4
.L_475:
        /*0008*/ 	.byte	0x04, 0x17
        /*000a*/ 	.short	(.L_477 - .L_476)
.L_476:
        /*000c*/ 	.word	0x00000000
        /*0010*/ 	.short	0x0008
        /*0012*/ 	.short	0x0030
        /*0014*/ 	.byte	0x00, 0xf0, 0x21, 0x00


	//----- nvinfo : EIATTR_KPARAM_INFO
	.align		4
.L_477:
        /*0018*/ 	.byte	0x04, 0x17
        /*001a*/ 	.short	(.L_479 - .L_478)
.L_478:
        /*001c*/ 	.word	0x00000000
        /*0020*/ 	.short	0x0007
        /*0022*/ 	.short	0x002c
        /*0024*/ 	.byte	0x00, 0xf0, 0x05, 0x00


	//----- nvinfo : EIATTR_KPARAM_INFO
	.align		4
.L_479:
        /*0028*/ 	.byte	0x04, 0x17
        /*002a*/ 	.short	(.L_481 - .L_480)
.L_480:
        /*002c*/ 	.word	0x00000000
        /*0030*/ 	.short	0x0006
        /*0032*/ 	.short	0x0028
        /*0034*/ 	.byte	0x00, 0xf0, 0x11, 0x00


	//----- nvinfo : EIATTR_KPARAM_INFO
	.align		4
.L_481:
        /*0038*/ 	.byte	0x04, 0x17
        /*003a*/ 	.short	(.L_483 - .L_482)
.L_482:
        /*003c*/ 	.word	0x00000000
        /*0040*/ 	.short	0x0005
        /*0042*/ 	.short	0x0024
        /*0044*/ 	.byte	0x00, 0xf0, 0x11, 0x00


	//----- nvinfo : EIATTR_KPARAM_INFO
	.align		4
.L_483:
        /*0048*/ 	.byte	0x04, 0x17
        /*004a*/ 	.short	(.L_485 - .L_484)
.L_484:
        /*004c*/ 	.word	0x00000000
        /*0050*/ 	.short	0x0004
        /*0052*/ 	.short	0x0020
        /*0054*/ 	.byte	0x00, 0xf0, 0x11, 0x00


	//----- nvinfo : EIATTR_KPARAM_INFO
	.align		4
.L_485:
        /*0058*/ 	.byte	0x04, 0x17
        /*005a*/ 	.short	(.L_487 - .L_486)
.L_486:
        /*005c*/ 	.word	0x00000000
        /*0060*/ 	.short	0x0003
        /*0062*/ 	.short	0x0018
        /*0064*/ 	.byte	0x00, 0xf0, 0x21, 0x00


	//----- nvinfo : EIATTR_KPARAM_INFO
	.align		4
.L_487:
        /*0068*/ 	.byte	0x04, 0x17
        /*006a*/ 	.short	(.L_489 - .L_488)
.L_488:
        /*006c*/ 	.word	0x00000000
        /*0070*/ 	.short	0x0002
        /*0072*/ 	.short	0x0010
        /*0074*/ 	.byte	0x00, 0xf0, 0x21, 0x00


	//----- nvinfo : EIATTR_KPARAM_INFO
	.align		4
.L_489:
        /*0078*/ 	.byte	0x04, 0x17
        /*007a*/ 	.short	(.L_491 - .L_490)
.L_490:
        /*007c*/ 	.word	0x00000000
        /*0080*/ 	.short	0x0001
        /*0082*/ 	.short	0x0008
        /*0084*/ 	.byte	0x00, 0xf0, 0x21, 0x00


	//----- nvinfo : EIATTR_KPARAM_INFO
	.align		4
.L_491:
        /*0088*/ 	.byte	0x04, 0x17
        /*008a*/ 	.short	(.L_493 - .L_492)
.L_492:
        /*008c*/ 	.word	0x00000000
        /*0090*/ 	.short	0x0000
        /*0092*/ 	.short	0x0000
        /*0094*/ 	.byte	0x00, 0xf0, 0x21, 0x00


	//----- nvinfo : EIATTR_SPARSE_MMA_MASK
	.align		4
.L_493:
        /*0098*/ 	.byte	0x03, 0x50
        /*009a*/ 	.short	0x0000


	//----- nvinfo : EIATTR_MAXREG_COUNT
	.align		4
        /*009c*/ 	.byte	0x03, 0x1b
        /*009e*/ 	.short	0x00ff


	//----- nvinfo : EIATTR_MERCURY_ISA_VERSION
	.align		4
        /*00a0*/ 	.byte	0x03, 0x5f
        /*00a2*/ 	.short	0x0101


	//----- nvinfo : EIATTR_EXIT_INSTR_OFFSETS
	.align		4
        /*00a4*/ 	.byte	0x04, 0x1c
        /*00a6*/ 	.short	(.L_495 - .L_494)


	//   ....[0]....
.L_494:
        /*00a8*/ 	.word	0x00000060


	//   ....[1]....
        /*00ac*/ 	.word	0x00001580


	//----- nvinfo : EIATTR_CBANK_PARAM_SIZE
	.align		4
.L_495:
        /*00b0*/ 	.byte	0x03, 0x19
        /*00b2*/ 	.short	0x0038


	//----- nvinfo : EIATTR_PARAM_CBANK
	.align		4
        /*00b4*/ 	.byte	0x04, 0x0a
        /*00b6*/ 	.short	(.L_497 - .L_496)
	.align		4
.L_496:
        /*00b8*/ 	.word	index@(.nv.constant0._ZN4vllm4gptq23reconstruct_gptq_kernelINS0_17MatrixView_q2_rowELi2EEEvPKjPK6__halfS4_PKiiiibPS5_)
        /*00bc*/ 	.short	0x0210
        /*00be*/ 	.short	0x0038


	//----- nvinfo : EIATTR_SW_WAR
	.align		4
.L_497:
        /*00c0*/ 	.byte	0x04, 0x36
        /*00c2*/ 	.short	(.L_499 - .L_498)
.L_498:
        /*00c4*/ 	.word	0x00000008
.L_499:


//--------------------- .nv.info._ZN4vllm4gptq23reconstruct_gptq_kernelINS0_17MatrixView_q4_rowELi4EEEvPKjPK6__halfS4_PKiiiibPS5_ --------------------------
	.section	.nv.info._ZN4vllm4gptq23reconstruct_gptq_kernelINS0_17MatrixView_q4_rowELi4EEEvPKjPK6__halfS4_PKiiiibPS5_,"",@"SHT_CUDA_INFO"
	.sectionflags	@""
	.align	4


	//----- nvinfo : EIATTR_CUDA_API_VERSION
	.align		4
        /*0000*/ 	.byte	0x04, 0x37
        /*0002*/ 	.short	(.L_501 - .L_500)
.L_500:
        /*0004*/ 	.word	0x00000082


	//----- nvinfo : EIATTR_KPARAM_INFO
	.align		4
.L_501:
        /*0008*/ 	.byte	0x04, 0x17
        /*000a*/ 	.short	(.L_503 - .L_502)
.L_502:
        /*000c*/ 	.word	0x00000000
        /*0010*/ 	.short	0x0008
        /*0012*/ 	.short	0x0030
        /*0014*/ 	.byte	0x00, 0xf0, 0x21, 0x00


	//----- nvinfo : EIATTR_KPARAM_INFO
	.align		4
.L_503:
        /*0018*/ 	.byte	0x04, 0x17
        /*001a*/ 	.short	(.L_505 - .L_504)
.L_504:
        /*001c*/ 	.word	0x00000000
        /*0020*/ 	.short	0x0007
        /*0022*/ 	.short	0x002c
        /*0024*/ 	.byte	0x00, 0xf0, 0x05, 0x00


	//----- nvinfo : EIATTR_KPARAM_INFO
	.align		4
.L_505:
        /*0028*/ 	.byte	0x04, 0x17
        /*002a*/ 	.short	(.L_507 - .L_506)
.L_506:
        /*002c*/ 	.word	0x00000000
        /*0030*/ 	.short	0x0006
        /*0032*/ 	.short	0x0028
        /*0034*/ 	.byte	0x00, 0xf0, 0x11, 0x00


	//----- nvinfo : EIATTR_KPARAM_INFO
	.align		4
.L_507:
        /*0038*/ 	.byte	0x04, 0x17
        /*003a*/ 	.short	(.L_509 - .L_508)
.L_508:
        /*003c*/ 	.word	0x00000000
        /*0040*/ 	.short	0x0005
        /*0042*/ 	.short	0x0024
        /*0044*/ 	.byte	0x00, 0xf0, 0x11, 0x00


	//----- nvinfo : EIATTR_KPARAM_INFO
	.align		4
.L_509:
        /*0048*/ 	.byte	0x04, 0x17
        /*004a*/ 	.short	(.L_511 - .L_510)
.L_510:
        /*004c*/ 	.word	0x00000000
        /*0050*/ 	.short	0x0004
        /*0052*/ 	.short	0x0020
        /*0054*/ 	.byte	0x00, 0xf0, 0x11, 0x00


	//----- nvinfo : EIATTR_KPARAM_INFO
	.align		4
.L_511:
        /*0058*/ 	.byte	0x04, 0x17
        /*005a*/ 	.short	(.L_513 - .L_512)
.L_512:
        /*005c*/ 	.word	0x00000000
        /*0060*/ 	.short	0x0003
        /*0062*/ 	.short	0x0018
        /*0064*/ 	.byte	0x00, 0xf0, 0x21, 0x00


	//----- nvinfo : EIATTR_KPARAM_INFO
	.align		4
.L_513:
        /*0068*/ 	.byte	0x04, 0x17
        /*006a*/ 	.short	(.L_515 - .L_514)
.L_514:
        /*006c*/ 	.word	0x00000000
        /*0070*/ 	.short	0x0002
        /*0072*/ 	.short	0x0010
        /*0074*/ 	.byte	0x00, 0xf0, 0x21, 0x00


	//----- nvinfo : EIATTR_KPARAM_INFO
	.align		4
.L_515:
        /*0078*/ 	.byte	0x04, 0x17
        /*007a*/ 	.short	(.L_517 - .L_516)
.L_516:
        /*007c*/ 	.word	0x00000000
        /*0080*/ 	.short	0x0001
        /*0082*/ 	.short	0x0008
        /*0084*/ 	.byte	0x00, 0xf0, 0x21, 0x00


	//----- nvinfo : EIATTR_KPARAM_INFO
	.align		4
.L_517:
        /*0088*/ 	.byte	0x04, 0x17
        /*008a*/ 	.short	(.L_519 - .L_518)
.L_518:
        /*008c*/ 	.word	0x00000000
        /*0090*/ 	.short	0x0000
        /*0092*/ 	.short	0x0000
        /*0094*/ 	.byte	0x00, 0xf0, 0x21, 0x00


	//----- nvinfo : EIATTR_SPARSE_MMA_MASK
	.align		4
.L_519:
        /*0098*/ 	.byte	0x03, 0x50
        /*009a*/ 	.short	0x0000


	//----- nvinfo : EIATTR_MAXREG_COUNT
	.align		4
        /*009c*/ 	.byte	0x03, 0x1b
        /*009e*/ 	.short	0x00ff


	//----- nvinfo : EIATTR_MERCURY_ISA_VERSION
	.align		4
        /*00a0*/ 	.byte	0x03, 0x5f
        /*00a2*/ 	.short	0x0101


	//----- nvinfo : EIATTR_EXIT_INSTR_OFFSETS
	.align		4
        /*00a4*/ 	.byte	0x04, 0x1c
        /*00a6*/ 	.short	(.L_521 - .L_520)


	//   ....[0]....
.L_520:
        /*00a8*/ 	.word	0x00000060


	//   ....[1]....
        /*00ac*/ 	.word	0x00000b90


	//----- nvinfo : EIATTR_CBANK_PARAM_SIZE
	.align		4
.L_521:
        /*00b0*/ 	.byte	0x03, 0x19
        /*00b2*/ 	.short	0x0038


	//----- nvinfo : EIATTR_PARAM_CBANK
	.align		4
        /*00b4*/ 	.byte	0x04, 0x0a
        /*00b6*/ 	.short	(.L_523 - .L_522)
	.align		4
.L_522:
        /*00b8*/ 	.word	index@(.nv.constant0._ZN4vllm4gptq23reconstruct_gptq_kernelINS0_17MatrixView_q4_rowELi4EEEvPKjPK6__halfS4_PKiiiibPS5_)
        /*00bc*/ 	.short	0x0210
        /*00be*/ 	.short	0x0038


	//----- nvinfo : EIATTR_SW_WAR
	.align		4
.L_523:
        /*00c0*/ 	.byte	0x04, 0x36
        /*00c2*/ 	.short	(.L_525 - .L_524)
.L_524:
        /*00c4*/ 	.word	0x00000008
.L_525:


//--------------------- .nv.info._ZN4vllm4gptq28reconstruct_gptq_3bit_kernelEPKjPK6__halfS2_PKiiiibPS3_ --------------------------
	.section	.nv.info._ZN4vllm4gptq28reconstruct_gptq_3bit_kernelEPKjPK6__halfS2_PKiiiibPS3_,"",@"SHT_CUDA_INFO"
	.sectionflags	@""
	.align	4


	//----- nvinfo : EIATTR_CUDA_API_VERSION
	.align		4
        /*0000*/ 	.byte	0x04, 0x37
        /*0002*/ 	.short	(.L_527 - .L_526)
.L_526:
        /*0004*/ 	.word	0x00000082


	//----- nvinfo : EIATTR_KPARAM_INFO
	.align		4
.L_527:
        /*0008*/ 	.byte	0x04, 0x17
        /*000a*/ 	.short	(.L_529 - .L_528)
.L_528:
        /*000c*/ 	.word	0x00000000
        /*0010*/ 	.short	0x0008
        /*0012*/ 	.short	0x0030
        /*0014*/ 	.byte	0x00, 0xf0, 0x21, 0x00


	//----- nvinfo : EIATTR_KPARAM_INFO
	.align		4
.L_529:
        /*0018*/ 	.byte	0x04, 0x17
        /*001a*/ 	.short	(.L_531 - .L_530)
.L_530:
        /*001c*/ 	.word	0x00000000
        /*0020*/ 	.short	0x0007
        /*0022*/ 	.short	0x002c
        /*0024*/ 	.byte	0x00, 0xf0, 0x05, 0x00


	//----- nvinfo : EIATTR_KPARAM_INFO
	.align		4
.L_531:
        /*0028*/ 	.byte	0x04, 0x17
        /*002a*/ 	.short	(.L_533 - .L_532)
.L_532:
        /*002c*/ 	.word	0x00000000
        /*0030*/ 	.short	0x0006
        /*0032*/ 	.short	0x0028
        /*0034*/ 	.byte	0x00, 0xf0, 0x11, 0x00


	//----- nvinfo : EIATTR_KPARAM_INFO
	.align		4
.L_533:
        /*0038*/ 	.byte	0x04, 0x17
        /*003a*/ 	.short	(.L_535 - .L_534)
.L_534:
        /*003c*/ 	.word	0x00000000
        /*0040*/ 	.short	0x0005
        /*0042*/ 	.short	0x0024
        /*0044*/ 	.byte	0x00, 0xf0, 0x11, 0x00


	//----- nvinfo : EIATTR_KPARAM_INFO
	.align		4
.L_535:
        /*0048*/ 	.byte	0x04, 0x17
        /*004a*/ 	.short	(.L_537 - .L_536)
.L_536:
        /*004c*/ 	.word	0x00000000
        /*0050*/ 	.short	0x0004
        /*0052*/ 	.short	0x0020
        /*0054*/ 	.byte	0x00, 0xf0, 0x11, 0x00


	//----- nvinfo : EIATTR_KPARAM_INFO
	.align		4
.L_537:
        /*0058*/ 	.byte	0x04, 0x17
        /*005a*/ 	.short	(.L_539 - .L_538)
.L_538:
        /*005c*/ 	.word	0x00000000
        /*0060*/ 	.short	0x0003
        /*0062*/ 	.short	0x0018
        /*0064*/ 	.byte	0x00, 0xf0, 0x21, 0x00


	//----- nvinfo : EIATTR_KPARAM_INFO
	.align		4
.L_539:
        /*0068*/ 	.byte	0x04, 0x17
        /*006a*/ 	.short	(.L_541 - .L_540)
.L_540:
        /*006c*/ 	.word	0x00000000
        /*0070*/ 	.short	0x0002
        /*0072*/ 	.short	0x0010
        /*0074*/ 	.byte	0x00, 0xf0, 0x21, 0x00


	//----- nvinfo : EIATTR_KPARAM_INFO
	.align		4
.L_541:
        /*0078*/ 	.byte	0x04, 0x17
        /*007a*/ 	.short	(.L_543 - .L_542)
.L_542:
        /*007c*/ 	.word	0x00000000
        /*0080*/ 	.short	0x0001
        /*0082*/ 	.short	0x0008
        /*0084*/ 	.byte	0x00, 0xf0, 0x21, 0x00


	//----- nvinfo : EIATTR_KPARAM_INFO
	.align		4
.L_543:
        /*0088*/ 	.byte	0x04, 0x17
        /*008a*/ 	.short	(.L_545 - .L_544)
.L_544:
        /*008c*/ 	.word	0x00000000
        /*0090*/ 	.short	0x0000
        /*0092*/ 	.short	0x0000
        /*0094*/ 	.byte	0x00, 0xf0, 0x21, 0x00


	//----- nvinfo : EIATTR_SPARSE_MMA_MASK
	.align		4
.L_545:
        /*0098*/ 	.byte	0x03, 0x50
        /*009a*/ 	.short	0x0000


	//----- nvinfo : EIATTR_MAXREG_COUNT
	.align		4
        /*009c*/ 	.byte	0x03, 0x1b
        /*009e*/ 	.short	0x00ff


	//----- nvinfo : EIATTR_MERCURY_ISA_VERSION
	.align		4
        /*00a0*/ 	.byte	0x03, 0x5f
        /*00a2*/ 	.short	0x0101


	//----- nvinfo : EIATTR_EXIT_INSTR_OFFSETS
	.align		4
        /*00a4*/ 	.byte	0x04, 0x1c
        /*00a6*/ 	.short	(.L_547 - .L_546)


	//   ....[0]....
.L_546:
        /*00a8*/ 	.word	0x00000060


	//   ....[1]....
        /*00ac*/ 	.word	0x00005e50


	//----- nvinfo : EIATTR_CRS_STACK_SIZE
	.align		4
.L_547:
        /*00b0*/ 	.byte	0x04, 0x1e
        /*00b2*/ 	.short	(.L_549 - .L_548)
.L_548:
        /*00b4*/ 	.word	0x00000000


	//----- nvinfo : EIATTR_CBANK_PARAM_SIZE
	.align		4
.L_549:
        /*00b8*/ 	.byte	0x03, 0x19
        /*00ba*/ 	.short	0x0038


	//----- nvinfo : EIATTR_PARAM_CBANK
	.align		4
        /*00bc*/ 	.byte	0x04, 0x0a
        /*00be*/ 	.short	(.L_551 - .L_550)
	.align		4
.L_550:
        /*00c0*/ 	.word	index@(.nv.constant0._ZN4vllm4gptq28reconstruct_gptq_3bit_kernelEPKjPK6__halfS2_PKiiiibPS3_)
        /*00c4*/ 	.short	0x0210
        /*00c6*/ 	.short	0x0038


	//----- nvinfo : EIATTR_SW_WAR
	.align		4
.L_551:
        /*00c8*/ 	.byte	0x04, 0x36
        /*00ca*/ 	.short	(.L_553 - .L_552)
.L_552:
        /*00cc*/ 	.word	0x00000008
.L_553:


//--------------------- .nv.info._ZN4vllm4gptq32gemm_half_q_half_alt_8bit_kernelEPK7__half2PKjP6__halfPKS6_S5_PKiiiib --------------------------
	.section	.nv.info._ZN4vllm4gptq32gemm_half_q_half_alt_8bit_kernelEPK7__half2PKjP6__halfPKS6_S5_PKiiiib,"",@"SHT_CUDA_INFO"
	.sectionflags	@""
	.align	4


	//----- nvinfo : EIATTR_CUDA_API_VERSION
	.align		4
        /*0000*/ 	.byte	0x04, 0x37
        /*0002*/ 	.short	(.L_555 - .L_554)
.L_554:
        /*0004*/ 	.word	0x00000082


	//----- nvinfo : EIATTR_KPARAM_INFO
	.align		4
.L_555:
        /*0008*/ 	.byte	0x04, 0x17
        /*000a*/ 	.short	(.L_557 - .L_556)
.L_556:
        /*000c*/ 	.word	0x00000000
        /*0010*/ 	.short	0x0009
        /*0012*/ 	.short	0x003c
        /*0014*/ 	.byte	0x00, 0xf0, 0x05, 0x00


	//----- nvinfo : EIATTR_KPARAM_INFO
	.align		4
.L_557:
        /*0018*/ 	.byte	0x04, 0x17
        /*001a*/ 	.short	(.L_559 - .L_558)
.L_558:
        /*001c*/ 	.word	0x00000000
        /*0020*/ 	.short	0x0008
        /*0022*/ 	.short	0x0038
        /*0024*/ 	.byte	0x00, 0xf0, 0x11, 0x00


	//----- nvinfo : EIATTR_KPARAM_INFO
	.align		4
.L_559:
        /*0028*/ 	.byte	0x04, 0x17
        /*002a*/ 	.short	(.L_561 - .L_560)
.L_560:
        /*002c*/ 	.word	0x00000000
        /*0030*/ 	.short	0x0007
        /*0032*/ 	.short	0x0034
        /*0034*/ 	.byte	0x00, 0xf0, 0x11, 0x00


	//----- nvinfo : EIATTR_KPARAM_INFO
	.align		4
.L_561:
        /*0038*/ 	.byte	0x04, 0x17
        /*003a*/ 	.short	(.L_563 - .L_562)
.L_562:
        /*003c*/ 	.word	0x00000000
        /*0040*/ 	.short	0x0006
        /*0042*/ 	.short	0x0030
        /*0044*/ 	.byte	0x00, 0xf0, 0x11, 0x00


	//----- nvinfo : EIATTR_KPARAM_INFO
	.align		4
.L_563:
        /*0048*/ 	.byte	0x04, 0x17
        /*004a*/ 	.short	(.L_565 - .L_564)
.L_564:
        /*004c*/ 	.word	0x00000000
        /*0050*/ 	.short	0x0005
        /*0052*/ 	.short	0x0028
        /*0054*/ 	.byte	0x00, 0xf0, 0x21, 0x00


	//----- nvinfo : EIATTR_KPARAM_INFO
	.align		4
.L_565:
        /*0058*/ 	.byte	0x04, 0x17
        /*005a*/ 	.short	(.L_567 - .L_566)
.L_566:
        /*005c*/ 	.word	0x00000000
        /*0060*/ 	.short	0x0004
        /*0062*/ 	.short	0x0020
        /*0064*/ 	.byte	0x00, 0xf0, 0x21, 0x00


	//----- nvinfo : EIATTR_KPARAM_INFO
	.align		4
.L_567:
        /*0068*/ 	.byte	0x04, 0x17
        /*006a*/ 	.short	(.L_569 - .L_568)
.L_568:
        /*006c*/ 	.word	0x00000000
        /*0070*/ 	.short	0x0003
        /*0072*/ 	.short	0x0018
        /*0074*/ 	.byte	0x00, 0xf0, 0x21, 0x00


	//----- nvinfo : EIATTR_KPARAM_INFO
	.align		4
.L_569:
        /*0078*/ 	.byte	0x04, 0x17
        /*007a*/ 	.short	(.L_571 - .L_570)
.L_570:
        /*007c*/ 	.word	0x00000000
        /*0080*/ 	.short	0x0002
        /*0082*/ 	.short	0x0010
        /*0084*/ 	.byte	0x00, 0xf0, 0x21, 0x00


	//----- nvinfo : EIATTR_KPARAM_INFO
	.align		4
.L_571:
        /*0088*/ 	.byte	0x04, 0x17
        /*008a*/ 	.short	(.L_573 - .L_572)
.L_572:
        /*008c*/ 	.word	0x00000000
        /*0090*/ 	.short	0x0001
        /*0092*/ 	.short	0x0008
        /*0094*/ 	.byte	0x00, 0xf0, 0x21, 0x00


	//----- nvinfo : EIATTR_KPARAM_INFO
	.align		4
.L_573:
        /*0098*/ 	.byte	0x04, 0x17
        /*009a*/ 	.short	(.L_575 - .L_574)
.L_574:
        /*009c*/ 	.word	0x00000000
        /*00a0*/ 	.short	0x0000
        /*00a2*/ 	.short	0x0000
        /*00a4*/ 	.byte	0x00, 0xf0, 0x21, 0x00


	//----- nvinfo : EIATTR_SPARSE_MMA_MASK
	.align		4
.L_575:
        /*00a8*/ 	.byte	0x03, 0x50
        /*00aa*/ 	.short	0x0000


	//----- nvinfo : EIATTR_MAXREG_COUNT
	.align		4
        /*00ac*/ 	.byte	0x03, 0x1b
        /*00ae*/ 	.short	0x00ff


	//----- nvinfo : EIATTR_NUM_BARRIERS
	.align		4
        /*00b0*/ 	.byte	0x02, 0x4c
        /*00b2*/ 	.byte	0x01
	.zero		1


	//----- nvinfo : EIATTR_MERCURY_ISA_VERSION
	.align		4
        /*00b4*/ 	.byte	0x03, 0x5f
        /*00b6*/ 	.short	0x0101


	//----- nvinfo : EIATTR_ATOM16_EMUL_INSTR_REG_MAP
	.align		4
        /*00b8*/ 	.byte	0x04, 0x2e
        /*00ba*/ 	.short	(.L_577 - .L_576)


	//   ....[0]....
.L_576:
        /*00bc*/ 	.word	0x00001450
        /*00c0*/ 	.short	0x000e
        /*00c2*/ 	.short	0x0000


	//   ....[1]....
        /*00c4*/ 	.word	0x000014b0
        /*00c8*/ 	.short	0x000e
        /*00ca*/ 	.short	0x0000


	//   ....[2]....
        /*00cc*/ 	.word	0x00001580
        /*00d0*/ 	.short	0x000e
        /*00d2*/ 	.short	0x0000


	//   ....[3]....
        /*00d4*/ 	.word	0x000015d0
        /*00d8*/ 	.short	0x000e
        /*00da*/ 	.short	0x0000


	//   ....[4]....
        /*00dc*/ 	.word	0x000016a0
        /*00e0*/ 	.short	0x000e
        /*00e2*/ 	.short	0x0000


	//   ....[5]....
        /*00e4*/ 	.word	0x000016f0
        /*00e8*/ 	.short	0x000e
        /*00ea*/ 	.short	0x0000


	//   ....[6]....
        /*00ec*/ 	.word	0x000017c0
        /*00f0*/ 	.short	0x000e
        /*00f2*/ 	.short	0x0000


	//   ....[7]....
        /*00f4*/ 	.word	0x00001810
        /*00f8*/ 	.short	0x000e
        /*00fa*/ 	.short	0x0000


	//   ....[8]....
        /*00fc*/ 	.word	0x000018e0
        /*0100*/ 	.short	0x0006
        /*0102*/ 	.short	0x0000


	//   ....[9]....
        /*0104*/ 	.word	0x00001930
        /*0108*/ 	.short	0x0006
        /*010a*/ 	.short	0x0000


	//   ....[10]....
        /*010c*/ 	.word	0x00001a00
        /*0110*/ 	.short	0x0006
        /*0112*/ 	.short	0x0000


	//   ....[11]....
        /*0114*/ 	.word	0x00001a50
        /*0118*/ 	.short	0x0006
        /*011a*/ 	.short	0x0000


	//   ....[12]....
        /*011c*/ 	.word	0x00001b20
        /*0120*/ 	.short	0x0006
        /*0122*/ 	.short	0x0000


	//   ....[13]....
        /*0124*/ 	.word	0x00001b70
        /*0128*/ 	.short	0x0006
        /*012a*/ 	.short	0x0000


	//   ....[14]....
        /*012c*/ 	.word	0x00001c30
        /*0130*/ 	.short	0x0002
        /*0132*/ 	.short	0x0000


	//   ....[15]....
        /*0134*/ 	.word	0x00001c80
        /*0138*/ 	.short	0x0002
        /*013a*/ 	.short	0x0000


	//----- nvinfo : EIATTR_EXIT_INSTR_OFFSETS
	.align		4
.L_577:
        /*013c*/ 	.byte	0x04, 0x1c
        /*013e*/ 	.short	(.L_579 - .L_578)


	//   ....[0]....
.L_578:
        /*0140*/ 	.word	0x000013c0


	//   ....[1]....
        /*0144*/ 	.word	0x00001510


	//   ....[2]....
        /*0148*/ 	.word	0x00001630


	//   ....[3]....
        /*014c*/ 	.word	0x00001750


	//   ....[4]....
        /*0150*/ 	.word	0x00001870


	//   ....[5]....
        /*0154*/ 	.word	0x00001990


	//   ....[6]....
        /*0158*/ 	.word	0x00001ab0


	//   ....[7]....
        /*015c*/ 	.word	0x00001bd0


	//   ....[8]....
        /*0160*/ 	.word	0x00001cc0


	//----- nvinfo : EIATTR_CRS_STACK_SIZE
	.align		4
.L_579:
        /*0164*/ 	.byte	0x04, 0x1e
        /*0166*/ 	.short	(.L_581 - .L_580)
.L_580:
        /*0168*/ 	.word	0x00000000


	//----- nvinfo : EIATTR_CBANK_PARAM_SIZE
	.align		4
.L_581:
        /*016c*/ 	.byte	0x03, 0x19
        /*016e*/ 	.short	0x003d


	//----- nvinfo : EIATTR_PARAM_CBANK
	.align		4
        /*0170*/ 	.byte	0x04, 0x0a
        /*0172*/ 	.short	(.L_583 - .L_582)
	.align		4
.L_582:
        /*0174*/ 	.word	index@(.nv.constant0._ZN4vllm4gptq32gemm_half_q_half_alt_8bit_kernelEPK7__half2PKjP6__halfPKS6_S5_PKiiiib)
        /*0178*/ 	.short	0x0210
        /*017a*/ 	.short	0x003d


	//----- nvinfo : EIATTR_SW_WAR
	.align		4
.L_583:
        /*017c*/ 	.byte	0x04, 0x36
        /*017e*/ 	.short	(.L_585 - .L_584)
.L_584:
        /*0180*/ 	.word	0x00000008
.L_585:


//--------------------- .nv.info._ZN4vllm4gptq32gemm_half_q_half_alt_4bit_kernelEPK7__half2PKjP6__halfPKS6_S5_PKiiiib --------------------------
	.section	.nv.info._ZN4vllm4gptq32gemm_half_q_half_alt_4bit_kernelEPK7__half2PKjP6__halfPKS6_S5_PKiiiib,"",@"SHT_CUDA_INFO"
	.sectionflags	@""
	.align	4


	//----- nvinfo : EIATTR_CUDA_API_VERSION
	.align		4
        /*0000*/ 	.byte	0x04, 0x37
        /*0002*/ 	.short	(.L_587 - .L_586)
.L_586:
        /*0004*/ 	.word	0x00000082


	//----- nvinfo : EIATTR_KPARAM_INFO
	.align		4
.L_587:
        /*0008*/ 	.byte	0x04, 0x17
        /*000a*/ 	.short	(.L_589 - .L_588)
.L_588:
        /*000c*/ 	.word	0x00000000
        /*0010*/ 	.short	0x0009
        /*0012*/ 	.short	0x003c
        /*0014*/ 	.byte	0x00, 0xf0, 0x05, 0x00


	//----- nvinfo : EIATTR_KPARAM_INFO
	.align		4
.L_589:
        /*0018*/ 	.byte	0x04, 0x17
        /*001a*/ 	.short	(.L_591 - .L_590)
.L_590:
        /*001c*/ 	.word	0x00000000
        /*0020*/ 	.short	0x0008
        /*0022*/ 	.short	0x0038
        /*0024*/ 	.byte	0x00, 0xf0, 0x11, 0x00


	//----- nvinfo : EIATTR_KPARAM_INFO
	.align		4
.L_591:
        /*0028*/ 	.byte	0x04, 0x17
        /*002a*/ 	.short	(.L_593 - .L_592)
.L_592:
        /*002c*/ 	.word	0x00000000
        /*0030*/ 	.short	0x0007
        /*0032*/ 	.short	0x0034
        /*0034*/ 	.byte	0x00, 0xf0, 0x11, 0x00


	//----- nvinfo : EIATTR_KPARAM_INFO
	.align		4
.L_593:
        /*0038*/ 	.byte	0x04, 0x17
        /*003a*/ 	.short	(.L_595 - .L_594)
.L_594:
        /*003c*/ 	.word	0x00000000
        /*0040*/ 	.short	0x0006
        /*0042*/ 	.short	0x0030
        /*0044*/ 	.byte	0x00, 0xf0, 0x11, 0x00


	//----- nvinfo : EIATTR_KPARAM_INFO
	.align		4
.L_595:
        /*0048*/ 	.byte	0x04, 0x17
        /*004a*/ 	.short	(.L_597 - .L_596)
.L_596:
        /*004c*/ 	.word	0x00000000
        /*0050*/ 	.short	0x0005
        /*0052*/ 	.short	0x0028
        /*0054*/ 	.byte	0x00, 0xf0, 0x21, 0x00


	//----- nvinfo : EIATTR_KPARAM_INFO
	.align		4
.L_597:
        /*0058*/ 	.byte	0x04, 0x17
        /*005a*/ 	.short	(.L_599 - .L_598)
.L_598:
        /*005c*/ 	.word	0x00000000
        /*0060*/ 	.short	0x0004
        /*0062*/ 	.short	0x0020
        /*0064*/ 	.byte	0x00, 0xf0, 0x21, 0x00


	//----- nvinfo : EIATTR_KPARAM_INFO
	.align		4
.L_599:
        /*0068*/ 	.byte	0x04, 0x17
        /*006a*/ 	.short	(.L_601 - .L_600)
.L_600:
        /*006c*/ 	.word	0x00000000
        /*0070*/ 	.short	0x0003
        /*0072*/ 	.short	0x0018
        /*0074*/ 	.byte	0x00, 0xf0, 0x21, 0x00


	//----- nvinfo : EIATTR_KPARAM_INFO
	.align		4
.L_601:
        /*0078*/ 	.byte	0x04, 0x17
        /*007a*/ 	.short	(.L_603 - .L_602)
.L_602:
        /*007c*/ 	.word	0x00000000
        /*0080*/ 	.short	0x0002
        /*0082*/ 	.short	0x0010
        /*0084*/ 	.byte	0x00, 0xf0, 0x21, 0x00


	//----- nvinfo : EIATTR_KPARAM_INFO
	.align		4
.L_603:
        /*0088*/ 	.byte	0x04, 0x17
        /*008a*/ 	.short	(.L_605 - .L_604)
.L_604:
        /*008c*/ 	.word	0x00000000
        /*0090*/ 	.short	0x0001
        /*0092*/ 	.short	0x0008
        /*0094*/ 	.byte	0x00, 0xf0, 0x21, 0x00


	//----- nvinfo : EIATTR_KPARAM_INFO
	.align		4
.L_605:
        /*0098*/ 	.byte	0x04, 0x17
        /*009a*/ 	.short	(.L_607 - .L_606)
.L_606:
        /*009c*/ 	.word	0x00000000
        /*00a0*/ 	.short	0x0000
        /*00a2*/ 	.short	0x0000
        /*00a4*/ 	.byte	0x00, 0xf0, 0x21, 0x00


	//----- nvinfo : EIATTR_SPARSE_MMA_MASK
	.align		4
.L_607:
        /*00a8*/ 	.byte	0x03, 0x50
        /*00aa*/ 	.short	0x0000


	//----- nvinfo : EIATTR_MAXREG_COUNT
	.align		4
        /*00ac*/ 	.byte	0x03, 0x1b
        /*00ae*/ 	.short	0x00ff


	//----- nvinfo : EIATTR_NUM_BARRIERS
	.align		4
        /*00b0*/ 	.byte	0x02, 0x4c
        /*00b2*/ 	.byte	0x01
	.zero		1


	//----- nvinfo : EIATTR_MERCURY_ISA_VERSION
	.align		4
        /*00b4*/ 	.byte	0x03, 0x5f
        /*00b6*/ 	.short	0x0101


	//----- nvinfo : EIATTR_ATOM16_EMUL_INSTR_REG_MAP
	.align		4
        /*00b8*/ 	.byte	0x04, 0x2e
        /*00ba*/ 	.short	(.L_609 - .L_608)


	//   ....[0]....
.L_608:
        /*00bc*/ 	.word	0x00001ea0
        /*00c0*/ 	.short	0x000a
        /*00c2*/ 	.short	0x0000


	//   ....[1]....
        /*00c4*/ 	.word	0x00001f00
        /*00c8*/ 	.short	0x000a
        /*00ca*/ 	.short	0x0000


	//   ....[2]....
        /*00cc*/ 	.word	0x00001fd0
        /*00d0*/ 	.short	0x000a
        /*00d2*/ 	.short	0x0000


	//   ....[3]....
        /*00d4*/ 	.word	0x00002020
        /*00d8*/ 	.short	0x000a
        /*00da*/ 	.short	0x0000


	//   ....[4]....
        /*00dc*/ 	.word	0x000020f0
        /*00e0*/ 	.short	0x0004
        /*00e2*/ 	.short	0x0000


	//   ....[5]....
        /*00e4*/ 	.word	0x00002140
        /*00e8*/ 	.short	0x0004
        /*00ea*/ 	.short	0x0000


	//   ....[6]....
        /*00ec*/ 	.word	0x00002210
        /*00f0*/ 	.short	0x0004
        /*00f2*/ 	.short	0x0000


	//   ....[7]....
        /*00f4*/ 	.word	0x00002260
        /*00f8*/ 	.short	0x0004
        /*00fa*/ 	.short	0x0000


	//   ....[8]....
        /*00fc*/ 	.word	0x00002330
        /*0100*/ 	.short	0x0002
        /*0102*/ 	.short	0x0000


	//   ....[9]....
        /*0104*/ 	.word	0x00002380
        /*0108*/ 	.short	0x0002
        /*010a*/ 	.short	0x0000


	//   ....[10]....
        /*010c*/ 	.word	0x00002450
        /*0110*/ 	.short	0x0002
        /*0112*/ 	.short	0x0000


	//   ....[11]....
        /*0114*/ 	.word	0x000024a0
        /*0118*/ 	.short	0x0002
        /*011a*/ 	.short	0x0000


	//   ....[12]....
        /*011c*/ 	.word	0x00002570
        /*0120*/ 	.short	0x0002
        /*0122*/ 	.short	0x0000


	//   ....[13]....
        /*0124*/ 	.word	0x000025c0
        /*0128*/ 	.short	0x0002
        /*012a*/ 	.short	0x0000


	//   ....[14]....
        /*012c*/ 	.word	0x00002680
        /*0130*/ 	.short	0x0006
        /*0132*/ 	.short	0x0000


	//   ....[15]....
        /*0134*/ 	.word	0x000026d0
        /*0138*/ 	.short	0x0006
        /*013a*/ 	.short	0x0000


	//----- nvinfo : EIATTR_EXIT_INSTR_OFFSETS
	.align		4
.L_609:
        /*013c*/ 	.byte	0x04, 0x1c
        /*013e*/ 	.short	(.L_611 - .L_610)


	//   ....[0]....
.L_610:
        /*0140*/ 	.word	0x00001df0


	//   ....[1]....
        /*0144*/ 	.word	0x00001f60


	//   ....[2]....
        /*0148*/ 	.word	0x00002080


	//   ....[3]....
        /*014c*/ 	.word	0x000021a0


	//   ....[4]....
        /*0150*/ 	.word	0x000022c0


	//   ....[5]....
        /*0154*/ 	.word	0x000023e0


	//   ....[6]....
        /*0158*/ 	.word	0x00002500


	//   ....[7]....
        /*015c*/ 	.word	0x00002620


	//   ....[8]....
        /*0160*/ 	.word	0x00002710


	//----- nvinfo : EIATTR_CRS_STACK_SIZE
	.align		4
.L_611:
        /*0164*/ 	.byte	0x04, 0x1e
        /*0166*/ 	.short	(.L_613 - .L_612)
.L_612:
        /*0168*/ 	.word	0x00000000


	//----- nvinfo : EIATTR_CBANK_PARAM_SIZE
	.align		4
.L_613:
        /*016c*/ 	.byte	0x03, 0x19
        /*016e*/ 	.short	0x003d


	//----- nvinfo : EIATTR_PARAM_CBANK
	.align		4
        /*0170*/ 	.byte	0x04, 0x0a
        /*0172*/ 	.short	(.L_615 - .L_614)
	.align		4
.L_614:
        /*0174*/ 	.word	index@(.nv.constant0._ZN4vllm4gptq32gemm_half_q_half_alt_4bit_kernelEPK7__half2PKjP6__halfPKS6_S5_PKiiiib)
        /*0178*/ 	.short	0x0210
        /*017a*/ 	.short	0x003d


	//----- nvinfo : EIATTR_SW_WAR
	.align		4
.L_615:
        /*017c*/ 	.byte	0x04, 0x36
        /*017e*/ 	.short	(.L_617 - .L_616)
.L_616:
        /*0180*/ 	.word	0x00000008
.L_617:


//--------------------- .nv.info._ZN4vllm4gptq31reconstruct_exllama_2bit_kernelEPKjPKiS2_PK6__halfiiibPS5_ --------------------------
	.section	.nv.info._ZN4vllm4gptq31reconstruct_exllama_2bit_kernelEPKjPKiS2_PK6__halfiiibPS5_,"",@"SHT_CUDA_INFO"
	.sectionflags	@""
	.align	4


	//----- nvinfo : EIATTR_CUDA_API_VERSION
	.align		4
        /*0000*/ 	.byte	0x04, 0x37
        /*0002*/ 	.short	(.L_619 - .L_618)
.L_618:
        /*0004*/ 	.word	0x00000082


	//----- nvinfo : EIATTR_KPARAM_INFO
	.align		4
.L_619:
        /*0008*/ 	.byte	0x04, 0x17
        /*000a*/ 	.short	(.L_621 - .L_620)
.L_620:
        /*000c*/ 	.word	0x00000000
        /*0010*/ 	.short	0x0008
        /*0012*/ 	.short	0x0030
        /*0014*/ 	.byte	0x00, 0xf0, 0x21, 0x00


	//----- nvinfo : EIATTR_KPARAM_INFO
	.align		4
.L_621:
        /*0018*/ 	.byte	0x04, 0x17
        /*001a*/ 	.short	(.L_623 - .L_622)
.L_622:
        /*001c*/ 	.word	0x00000000
        /*0020*/ 	.short	0x0007
        /*0022*/ 	.short	0x002c
        /*0024*/ 	.byte	0x00, 0xf0, 0x05, 0x00


	//----- nvinfo : EIATTR_KPARAM_INFO
	.align		4
.L_623:
        /*0028*/ 	.byte	0x04, 0x17
        /*002a*/ 	.short	(.L_625 - .L_624)
.L_624:
        /*002c*/ 	.word	0x00000000
        /*0030*/ 	.short	0x0006
        /*0032*/ 	.short	0x0028
        /*0034*/ 	.byte	0x00, 0xf0, 0x11, 0x00


	//----- nvinfo : EIATTR_KPARAM_INFO
	.align		4
.L_625:
        /*0038*/ 	.byte	0x04, 0x17
        /*003a*/ 	.short	(.L_627 - .L_626)
.L_626:
        /*003c*/ 	.word	0x00000000
        /*0040*/ 	.short	0x0005
        /*0042*/ 	.short	0x0024
        /*0044*/ 	.byte	0x00, 0xf0, 0x11, 0x00


	//----- nvinfo : EIATTR_KPARAM_INFO
	.align		4
.L_627:
        /*0048*/ 	.byte	0x04, 0x17
        /*004a*/ 	.short	(.L_629 - .L_628)
.L_628:
        /*004c*/ 	.word	0x00000000
        /*0050*/ 	.short	0x0004
        /*0052*/ 	.short	0x0020
        /*0054*/ 	.byte	0x00, 0xf0, 0x11, 0x00


	//----- nvinfo : EIATTR_KPARAM_INFO
	.align		4
.L_629:
        /*0058*/ 	.byte	0x04, 0x17
        /*005a*/ 	.short	(.L_631 - .L_630)
.L_630:
        /*005c*/ 	.word	0x00000000
        /*0060*/ 	.short	0x0003
        /*0062*/ 	.short	0x0018
        /*0064*/ 	.byte	0x00, 0xf0, 0x21, 0x00


	//----- nvinfo : EIATTR_KPARAM_INFO
	.align		4
.L_631:
        /*0068*/ 	.byte	0x04, 0x17
        /*006a*/ 	.short	(.L_633 - .L_632)
.L_632:
        /*006c*/ 	.word	0x00000000
        /*0070*/ 	.short	0x0002
        /*0072*/ 	.short	0x0010
        /*0074*/ 	.byte	0x00, 0xf0, 0x21, 0x00


	//----- nvinfo : EIATTR_KPARAM_INFO
	.align		4
.L_633:
        /*0078*/ 	.byte	0x04, 0x17
        /*007a*/ 	.short	(.L_635 - .L_634)
.L_634:
        /*007c*/ 	.word	0x00000000
        /*0080*/ 	.short	0x0001
        /*0082*/ 	.short	0x0008
        /*0084*/ 	.byte	0x00, 0xf0, 0x21, 0x00


	//----- nvinfo : EIATTR_KPARAM_INFO
	.align		4
.L_635:
        /*0088*/ 	.byte	0x04, 0x17
        /*008a*/ 	.short	(.L_637 - .L_636)
.L_636:
        /*008c*/ 	.word	0x00000000
        /*0090*/ 	.short	0x0000
        /*0092*/ 	.short	0x0000
        /*0094*/ 	.byte	0x00, 0xf0, 0x21, 0x00


	//----- nvinfo : EIATTR_SPARSE_MMA_MASK
	.align		4
.L_637:
        /*0098*/ 	.byte	0x03, 0x50
        /*009a*/ 	.short	0x0000


	//----- nvinfo : EIATTR_MAXREG_COUNT
	.align		4
        /*009c*/ 	.byte	0x03, 0x1b
        /*009e*/ 	.short	0x00ff


	//----- nvinfo : EIATTR_NUM_BARRIERS
	.align		4
        /*00a0*/ 	.byte	0x02, 0x4c
        /*00a2*/ 	.byte	0x01
	.zero		1


	//----- nvinfo : EIATTR_MERCURY_ISA_VERSION
	.align		4
        /*00a4*/ 	.byte	0x03, 0x5f
        /*00a6*/ 	.short	0x0101


	//----- nvinfo : EIATTR_EXIT_INSTR_OFFSETS
	.align		4
        /*00a8*/ 	.byte	0x04, 0x1c
        /*00aa*/ 	.short	(.L_639 - .L_638)


	//   ....[0]....
.L_638:
        /*00ac*/ 	.word	0x000001c0


	//   ....[1]....
        /*00b0*/ 	.word	0x00000560


	//   ....[2]....
        /*00b4*/ 	.word	0x000022e0


	//----- nvinfo : EIATTR_CRS_STACK_SIZE
	.align		4
.L_639:
        /*00b8*/ 	.byte	0x04, 0x1e
        /*00ba*/ 	.short	(.L_641 - .L_640)
.L_640:
        /*00bc*/ 	.word	0x00000000


	//----- nvinfo : EIATTR_CBANK_PARAM_SIZE
	.align		4
.L_641:
        /*00c0*/ 	.byte	0x03, 0x19
        /*00c2*/ 	.short	0x0038


	//----- nvinfo : EIATTR_PARAM_CBANK
	.align		4
        /*00c4*/ 	.byte	0x04, 0x0a
        /*00c6*/ 	.short	(.L_643 - .L_642)
	.align		4
.L_642:
        /*00c8*/ 	.word	index@(.nv.constant0._ZN4vllm4gptq31reconstruct_exllama_2bit_kernelEPKjPKiS2_PK6__halfiiibPS5_)
        /*00cc*/ 	.short	0x0210
        /*00ce*/ 	.short	0x0038


	//----- nvinfo : EIATTR_SW_WAR
	.align		4
.L_643:
        /*00d0*/ 	.byte	0x04, 0x36
        /*00d2*/ 	.short	(.L_645 - .L_644)
.L_644:
        /*00d4*/ 	.word	0x00000008
.L_645:


//--------------------- .nv.info._ZN4vllm4gptq31reconstruct_exllama_3bit_kernelEPKjPKiS2_PK6__halfiiibPS5_ --------------------------
	.section	.nv.info._ZN4vllm4gptq31reconstruct_exllama_3bit_kernelEPKjPKiS2_PK6__halfiiibPS5_,"",@"SHT_CUDA_INFO"
	.sectionflags	@""
	.align	4


	//----- nvinfo : EIATTR_CUDA_API_VERSION
	.align		4
        /*0000*/ 	.byte	0x04, 0x37
        /*0002*/ 	.short	(.L_647 - .L_646)
.L_646:
        /*0004*/ 	.word	0x00000082


	//----- nvinfo : EIATTR_KPARAM_INFO
	.align		4
.L_647:
        /*0008*/ 	.byte	0x04, 0x17
        /*000a*/ 	.short	(.L_649 - .L_648)
.L_648:
        /*000c*/ 	.word	0x00000000
        /*0010*/ 	.short	0x0008
        /*0012*/ 	.short	0x0030
        /*0014*/ 	.byte	0x00, 0xf0, 0x21, 0x00


	//----- nvinfo : EIATTR_KPARAM_INFO
	.align		4
.L_649:
        /*0018*/ 	.byte	0x04, 0x17
        /*001a*/ 	.short	(.L_651 - .L_650)
.L_650:
        /*001c*/ 	.word	0x00000000
        /*0020*/ 	.short	0x0007
        /*0022*/ 	.short	0x002c
        /*0024*/ 	.byte	0x00, 0xf0, 0x05, 0x00


	//----- nvinfo : EIATTR_KPARAM_INFO
	.align		4
.L_651:
        /*0028*/ 	.byte	0x04, 0x17
        /*002a*/ 	.short	(.L_653 - .L_652)
.L_652:
        /*002c*/ 	.word	0x00000000
        /*0030*/ 	.short	0x0006
        /*0032*/ 	.short	0x0028
        /*0034*/ 	.byte	0x00, 0xf0, 0x11, 0x00


	//----- nvinfo : EIATTR_KPARAM_INFO
	.align		4
.L_653:
        /*0038*/ 	.byte	0x04, 0x17
        /*003a*/ 	.short	(.L_655 - .L_654)
.L_654:
        /*003c*/ 	.word	0x00000000
        /*0040*/ 	.short	0x0005
        /*0042*/ 	.short	0x0024
        /*0044*/ 	.byte	0x00, 0xf0, 0x11, 0x00


	//----- nvinfo : EIATTR_KPARAM_INFO
	.align		4
.L_655:
        /*0048*/ 	.byte	0x04, 0x17
        /*004a*/ 	.short	(.L_657 - .L_656)
.L_656:
        /*004c*/ 	.word	0x00000000
        /*0050*/ 	.short	0x0004
        /*0052*/ 	.short	0x0020
        /*0054*/ 	.byte	0x00, 0xf0, 0x11, 0x00


	//----- nvinfo : EIATTR_KPARAM_INFO
	.align		4
.L_657:
        /*0058*/ 	.byte	0x04, 0x17
        /*005a*/ 	.short	(.L_659 - .L_658)
.L_658:
        /*005c*/ 	.word	0x00000000
        /*0060*/ 	.short	0x0003
        /*0062*/ 	.short	0x0018
        /*0064*/ 	.byte	0x00, 0xf0, 0x21, 0x00


	//----- nvinfo : EIATTR_KPARAM_INFO
	.align		4
.L_659:
        /*0068*/ 	.byte	0x04, 0x17
        /*006a*/ 	.short	(.L_661 - .L_660)
.L_660:
        /*006c*/ 	.word	0x00000000
        /*0070*/ 	.short	0x0002
        /*0072*/ 	.short	0x0010
        /*0074*/ 	.byte	0x00, 0xf0, 0x21, 0x00


	//----- nvinfo : EIATTR_KPARAM_INFO
	.align		4
.L_661:
        /*0078*/ 	.byte	0x04, 0x17
        /*007a*/ 	.short	(.L_663 - .L_662)
.L_662:
        /*007c*/ 	.word	0x00000000
        /*0080*/ 	.short	0x0001
        /*0082*/ 	.short	0x0008
        /*0084*/ 	.byte	0x00, 0xf0, 0x21, 0x00


	//----- nvinfo : EIATTR_KPARAM_INFO
	.align		4
.L_663:
        /*0088*/ 	.byte	0x04, 0x17
        /*008a*/ 	.short	(.L_665 - .L_664)
.L_664:
        /*008c*/ 	.word	0x00000000
        /*0090*/ 	.short	0x0000
        /*0092*/ 	.short	0x0000
        /*0094*/ 	.byte	0x00, 0xf0, 0x21, 0x00


	//----- nvinfo : EIATTR_SPARSE_MMA_MASK
	.align		4
.L_665:
        /*0098*/ 	.byte	0x03, 0x50
        /*009a*/ 	.short	0x0000


	//----- nvinfo : EIATTR_MAXREG_COUNT
	.align		4
        /*009c*/ 	.byte	0x03, 0x1b
        /*009e*/ 	.short	0x00ff


	//----- nvinfo : EIATTR_NUM_BARRIERS
	.align		4
        /*00a0*/ 	.byte	0x02, 0x4c
        /*00a2*/ 	.byte	0x01
	.zero		1


	//----- nvinfo : EIATTR_MERCURY_ISA_VERSION
	.align		4
        /*00a4*/ 	.byte	0x03, 0x5f
        /*00a6*/ 	.short	0x0101


	//----- nvinfo : EIATTR_EXIT_INSTR_OFFSETS
	.align		4
        /*00a8*/ 	.byte	0x04, 0x1c
        /*00aa*/ 	.short	(.L_667 - .L_666)


	//   ....[0]....
.L_666:
        /*00ac*/ 	.word	0x000001e0


	//   ....[1]....
        /*00b0*/ 	.word	0x00000a00


	//   ....[2]....
        /*00b4*/ 	.word	0x00004000


	//----- nvinfo : EIATTR_CRS_STACK_SIZE
	.align		4
.L_667:
        /*00b8*/ 	.byte	0x04, 0x1e
        /*00ba*/ 	.short	(.L_669 - .L_668)
.L_668:
        /*00bc*/ 	.word	0x00000000


	//----- nvinfo : EIATTR_CBANK_PARAM_SIZE
	.align		4
.L_669:
        /*00c0*/ 	.byte	0x03, 0x19
        /*00c2*/ 	.short	0x0038


	//----- nvinfo : EIATTR_PARAM_CBANK
	.align		4
        /*00c4*/ 	.byte	0x04, 0x0a
        /*00c6*/ 	.short	(.L_671 - .L_670)
	.align		4
.L_670:
        /*00c8*/ 	.word	index@(.nv.constant0._ZN4vllm4gptq31reconstruct_exllama_3bit_kernelEPKjPKiS2_PK6__halfiiibPS5_)
        /*00cc*/ 	.short	0x0210
        /*00ce*/ 	.short	0x0038


	//----- nvinfo : EIATTR_SW_WAR
	.align		4
.L_671:
        /*00d0*/ 	.byte	0x04, 0x36
        /*00d2*/ 	.short	(.L_673 - .L_672)
.L_672:
        /*00d4*/ 	.word	0x00000008
.L_673:


//--------------------- .nv.info._ZN4vllm4gptq31reconstruct_exllama_4bit_kernelEPKjPKiS2_PK6__halfiiibPS5_ --------------------------
	.section	.nv.info._ZN4vllm4gptq31reconstruct_exllama_4bit_kernelEPKjPKiS2_PK6__halfiiibPS5_,"",@"SHT_CUDA_INFO"
	.sectionflags	@""
	.align	4


	//----- nvinfo : EIATTR_CUDA_API_VERSION
	.align		4
        /*0000*/ 	.byte	0x04, 0x37
        /*0002*/ 	.short	(.L_675 - .L_674)
.L_674:
        /*0004*/ 	.word	0x00000082


	//----- nvinfo : EIATTR_KPARAM_INFO
	.align		4
.L_675:
        /*0008*/ 	.byte	0x04, 0x17
        /*000a*/ 	.short	(.L_677 - .L_676)
.L_676:
        /*000c*/ 	.word	0x00000000
        /*0010*/ 	.short	0x0008
        /*0012*/ 	.short	0x0030
        /*0014*/ 	.byte	0x00, 0xf0, 0x21, 0x00


	//----- nvinfo : EIATTR_KPARAM_INFO
	.align		4
.L_677:
        /*0018*/ 	.byte	0x04, 0x17
        /*001a*/ 	.short	(.L_679 - .L_678)
.L_678:
        /*001c*/ 	.word	0x00000000
        /*0020*/ 	.short	0x0007
        /*0022*/ 	.short	0x002c
        /*0024*/ 	.byte	0x00, 0xf0, 0x05, 0x00


	//----- nvinfo : EIATTR_KPARAM_INFO
	.align		4
.L_679:
        /*0028*/ 	.byte	0x04, 0x17
        /*002a*/ 	.short	(.L_681 - .L_680)
.L_680:
        /*002c*/ 	.word	0x00000000
        /*0030*/ 	.short	0x0006
        /*0032*/ 	.short	0x0028
        /*0034*/ 	.byte	0x00, 0xf0, 0x11, 0x00


	//----- nvinfo : EIATTR_KPARAM_INFO
	.align		4
.L_681:
        /*0038*/ 	.byte	0x04, 0x17
        /*003a*/ 	.short	(.L_683 - .L_682)
.L_682:
        /*003c*/ 	.word	0x00000000
        /*0040*/ 	.short	0x0005
        /*0042*/ 	.short	0x0024
        /*0044*/ 	.byte	0x00, 0xf0, 0x11, 0x00


	//----- nvinfo : EIATTR_KPARAM_INFO
	.align		4
.L_683:
        /*0048*/ 	.byte	0x04, 0x17
        /*004a*/ 	.short	(.L_685 - .L_684)
.L_684:
        /*004c*/ 	.word	0x00000000
        /*0050*/ 	.short	0x0004
        /*0052*/ 	.short	0x0020
        /*0054*/ 	.byte	0x00, 0xf0, 0x11, 0x00


	//----- nvinfo : EIATTR_KPARAM_INFO
	.align		4
.L_685:
        /*0058*/ 	.byte	0x04, 0x17
        /*005a*/ 	.short	(.L_687 - .L_686)
.L_686:
        /*005c*/ 	.word	0x00000000
        /*0060*/ 	.short	0x0003
        /*0062*/ 	.short	0x0018
        /*0064*/ 	.byte	0x00, 0xf0, 0x21, 0x00


	//----- nvinfo : EIATTR_KPARAM_INFO
	.align		4
.L_687:
        /*0068*/ 	.byte	0x04, 0x17
        /*006a*/ 	.short	(.L_689 - .L_688)
.L_688:
        /*006c*/ 	.word	0x00000000
        /*0070*/ 	.short	0x0002
        /*0072*/ 	.short	0x0010
        /*0074*/ 	.byte	0x00, 0xf0, 0x21, 0x00


	//----- nvinfo : EIATTR_KPARAM_INFO
	.align		4
.L_689:
        /*0078*/ 	.byte	0x04, 0x17
        /*007a*/ 	.short	(.L_691 - .L_690)
.L_690:
        /*007c*/ 	.word	0x00000000
        /*0080*/ 	.short	0x0001
        /*0082*/ 	.short	0x0008
        /*0084*/ 	.byte	0x00, 0xf0, 0x21, 0x00


	//----- nvinfo : EIATTR_KPARAM_INFO
	.align		4
.L_691:
        /*0088*/ 	.byte	0x04, 0x17
        /*008a*/ 	.short	(.L_693 - .L_692)
.L_692:
        /*008c*/ 	.word	0x00000000
        /*0090*/ 	.short	0x0000
        /*0092*/ 	.short	0x0000
        /*0094*/ 	.byte	0x00, 0xf0, 0x21, 0x00


	//----- nvinfo : EIATTR_SPARSE_MMA_MASK
	.align		4
.L_693:
        /*0098*/ 	.byte	0x03, 0x50
        /*009a*/ 	.short	0x0000


	//----- nvinfo : EIATTR_MAXREG_COUNT
	.align		4
        /*009c*/ 	.byte	0x03, 0x1b
        /*009e*/ 	.short	0x00ff


	//----- nvinfo : EIATTR_NUM_BARRIERS
	.align		4
        /*00a0*/ 	.byte	0x02, 0x4c
        /*00a2*/ 	.byte	0x01
	.zero		1


	//----- nvinfo : EIATTR_MERCURY_ISA_VERSION
	.align		4
        /*00a4*/ 	.byte	0x03, 0x5f
        /*00a6*/ 	.short	0x0101


	//----- nvinfo : EIATTR_EXIT_INSTR_OFFSETS
	.align		4
        /*00a8*/ 	.byte	0x04, 0x1c
        /*00aa*/ 	.short	(.L_695 - .L_694)


	//   ....[0]....
.L_694:
        /*00ac*/ 	.word	0x000001c0


	//   ....[1]....
        /*00b0*/ 	.word	0x000006f0


	//   ....[2]....
        /*00b4*/ 	.word	0x000018f0


	//----- nvinfo : EIATTR_CRS_STACK_SIZE
	.align		4
.L_695:
        /*00b8*/ 	.byte	0x04, 0x1e
        /*00ba*/ 	.short	(.L_697 - .L_696)
.L_696:
        /*00bc*/ 	.word	0x00000000


	//----- nvinfo : EIATTR_CBANK_PARAM_SIZE
	.align		4
.L_697:
        /*00c0*/ 	.byte	0x03, 0x19
        /*00c2*/ 	.short	0x0038


	//----- nvinfo : EIATTR_PARAM_CBANK
	.align		4
        /*00c4*/ 	.byte	0x04, 0x0a
        /*00c6*/ 	.short	(.L_699 - .L_698)
	.align		4
.L_698:
        /*00c8*/ 	.word	index@(.nv.constant0._ZN4vllm4gptq31reconstruct_exllama_4bit_kernelEPKjPKiS2_PK6__halfiiibPS5_)
        /*00cc*/ 	.short	0x0210
        /*00ce*/ 	.short	0x0038


	//----- nvinfo : EIATTR_SW_WAR
	.align		4
.L_699:
        /*00d0*/ 	.byte	0x04, 0x36
        /*00d2*/ 	.short	(.L_701 - .L_700)
.L_700:
        /*00d4*/ 	.word	0x00000008
.L_701:


//--------------------- .nv.info._ZN4vllm4gptq31reconstruct_exllama_8bit_kernelEPKjPKiS2_PK6__halfiiibPS5_ --------------------------
	.section	.nv.info._ZN4vllm4gptq31reconstruct_exllama_8bit_kernelEPKjPKiS2_PK6__halfiiibPS5_,"",@"SHT_CUDA_INFO"
	.sectionflags	@""
	.align	4


	//----- nvinfo : EIATTR_CUDA_API_VERSION
	.align		4
        /*0000*/ 	.byte	0x04, 0x37
        /*0002*/ 	.short	(.L_703 - .L_702)
.L_702:
        /*0004*/ 	.word	0x00000082


	//----- nvinfo : EIATTR_KPARAM_INFO
	.align		4
.L_703:
        /*0008*/ 	.byte	0x04, 0x17
        /*000a*/ 	.short	(.L_705 - .L_704)
.L_704:
        /*000c*/ 	.word	0x00000000
        /*0010*/ 	.short	0x0008
        /*0012*/ 	.short	0x0030
        /*0014*/ 	.byte	0x00, 0xf0, 0x21, 0x00


	//----- nvinfo : EIATTR_KPARAM_INFO
	.align		4
.L_705:
        /*0018*/ 	.byte	0x04, 0x17
        /*001a*/ 	.short	(.L_707 - .L_706)
.L_706:
        /*001c*/ 	.word	0x00000000
        /*0020*/ 	.short	0x0007
        /*0022*/ 	.short	0x002c
        /*0024*/ 	.byte	0x00, 0xf0, 0x05, 0x00


	//----- nvinfo : EIATTR_KPARAM_INFO
	.align		4
.L_707:
        /*0028*/ 	.byte	0x04, 0x17
        /*002a*/ 	.short	(.L_709 - .L_708)
.L_708:
        /*002c*/ 	.word	0x00000000
        /*0030*/ 	.short	0x0006
        /*0032*/ 	.short	0x0028
        /*0034*/ 	.byte	0x00, 0xf0, 0x11, 0x00


	//----- nvinfo : EIATTR_KPARAM_INFO
	.align		4
.L_709:
        /*0038*/ 	.byte	0x04, 0x17
        /*003a*/ 	.short	(.L_711 - .L_710)
.L_710:
        /*003c*/ 	.word	0x00000000
        /*0040*/ 	.short	0x0005
        /*0042*/ 	.short	0x0024
        /*0044*/ 	.byte	0x00, 0xf0, 0x11, 0x00


	//----- nvinfo : EIATTR_KPARAM_INFO
	.align		4
.L_711:
        /*0048*/ 	.byte	0x04, 0x17
        /*004a*/ 	.short	(.L_713 - .L_712)
.L_712:
        /*004c*/ 	.word	0x00000000
        /*0050*/ 	.short	0x0004
        /*0052*/ 	.short	0x0020
        /*0054*/ 	.byte	0x00, 0xf0, 0x11, 0x00


	//----- nvinfo : EIATTR_KPARAM_INFO
	.align		4
.L_713:
        /*0058*/ 	.byte	0x04, 0x17
        /*005a*/ 	.short	(.L_715 - .L_714)
.L_714:
        /*005c*/ 	.word	0x00000000
        /*0060*/ 	.short	0x0003
        /*0062*/ 	.short	0x0018
        /*0064*/ 	.byte	0x00, 0xf0, 0x21, 0x00


	//----- nvinfo : EIATTR_KPARAM_INFO
	.align		4
.L_715:
        /*0068*/ 	.byte	0x04, 0x17
        /*006a*/ 	.short	(.L_717 - .L_716)
.L_716:
        /*006c*/ 	.word	0x00000000
        /*0070*/ 	.short	0x0002
        /*0072*/ 	.short	0x0010
        /*0074*/ 	.byte	0x00, 0xf0, 0x21, 0x00


	//----- nvinfo : EIATTR_KPARAM_INFO
	.align		4
.L_717:
        /*0078*/ 	.byte	0x04, 0x17
        /*007a*/ 	.short	(.L_719 - .L_718)
.L_718:
        /*007c*/ 	.word	0x00000000
        /*0080*/ 	.short	0x0001
        /*0082*/ 	.short	0x0008
        /*0084*/ 	.byte	0x00, 0xf0, 0x21, 0x00


	//----- nvinfo : EIATTR_KPARAM_INFO
	.align		4
.L_719:
        /*0088*/ 	.byte	0x04, 0x17
        /*008a*/ 	.short	(.L_721 - .L_720)
.L_720:
        /*008c*/ 	.word	0x00000000
        /*0090*/ 	.short	0x0000
        /*0092*/ 	.short	0x0000
        /*0094*/ 	.byte	0x00, 0xf0, 0x21, 0x00


	//----- nvinfo : EIATTR_SPARSE_MMA_MASK
	.align		4
.L_721:
        /*0098*/ 	.byte	0x03, 0x50
        /*009a*/ 	.short	0x0000


	//----- nvinfo : EIATTR_MAXREG_COUNT
	.align		4
        /*009c*/ 	.byte	0x03, 0x1b
        /*009e*/ 	.short	0x00ff


	//----- nvinfo : EIATTR_NUM_BARRIERS
	.align		4
        /*00a0*/ 	.byte	0x02, 0x4c
        /*00a2*/ 	.byte	0x01
	.zero		1


	//----- nvinfo : EIATTR_MERCURY_ISA_VERSION
	.align		4
        /*00a4*/ 	.byte	0x03, 0x5f
        /*00a6*/ 	.short	0x0101


	//----- nvinfo : EIATTR_EXIT_INSTR_OFFSETS
	.align		4
        /*00a8*/ 	.byte	0x04, 0x1c
        /*00aa*/ 	.short	(.L_723 - .L_722)


	//   ....[0]....
.L_722:
        /*00ac*/ 	.word	0x000001c0


	//   ....[1]....
        /*00b0*/ 	.word	0x00000590


	//   ....[2]....
        /*00b4*/ 	.word	0x00001ba0


	//----- nvinfo : EIATTR_CRS_STACK_SIZE
	.align		4
.L_723:
        /*00b8*/ 	.byte	0x04, 0x1e
        /*00ba*/ 	.short	(.L_725 - .L_724)
.L_724:
        /*00bc*/ 	.word	0x00000000


	//----- nvinfo : EIATTR_CBANK_PARAM_SIZE
	.align		4
.L_725:
        /*00c0*/ 	.byte	0x03, 0x19
        /*00c2*/ 	.short	0x0038


	//----- nvinfo : EIATTR_PARAM_CBANK
	.align		4
        /*00c4*/ 	.byte	0x04, 0x0a
        /*00c6*/ 	.short	(.L_727 - .L_726)
	.align		4
.L_726:
        /*00c8*/ 	.word	index@(.nv.constant0._ZN4vllm4gptq31reconstruct_exllama_8bit_kernelEPKjPKiS2_PK6__halfiiibPS5_)
        /*00cc*/ 	.short	0x0210
        /*00ce*/ 	.short	0x0038


	//----- nvinfo : EIATTR_SW_WAR
	.align		4
.L_727:
        /*00d0*/ 	.byte	0x04, 0x36
        /*00d2*/ 	.short	(.L_729 - .L_728)
.L_728:
        /*00d4*/ 	.word	0x00000008
.L_729:


//--------------------- .nv.info._ZN4vllm4gptq33gemm_half_q_half_gptq_8bit_kernelILb1ELi8EEEvPK6__halfPKjS6_S4_PS2_iiiibPKi --------------------------
	.section	.nv.info._ZN4vllm4gptq33gemm_half_q_half_gptq_8bit_kernelILb1ELi8EEEvPK6__halfPKjS6_S4_PS2_iiiibPKi,"",@"SHT_CUDA_INFO"
	.sectionflags	@""
	.align	4


	//----- nvinfo : EIATTR_CUDA_API_VERSION
	.align		4
        /*0000*/ 	.byte	0x04, 0x37
        /*0002*/ 	.short	(.L_731 - .L_730)
.L_730:
        /*0004*/ 	.word	0x00000082


	//----- nvinfo : EIATTR_KPARAM_INFO
	.align		4
.L_731:
        /*0008*/ 	.byte	0x04, 0x17
        /*000a*/ 	.short	(.L_733 - .L_732)
.L_732:
        /*000c*/ 	.word	0x00000000
        /*0010*/ 	.short	0x000a
        /*0012*/ 	.short	0x0040
        /*0014*/ 	.byte	0x00, 0xf0, 0x21, 0x00


	//----- nvinfo : EIATTR_KPARAM_INFO
	.align		4
.L_733:
        /*0018*/ 	.byte	0x04, 0x17
        /*001a*/ 	.short	(.L_735 - .L_734)
.L_734:
        /*001c*/ 	.word	0x00000000
        /*0020*/ 	.short	0x0009
        /*0022*/ 	.short	0x0038
        /*0024*/ 	.byte	0x00, 0xf0, 0x05, 0x00


	//----- nvinfo : EIATTR_KPARAM_INFO
	.align		4
.L_735:
        /*0028*/ 	.byte	0x04, 0x17
        /*002a*/ 	.short	(.L_737 - .L_736)
.L_736:
        /*002c*/ 	.word	0x00000000
        /*0030*/ 	.short	0x0008
        /*0032*/ 	.short	0x0034
        /*0034*/ 	.byte	0x00, 0xf0, 0x11, 0x00


	//----- nvinfo : EIATTR_KPARAM_INFO
	.align		4
.L_737:
        /*0038*/ 	.byte	0x04, 0x17
        /*003a*/ 	.short	(.L_739 - .L_738)
.L_738:
        /*003c*/ 	.word	0x00000000
        /*0040*/ 	.short	0x0007
        /*0042*/ 	.short	0x0030
        /*0044*/ 	.byte	0x00, 0xf0, 0x11, 0x00


	//----- nvinfo : EIATTR_KPARAM_INFO
	.align		4
.L_739:
        /*0048*/ 	.byte	0x04, 0x17
        /*004a*/ 	.short	(.L_741 - .L_740)
.L_740:
        /*004c*/ 	.word	0x00000000
        /*0050*/ 	.short	0x0006
        /*0052*/ 	.short	0x002c
        /*0054*/ 	.byte	0x00, 0xf0, 0x11, 0x00


	//----- nvinfo : EIATTR_KPARAM_INFO
	.align		4
.L_741:
        /*0058*/ 	.byte	0x04, 0x17
        /*005a*/ 	.short	(.L_743 - .L_742)
.L_742:
        /*005c*/ 	.word	0x00000000
        /*0060*/ 	.short	0x0005
        /*0062*/ 	.short	0x0028
        /*0064*/ 	.byte	0x00, 0xf0, 0x11, 0x00


	//----- nvinfo : EIATTR_KPARAM_INFO
	.align		4
.L_743:
        /*0068*/ 	.byte	0x04, 0x17
        /*006a*/ 	.short	(.L_745 - .L_744)
.L_744:
        /*006c*/ 	.word	0x00000000
        /*0070*/ 	.short	0x0004
        /*0072*/ 	.short	0x0020
        /*0074*/ 	.byte	0x00, 0xf0, 0x21, 0x00


	//----- nvinfo : EIATTR_KPARAM_INFO
	.align		4
.L_745:
        /*0078*/ 	.byte	0x04, 0x17
        /*007a*/ 	.short	(.L_747 - .L_746)
.L_746:
        /*007c*/ 	.word	0x00000000
        /*0080*/ 	.short	0x0003
        /*0082*/ 	.short	0x0018
        /*0084*/ 	.byte	0x00, 0xf0, 0x21, 0x00


	//----- nvinfo : EIATTR_KPARAM_INFO
	.align		4
.L_747:
        /*0088*/ 	.byte	0x04, 0x17
        /*008a*/ 	.short	(.L_749 - .L_748)
.L_748:
        /*008c*/ 	.word	0x00000000
        /*0090*/ 	.short	0x0002
        /*0092*/ 	.short	0x0010
        /*0094*/ 	.byte	0x00, 0xf0, 0x21, 0x00


	//----- nvinfo : EIATTR_KPARAM_INFO
	.align		4
.L_749:
        /*0098*/ 	.byte	0x04, 0x17
        /*009a*/ 	.short	(.L_751 - .L_750)
.L_750:
        /*009c*/ 	.word	0x00000000
        /*00a0*/ 	.short	0x0001
        /*00a2*/ 	.short	0x0008
        /*00a4*/ 	.byte	0x00, 0xf0, 0x21, 0x00


	//----- nvinfo : EIATTR_KPARAM_INFO
	.align		4
.L_751:
        /*00a8*/ 	.byte	0x04, 0x17
        /*00aa*/ 	.short	(.L_753 - .L_752)
.L_752:
        /*00ac*/ 	.word	0x00000000
        /*00b0*/ 	.short	0x0000
        /*00b2*/ 	.short	0x0000
        /*00b4*/ 	.byte	0x00, 0xf0, 0x21, 0x00


	//----- nvinfo : EIATTR_SPARSE_MMA_MASK
	.align		4
.L_753:
        /*00b8*/ 	.byte	0x03, 0x50
        /*00ba*/ 	.short	0x0000


	//----- nvinfo : EIATTR_MAXREG_COUNT
	.align		4
        /*00bc*/ 	.byte	0x03, 0x1b
        /*00be*/ 	.short	0x00ff


	//----- nvinfo : EIATTR_NUM_BARRIERS
	.align		4
        /*00c0*/ 	.byte	0x02, 0x4c
        /*00c2*/ 	.byte	0x01
	.zero		1


	//----- nvinfo : EIATTR_MERCURY_ISA_VERSION
	.align		4
        /*00c4*/ 	.byte	0x03, 0x5f
        /*00c6*/ 	.short	0x0101


	//----- nvinfo : EIATTR_EXIT_INSTR_OFFSETS
	.align		4
        /*00c8*/ 	.byte	0x04, 0x1c
        /*00ca*/ 	.short	(.L_755 - .L_754)


	//   ....[0]....
.L_754:
        /*00cc*/ 	.word	0x000005a0


	//   ....[1]....
        /*00d0*/ 	.word	0x0000aec0


	//   ....[2]....
        /*00d4*/ 	.word	0x0000af50


	//   ....[3]....
        /*00d8*/ 	.word	0x0000af90


	//----- nvinfo : EIATTR_CRS_STACK_SIZE
	.align		4
.L_755:
        /*00dc*/ 	.byte	0x04, 0x1e
        /*00de*/ 	.short	(.L_757 - .L_756)
.L_756:
        /*00e0*/ 	.word	0x00000000


	//----- nvinfo : EIATTR_CBANK_PARAM_SIZE
	.align		4
.L_757:
        /*00e4*/ 	.byte	0x03, 0x19
        /*00e6*/ 	.short	0x0048


	//----- nvinfo : EIATTR_PARAM_CBANK
	.align		4
        /*00e8*/ 	.byte	0x04, 0x0a
        /*00ea*/ 	.short	(.L_759 - .L_758)
	.align		4
.L_758:
        /*00ec*/ 	.word	index@(.nv.constant0._ZN4vllm4gptq33gemm_half_q_half_gptq_8bit_kernelILb1ELi8EEEvPK6__halfPKjS6_S4_PS2_iiiibPKi)
        /*00f0*/ 	.short	0x0210
        /*00f2*/ 	.short	0x0048


	//----- nvinfo : EIATTR_SW_WAR
	.align		4
.L_759:
        /*00f4*/ 	.byte	0x04, 0x36
        /*00f6*/ 	.short	(.L_761 - .L_760)
.L_760:
        /*00f8*/ 	.word	0x00000008
.L_761:


//--------------------- .nv.info._ZN4vllm4gptq33gemm_half_q_half_gptq_4bit_kernelILb1ELi8EEEvPK6__halfPKjS6_S4_PS2_iiiibPKi --------------------------
	.section	.nv.info._ZN4vllm4gptq33gemm_half_q_half_gptq_4bit_kernelILb1ELi8EEEvPK6__halfPKjS6_S4_PS2_iiiibPKi,"",@"SHT_CUDA_INFO"
	.sectionflags	@""
	.align	4


	//----- nvinfo : EIATTR_CUDA_API_VERSION
	.align		4
        /*0000*/ 	.byte	0x04, 0x37
        /*0002*/ 	.short	(.L_763 - .L_762)
.L_762:
        /*0004*/ 	.word	0x00000082


	//----- nvinfo : EIATTR_KPARAM_INFO
	.align		4
.L_763:
        /*0008*/ 	.byte	0x04, 0x17
        /*000a*/ 	.short	(.L_765 - .L_764)
.L_764:
        /*000c*/ 	.word	0x00000000
        /*0010*/ 	.short	0x000a
        /*0012*/ 	.short	0x0040
        /*0014*/ 	.byte	0x00, 0xf0, 0x21, 0x00


	//----- nvinfo : EIATTR_KPARAM_INFO
	.align		4
.L_765:
        /*0018*/ 	.byte	0x04, 0x17
        /*001a*/ 	.short	(.L_767 - .L_766)
.L_766:
        /*001c*/ 	.word	0x00000000
        /*0020*/ 	.short	0x0009
        /*0022*/ 	.short	0x0038
        /*0024*/ 	.byte	0x00, 0xf0, 0x05, 0x00


	//----- nvinfo : EIATTR_KPARAM_INFO
	.align		4
.L_767:
        /*0028*/ 	.byte	0x04, 0x17
        /*002a*/ 	.short	(.L_769 - .L_768)
.L_768:
        /*002c*/ 	.word	0x00000000
        /*0030*/ 	.short	0x0008
        /*0032*/ 	.short	0x0034
        /*0034*/ 	.byte	0x00, 0xf0, 0x11, 0x00


	//----- nvinfo : EIATTR_KPARAM_INFO
	.align		4
.L_769:
        /*0038*/ 	.byte	0x04, 0x17
        /*003a*/ 	.short	(.L_771 - .L_770)
.L_770:
        /*003c*/ 	.word	0x00000000
        /*0040*/ 	.short	0x0007
        /*0042*/ 	.short	0x0030
        /*0044*/ 	.byte	0x00, 0xf0, 0x11, 0x00


	//----- nvinfo : EIATTR_KPARAM_INFO
	.align		4
.L_771:
        /*0048*/ 	.byte	0x04, 0x17
        /*004a*/ 	.short	(.L_773 - .L_772)
.L_772:
        /*004c*/ 	.word	0x00000000
        /*0050*/ 	.short	0x0006
        /*0052*/ 	.short	0x002c
        /*0054*/ 	.byte	0x00, 0xf0, 0x11, 0x00


	//----- nvinfo : EIATTR_KPARAM_INFO
	.align		4
.L_773:
        /*0058*/ 	.byte	0x04, 0x17
        /*005a*/ 	.short	(.L_775 - .L_774)
.L_774:
        /*005c*/ 	.word	0x00000000
        /*0060*/ 	.short	0x0005
        /*0062*/ 	.short	0x0028
        /*0064*/ 	.byte	0x00, 0xf0, 0x11, 0x00


	//----- nvinfo : EIATTR_KPARAM_INFO
	.align		4
.L_775:
        /*0068*/ 	.byte	0x04, 0x17
        /*006a*/ 	.short	(.L_777 - .L_776)
.L_776:
        /*006c*/ 	.word	0x00000000
        /*0070*/ 	.short	0x0004
        /*0072*/ 	.short	0x0020
        /*0074*/ 	.byte	0x00, 0xf0, 0x21, 0x00


	//----- nvinfo : EIATTR_KPARAM_INFO
	.align		4
.L_777:
        /*0078*/ 	.byte	0x04, 0x17
        /*007a*/ 	.short	(.L_779 - .L_778)
.L_778:
        /*007c*/ 	.word	0x00000000
        /*0080*/ 	.short	0x0003
        /*0082*/ 	.short	0x0018
        /*0084*/ 	.byte	0x00, 0xf0, 0x21, 0x00


	//----- nvinfo : EIATTR_KPARAM_INFO
	.align		4
.L_779:
        /*0088*/ 	.byte	0x04, 0x17
        /*008a*/ 	.short	(.L_781 - .L_780)
.L_780:
        /*008c*/ 	.word	0x00000000
        /*0090*/ 	.short	0x0002
        /*0092*/ 	.short	0x0010
        /*0094*/ 	.byte	0x00, 0xf0, 0x21, 0x00


	//----- nvinfo : EIATTR_KPARAM_INFO
	.align		4
.L_781:
        /*0098*/ 	.byte	0x04, 0x17
        /*009a*/ 	.short	(.L_783 - .L_782)
.L_782:
        /*009c*/ 	.word	0x00000000
        /*00a0*/ 	.short	0x0001
        /*00a2*/ 	.short	0x0008
        /*00a4*/ 	.byte	0x00, 0xf0, 0x21, 0x00


	//----- nvinfo : EIATTR_KPARAM_INFO
	.align		4
.L_783:
        /*00a8*/ 	.byte	0x04, 0x17
        /*00aa*/ 	.short	(.L_785 - .L_784)
.L_784:
        /*00ac*/ 	.word	0x00000000
        /*00b0*/ 	.short	0x0000
        /*00b2*/ 	.short	0x0000
        /*00b4*/ 	.byte	0x00, 0xf0, 0x21, 0x00


	//----- nvinfo : EIATTR_SPARSE_MMA_MASK
	.align		4
.L_785:
        /*00b8*/ 	.byte	0x03, 0x50
        /*00ba*/ 	.short	0x0000


	//----- nvinfo : EIATTR_MAXREG_COUNT
	.align		4
        /*00bc*/ 	.byte	0x03, 0x1b
        /*00be*/ 	.short	0x00ff


	//----- nvinfo : EIATTR_NUM_BARRIERS
	.align		4
        /*00c0*/ 	.byte	0x02, 0x4c
        /*00c2*/ 	.byte	0x01
	.zero		1


	//----- nvinfo : EIATTR_MERCURY_ISA_VERSION
	.align		4
        /*00c4*/ 	.byte	0x03, 0x5f
        /*00c6*/ 	.short	0x0101


	//----- nvinfo : EIATTR_EXIT_INSTR_OFFSETS
	.align		4
        /*00c8*/ 	.byte	0x04, 0x1c
        /*00ca*/ 	.short	(.L_787 - .L_786)


	//   ....[0]....
.L_786:
        /*00cc*/ 	.word	0x000005a0


	//   ....[1]....
        /*00d0*/ 	.word	0x00007530


	//   ....[2]....
        /*00d4*/ 	.word	0x000075c0


	//   ....[3]....
        /*00d8*/ 	.word	0x00007600


	//----- nvinfo : EIATTR_CRS_STACK_SIZE
	.align		4
.L_787:
        /*00dc*/ 	.byte	0x04, 0x1e
        /*00de*/ 	.short	(.L_789 - .L_788)
.L_788:
        /*00e0*/ 	.word	0x00000000


	//----- nvinfo : EIATTR_CBANK_PARAM_SIZE
	.align		4
.L_789:
        /*00e4*/ 	.byte	0x03, 0x19
        /*00e6*/ 	.short	0x0048


	//----- nvinfo : EIATTR_PARAM_CBANK
	.align		4
        /*00e8*/ 	.byte	0x04, 0x0a
        /*00ea*/ 	.short	(.L_791 - .L_790)
	.align		4
.L_790:
        /*00ec*/ 	.word	index@(.nv.constant0._ZN4vllm4gptq33gemm_half_q_half_gptq_4bit_kernelILb1ELi8EEEvPK6__halfPKjS6_S4_PS2_iiiibPKi)
        /*00f0*/ 	.short	0x0210
        /*00f2*/ 	.short	0x0048


	//----- nvinfo : EIATTR_SW_WAR
	.align		4
.L_791:
        /*00f4*/ 	.byte	0x04, 0x36
        /*00f6*/ 	.short	(.L_793 - .L_792)
.L_792:
        /*00f8*/ 	.word	0x00000008
.L_793:


//--------------------- .nv.info._ZN4vllm4gptq33gemm_half_q_half_gptq_3bit_kernelILb1ELi8EEEvPK6__halfPKjS6_S4_PS2_iiiibPKi --------------------------
	.section	.nv.info._ZN4vllm4gptq33gemm_half_q_half_gptq_3bit_kernelILb1ELi8EEEvPK6__halfPKjS6_S4_PS2_iiiibPKi,"",@"SHT_CUDA_INFO"
	.sectionflags	@""
	.align	4


	//----- nvinfo : EIATTR_CUDA_API_VERSION
	.align		4
        /*0000*/ 	.byte	0x04, 0x37
        /*0002*/ 	.short	(.L_795 - .L_794)
.L_794:
        /*0004*/ 	.word	0x00000082


	//----- nvinfo : EIATTR_KPARAM_INFO
	.align		4
.L_795:
        /*0008*/ 	.byte	0x04, 0x17
        /*000a*/ 	.short	(.L_797 - .L_796)
.L_796:
        /*000c*/ 	.word	0x00000000
        /*0010*/ 	.short	0x000a
        /*0012*/ 	.short	0x0040
        /*0014*/ 	.byte	0x00, 0xf0, 0x21, 0x00


	//----- nvinfo : EIATTR_KPARAM_INFO
	.align		4
.L_797:
        /*0018*/ 	.byte	0x04, 0x17
        /*001a*/ 	.short	(.L_799 - .L_798)
.L_798:
        /*001c*/ 	.word	0x00000000
        /*0020*/ 	.short	0x0009
        /*0022*/ 	.short	0x0038
        /*0024*/ 	.byte	0x00, 0xf0, 0x05, 0x00


	//----- nvinfo : EIATTR_KPARAM_INFO
	.align		4
.L_799:
        /*0028*/ 	.byte	0x04, 0x17
        /*002a*/ 	.short	(.L_801 - .L_800)
.L_800:
        /*002c*/ 	.word	0x00000000
        /*0030*/ 	.short	0x0008
        /*0032*/ 	.short	0x0034
        /*0034*/ 	.byte	0x00, 0xf0, 0x11, 0x00


	//----- nvinfo : EIATTR_KPARAM_INFO
	.align		4
.L_801:
        /*0038*/ 	.byte	0x04, 0x17
        /*003a*/ 	.short	(.L_803 - .L_802)
.L_802:
        /*003c*/ 	.word	0x00000000
        /*0040*/ 	.short	0x0007
        /*0042*/ 	.short	0x0030
        /*0044*/ 	.byte	0x00, 0xf0, 0x11, 0x00


	//----- nvinfo : EIATTR_KPARAM_INFO
	.align		4
.L_803:
        /*0048*/ 	.byte	0x04, 0x17
        /*004a*/ 	.short	(.L_805 - .L_804)
.L_804:
        /*004c*/ 	.word	0x00000000
        /*0050*/ 	.short	0x0006
        /*0052*/ 	.short	0x002c
        /*0054*/ 	.byte	0x00, 0xf0, 0x11, 0x00


	//----- nvinfo : EIATTR_KPARAM_INFO
	.align		4
.L_805:
        /*0058*/ 	.byte	0x04, 0x17
        /*005a*/ 	.short	(.L_807 - .L_806)
.L_806:
        /*005c*/ 	.word	0x00000000
        /*0060*/ 	.short	0x0005
        /*0062*/ 	.short	0x0028
        /*0064*/ 	.byte	0x00, 0xf0, 0x11, 0x00


	//----- nvinfo : EIATTR_KPARAM_INFO
	.align		4
.L_807:
        /*0068*/ 	.byte	0x04, 0x17
        /*006a*/ 	.short	(.L_809 - .L_808)
.L_808:
        /*006c*/ 	.word	0x00000000
        /*0070*/ 	.short	0x0004
        /*0072*/ 	.short	0x0020
        /*0074*/ 	.byte	0x00, 0xf0, 0x21, 0x00


	//----- nvinfo : EIATTR_KPARAM_INFO
	.align		4
.L_809:
        /*0078*/ 	.byte	0x04, 0x17
        /*007a*/ 	.short	(.L_811 - .L_810)
.L_810:
        /*007c*/ 	.word	0x00000000
        /*0080*/ 	.short	0x0003
        /*0082*/ 	.short	0x0018
        /*0084*/ 	.byte	0x00, 0xf0, 0x21, 0x00


	//----- nvinfo : EIATTR_KPARAM_INFO
	.align		4
.L_811:
        /*0088*/ 	.byte	0x04, 0x17
        /*008a*/ 	.short	(.L_813 - .L_812)
.L_812:
        /*008c*/ 	.word	0x00000000
        /*0090*/ 	.short	0x0002
        /*0092*/ 	.short	0x0010
        /*0094*/ 	.byte	0x00, 0xf0, 0x21, 0x00


	//----- nvinfo : EIATTR_KPARAM_INFO
	.align		4
.L_813:
        /*0098*/ 	.byte	0x04, 0x17
        /*009a*/ 	.short	(.L_815 - .L_814)
.L_814:
        /*009c*/ 	.word	0x00000000
        /*00a0*/ 	.short	0x0001
        /*00a2*/ 	.short	0x0008
        /*00a4*/ 	.byte	0x00, 0xf0, 0x21, 0x00


	//----- nvinfo : EIATTR_KPARAM_INFO
	.align		4
.L_815:
        /*00a8*/ 	.byte	0x04, 0x17
        /*00aa*/ 	.short	(.L_817 - .L_816)
.L_816:
        /*00ac*/ 	.word	0x00000000
        /*00b0*/ 	.short	0x0000
        /*00b2*/ 	.short	0x0000
        /*00b4*/ 	.byte	0x00, 0xf0, 0x21, 0x00


	//----- nvinfo : EIATTR_SPARSE_MMA_MASK
	.align		4
.L_817:
        /*00b8*/ 	.byte	0x03, 0x50
        /*00ba*/ 	.short	0x0000


	//----- nvinfo : EIATTR_MAXREG_COUNT
	.align		4
        /*00bc*/ 	.byte	0x03, 0x1b
        /*00be*/ 	.short	0x00ff


	//----- nvinfo : EIATTR_NUM_BARRIERS
	.align		4
        /*00c0*/ 	.byte	0x02, 0x4c
        /*00c2*/ 	.byte	0x01
	.zero		1


	//----- nvinfo : EIATTR_MERCURY_ISA_VERSION
	.align		4
        /*00c4*/ 	.byte	0x03, 0x5f
        /*00c6*/ 	.short	0x0101


	//----- nvinfo : EIATTR_EXIT_INSTR_OFFSETS
	.align		4
        /*00c8*/ 	.byte	0x04, 0x1c
        /*00ca*/ 	.short	(.L_819 - .L_818)


	//   ....[0]....
.L_818:
        /*00cc*/ 	.word	0x000005a0


	//   ....[1]....
        /*00d0*/ 	.word	0x00005b50


	//   ....[2]....
        /*00d4*/ 	.word	0x00005be0


	//   ....[3]....
        /*00d8*/ 	.word	0x00005c20


	//----- nvinfo : EIATTR_CRS_STACK_SIZE
	.align		4
.L_819:
        /*00dc*/ 	.byte	0x04, 0x1e
        /*00de*/ 	.short	(.L_821 - .L_820)
.L_820:
        /*00e0*/ 	.word	0x00000000


	//----- nvinfo : EIATTR_CBANK_PARAM_SIZE
	.align		4
.L_821:
        /*00e4*/ 	.byte	0x03, 0x19
        /*00e6*/ 	.short	0x0048


	//----- nvinfo : EIATTR_PARAM_CBANK
	.align		4
        /*00e8*/ 	.byte	0x04, 0x0a
        /*00ea*/ 	.short	(.L_823 - .L_822)
	.align		4
.L_822:
        /*00ec*/ 	.word	index@(.nv.constant0._ZN4vllm4gptq33gemm_half_q_half_gptq_3bit_kernelILb1ELi8EEEvPK6__halfPKjS6_S4_PS2_iiiibPKi)
        /*00f0*/ 	.short	0x0210
        /*00f2*/ 	.short	0x0048


	//----- nvinfo : EIATTR_SW_WAR
	.align		4
.L_823:
        /*00f4*/ 	.byte	0x04, 0x36
        /*00f6*/ 	.short	(.L_825 - .L_824)
.L_824:
        /*00f8*/ 	.word	0x00000008
.L_825:


//--------------------- .nv.info._ZN4vllm4gptq33gemm_half_q_half_gptq_2bit_kernelILb1ELi8EEEvPK6__halfPKjS6_S4_PS2_iiiibPKi --------------------------
	.section	.nv.info._ZN4vllm4gptq33gemm_half_q_half_gptq_2bit_kernelILb1ELi8EEEvPK6__halfPKjS6_S4_PS2_iiiibPKi,"",@"SHT_CUDA_INFO"
	.sectionflags	@""
	.align	4


	//----- nvinfo : EIATTR_CUDA_API_VERSION
	.align		4
        /*0000*/ 	.byte	0x04, 0x37
        /*0002*/ 	.short	(.L_827 - .L_826)
.L_826:
        /*0004*/ 	.word	0x00000082


	//----- nvinfo : EIATTR_KPARAM_INFO
	.align		4
.L_827:
        /*0008*/ 	.byte	0x04, 0x17
        /*000a*/ 	.short	(.L_829 - .L_828)
.L_828:
        /*000c*/ 	.word	0x00000000
        /*0010*/ 	.short	0x000a
        /*0012*/ 	.short	0x0040
        /*0014*/ 	.byte	0x00, 0xf0, 0x21, 0x00


	//----- nvinfo : EIATTR_KPARAM_INFO
	.align		4
.L_829:
        /*0018*/ 	.byte	0x04, 0x17
        /*001a*/ 	.short	(.L_831 - .L_830)
.L_830:
        /*001c*/ 	.word	0x00000000
        /*0020*/ 	.short	0x0009
        /*0022*/ 	.short	0x0038
        /*0024*/ 	.byte	0x00, 0xf0, 0x05, 0x00


	//----- nvinfo : EIATTR_KPARAM_INFO
	.align		4
.L_831:
        /*0028*/ 	.byte	0x04, 0x17
        /*002a*/ 	.short	(.L_833 - .L_832)
.L_832:
        /*002c*/ 	.word	0x00000000
        /*0030*/ 	.short	0x0008
        /*0032*/ 	.short	0x0034
        /*0034*/ 	.byte	0x00, 0xf0, 0x11, 0x00


	//----- nvinfo : EIATTR_KPARAM_INFO
	.align		4
.L_833:
        /*0038*/ 	.byte	0x04, 0x17
        /*003a*/ 	.short	(.L_835 - .L_834)
.L_834:
        /*003c*/ 	.word	0x00000000
        /*0040*/ 	.short	0x0007
        /*0042*/ 	.short	0x0030
        /*0044*/ 	.byte	0x00, 0xf0, 0x11, 0x00


	//----- nvinfo : EIATTR_KPARAM_INFO
	.align		4
.L_835:
        /*0048*/ 	.byte	0x04, 0x17
        /*004a*/ 	.short	(.L_837 - .L_836)
.L_836:
        /*004c*/ 	.word	0x00000000
        /*0050*/ 	.short	0x0006
        /*0052*/ 	.short	0x002c
        /*0054*/ 	.byte	0x00, 0xf0, 0x11, 0x00


	//----- nvinfo : EIATTR_KPARAM_INFO
	.align		4
.L_837:
        /*0058*/ 	.byte	0x04, 0x17
        /*005a*/ 	.short	(.L_839 - .L_838)
.L_838:
        /*005c*/ 	.word	0x00000000
        /*0060*/ 	.short	0x0005
        /*0062*/ 	.short	0x0028
        /*0064*/ 	.byte	0x00, 0xf0, 0x11, 0x00


	//----- nvinfo : EIATTR_KPARAM_INFO
	.align		4
.L_839:
        /*0068*/ 	.byte	0x04, 0x17
        /*006a*/ 	.short	(.L_841 - .L_840)
.L_840:
        /*006c*/ 	.word	0x00000000
        /*0070*/ 	.short	0x0004
        /*0072*/ 	.short	0x0020
        /*0074*/ 	.byte	0x00, 0xf0, 0x21, 0x00


	//----- nvinfo : EIATTR_KPARAM_INFO
	.align		4
.L_841:
        /*0078*/ 	.byte	0x04, 0x17
        /*007a*/ 	.short	(.L_843 - .L_842)
.L_842:
        /*007c*/ 	.word	0x00000000
        /*0080*/ 	.short	0x0003
        /*0082*/ 	.short	0x0018
        /*0084*/ 	.byte	0x00, 0xf0, 0x21, 0x00


	//----- nvinfo : EIATTR_KPARAM_INFO
	.align		4
.L_843:
        /*0088*/ 	.byte	0x04, 0x17
        /*008a*/ 	.short	(.L_845 - .L_844)
.L_844:
        /*008c*/ 	.word	0x00000000
        /*0090*/ 	.short	0x0002
        /*0092*/ 	.short	0x0010
        /*0094*/ 	.byte	0x00, 0xf0, 0x21, 0x00


	//----- nvinfo : EIATTR_KPARAM_INFO
	.align		4
.L_845:
        /*0098*/ 	.byte	0x04, 0x17
        /*009a*/ 	.short	(.L_847 - .L_846)
.L_846:
        /*009c*/ 	.word	0x00000000
        /*00a0*/ 	.short	0x0001
        /*00a2*/ 	.short	0x0008
        /*00a4*/ 	.byte	0x00, 0xf0, 0x21, 0x00


	//----- nvinfo : EIATTR_KPARAM_INFO
	.align		4
.L_847:
        /*00a8*/ 	.byte	0x04, 0x17
        /*00aa*/ 	.short	(.L_849 - .L_848)
.L_848:
        /*00ac*/ 	.word	0x00000000
        /*00b0*/ 	.short	0x0000
        /*00b2*/ 	.short	0x0000
        /*00b4*/ 	.byte	0x00, 0xf0, 0x21, 0x00


	//----- nvinfo : EIATTR_SPARSE_MMA_MASK
	.align		4
.L_849:
        /*00b8*/ 	.byte	0x03, 0x50
        /*00ba*/ 	.short	0x0000


	//----- nvinfo : EIATTR_MAXREG_COUNT
	.align		4
        /*00bc*/ 	.byte	0x03, 0x1b
        /*00be*/ 	.short	0x00ff


	//----- nvinfo : EIATTR_NUM_BARRIERS
	.align		4
        /*00c0*/ 	.byte	0x02, 0x4c
        /*00c2*/ 	.byte	0x01
	.zero		1


	//----- nvinfo : EIATTR_MERCURY_ISA_VERSION
	.align		4
        /*00c4*/ 	.byte	0x03, 0x5f
        /*00c6*/ 	.short	0x0101


	//----- nvinfo : EIATTR_EXIT_INSTR_OFFSETS
	.align		4
        /*00c8*/ 	.byte	0x04, 0x1c
        /*00ca*/ 	.short	(.L_851 - .L_850)


	//   ....[0]....
.L_850:
        /*00cc*/ 	.word	0x000005a0


	//   ....[1]....
        /*00d0*/ 	.word	0x00003d10


	//   ....[2]....
        /*00d4*/ 	.word	0x00003da0


	//   ....[3]....
        /*00d8*/ 	.word	0x00003de0


	//----- nvinfo : EIATTR_CRS_STACK_SIZE
	.align		4
.L_851:
        /*00dc*/ 	.byte	0x04, 0x1e
        /*00de*/ 	.short	(.L_853 - .L_852)
.L_852:
        /*00e0*/ 	.word	0x00000000


	//----- nvinfo : EIATTR_CBANK_PARAM_SIZE
	.align		4
.L_853:
        /*00e4*/ 	.byte	0x03, 0x19
        /*00e6*/ 	.short	0x0048


	//----- nvinfo : EIATTR_PARAM_CBANK
	.align		4
        /*00e8*/ 	.byte	0x04, 0x0a
        /*00ea*/ 	.short	(.L_855 - .L_854)
	.align		4
.L_854:
        /*00ec*/ 	.word	index@(.nv.constant0._ZN4vllm4gptq33gemm_half_q_half_gptq_2bit_kernelILb1ELi8EEEvPK6__halfPKjS6_S4_PS2_iiiibPKi)
        /*00f0*/ 	.short	0x0210
        /*00f2*/ 	.short	0x0048


	//----- nvinfo : EIATTR_SW_WAR
	.align		4
.L_855:
        /*00f4*/ 	.byte	0x04, 0x36
        /*00f6*/ 	.short	(.L_857 - .L_856)
.L_856:
        /*00f8*/ 	.word	0x00000008
.L_857:


//--------------------- .nv.info._ZN4vllm4gptq33gemm_half_q_half_gptq_8bit_kernelILb1ELi7EEEvPK6__halfPKjS6_S4_PS2_iiiibPKi --------------------------
	.section	.nv.info._ZN4vllm4gptq33gemm_half_q_half_gptq_8bit_kernelILb1ELi7EEEvPK6__halfPKjS6_S4_PS2_iiiibPKi,"",@"SHT_CUDA_INFO"
	.sectionflags	@""
	.align	4


	//----- nvinfo : EIATTR_CUDA_API_VERSION
	.align		4
        /*0000*/ 	.byte	0x04, 0x37
        /*0002*/ 	.short	(.L_859 - .L_858)
.L_858:
        /*0004*/ 	.word	0x00000082


	//----- nvinfo : EIATTR_KPARAM_INFO
	.align		4
.L_859:
        /*0008*/ 	.byte	0x04, 0x17
        /*000a*/ 	.short	(.L_861 - .L_860)
.L_860:
        /*000c*/ 	.word	0x00000000
        /*0010*/ 	.short	0x000a
        /*0012*/ 	.short	0x0040
        /*0014*/ 	.byte	0x00, 0xf0, 0x21, 0x00


	//----- nvinfo : EIATTR_KPARAM_INFO
	.align		4
.L_861:
        /*0018*/ 	.byte	0x04, 0x17
        /*001a*/ 	.short	(.L_863 - .L_862)
.L_862:
        /*001c*/ 	.word	0x00000000
        /*0020*/ 	.short	0x0009
        /*0022*/ 	.short	0x0038
        /*0024*/ 	.byte	0x00, 0xf0, 0x05, 0x00


	//----- nvinfo : EIATTR_KPARAM_INFO
	.align		4
.L_863:
        /*0028*/ 	.byte	0x04, 0x17
        /*002a*/ 	.short	(.L_865 - .L_864)
.L_864:
        /*002c*/ 	.word	0x00000000
        /*0030*/ 	.short	0x0008
        /*0032*/ 	.short	0x0034
        /*0034*/ 	.byte	0x00, 0xf0, 0x11, 0x00


	//----- nvinfo : EIATTR_KPARAM_INFO
	.align		4
.L_865:
        /*0038*/ 	.byte	0x04, 0x17
        /*003a*/ 	.short	(.L_867 - .L_866)
.L_866:
        /*003c*/ 	.word	0x00000000
        /*0040*/ 	.short	0x0007
        /*0042*/ 	.short	0x0030
        /*0044*/ 	.byte	0x00, 0xf0, 0x11, 0x00


	//----- nvinfo : EIATTR_KPARAM_INFO
	.align		4
.L_867:
        /*0048*/ 	.byte	0x04, 0x17
        /*004a*/ 	.short	(.L_869 - .L_868)
.L_868:
        /*004c*/ 	.word	0x00000000
        /*0050*/ 	.short	0x0006
        /*0052*/ 	.short	0x002c
        /*0054*/ 	.byte	0x00, 0xf0, 0x11, 0x00


	//----- nvinfo : EIATTR_KPARAM_INFO
	.align		4
.L_869:
        /*0058*/ 	.byte	0x04, 0x17
        /*005a*/ 	.short	(.L_871 - .L_870)
.L_870:
        /*005c*/ 	.word	0x00000000
        /*0060*/ 	.short	0x0005
        /*0062*/ 	.short	0x0028
        /*0064*/ 	.byte	0x00, 0xf0, 0x11, 0x00


	//----- nvinfo : EIATTR_KPARAM_INFO
	.align		4
.L_871:
        /*0068*/ 	.byte	0x04, 0x17
        /*006a*/ 	.short	(.L_873 - .L_872)
.L_872:
        /*006c*/ 	.word	0x00000000
        /*0070*/ 	.short	0x0004
        /*0072*/ 	.short	0x0020
        /*0074*/ 	.byte	0x00, 0xf0, 0x21, 0x00


	//----- nvinfo : EIATTR_KPARAM_INFO
	.align		4
.L_873:
        /*0078*/ 	.byte	0x04, 0x17
        /*007a*/ 	.short	(.L_875 - .L_874)
.L_874:
        /*007c*/ 	.word	0x00000000
        /*0080*/ 	.short	0x0003
        /*0082*/ 	.short	0x0018
        /*0084*/ 	.byte	0x00, 0xf0, 0x21, 0x00


	//----- nvinfo : EIATTR_KPARAM_INFO
	.align		4
.L_875:
        /*0088*/ 	.byte	0x04, 0x17
        /*008a*/ 	.short	(.L_877 - .L_876)
.L_876:
        /*008c*/ 	.word	0x00000000
        /*0090*/ 	.short	0x0002
        /*0092*/ 	.short	0x0010
        /*0094*/ 	.byte	0x00, 0xf0, 0x21, 0x00


	//----- nvinfo : EIATTR_KPARAM_INFO
	.align		4
.L_877:
        /*0098*/ 	.byte	0x04, 0x17
        /*009a*/ 	.short	(.L_879 - .L_878)
.L_878:
        /*009c*/ 	.word	0x00000000
        /*00a0*/ 	.short	0x0001
        /*00a2*/ 	.short	0x0008
        /*00a4*/ 	.byte	0x00, 0xf0, 0x21, 0x00


	//----- nvinfo : EIATTR_KPARAM_INFO
	.align		4
.L_879:
        /*00a8*/ 	.byte	0x04, 0x17
        /*00aa*/ 	.short	(.L_881 - .L_880)
.L_880:
        /*00ac*/ 	.word	0x00000000
        /*00b0*/ 	.short	0x0000
        /*00b2*/ 	.short	0x0000
        /*00b4*/ 	.byte	0x00, 0xf0, 0x21, 0x00


	//----- nvinfo : EIATTR_SPARSE_MMA_MASK
	.align		4
.L_881:
        /*00b8*/ 	.byte	0x03, 0x50
        /*00ba*/ 	.short	0x0000


	//----- nvinfo : EIATTR_MAXREG_COUNT
	.align		4
        /*00bc*/ 	.byte	0x03, 0x1b
        /*00be*/ 	.short	0x00ff


	//----- nvinfo : EIATTR_NUM_BARRIERS
	.align		4
        /*00c0*/ 	.byte	0x02, 0x4c
        /*00c2*/ 	.byte	0x01
	.zero		1


	//----- nvinfo : EIATTR_MERCURY_ISA_VERSION
	.align		4
        /*00c4*/ 	.byte	0x03, 0x5f
        /*00c6*/ 	.short	0x0101


	//----- nvinfo : EIATTR_EXIT_INSTR_OFFSETS
	.align		4
        /*00c8*/ 	.byte	0x04, 0x1c
        /*00ca*/ 	.short	(.L_883 - .L_882)


	//   ....[0]....
.L_882:
        /*00cc*/ 	.word	0x00000560


	//   ....[1]....
        /*00d0*/ 	.word	0x00009ed0


	//   ....[2]....
        /*00d4*/ 	.word	0x00009f60


	//   ....[3]....
        /*00d8*/ 	.word	0x00009fa0


	//----- nvinfo : EIATTR_CRS_STACK_SIZE
	.align		4
.L_883:
        /*00dc*/ 	.byte	0x04, 0x1e
        /*00de*/ 	.short	(.L_885 - .L_884)
.L_884:
        /*00e0*/ 	.word	0x00000000


	//----- nvinfo : EIATTR_CBANK_PARAM_SIZE
	.align		4
.L_885:
        /*00e4*/ 	.byte	0x03, 0x19
        /*00e6*/ 	.short	0x0048


	//----- nvinfo : EIATTR_PARAM_CBANK
	.align		4
        /*00e8*/ 	.byte	0x04, 0x0a
        /*00ea*/ 	.short	(.L_887 - .L_886)
	.align		4
.L_886:
        /*00ec*/ 	.word	index@(.nv.constant0._ZN4vllm4gptq33gemm_half_q_half_gptq_8bit_kernelILb1ELi7EEEvPK6__halfPKjS6_S4_PS2_iiiibPKi)
        /*00f0*/ 	.short	0x0210
        /*00f2*/ 	.short	0x0048


	//----- nvinfo : EIATTR_SW_WAR
	.align		4
.L_887:
        /*00f4*/ 	.byte	0x04, 0x36
        /*00f6*/ 	.short	(.L_889 - .L_888)
.L_888:
        /*00f8*/ 	.word	0x00000008
.L_889:


//--------------------- .nv.info._ZN4vllm4gptq33gemm_half_q_half_gptq_4bit_kernelILb1ELi7EEEvPK6__halfPKjS6_S4_PS2_iiiibPKi --------------------------
	.section	.nv.info._ZN4vllm4gptq33gemm_half_q_half_gptq_4bit_kernelILb1ELi7EEEvPK6__halfPKjS6_S4_PS2_iiiibPKi,"",@"SHT_CUDA_INFO"
	.sectionflags	@""
	.align	4


	//----- nvinfo : EIATTR_CUDA_API_VERSION
	.align		4
        /*0000*/ 	.byte	0x04, 0x37
        /*0002*/ 	.short	(.L_891 - .L_890)
.L_890:
        /*0004*/ 	.word	0x00000082


	//----- nvinfo : EIATTR_KPARAM_INFO
	.align		4
.L_891:
        /*0008*/ 	.byte	0x04, 0x17
        /*000a*/ 	.short	(.L_893 - .L_892)
.L_892:
        /*000c*/ 	.word	0x00000000
        /*0010*/ 	.short	0x000a
        /*0012*/ 	.short	0x0040
        /*0014*/ 	.byte	0x00, 0xf0, 0x21, 0x00


	//----- nvinfo : EIATTR_KPARAM_INFO
	.align		4
.L_893:
        /*0018*/ 	.byte	0x04, 0x17
        /*001a*/ 	.short	(.L_895 - .L_894)
.L_894:
        /*001c*/ 	.word	0x00000000
        /*0020*/ 	.short	0x0009
        /*0022*/ 	.short	0x0038
        /*0024*/ 	.byte	0x00, 0xf0, 0x05, 0x00


	//----- nvinfo : EIATTR_KPARAM_INFO
	.align		4
.L_895:
        /*0028*/ 	.byte	0x04, 0x17
        /*002a*/ 	.short	(.L_897 - .L_896)
.L_896:
        /*002c*/ 	.word	0x00000000
        /*0030*/ 	.short	0x0008
        /*0032*/ 	.short	0x0034
        /*0034*/ 	.byte	0x00, 0xf0, 0x11, 0x00


	//----- nvinfo : EIATTR_KPARAM_INFO
	.align		4
.L_897:
        /*0038*/ 	.byte	0x04, 0x17
        /*003a*/ 	.short	(.L_899 - .L_898)
.L_898:
        /*003c*/ 	.word	0x00000000
        /*0040*/ 	.short	0x0007
        /*0042*/ 	.short	0x0030
        /*0044*/ 	.byte	0x00, 0xf0, 0x11, 0x00


	//----- nvinfo : EIATTR_KPARAM_INFO
	.align		4
.L_899:
        /*0048*/ 	.byte	0x04, 0x17
        /*004a*/ 	.short	(.L_901 - .L_900)
.L_900:
        /*004c*/ 	.word	0x00000000
        /*0050*/ 	.short	0x0006
        /*0052*/ 	.short	0x002c
        /*0054*/ 	.byte	0x00, 0xf0, 0x11, 0x00


	//----- nvinfo : EIATTR_KPARAM_INFO
	.align		4
.L_901:
        /*0058*/ 	.byte	0x04, 0x17
        /*005a*/ 	.short	(.L_903 - .L_902)
.L_902:
        /*005c*/ 	.word	0x00000000
        /*0060*/ 	.short	0x0005
        /*0062*/ 	.short	0x0028
        /*0064*/ 	.byte	0x00, 0xf0, 0x11, 0x00


	//----- nvinfo : EIATTR_KPARAM_INFO
	.align		4
.L_903:
        /*0068*/ 	.byte	0x04, 0x17
        /*006a*/ 	.short	(.L_905 - .L_904)
.L_904:
        /*006c*/ 	.word	0x00000000
        /*0070*/ 	.short	0x0004
        /*0072*/ 	.short	0x0020
        /*0074*/ 	.byte	0x00, 0xf0, 0x21, 0x00


	//----- nvinfo : EIATTR_KPARAM_INFO
	.align		4
.L_905:
        /*0078*/ 	.byte	0x04, 0x17
        /*007a*/ 	.short	(.L_907 - .L_906)
.L_906:
        /*007c*/ 	.word	0x00000000
        /*0080*/ 	.short	0x0003
        /*0082*/ 	.short	0x0018
        /*0084*/ 	.byte	0x00, 0xf0, 0x21, 0x00


	//----- nvinfo : EIATTR_KPARAM_INFO
	.align		4
.L_907:
        /*0088*/ 	.byte	0x04, 0x17
        /*008a*/ 	.short	(.L_909 - .L_908)
.L_908:
        /*008c*/ 	.word	0x00000000
        /*0090*/ 	.short	0x0002
        /*0092*/ 	.short	0x0010
        /*0094*/ 	.byte	0x00, 0xf0, 0x21, 0x00


	//----- nvinfo : EIATTR_KPARAM_INFO
	.align		4
.L_909:
        /*0098*/ 	.byte	0x04, 0x17
        /*009a*/ 	.short	(.L_911 - .L_910)
.L_910:
        /*009c*/ 	.word	0x00000000
        /*00a0*/ 	.short	0x0001
        /*00a2*/ 	.short	0x0008
        /*00a4*/ 	.byte	0x00, 0xf0, 0x21, 0x00


	//----- nvinfo : EIATTR_KPARAM_INFO
	.align		4
.L_911:
        /*00a8*/ 	.byte	0x04, 0x17
        /*00aa*/ 	.short	(.L_913 - .L_912)
.L_912:
        /*00ac*/ 	.word	0x00000000
        /*00b0*/ 	.short	0x0000
        /*00b2*/ 	.short	0x0000
        /*00b4*/ 	.byte	0x00, 0xf0, 0x21, 0x00


	//----- nvinfo : EIATTR_SPARSE_MMA_MASK
	.align		4
.L_913:
        /*00b8*/ 	.byte	0x03, 0x50
        /*00ba*/ 	.short	0x0000


	//----- nvinfo : EIATTR_MAXREG_COUNT
	.align		4
        /*00bc*/ 	.byte	0x03, 0x1b
        /*00be*/ 	.short	0x00ff


	//----- nvinfo : EIATTR_NUM_BARRIERS
	.align		4
        /*00c0*/ 	.byte	0x02, 0x4c
        /*00c2*/ 	.byte	0x01
	.zero		1


	//----- nvinfo : EIATTR_MERCURY_ISA_VERSION
	.align		4
        /*00c4*/ 	.byte	0x03, 0x5f
        /*00c6*/ 	.short	0x0101


	//----- nvinfo : EIATTR_EXIT_INSTR_OFFSETS
	.align		4
        /*00c8*/ 	.byte	0x04, 0x1c
        /*00ca*/ 	.short	(.L_915 - .L_914)


	//   ....[0]....
.L_914:
        /*00cc*/ 	.word	0x00000540


	//   ....[1]....
        /*00d0*/ 	.word	0x000069c0


	//   ....[2]....
        /*00d4*/ 	.word	0x00006a50


	//   ....[3]....
        /*00d8*/ 	.word	0x00006a90


	//----- nvinfo : EIATTR_CRS_STACK_SIZE
	.align		4
.L_915:
        /*00dc*/ 	.byte	0x04, 0x1e
        /*00de*/ 	.short	(.L_917 - .L_916)
.L_916:
        /*00e0*/ 	.word	0x00000000


	//----- nvinfo : EIATTR_CBANK_PARAM_SIZE
	.align		4
.L_917:
        /*00e4*/ 	.byte	0x03, 0x19
        /*00e6*/ 	.short	0x0048


	//----- nvinfo : EIATTR_PARAM_CBANK
	.align		4
        /*00e8*/ 	.byte	0x04, 0x0a
        /*00ea*/ 	.short	(.L_919 - .L_918)
	.align		4
.L_918:
        /*00ec*/ 	.word	index@(.nv.constant0._ZN4vllm4gptq33gemm_half_q_half_gptq_4bit_kernelILb1ELi7EEEvPK6__halfPKjS6_S4_PS2_iiiibPKi)
        /*00f0*/ 	.short	0x0210
        /*00f2*/ 	.short	0x0048


	//----- nvinfo : EIATTR_SW_WAR
	.align		4
.L_919:
        /*00f4*/ 	.byte	0x04, 0x36
        /*00f6*/ 	.short	(.L_921 - .L_920)
.L_920:
        /*00f8*/ 	.word	0x00000008
.L_921:


//--------------------- .nv.info._ZN4vllm4gptq33gemm_half_q_half_gptq_3bit_kernelILb1ELi7EEEvPK6__halfPKjS6_S4_PS2_iiiibPKi --------------------------
	.section	.nv.info._ZN4vllm4gptq33gemm_half_q_half_gptq_3bit_kernelILb1ELi7EEEvPK6__halfPKjS6_S4_PS2_iiiibPKi,"",@"SHT_CUDA_INFO"
	.sectionflags	@""
	.align	4


	//----- nvinfo : EIATTR_CUDA_API_VERSION
	.align		4
        /*0000*/ 	.byte	0x04, 0x37
        /*0002*/ 	.short	(.L_923 - .L_922)
.L_922:
        /*0004*/ 	.word	0x00000082


	//----- nvinfo : EIATTR_KPARAM_INFO
	.align		4
.L_923:
        /*0008*/ 	.byte	0x04, 0x17
        /*000a*/ 	.short	(.L_925 - .L_924)
.L_924:
        /*000c*/ 	.word	0x00000000
        /*0010*/ 	.short	0x000a
        /*0012*/ 	.short	0x0040
        /*0014*/ 	.byte	0x00, 0xf0, 0x21, 0x00


	//----- nvinfo : EIATTR_KPARAM_INFO
	.align		4
.L_925:
        /*0018*/ 	.byte	0x04, 0x17
        /*001a*/ 	.short	(.L_927 - .L_926)
.L_926:
        /*001c*/ 	.word	0x00000000
        /*0020*/ 	.short	0x0009
        /*0022*/ 	.short	0x0038
        /*0024*/ 	.byte	0x00, 0xf0, 0x05, 0x00


	//----- nvinfo : EIATTR_KPARAM_INFO
	.align		4
.L_927:
        /*0028*/ 	.byte	0x04, 0x17
        /*002a*/ 	.short	(.L_929 - .L_928)
.L_928:
        /*002c*/ 	.word	0x00000000
        /*0030*/ 	.short	0x0008
        /*0032*/ 	.short	0x0034
        /*0034*/ 	.byte	0x00, 0xf0, 0x11, 0x00


	//----- nvinfo : EIATTR_KPARAM_INFO
	.align		4
.L_929:
        /*0038*/ 	.byte	0x04, 0x17
        /*003a*/ 	.short	(.L_931 - .L_930)
.L_930:
        /*003c*/ 	.word	0x00000000
        /*0040*/ 	.short	0x0007
        /*0042*/ 	.short	0x0030
        /*0044*/ 	.byte	0x00, 0xf0, 0x11, 0x00


	//----- nvinfo : EIATTR_KPARAM_INFO
	.align		4
.L_931:
        /*0048*/ 	.byte	0x04, 0x17
        /*004a*/ 	.short	(.L_933 - .L_932)
.L_932:
        /*004c*/ 	.word	0x00000000
        /*0050*/ 	.short	0x0006
        /*0052*/ 	.short	0x002c
        /*0054*/ 	.byte	0x00, 0xf0, 0x11, 0x00


	//----- nvinfo : EIATTR_KPARAM_INFO
	.align		4
.L_933:
        /*0058*/ 	.byte	0x04, 0x17
        /*005a*/ 	.short	(.L_935 - .L_934)
.L_934:
        /*005c*/ 	.word	0x00000000
        /*0060*/ 	.short	0x0005
        /*0062*/ 	.short	0x0028
        /*0064*/ 	.byte	0x00, 0xf0, 0x11, 0x00


	//----- nvinfo : EIATTR_KPARAM_INFO
	.align		4
.L_935:
        /*0068*/ 	.byte	0x04, 0x17
        /*006a*/ 	.short	(.L_937 - .L_936)
.L_936:
        /*006c*/ 	.word	0x00000000
        /*0070*/ 	.short	0x0004
        /*0072*/ 	.short	0x0020
        /*0074*/ 	.byte	0x00, 0xf0, 0x21, 0x00


	//----- nvinfo : EIATTR_KPARAM_INFO
	.align		4
.L_937:
        /*0078*/ 	.byte	0x04, 0x17
        /*007a*/ 	.short	(.L_939 - .L_938)
.L_938:
        /*007c*/ 	.word	0x00000000
        /*0080*/ 	.short	0x0003
        /*0082*/ 	.short	0x0018
        /*0084*/ 	.byte	0x00, 0xf0, 0x21, 0x00


	//----- nvinfo : EIATTR_KPARAM_INFO
	.align		4
.L_939:
        /*0088*/ 	.byte	0x04, 0x17
        /*008a*/ 	.short	(.L_941 - .L_940)
.L_940:
        /*008c*/ 	.word	0x00000000
        /*0090*/ 	.short	0x0002
        /*0092*/ 	.short	0x0010
        /*0094*/ 	.byte	0x00, 0xf0, 0x21, 0x00


	//----- nvinfo : EIATTR_KPARAM_INFO
	.align		4
.L_941:
        /*0098*/ 	.byte	0x04, 0x17
        /*009a*/ 	.short	(.L_943 - .L_942)
.L_942:
        /*009c*/ 	.word	0x00000000
        /*00a0*/ 	.short	0x0001
        /*00a2*/ 	.short	0x0008
        /*00a4*/ 	.byte	0x00, 0xf0, 0x21, 0x00


	//----- nvinfo : EIATTR_KPARAM_INFO
	.align		4
.L_943:
        /*00a8*/ 	.byte	0x04, 0x17
        /*00aa*/ 	.short	(.L_945 - .L_944)
.L_944:
        /*00ac*/ 	.word	0x00000000
        /*00b0*/ 	.short	0x0000
        /*00b2*/ 	.short	0x0000
        /*00b4*/ 	.byte	0x00, 0xf0, 0x21, 0x00


	//----- nvinfo : EIATTR_SPARSE_MMA_MASK
	.align		4
.L_945:
        /*00b8*/ 	.byte	0x03, 0x50
        /*00ba*/ 	.short	0x0000


	//----- nvinfo : EIATTR_MAXREG_COUNT
	.align		4
        /*00bc*/ 	.byte	0x03, 0x1b
        /*00be*/ 	.short	0x00ff


	//----- nvinfo : EIATTR_NUM_BARRIERS
	.align		4
        /*00c0*/ 	.byte	0x02, 0x4c
        /*00c2*/ 	.byte	0x01
	.zero		1


	//----- nvinfo : EIATTR_MERCURY_ISA_VERSION
	.align		4
        /*00c4*/ 	.byte	0x03, 0x5f
        /*00c6*/ 	.short	0x0101


	//----- nvinfo : EIATTR_EXIT_INSTR_OFFSETS
	.align		4
        /*00c8*/ 	.byte	0x04, 0x1c
        /*00ca*/ 	.short	(.L_947 - .L_946)


	//   ....[0]....
.L_946:
        /*00cc*/ 	.word	0x00000540


	//   ....[1]....
        /*00d0*/ 	.word	0x00005420


	//   ....[2]....
        /*00d4*/ 	.word	0x000054b0


	//   ....[3]....
        /*00d8*/ 	.word	0x000054f0


	//----- nvinfo : EIATTR_CRS_STACK_SIZE
	.align		4
.L_947:
        /*00dc*/ 	.byte	0x04, 0x1e
        /*00de*/ 	.short	(.L_949 - .L_948)
.L_948:
        /*00e0*/ 	.word	0x00000000


	//----- nvinfo : EIATTR_CBANK_PARAM_SIZE
	.align		4
.L_949:
        /*00e4*/ 	.byte	0x03, 0x19
        /*00e6*/ 	.short	0x0048


	//----- nvinfo : EIATTR_PARAM_CBANK
	.align		4
        /*00e8*/ 	.byte	0x04, 0x0a
        /*00ea*/ 	.short	(.L_951 - .L_950)
	.align		4
.L_950:
        /*00ec*/ 	.word	index@(.nv.constant0._ZN4vllm4gptq33gemm_half_q_half_gptq_3bit_kernelILb1ELi7EEEvPK6__halfPKjS6_S4_PS2_iiiibPKi)
        /*00f0*/ 	.short	0x0210
        /*00f2*/ 	.short	0x0048


	//----- nvinfo : EIATTR_SW_WAR
	.align		4
.L_951:
        /*00f4*/ 	.byte	0x04, 0x36
        /*00f6*/ 	.short	(.L_953 - .L_952)
.L_952:
        /*00f8*/ 	.word	0x00000008
.L_953:


//--------------------- .nv.info._ZN4vllm4gptq33gemm_half_q_half_gptq_2bit_kernelILb1ELi7EEEvPK6__halfPKjS6_S4_PS2_iiiibPKi --------------------------
	.section	.nv.info._ZN4vllm4gptq33gemm_half_q_half_gptq_2bit_kernelILb1ELi7EEEvPK6__halfPKjS6_S4_PS2_iiiibPKi,"",@"SHT_CUDA_INFO"
	.sectionflags	@""
	.align	4


	//----- nvinfo : EIATTR_CUDA_API_VERSION
	.align		4
        /*0000*/ 	.byte	0x04, 0x37
        /*0002*/ 	.short	(.L_955 - .L_954)
.L_954:
        /*0004*/ 	.word	0x00000082


	//----- nvinfo : EIATTR_KPARAM_INFO
	.align		4
.L_955:
        /*0008*/ 	.byte	0x04, 0x17
        /*000a*/ 	.short	(.L_957 - .L_956)
.L_956:
        /*000c*/ 	.word	0x00000000
        /*0010*/ 	.short	0x000a
        /*0012*/ 	.short	0x0040
        /*0014*/ 	.byte	0x00, 0xf0, 0x21, 0x00


	//----- nvinfo : EIATTR_KPARAM_INFO
	.align		4
.L_957:
        /*0018*/ 	.byte	0x04, 0x17
        /*001a*/ 	.short	(.L_959 - .L_958)
.L_958:
        /*001c*/ 	.word	0x00000000
        /*0020*/ 	.short	0x0009
        /*0022*/ 	.short	0x0038
        /*0024*/ 	.byte	0x00, 0xf0, 0x05, 0x00


	//----- nvinfo : EIATTR_KPARAM_INFO
	.align		4
.L_959:
        /*0028*/ 	.byte	0x04, 0x17
        /*002a*/ 	.short	(.L_961 - .L_960)
.L_960:
        /*002c*/ 	.word	0x00000000
        /*0030*/ 	.short	0x0008
        /*0032*/ 	.short	0x0034
        /*0034*/ 	.byte	0x00, 0xf0, 0x11, 0x00


	//----- nvinfo : EIATTR_KPARAM_INFO
	.align		4
.L_961:
        /*0038*/ 	.byte	0x04, 0x17
        /*003a*/ 	.short	(.L_963 - .L_962)
.L_962:
        /*003c*/ 	.word	0x00000000
        /*0040*/ 	.short	0x0007
        /*0042*/ 	.short	0x0030
        /*0044*/ 	.byte	0x00, 0xf0, 0x11, 0x00


	//----- nvinfo : EIATTR_KPARAM_INFO
	.align		4
.L_963:
        /*0048*/ 	.byte	0x04, 0x17
        /*004a*/ 	.short	(.L_965 - .L_964)
.L_964:
        /*004c*/ 	.word	0x00000000
        /*0050*/ 	.short	0x0006
        /*0052*/ 	.short	0x002c
        /*0054*/ 	.byte	0x00, 0xf0, 0x11, 0x00


	//----- nvinfo : EIATTR_KPARAM_INFO
	.align		4
.L_965:
        /*0058*/ 	.byte	0x04, 0x17
        /*005a*/ 	.short	(.L_967 - .L_966)
.L_966:
        /*005c*/ 	.word	0x00000000
        /*0060*/ 	.short	0x0005
        /*0062*/ 	.short	0x0028
        /*0064*/ 	.byte	0x00, 0xf0, 0x11, 0x00


	//----- nvinfo : EIATTR_KPARAM_INFO
	.align		4
.L_967:
        /*0068*/ 	.byte	0x04, 0x17
        /*006a*/ 	.short	(.L_969 - .L_968)
.L_968:
        /*006c*/ 	.word	0x00000000
        /*0070*/ 	.short	0x0004
        /*0072*/ 	.short	0x0020
        /*0074*/ 	.byte	0x00, 0xf0, 0x21, 0x00


	//----- nvinfo : EIATTR_KPARAM_INFO
	.align		4
.L_969:
        /*0078*/ 	.byte	0x04, 0x17
        /*007a*/ 	.short	(.L_971 - .L_970)
.L_970:
        /*007c*/ 	.word	0x00000000
        /*0080*/ 	.short	0x0003
        /*0082*/ 	.short	0x0018
        /*0084*/ 	.byte	0x00, 0xf0, 0x21, 0x00


	//----- nvinfo : EIATTR_KPARAM_INFO
	.align		4
.L_971:
        /*0088*/ 	.byte	0x04, 0x17
        /*008a*/ 	.short	(.L_973 - .L_972)
.L_972:
        /*008c*/ 	.word	0x00000000
        /*0090*/ 	.short	0x0002
        /*0092*/ 	.short	0x0010
        /*0094*/ 	.byte	0x00, 0xf0, 0x21, 0x00


	//----- nvinfo : EIATTR_KPARAM_INFO
	.align		4
.L_973:
        /*0098*/ 	.byte	0x04, 0x17
        /*009a*/ 	.short	(.L_975 - .L_974)
.L_974:
        /*009c*/ 	.word	0x00000000
        /*00a0*/ 	.short	0x0001
        /*00a2*/ 	.short	0x0008
        /*00a4*/ 	.byte	0x00, 0xf0, 0x21, 0x00


	//----- nvinfo : EIATTR_KPARAM_INFO
	.align		4
.L_975:
        /*00a8*/ 	.byte	0x04, 0x17
        /*00aa*/ 	.short	(.L_977 - .L_976)
.L_976:
        /*00ac*/ 	.word	0x00000000
        /*00b0*/ 	.short	0x0000
        /*00b2*/ 	.short	0x0000
        /*00b4*/ 	.byte	0x00, 0xf0, 0x21, 0x00


	//----- nvinfo : EIATTR_SPARSE_MMA_MASK
	.align		4
.L_977:
        /*00b8*/ 	.byte	0x03, 0x50
        /*00ba*/ 	.short	0x0000


	//----- nvinfo : EIATTR_MAXREG_COUNT
	.align		4
        /*00bc*/ 	.byte	0x03, 0x1b
        /*00be*/ 	.short	0x00ff


	//----- nvinfo : EIATTR_NUM_BARRIERS
	.align		4
        /*00c0*/ 	.byte	0x02, 0x4c
        /*00c2*/ 	.byte	0x01
	.zero		1


	//----- nvinfo : EIATTR_MERCURY_ISA_VERSION
	.align		4
        /*00c4*/ 	.byte	0x03, 0x5f
        /*00c6*/ 	.short	0x0101


	//----- nvinfo : EIATTR_EXIT_INSTR_OFFSETS
	.align		4
        /*00c8*/ 	.byte	0x04, 0x1c
        /*00ca*/ 	.short	(.L_979 - .L_978)


	//   ....[0]....
.L_978:
        /*00cc*/ 	.word	0x00000540


	//   ....[1]....
        /*00d0*/ 	.word	0x00003830


	//   ....[2]....
        /*00d4*/ 	.word	0x000038c0


	//   ....[3]....
        /*00d8*/ 	.word	0x00003900


	//----- nvinfo : EIATTR_CRS_STACK_SIZE
	.align		4
.L_979:
        /*00dc*/ 	.byte	0x04, 0x1e
        /*00de*/ 	.short	(.L_981 - .L_980)
.L_980:
        /*00e0*/ 	.word	0x00000000


	//----- nvinfo : EIATTR_CBANK_PARAM_SIZE
	.align		4
.L_981:
        /*00e4*/ 	.byte	0x03, 0x19
        /*00e6*/ 	.short	0x0048


	//----- nvinfo : EIATTR_PARAM_CBANK
	.align		4
        /*00e8*/ 	.byte	0x04, 0x0a
        /*00ea*/ 	.short	(.L_983 - .L_982)
	.align		4
.L_982:
        /*00ec*/ 	.word	index@(.nv.constant0._ZN4vllm4gptq33gemm_half_q_half_gptq_2bit_kernelILb1ELi7EEEvPK6__halfPKjS6_S4_PS2_iiiibPKi)
        /*00f0*/ 	.short	0x0210
        /*00f2*/ 	.short	0x0048


	//----- nvinfo : EIATTR_SW_WAR
	.align		4
.L_983:
        /*00f4*/ 	.byte	0x04, 0x36
        /*00f6*/ 	.short	(.L_985 - .L_984)
.L_984:
        /*00f8*/ 	.word	0x00000008
.L_985:


//--------------------- .nv.info._ZN4vllm4gptq33gemm_half_q_half_gptq_8bit_kernelILb1ELi6EEEvPK6__halfPKjS6_S4_PS2_iiiibPKi --------------------------
	.section	.nv.info._ZN4vllm4gptq33gemm_half_q_half_gptq_8bit_kernelILb1ELi6EEEvPK6__halfPKjS6_S4_PS2_iiiibPKi,"",@"SHT_CUDA_INFO"
	.sectionflags	@""
	.align	4


	//----- nvinfo : EIATTR_CUDA_API_VERSION
	.align		4
        /*0000*/ 	.byte	0x04, 0x37
        /*0002*/ 	.short	(.L_987 - .L_986)
.L_986:
        /*0004*/ 	.word	0x00000082


	//----- nvinfo : EIATTR_KPARAM_INFO
	.align		4
.L_987:
        /*0008*/ 	.byte	0x04, 0x17
        /*000a*/ 	.short	(.L_989 - .L_988)
.L_988:
        /*000c*/ 	.word	0x00000000
        /*0010*/ 	.short	0x000a
        /*0012*/ 	.short	0x0040
        /*0014*/ 	.byte	0x00, 0xf0, 0x21, 0x00


	//----- nvinfo : EIATTR_KPARAM_INFO
	.align		4
.L_989:
        /*0018*/ 	.byte	0x04, 0x17
        /*001a*/ 	.short	(.L_991 - .L_990)
.L_990:
        /*001c*/ 	.word	0x00000000
        /*0020*/ 	.short	0x0009
        /*0022*/ 	.short	0x0038
        /*0024*/ 	.byte	0x00, 0xf0, 0x05, 0x00


	//----- nvinfo : EIATTR_KPARAM_INFO
	.align		4
.L_991:
        /*0028*/ 	.byte	0x04, 0x17
        /*002a*/ 	.short	(.L_993 - .L_992)
.L_992:
        /*002c*/ 	.word	0x00000000
        /*0030*/ 	.short	0x0008
        /*0032*/ 	.short	0x0034
        /*0034*/ 	.byte	0x00, 0xf0, 0x11, 0x00


	//----- nvinfo : EIATTR_KPARAM_INFO
	.align		4
.L_993:
        /*0038*/ 	.byte	0x04, 0x17
        /*003a*/ 	.short	(.L_995 - .L_994)
.L_994:
        /*003c*/ 	.word	0x00000000
        /*0040*/ 	.short	0x0007
        /*0042*/ 	.short	0x0030
        /*0044*/ 	.byte	0x00, 0xf0, 0x11, 0x00


	//----- nvinfo : EIATTR_KPARAM_INFO
	.align		4
.L_995:
        /*0048*/ 	.byte	0x04, 0x17
        /*004a*/ 	.short	(.L_997 - .L_996)
.L_996:
        /*004c*/ 	.word	0x00000000
        /*0050*/ 	.short	0x0006
        /*0052*/ 	.short	0x002c
        /*0054*/ 	.byte	0x00, 0xf0, 0x11, 0x00


	//----- nvinfo : EIATTR_KPARAM_INFO
	.align		4
.L_997:
        /*0058*/ 	.byte	0x04, 0x17
        /*005a*/ 	.short	(.L_999 - .L_998)
.L_998:
        /*005c*/ 	.word	0x00000000
        /*0060*/ 	.short	0x0005
        /*0062*/ 	.short	0x0028
        /*0064*/ 	.byte	0x00, 0xf0, 0x11, 0x00


	//----- nvinfo : EIATTR_KPARAM_INFO
	.align		4
.L_999:
        /*0068*/ 	.byte	0x04, 0x17
        /*006a*/ 	.short	(.L_1001 - .L_1000)
.L_1000:
        /*006c*/ 	.word	0x00000000
        /*0070*/ 	.short	0x0004
        /*0072*/ 	.short	0x0020
        /*0074*/ 	.byte	0x00, 0xf0, 0x21, 0x00


	//----- nvinfo : EIATTR_KPARAM_INFO
	.align		4
.L_1001:
        /*0078*/ 	.byte	0x04, 0x17
        /*007a*/ 	.short	(.L_1003 - .L_1002)
.L_1002:
        /*007c*/ 	.word	0x00000000
        /*0080*/ 	.short	0x0003
        /*0082*/ 	.short	0x0018
        /*0084*/ 	.byte	0x00, 0xf0, 0x21, 0x00


	//----- nvinfo : EIATTR_KPARAM_INFO
	.align		4
.L_1003:
        /*0088*/ 	.byte	0x04, 0x17
        /*008a*/ 	.short	(.L_1005 - .L_1004)
.L_1004:
        /*008c*/ 	.word	0x00000000
        /*0090*/ 	.short	0x0002
        /*0092*/ 	.short	0x0010
        /*0094*/ 	.byte	0x00, 0xf0, 0x21, 0x00


	//----- nvinfo : EIATTR_KPARAM_INFO
	.align		4
.L_1005:
        /*0098*/ 	.byte	0x04, 0x17
        /*009a*/ 	.short	(.L_1007 - .L_1006)
.L_1006:
        /*009c*/ 	.word	0x00000000
        /*00a0*/ 	.short	0x0001
        /*00a2*/ 	.short	0x0008
        /*00a4*/ 	.byte	0x00, 0xf0, 0x21, 0x00


	//----- nvinfo : EIATTR_KPARAM_INFO
	.align		4
.L_1007:
        /*00a8*/ 	.byte	0x04, 0x17
        /*00aa*/ 	.short	(.L_1009 - .L_1008)
.L_1008:
        /*00ac*/ 	.word	0x00000000
        /*00b0*/ 	.short	0x0000
        /*00b2*/ 	.short	0x0000
        /*00b4*/ 	.byte	0x00, 0xf0, 0x21, 0x00


	//----- nvinfo : EIATTR_SPARSE_MMA_MASK
	.align		4
.L_1009:
        /*00b8*/ 	.byte	0x03, 0x50
        /*00ba*/ 	.short	0x0000


	//----- nvinfo : EIATTR_MAXREG_COUNT
	.align		4
        /*00bc*/ 	.byte	0x03, 0x1b
        /*00be*/ 	.short	0x00ff


	//----- nvinfo : EIATTR_NUM_BARRIERS
	.align		4
        /*00c0*/ 	.byte	0x02, 0x4c
        /*00c2*/ 	.byte	0x01
	.zero		1


	//----- nvinfo : EIATTR_MERCURY_ISA_VERSION
	.align		4
        /*00c4*/ 	.byte	0x03, 0x5f
        /*00c6*/ 	.short	0x0101


	//----- nvinfo : EIATTR_EXIT_INSTR_OFFSETS
	.align		4
        /*00c8*/ 	.byte	0x04, 0x1c
        /*00ca*/ 	.short	(.L_1011 - .L_1010)


	//   ....[0]....
.L_1010:
        /*00cc*/ 	.word	0x000004f0


	//   ....[1]....
        /*00d0*/ 	.word	0x00008fb0


	//   ....[2]....
        /*00d4*/ 	.word	0x00009040


	//   ....[3]....
        /*00d8*/ 	.word	0x00009080


	//----- nvinfo : EIATTR_CRS_STACK_SIZE
	.align		4
.L_1011:
        /*00dc*/ 	.byte	0x04, 0x1e
        /*00de*/ 	.short	(.L_1013 - .L_1012)
.L_1012:
        /*00e0*/ 	.word	0x00000000


	//----- nvinfo : EIATTR_CBANK_PARAM_SIZE
	.align		4
.L_1013:
        /*00e4*/ 	.byte	0x03, 0x19
        /*00e6*/ 	.short	0x0048


	//----- nvinfo : EIATTR_PARAM_CBANK
	.align		4
        /*00e8*/ 	.byte	0x04, 0x0a
        /*00ea*/ 	.short	(.L_1015 - .L_1014)
	.align		4
.L_1014:
        /*00ec*/ 	.word	index@(.nv.constant0._ZN4vllm4gptq33gemm_half_q_half_gptq_8bit_kernelILb1ELi6EEEvPK6__halfPKjS6_S4_PS2_iiiibPKi)
        /*00f0*/ 	.short	0x0210
        /*00f2*/ 	.short	0x0048


	//----- nvinfo : EIATTR_SW_WAR
	.align		4
.L_1015:
        /*00f4*/ 	.byte	0x04, 0x36
        /*00f6*/ 	.short	(.L_1017 - .L_1016)
.L_1016:
        /*00f8*/ 	.word	0x00000008
.L_1017:


//--------------------- .nv.info._ZN4vllm4gptq33gemm_half_q_half_gptq_4bit_kernelILb1ELi6EEEvPK6__halfPKjS6_S4_PS2_iiiibPKi --------------------------
	.section	.nv.info._ZN4vllm4gptq33gemm_half_q_half_gptq_4bit_kernelILb1ELi6EEEvPK6__halfPKjS6_S4_PS2_iiiibPKi,"",@"SHT_CUDA_INFO"
	.sectionflags	@""
	.align	4


	//----- nvinfo : EIATTR_CUDA_API_VERSION
	.align		4
        /*0000*/ 	.byte	0x04, 0x37
        /*0002*/ 	.short	(.L_1019 - .L_1018)
.L_1018:
        /*0004*/ 	.word	0x00000082


	//----- nvinfo : EIATTR_KPARAM_INFO
	.align		4
.L_1019:
        /*0008*/ 	.byte	0x04, 0x17
        /*000a*/ 	.short	(.L_1021 - .L_1020)
.L_1020:
        /*000c*/ 	.word	0x00000000
        /*0010*/ 	.short	0x000a
        /*0012*/ 	.short	0x0040
        /*0014*/ 	.byte	0x00, 0xf0, 0x21, 0x00


	//----- nvinfo : EIATTR_KPARAM_INFO
	.align		4
.L_1021:
        /*0018*/ 	.byte	0x04, 0x17
        /*001a*/ 	.short	(.L_1023 - .L_1022)
.L_1022:
        /*001c*/ 	.word	0x00000000
        /*0020*/ 	.short	0x0009
        /*0022*/ 	.short	0x0038
        /*0024*/ 	.byte	0x00, 0xf0, 0x05, 0x00


	//----- nvinfo : EIATTR_KPARAM_INFO
	.align		4
.L_1023:
        /*0028*/ 	.byte	0x04, 0x17
        /*002a*/ 	.short	(.L_1025 - .L_1024)
.L_1024:
        /*002c*/ 	.word	0x00000000
        /*0030*/ 	.short	0x0008
        /*0032*/ 	.short	0x0034
        /*0034*/ 	.byte	0x00, 0xf0, 0x11, 0x00


	//----- nvinfo : EIATTR_KPARAM_INFO
	.align		4
.L_1025:
        /*0038*/ 	.byte	0x04, 0x17
        /*003a*/ 	.short	(.L_1027 - .L_1026)
.L_1026:
        /*003c*/ 	.word	0x00000000
        /*0040*/ 	.short	0x0007
        /*0042*/ 	.short	0x0030
        /*0044*/ 	.byte	0x00, 0xf0, 0x11, 0x00


	//----- nvinfo : EIATTR_KPARAM_INFO
	.align		4
.L_1027:
        /*0048*/ 	.byte	0x04, 0x17
        /*004a*/ 	.short	(.L_1029 - .L_1028)
.L_1028:
        /*004c*/ 	.word	0x00000000
        /*0050*/ 	.short	0x0006
        /*0052*/ 	.short	0x002c
        /*0054*/ 	.byte	0x00, 0xf0, 0x11, 0x00


	//----- nvinfo : EIATTR_KPARAM_INFO
	.align		4
.L_1029:
        /*0058*/ 	.byte	0x04, 0x17
        /*005a*/ 	.short	(.L_1031 - .L_1030)
.L_1030:
        /*005c*/ 	.word	0x00000000
        /*0060*/ 	.short	0x0005
        /*0062*/ 	.short	0x0028
        /*0064*/ 	.byte	0x00, 0xf0, 0x11, 0x00


	//----- nvinfo : EIATTR_KPARAM_INFO
	.align		4
.L_1031:
        /*0068*/ 	.byte	0x04, 0x17
        /*006a*/ 	.short	(.L_1033 - .L_1032)
.L_1032:
        /*006c*/ 	.word	0x00000000
        /*0070*/ 	.short	0x0004
        /*0072*/ 	.short	0x0020
        /*0074*/ 	.byte	0x00, 0xf0, 0x21, 0x00


	//----- nvinfo : EIATTR_KPARAM_INFO
	.align		4
.L_1033:
        /*0078*/ 	.byte	0x04, 0x17
        /*007a*/ 	.short	(.L_1035 - .L_1034)
.L_1034:
        /*007c*/ 	.word	0x00000000
        /*0080*/ 	.short	0x0003
        /*0082*/ 	.short	0x0018
        /*0084*/ 	.byte	0x00, 0xf0, 0x21, 0x00


	//----- nvinfo : EIATTR_KPARAM_INFO
	.align		4
.L_1035:
        /*0088*/ 	.byte	0x04, 0x17
        /*008a*/ 	.short	(.L_1037 - .L_1036)
.L_1036:
        /*008c*/ 	.word	0x00000000
        /*0090*/ 	.short	0x0002
        /*0092*/ 	.short	0x0010
        /*0094*/ 	.byte	0x00, 0xf0, 0x21, 0x00


	//----- nvinfo : EIATTR_KPARAM_INFO
	.align		4
.L_1037:
        /*0098*/ 	.byte	0x04, 0x17
        /*009a*/ 	.short	(.L_1039 - .L_1038)
.L_1038:
        /*009c*/ 	.word	0x00000000
        /*00a0*/ 	.short	0x0001
        /*00a2*/ 	.short	0x0008
        /*00a4*/ 	.byte	0x00, 0xf0, 0x21, 0x00


	//----- nvinfo : EIATTR_KPARAM_INFO
	.align		4
.L_1039:
        /*00a8*/ 	.byte	0x04, 0x17
        /*00aa*/ 	.short	(.L_1041 - .L_1040)
.L_1040:
        /*00ac*/ 	.word	0x00000000
        /*00b0*/ 	.short	0x0000
        /*00b2*/ 	.short	0x0000
        /*00b4*/ 	.byte	0x00, 0xf0, 0x21, 0x00


	//----- nvinfo : EIATTR_SPARSE_MMA_MASK
	.align		4
.L_1041:
        /*00b8*/ 	.byte	0x03, 0x50
        /*00ba*/ 	.short	0x0000


	//----- nvinfo : EIATTR_MAXREG_COUNT
	.align		4
        /*00bc*/ 	.byte	0x03, 0x1b
        /*00be*/ 	.short	0x00ff


	//----- nvinfo : EIATTR_NUM_BARRIERS
	.align		4
        /*00c0*/ 	.byte	0x02, 0x4c
        /*00c2*/ 	.byte	0x01
	.zero		1


	//----- nvinfo : EIATTR_MERCURY_ISA_VERSION
	.align		4
        /*00c4*/ 	.byte	0x03, 0x5f
        /*00c6*/ 	.short	0x0101


	//----- nvinfo : EIATTR_EXIT_INSTR_OFFSETS
	.align		4
        /*00c8*/ 	.byte	0x04, 0x1c
        /*00ca*/ 	.short	(.L_1043 - .L_1042)


	//   ....[0]....
.L_1042:
        /*00cc*/ 	.word	0x000004e0


	//   ....[1]....
        /*00d0*/ 	.word	0x00005d90


	//   ....[2]....
        /*00d4*/ 	.word	0x00005e20


	//   ....[3]....
        /*00d8*/ 	.word	0x00005e60


	//----- nvinfo : EIATTR_CRS_STACK_SIZE
	.align		4
.L_1043:
        /*00dc*/ 	.byte	0x04, 0x1e
        /*00de*/ 	.short	(.L_1045 - .L_1044)
.L_1044:
        /*00e0*/ 	.word	0x00000000


	//----- nvinfo : EIATTR_CBANK_PARAM_SIZE
	.align		4
.L_1045:
        /*00e4*/ 	.byte	0x03, 0x19
        /*00e6*/ 	.short	0x0048


	//----- nvinfo : EIATTR_PARAM_CBANK
	.align		4
        /*00e8*/ 	.byte	0x04, 0x0a
        /*00ea*/ 	.short	(.L_1047 - .L_1046)
	.align		4
.L_1046:
        /*00ec*/ 	.word	index@(.nv.constant0._ZN4vllm4gptq33gemm_half_q_half_gptq_4bit_kernelILb1ELi6EEEvPK6__halfPKjS6_S4_PS2_iiiibPKi)
        /*00f0*/ 	.short	0x0210
        /*00f2*/ 	.short	0x0048


	//----- nvinfo : EIATTR_SW_WAR
	.align		4
.L_1047:
        /*00f4*/ 	.byte	0x04, 0x36
        /*00f6*/ 	.short	(.L_1049 - .L_1048)
.L_1048:
        /*00f8*/ 	.word	0x00000008
.L_1049:


//--------------------- .nv.info._ZN4vllm4gptq33gemm_half_q_half_gptq_3bit_kernelILb1ELi6EEEvPK6__halfPKjS6_S4_PS2_iiiibPKi --------------------------
	.section	.nv.info._ZN4vllm4gptq33gemm_half_q_half_gptq_3bit_kernelILb1ELi6EEEvPK6__halfPKjS6_S4_PS2_iiiibPKi,"",@"SHT_CUDA_INFO"
	.sectionflags	@""
	.align	4


	//----- nvinfo : EIATTR_CUDA_API_VERSION
	.align		4
        /*0000*/ 	.byte	0x04, 0x37
        /*0002*/ 	.short	(.L_1051 - .L_1050)
.L_1050:
        /*0004*/ 	.word	0x00000082


	//----- nvinfo : EIATTR_KPARAM_INFO
	.align		4
.L_1051:
        /*0008*/ 	.byte	0x04, 0x17
        /*000a*/ 	.short	(.L_1053 - .L_1052)
.L_1052:
        /*000c*/ 	.word	0x00000000
        /*0010*/ 	.short	0x000a
        /*0012*/ 	.short	0x0040
        /*0014*/ 	.byte	0x00, 0xf0, 0x21, 0x00


	//----- nvinfo : EIATTR_KPARAM_INFO
	.align		4
.L_1053:
        /*0018*/ 	.byte	0x04, 0x17
        /*001a*/ 	.short	(.L_1055 - .L_1054)
.L_1054:
        /*001c*/ 	.word	0x00000000
        /*0020*/ 	.short	0x0009
        /*0022*/ 	.short	0x0038
        /*0024*/ 	.byte	0x00, 0xf0, 0x05, 0x00


	//----- nvinfo : EIATTR_KPARAM_INFO
	.align		4
.L_1055:
        /*0028*/ 	.byte	0x04, 0x17
        /*002a*/ 	.short	(.L_1057 - .L_1056)
.L_1056:
        /*002c*/ 	.word	0x00000000
        /*0030*/ 	.short	0x0008
        /*0032*/ 	.short	0x0034
        /*0034*/ 	.byte	0x00, 0xf0, 0x11, 0x00


	//----- nvinfo : EIATTR_KPARAM_INFO
	.align		4
.L_1057:
        /*0038*/ 	.byte	0x04, 0x17
        /*003a*/ 	.short	(.L_1059 - .L_1058)
.L_1058:
        /*003c*/ 	.word	0x00000000
        /*0040*/ 	.short	0x0007
        /*0042*/ 	.short	0x0030
        /*0044*/ 	.byte	0x00, 0xf0, 0x11, 0x00


	//----- nvinfo : EIATTR_KPARAM_INFO
	.align		4
.L_1059:
        /*0048*/ 	.byte	0x04, 0x17
        /*004a*/ 	.short	(.L_1061 - .L_1060)
.L_1060:
        /*004c*/ 	.word	0x00000000
        /*0050*/ 	.short	0x0006
        /*0052*/ 	.short	0x002c
        /*0054*/ 	.byte	0x00, 0xf0, 0x11, 0x00


	//----- nvinfo : EIATTR_KPARAM_INFO
	.align		4
.L_1061:
        /*0058*/ 	.byte	0x04, 0x17
        /*005a*/ 	.short	(.L_1063 - .L_1062)
.L_1062:
        /*005c*/ 	.word	0x00000000
        /*0060*/ 	.short	0x0005
        /*0062*/ 	.short	0x0028
        /*0064*/ 	.byte	0x00, 0xf0, 0x11, 0x00


	//----- nvinfo : EIATTR_KPARAM_INFO
	.align		4
.L_1063:
        /*0068*/ 	.byte	0x04, 0x17
        /*006a*/ 	.short	(.L_1065 - .L_1064)
.L_1064:
        /*006c*/ 	.word	0x00000000
        /*0070*/ 	.short	0x0004
        /*0072*/ 	.short	0x0020
        /*0074*/ 	.byte	0x00, 0xf0, 0x21, 0x00


	//----- nvinfo : EIATTR_KPARAM_INFO
	.align		4
.L_1065:
        /*0078*/ 	.byte	0x04, 0x17
        /*007a*/ 	.short	(.L_1067 - .L_1066)
.L_1066:
        /*007c*/ 	.word	0x00000000
        /*0080*/ 	.short	0x0003
        /*0082*/ 	.short	0x0018
        /*0084*/ 	.byte	0x00, 0xf0, 0x21, 0x00


	//----- nvinfo : EIATTR_KPARAM_INFO
	.align		4
.L_1067:
        /*0088*/ 	.byte	0x04, 0x17
        /*008a*/ 	.short	(.L_1069 - .L_1068)
.L_1068:
        /*008c*/ 	.word	0x00000000
        /*0090*/ 	.short	0x0002
        /*0092*/ 	.short	0x0010
        /*0094*/ 	.byte	0x00, 0xf0, 0x21, 0x00


	//----- nvinfo : EIATTR_KPARAM_INFO
	.align		4
.L_1069:
        /*0098*/ 	.byte	0x04, 0x17
        /*009a*/ 	.short	(.L_1071 - .L_1070)
.L_1070:
        /*009c*/ 	.word	0x00000000
        /*00a0*/ 	.short	0x0001
        /*00a2*/ 	.short	0x0008
        /*00a4*/ 	.byte	0x00, 0xf0, 0x21, 0x00


	//----- nvinfo : EIATTR_KPARAM_INFO
	.align		4
.L_1071:
        /*00a8*/ 	.byte	0x04, 0x17
        /*00aa*/ 	.short	(.L_1073 - .L_1072)
.L_1072:
        /*00ac*/ 	.word	0x00000000
        /*00b0*/ 	.short	0x0000
        /*00b2*/ 	.short	0x0000
        /*00b4*/ 	.byte	0x00, 0xf0, 0x21, 0x00


	//----- nvinfo : EIATTR_SPARSE_MMA_MASK
	.align		4
.L_1073:
        /*00b8*/ 	.byte	0x03, 0x50
        /*00ba*/ 	.short	0x0000


	//----- nvinfo : EIATTR_MAXREG_COUNT
	.align		4
        /*00bc*/ 	.byte	0x03, 0x1b
        /*00be*/ 	.short	0x00ff


	//----- nvinfo : EIATTR_NUM_BARRIERS
	.align		4
        /*00c0*/ 	.byte	0x02, 0x4c
        /*00c2*/ 	.byte	0x01
	.zero		1


	//----- nvinfo : EIATTR_MERCURY_ISA_VERSION
	.align		4
        /*00c4*/ 	.byte	0x03, 0x5f
        /*00c6*/ 	.short	0x0101


	//----- nvinfo : EIATTR_EXIT_INSTR_OFFSETS
	.align		4
        /*00c8*/ 	.byte	0x04, 0x1c
        /*00ca*/ 	.short	(.L_1075 - .L_1074)


	//   ....[0]....
.L_1074:
        /*00cc*/ 	.word	0x000004e0


	//   ....[1]....
        /*00d0*/ 	.word	0x00004cc0


	//   ....[2]....
        /*00d4*/ 	.word	0x00004d50


	//   ....[3]....
        /*00d8*/ 	.word	0x00004d90


	//----- nvinfo : EIATTR_CRS_STACK_SIZE
	.align		4
.L_1075:
        /*00dc*/ 	.byte	0x04, 0x1e
        /*00de*/ 	.short	(.L_1077 - .L_1076)
.L_1076:
        /*00e0*/ 	.word	0x00000000


	//----- nvinfo : EIATTR_CBANK_PARAM_SIZE
	.align		4
.L_1077:
        /*00e4*/ 	.byte	0x03, 0x19
        /*00e6*/ 	.short	0x0048


	//----- nvinfo : EIATTR_PARAM_CBANK
	.align		4
        /*00e8*/ 	.byte	0x04, 0x0a
        /*00ea*/ 	.short	(.L_1079 - .L_1078)
	.align		4
.L_1078:
        /*00ec*/ 	.word	index@(.nv.constant0._ZN4vllm4gptq33gemm_half_q_half_gptq_3bit_kernelILb1ELi6EEEvPK6__halfPKjS6_S4_PS2_iiiibPKi)
        /*00f0*/ 	.short	0x0210
        /*00f2*/ 	.short	0x0048


	//----- nvinfo : EIATTR_SW_WAR
	.align		4
.L_1079:
        /*00f4*/ 	.byte	0x04, 0x36
        /*00f6*/ 	.short	(.L_1081 - .L_1080)
.L_1080:
        /*00f8*/ 	.word	0x00000008
.L_1081:


//--------------------- .nv.info._ZN4vllm4gptq33gemm_half_q_half_gptq_2bit_kernelILb1ELi6EEEvPK6__halfPKjS6_S4_PS2_iiiibPKi --------------------------
	.section	.nv.info._ZN4vllm4gptq33gemm_half_q_half_gptq_2bit_kernelILb1ELi6EEEvPK6__halfPKjS6_S4_PS2_iiiibPKi,"",@"SHT_CUDA_INFO"
	.sectionflags	@""
	.align	4


	//----- nvinfo : EIATTR_CUDA_API_VERSION
	.align		4
        /*0000*/ 	.byte	0x04, 0x37
        /*0002*/ 	.short	(.L_1083 - .L_1082)
.L_1082:
        /*0004*/ 	.word	0x00000082


	//----- nvinfo : EIATTR_KPARAM_INFO
	.align		4
.L_1083:
        /*0008*/ 	.byte	0x04, 0x17
        /*000a*/ 	.short	(.L_1085 - .L_1084)
.L_1084:
        /*000c*/ 	.word	0x00000000
        /*0010*/ 	.short	0x000a
        /*0012*/ 	.short	0x0040
        /*0014*/ 	.byte	0x00, 0xf0, 0x21, 0x00


	//----- nvinfo : EIATTR_KPARAM_INFO
	.align		4
.L_1085:
        /*0018*/ 	.byte	0x04, 0x17
        /*001a*/ 	.short	(.L_1087 - .L_1086)
.L_1086:
        /*001c*/ 	.word	0x00000000
        /*0020*/ 	.short	0x0009
        /*0022*/ 	.short	0x0038
        /*0024*/ 	.byte	0x00, 0xf0, 0x05, 0x00


	//----- nvinfo : EIATTR_KPARAM_INFO
	.align		4
.L_1087:
        /*0028*/ 	.byte	0x04, 0x17
        /*002a*/ 	.short	(.L_1089 - .L_1088)
.L_1088:
        /*002c*/ 	.word	0x00000000
        /*0030*/ 	.short	0x0008
        /*0032*/ 	.short	0x0034
        /*0034*/ 	.byte	0x00, 0xf0, 0x11, 0x00


	//----- nvinfo : EIATTR_KPARAM_INFO
	.align		4
.L_1089:
        /*0038*/ 	.byte	0x04, 0x17
        /*003a*/ 	.short	(.L_1091 - .L_1090)
.L_1090:
        /*003c*/ 	.word	0x00000000
        /*0040*/ 	.short	0x0007
        /*0042*/ 	.short	0x0030
        /*0044*/ 	.byte	0x00, 0xf0, 0x11, 0x00


	//----- nvinfo : EIATTR_KPARAM_INFO
	.align		4
.L_1091:
        /*0048*/ 	.byte	0x04, 0x17
        /*004a*/ 	.short	(.L_1093 - .L_1092)
.L_1092:
        /*004c*/ 	.word	0x00000000
        /*0050*/ 	.short	0x0006
        /*0052*/ 	.short	0x002c
        /*0054*/ 	.byte	0x00, 0xf0, 0x11, 0x00


	//----- nvinfo : EIATTR_KPARAM_INFO
	.align		4
.L_1093:
        /*0058*/ 	.byte	0x04, 0x17
        /*005a*/ 	.short	(.L_1095 - .L_1094)
.L_1094:
        /*005c*/ 	.word	0x00000000
        /*0060*/ 	.short	0x0005
        /*0062*/ 	.short	0x0028
        /*0064*/ 	.byte	0x00, 0xf0, 0x11, 0x00


	//----- nvinfo : EIATTR_KPARAM_INFO
	.align		4
.L_1095:
        /*0068*/ 	.byte	0x04, 0x17
        /*006a*/ 	.short	(.L_1097 - .L_1096)
.L_1096:
        /*006c*/ 	.word	0x00000000
        /*0070*/ 	.short	0x0004
        /*0072*/ 	.short	0x0020
        /*0074*/ 	.byte	0x00, 0xf0, 0x21, 0x00


	//----- nvinfo : EIATTR_KPARAM_INFO
	.align		4
.L_1097:
        /*0078*/ 	.byte	0x04, 0x17
        /*007a*/ 	.short	(.L_1099 - .L_1098)
.L_1098:
        /*007c*/ 	.word	0x00000000
        /*0080*/ 	.short	0x0003
        /*0082*/ 	.short	0x0018
        /*0084*/ 	.byte	0x00, 0xf0, 0x21, 0x00


	//----- nvinfo : EIATTR_KPARAM_INFO
	.align		4
.L_1099:
        /*0088*/ 	.byte	0x04, 0x17
        /*008a*/ 	.short	(.L_1101 - .L_1100)
.L_1100:
        /*008c*/ 	.word	0x00000000
        /*0090*/ 	.short	0x0002
        /*0092*/ 	.short	0x0010
        /*0094*/ 	.byte	0x00, 0xf0, 0x21, 0x00


	//----- nvinfo : EIATTR_KPARAM_INFO
	.align		4
.L_1101:
        /*0098*/ 	.byte	0x04, 0x17
        /*009a*/ 	.short	(.L_1103 - .L_1102)
.L_1102:
        /*009c*/ 	.word	0x00000000
        /*00a0*/ 	.short	0x0001
        /*00a2*/ 	.short	0x0008
        /*00a4*/ 	.byte	0x00, 0xf0, 0x21, 0x00


	//----- nvinfo : EIATTR_KPARAM_INFO
	.align		4
.L_1103:
        /*00a8*/ 	.byte	0x04, 0x17
        /*00aa*/ 	.short	(.L_1105 - .L_1104)
.L_1104:
        /*00ac*/ 	.word	0x00000000
        /*00b0*/ 	.short	0x0000
        /*00b2*/ 	.short	0x0000
        /*00b4*/ 	.byte	0x00, 0xf0, 0x21, 0x00


	//----- nvinfo : EIATTR_SPARSE_MMA_MASK
	.align		4
.L_1105:
        /*00b8*/ 	.byte	0x03, 0x50
        /*00ba*/ 	.short	0x0000


	//----- nvinfo : EIATTR_MAXREG_COUNT
	.align		4
        /*00bc*/ 	.byte	0x03, 0x1b
        /*00be*/ 	.short	0x00ff


	//----- nvinfo : EIATTR_NUM_BARRIERS
	.align		4
        /*00c0*/ 	.byte	0x02, 0x4c
        /*00c2*/ 	.byte	0x01
	.zero		1


	//----- nvinfo : EIATTR_MERCURY_ISA_VERSION
	.align		4
        /*00c4*/ 	.byte	0x03, 0x5f
        /*00c6*/ 	.short	0x0101


	//----- nvinfo : EIATTR_EXIT_INSTR_OFFSETS
	.align		4
        /*00c8*/ 	.byte	0x04, 0x1c
        /*00ca*/ 	.short	(.L_1107 - .L_1106)


	//   ....[0]....
.L_1106:
        /*00cc*/ 	.word	0x000004e0


	//   ....[1]....
        /*00d0*/ 	.word	0x000032a0


	//   ....[2]....
        /*00d4*/ 	.word	0x00003330


	//   ....[3]....
        /*00d8*/ 	.word	0x00003370


	//----- nvinfo : EIATTR_CRS_STACK_SIZE
	.align		4
.L_1107:
        /*00dc*/ 	.byte	0x04, 0x1e
        /*00de*/ 	.short	(.L_1109 - .L_1108)
.L_1108:
        /*00e0*/ 	.word	0x00000000


	//----- nvinfo : EIATTR_CBANK_PARAM_SIZE
	.align		4
.L_1109:
        /*00e4*/ 	.byte	0x03, 0x19
        /*00e6*/ 	.short	0x0048


	//----- nvinfo : EIATTR_PARAM_CBANK
	.align		4
        /*00e8*/ 	.byte	0x04, 0x0a
        /*00ea*/ 	.short	(.L_1111 - .L_1110)
	.align		4
.L_1110:
        /*00ec*/ 	.word	index@(.nv.constant0._ZN4vllm4gptq33gemm_half_q_half_gptq_2bit_kernelILb1ELi6EEEvPK6__halfPKjS6_S4_PS2_iiiibPKi)
        /*00f0*/ 	.short	0x0210
        /*00f2*/ 	.short	0x0048


	//----- nvinfo : EIATTR_SW_WAR
	.align		4
.L_1111:
        /*00f4*/ 	.byte	0x04, 0x36
        /*00f6*/ 	.short	(.L_1113 - .L_1112)
.L_1112:
        /*00f8*/ 	.word	0x00000008
.L_1113:


//--------------------- .nv.info._ZN4vllm4gptq33gemm_half_q_half_gptq_8bit_kernelILb1ELi5EEEvPK6__halfPKjS6_S4_PS2_iiiibPKi --------------------------
	.section	.nv.info._ZN4vllm4gptq33gemm_half_q_half_gptq_8bit_kernelILb1ELi5EEEvPK6__halfPKjS6_S4_PS2_iiiibPKi,"",@"SHT_CUDA_INFO"
	.sectionflags	@""
	.align	4


	//----- nvinfo : EIATTR_CUDA_API_VERSION
	.align		4
        /*0000*/ 	.byte	0x04, 0x37
        /*0002*/ 	.short	(.L_1115 - .L_1114)
.L_1114:
        /*0004*/ 	.word	0x00000082


	//----- nvinfo : EIATTR_KPARAM_INFO
	.align		4
.L_1115:
        /*0008*/ 	.byte	0x04, 0x17
        /*000a*/ 	.short	(.L_1117 - .L_1116)
.L_1116:
        /*000c*/ 	.word	0x00000000
        /*0010*/ 	.short	0x000a
        /*0012*/ 	.short	0x0040
        /*0014*/ 	.byte	0x00, 0xf0, 0x21, 0x00


	//----- nvinfo : EIATTR_KPARAM_INFO
	.align		4
.L_1117:
        /*0018*/ 	.byte	0x04, 0x17
        /*001a*/ 	.short	(.L_1119 - .L_1118)
.L_1118:
        /*001c*/ 	.word	0x00000000
        /*0020*/ 	.short	0x0009
        /*0022*/ 	.short	0x0038
        /*0024*/ 	.byte	0x00, 0xf0, 0x05, 0x00


	//----- nvinfo : EIATTR_KPARAM_INFO
	.align		4
.L_1119:
        /*0028*/ 	.byte	0x04, 0x17
        /*002a*/ 	.short	(.L_1121 - .L_1120)
.L_1120:
        /*002c*/ 	.word	0x00000000
        /*0030*/ 	.short	0x0008
        /*0032*/ 	.short	0x0034
        /*0034*/ 	.byte	0x00, 0xf0, 0x11, 0x00


	//----- nvinfo : EIATTR_KPARAM_INFO
	.align		4
.L_1121:
        /*0038*/ 	.byte	0x04, 0x17
        /*003a*/ 	.short	(.L_1123 - .L_1122)
.L_1122:
        /*003c*/ 	.word	0x00000000
        /*0040*/ 	.short	0x0007
        /*0042*/ 	.short	0x0030
        /*0044*/ 	.byte	0x00, 0xf0, 0x11, 0x00


	//----- nvinfo : EIATTR_KPARAM_INFO
	.align		4
.L_1123:
        /*0048*/ 	.byte	0x04, 0x17
        /*004a*/ 	.short	(.L_1125 - .L_1124)
.L_1124:
        /*004c*/ 	.word	0x00000000
        /*0050*/ 	.short	0x0006
        /*0052*/ 	.short	0x002c
        /*0054*/ 	.byte	0x00, 0xf0, 0x11, 0x00


	//----- nvinfo : EIATTR_KPARAM_INFO
	.align		4
.L_1125:
        /*0058*/ 	.byte	0x04, 0x17
        /*005a*/ 	.short	(.L_1127 - .L_1126)
.L_1126:
        /*005c*/ 	.word	0x00000000
        /*0060*/ 	.short	0x0005
        /*0062*/ 	.short	0x0028
        /*0064*/ 	.byte	0x00, 0xf0, 0x11, 0x00


	//----- nvinfo : EIATTR_KPARAM_INFO
	.align		4
.L_1127:
        /*0068*/ 	.byte	0x04, 0x17
        /*006a*/ 	.short	(.L_1129 - .L_1128)
.L_1128:
        /*006c*/ 	.word	0x00000000
        /*0070*/ 	.short	0x0004
        /*0072*/ 	.short	0x0020
        /*0074*/ 	.byte	0x00, 0xf0, 0x21, 0x00


	//----- nvinfo : EIATTR_KPARAM_INFO
	.align		4
.L_1129:
        /*0078*/ 	.byte	0x04, 0x17
        /*007a*/ 	.short	(.L_1131 - .L_1130)
.L_1130:
        /*007c*/ 	.word	0x00000000
        /*0080*/ 	.short	0x0003
        /*0082*/ 	.short	0x0018
        /*0084*/ 	.byte	0x00, 0xf0, 0x21, 0x00


	//----- nvinfo : EIATTR_KPARAM_INFO
	.align		4
.L_1131:
        /*0088*/ 	.byte	0x04, 0x17
        /*008a*/ 	.short	(.L_1133 - .L_1132)
.L_1132:
        /*008c*/ 	.word	0x00000000
        /*0090*/ 	.short	0x0002
        /*0092*/ 	.short	0x0010
        /*0094*/ 	.byte	0x00, 0xf0, 0x21, 0x00


	//----- nvinfo : EIATTR_KPARAM_INFO
	.align		4
.L_1133:
        /*0098*/ 	.byte	0x04, 0x17
        /*009a*/ 	.short	(.L_1135 - .L_1134)
.L_1134:
        /*009c*/ 	.word	0x00000000
        /*00a0*/ 	.short	0x0001
        /*00a2*/ 	.short	0x0008
        /*00a4*/ 	.byte	0x00, 0xf0, 0x21, 0x00


	//----- nvinfo : EIATTR_KPARAM_INFO
	.align		4
.L_1135:
        /*00a8*/ 	.byte	0x04, 0x17
        /*00aa*/ 	.short	(.L_1137 - .L_1136)
.L_1136:
        /*00ac*/ 	.word	0x00000000
        /*00b0*/ 	.short	0x0000
        /*00b2*/ 	.short	0x0000
        /*00b4*/ 	.byte	0x00, 0xf0, 0x21, 0x00


	//----- nvinfo : EIATTR_SPARSE_MMA_MASK
	.align		4
.L_1137:
        /*00b8*/ 	.byte	0x03, 0x50
        /*00ba*/ 	.short	0x0000


	//----- nvinfo : EIATTR_MAXREG_COUNT
	.align		4
        /*00bc*/ 	.byte	0x03, 0x1b
        /*00be*/ 	.short	0x00ff


	//----- nvinfo : EIATTR_NUM_BARRIERS
	.align		4
        /*00c0*/ 	.byte	0x02, 0x4c
        /*00c2*/ 	.byte	0x01
	.zero		1


	//----- nvinfo : EIATTR_MERCURY_ISA_VERSION
	.align		4
        /*00c4*/ 	.byte	0x03, 0x5f
        /*00c6*/ 	.short	0x0101


	//----- nvinfo : EIATTR_EXIT_INSTR_OFFSETS
	.align		4
        /*00c8*/ 	.byte	0x04, 0x1c
        /*00ca*/ 	.short	(.L_1139 - .L_1138)


	//   ....[0]....
.L_1138:
        /*00cc*/ 	.word	0x00000490


	//   ....[1]....
        /*00d0*/ 	.word	0x00007fc0


	//   ....[2]....
        /*00d4*/ 	.word	0x00008050


	//   ....[3]....
        /*00d8*/ 	.word	0x00008090


	//----- nvinfo : EIATTR_CRS_STACK_SIZE
	.align		4
.L_1139:
        /*00dc*/ 	.byte	0x04, 0x1e
        /*00de*/ 	.short	(.L_1141 - .L_1140)
.L_1140:
        /*00e0*/ 	.word	0x00000000


	//----- nvinfo : EIATTR_CBANK_PARAM_SIZE
	.align		4
.L_1141:
        /*00e4*/ 	.byte	0x03, 0x19
        /*00e6*/ 	.short	0x0048


	//----- nvinfo : EIATTR_PARAM_CBANK
	.align		4
        /*00e8*/ 	.byte	0x04, 0x0a
        /*00ea*/ 	.short	(.L_1143 - .L_1142)
	.align		4
.L_1142:
        /*00ec*/ 	.word	index@(.nv.constant0._ZN4vllm4gptq33gemm_half_q_half_gptq_8bit_kernelILb1ELi5EEEvPK6__halfPKjS6_S4_PS2_iiiibPKi)
        /*00f0*/ 	.short	0x0210
        /*00f2*/ 	.short	0x0048


	//----- nvinfo : EIATTR_SW_WAR
	.align		4
.L_1143:
        /*00f4*/ 	.byte	0x04, 0x36
        /*00f6*/ 	.short	(.L_1145 - .L_1144)
.L_1144:
        /*00f8*/ 	.word	0x00000008
.L_1145:


//--------------------- .nv.info._ZN4vllm4gptq33gemm_half_q_half_gptq_4bit_kernelILb1ELi5EEEvPK6__halfPKjS6_S4_PS2_iiiibPKi --------------------------
	.section	.nv.info._ZN4vllm4gptq33gemm_half_q_half_gptq_4bit_kernelILb1ELi5EEEvPK6__halfPKjS6_S4_PS2_iiiibPKi,"",@"SHT_CUDA_INFO"
	.sectionflags	@""
	.align	4


	//----- nvinfo : EIATTR_CUDA_API_VERSION
	.align		4
        /*0000*/ 	.byte	0x04, 0x37
        /*0002*/ 	.short	(.L_1147 - .L_1146)
.L_1146:
        /*0004*/ 	.word	0x00000082


	//----- nvinfo : EIATTR_KPARAM_INFO
	.align		4
.L_1147:
        /*0008*/ 	.byte	0x04, 0x17
        /*000a*/ 	.short	(.L_1149 - .L_1148)
.L_1148:
        /*000c*/ 	.word	0x00000000
        /*0010*/ 	.short	0x000a
        /*0012*/ 	.short	0x0040
        /*0014*/ 	.byte	0x00, 0xf0, 0x21, 0x00


	//----- nvinfo : EIATTR_KPARAM_INFO
	.align		4
.L_1149:
        /*0018*/ 	.byte	0x04, 0x17
        /*001a*/ 	.short	(.L_1151 - .L_1150)
.L_1150:
        /*001c*/ 	.word	0x00000000
        /*0020*/ 	.short	0x0009
        /*0022*/ 	.short	0x0038
        /*0024*/ 	.byte	0x00, 0xf0, 0x05, 0x00


	//----- nvinfo : EIATTR_KPARAM_INFO
	.align		4
.L_1151:
        /*0028*/ 	.byte	0x04, 0x17
        /*002a*/ 	.short	(.L_1153 - .L_1152)
.L_1152:
        /*002c*/ 	.word	0x00000000
        /*0030*/ 	.short	0x0008
        /*0032*/ 	.short	0x0034
        /*0034*/ 	.byte	0x00, 0xf0, 0x11, 0x00


	//----- nvinfo : EIATTR_KPARAM_INFO
	.align		4
.L_1153:
        /*0038*/ 	.byte	0x04, 0x17
        /*003a*/ 	.short	(.L_1155 - .L_1154)
.L_1154:
        /*003c*/ 	.word	0x00000000
        /*0040*/ 	.short	0x0007
        /*0042*/ 	.short	0x0030
        /*0044*/ 	.byte	0x00, 0xf0, 0x11, 0x00


	//----- nvinfo : EIATTR_KPARAM_INFO
	.align		4
.L_1155:
        /*0048*/ 	.byte	0x04, 0x17
        /*004a*/ 	.short	(.L_1157 - .L_1156)
.L_1156:
        /*004c*/ 	.word	0x00000000
        /*0050*/ 	.short	0x0006
        /*0052*/ 	.short	0x002c
        /*0054*/ 	.byte	0x00, 0xf0, 0x11, 0x00


	//----- nvinfo : EIATTR_KPARAM_INFO
	.align		4
.L_1157:
        /*0058*/ 	.byte	0x04, 0x17
        /*005a*/ 	.short	(.L_1159 - .L_1158)
.L_1158:
        /*005c*/ 	.word	0x00000000
        /*0060*/ 	.short	0x0005
        /*0062*/ 	.short	0x0028
        /*0064*/ 	.byte	0x00, 0xf0, 0x11, 0x00


	//----- nvinfo : EIATTR_KPARAM_INFO
	.align		4
.L_1159:
        /*0068*/ 	.byte	0x04, 0x17
        /*006a*/ 	.short	(.L_1161 - .L_1160)
.L_1160:
        /*006c*/ 	.word	0x00000000
        /*0070*/ 	.short	0x0004
        /*0072*/ 	.short	0x0020
        /*0074*/ 	.byte	0x00, 0xf0, 0x21, 0x00


	//----- nvinfo : EIATTR_KPARAM_INFO
	.align		4
.L_1161:
        /*0078*/ 	.byte	0x04, 0x17
        /*007a*/ 	.short	(.L_1163 - .L_1162)
.L_1162:
        /*007c*/ 	.word	0x00000000
        /*0080*/ 	.short	0x0003
        /*0082*/ 	.short	0x0018
        /*0084*/ 	.byte	0x00, 0xf0, 0x21, 0x00


	//----- nvinfo : EIATTR_KPARAM_INFO
	.align		4
.L_1163:
        /*0088*/ 	.byte	0x04, 0x17
        /*008a*/ 	.short	(.L_1165 - .L_1164)
.L_1164:
        /*008c*/ 	.word	0x00000000
        /*0090*/ 	.short	0x0002
        /*0092*/ 	.short	0x0010
        /*0094*/ 	.byte	0x00, 0xf0, 0x21, 0x00


	//----- nvinfo : EIATTR_KPARAM_INFO
	.align		4
.L_1165:
        /*0098*/ 	.byte	0x04, 0x17
        /*009a*/ 	.short	(.L_1167 - .L_1166)
.L_1166:
        /*009c*/ 	.word	0x00000000
        /*00a0*/ 	.short	0x0001
        /*00a2*/ 	.short	0x0008
        /*00a4*/ 	.byte	0x00, 0xf0, 0x21, 0x00


	//----- nvinfo : EIATTR_KPARAM_INFO
	.align		4
.L_1167:
        /*00a8*/ 	.byte	0x04, 0x17
        /*00aa*/ 	.short	(.L_1169 - .L_1168)
.L_1168:
        /*00ac*/ 	.word	0x00000000
        /*00b0*/ 	.short	0x0000
        /*00b2*/ 	.short	0x0000
        /*00b4*/ 	.byte	0x00, 0xf0, 0x21, 0x00


	//----- nvinfo : EIATTR_SPARSE_MMA_MASK
	.align		4
.L_1169:
        /*00b8*/ 	.byte	0x03, 0x50
        /*00ba*/ 	.short	0x0000


	//----- nvinfo : EIATTR_MAXREG_COUNT
	.align		4
        /*00bc*/ 	.byte	0x03, 0x1b
        /*00be*/ 	.short	0x00ff


	//----- nvinfo : EIATTR_NUM_BARRIERS
	.align		4
        /*00c0*/ 	.byte	0x02, 0x4c
        /*00c2*/ 	.byte	0x01
	.zero		1


	//----- nvinfo : EIATTR_MERCURY_ISA_VERSION
	.align		4
        /*00c4*/ 	.byte	0x03, 0x5f
        /*00c6*/ 	.short	0x0101


	//----- nvinfo : EIATTR_EXIT_INSTR_OFFSETS
	.align		4
        /*00c8*/ 	.byte	0x04, 0x1c
        /*00ca*/ 	.short	(.L_1171 - .L_1170)


	//   ....[0]....
.L_1170:
        /*00cc*/ 	.word	0x00000480


	//   ....[1]....
        /*00d0*/ 	.word	0x00005280


	//   ....[2]....
        /*00d4*/ 	.word	0x00005310


	//   ....[3]....
        /*00d8*/ 	.word	0x00005350


	//----- nvinfo : EIATTR_CRS_STACK_SIZE
	.align		4
.L_1171:
        /*00dc*/ 	.byte	0x04, 0x1e
        /*00de*/ 	.short	(.L_1173 - .L_1172)
.L_1172:
        /*00e0*/ 	.word	0x00000000


	//----- nvinfo : EIATTR_CBANK_PARAM_SIZE
	.align		4
.L_1173:
        /*00e4*/ 	.byte	0x03, 0x19
        /*00e6*/ 	.short	0x0048


	//----- nvinfo : EIATTR_PARAM_CBANK
	.align		4
        /*00e8*/ 	.byte	0x04, 0x0a
        /*00ea*/ 	.short	(.L_1175 - .L_1174)
	.align		4
.L_1174:
        /*00ec*/ 	.word	index@(.nv.constant0._ZN4vllm4gptq33gemm_half_q_half_gptq_4bit_kernelILb1ELi5EEEvPK6__halfPKjS6_S4_PS2_iiiibPKi)
        /*00f0*/ 	.short	0x0210
        /*00f2*/ 	.short	0x0048


	//----- nvinfo : EIATTR_SW_WAR
	.align		4
.L_1175:
        /*00f4*/ 	.byte	0x04, 0x36
        /*00f6*/ 	.short	(.L_1177 - .L_1176)
.L_1176:
        /*00f8*/ 	.word	0x00000008
.L_1177:


//--------------------- .nv.info._ZN4vllm4gptq33gemm_half_q_half_gptq_3bit_kernelILb1ELi5EEEvPK6__halfPKjS6_S4_PS2_iiiibPKi --------------------------
	.section	.nv.info._ZN4vllm4gptq33gemm_half_q_half_gptq_3bit_kernelILb1ELi5EEEvPK6__halfPKjS6_S4_PS2_iiiibPKi,"",@"SHT_CUDA_INFO"
	.sectionflags	@""
	.align	4


	//----- nvinfo : EIATTR_CUDA_API_VERSION
	.align		4
        /*0000*/ 	.byte	0x04, 0x37
        /*0002*/ 	.short	(.L_1179 - .L_1178)
.L_1178:
        /*0004*/ 	.word	0x00000082


	//----- nvinfo : EIATTR_KPARAM_INFO
	.align		4
.L_1179:
        /*0008*/ 	.byte	0x04, 0x17
        /*000a*/ 	.short	(.L_1181 - .L_1180)
.L_1180:
        /*000c*/ 	.word	0x00000000
        /*0010*/ 	.short	0x000a
        /*0012*/ 	.short	0x0040
        /*0014*/ 	.byte	0x00, 0xf0, 0x21, 0x00


	//----- nvinfo : EIATTR_KPARAM_INFO
	.align		4
.L_1181:
        /*0018*/ 	.byte	0x04, 0x17
        /*001a*/ 	.short	(.L_1183 - .L_1182)
.L_1182:
        /*001c*/ 	.word	0x00000000
        /*0020*/ 	.short	0x0009
        /*0022*/ 	.short	0x0038
        /*0024*/ 	.byte	0x00, 0xf0, 0x05, 0x00


	//----- nvinfo : EIATTR_KPARAM_INFO
	.align		4
.L_1183:
        /*0028*/ 	.byte	0x04, 0x17
        /*002a*/ 	.short	(.L_1185 - .L_1184)
.L_1184:
        /*002c*/ 	.word	0x00000000
        /*0030*/ 	.short	0x0008
        /*0032*/ 	.short	0x0034
        /*0034*/ 	.byte	0x00, 0xf0, 0x11, 0x00


	//----- nvinfo : EIATTR_KPARAM_INFO
	.align		4
.L_1185:
        /*0038*/ 	.byte	0x04, 0x17
        /*003a*/ 	.short	(.L_1187 - .L_1186)
.L_1186:
        /*003c*/ 	.word	0x00000000
        /*0040*/ 	.short	0x0007
        /*0042*/ 	.short	0x0030
        /*0044*/ 	.byte	0x00, 0xf0, 0x11, 0x00


	//----- nvinfo : EIATTR_KPARAM_INFO
	.align		4
.L_1187:
        /*0048*/ 	.byte	0x04, 0x17
        /*004a*/ 	.short	(.L_1189 - .L_1188)
.L_1188:
        /*004c*/ 	.word	0x00000000
        /*0050*/ 	.short	0x0006
        /*0052*/ 	.short	0x002c
        /*0054*/ 	.byte	0x00, 0xf0, 0x11, 0x00


	//----- nvinfo : EIATTR_KPARAM_INFO
	.align		4
.L_1189:
        /*0058*/ 	.byte	0x04, 0x17
        /*005a*/ 	.short	(.L_1191 - .L_1190)
.L_1190:
        /*005c*/ 	.word	0x00000000
        /*0060*/ 	.short	0x0005
        /*0062*/ 	.short	0x0028
        /*0064*/ 	.byte	0x00, 0xf0, 0x11, 0x00


	//----- nvinfo : EIATTR_KPARAM_INFO
	.align		4
.L_1191:
        /*0068*/ 	.byte	0x04, 0x17
        /*006a*/ 	.short	(.L_1193 - .L_1192)
.L_1192:
        /*006c*/ 	.word	0x00000000
        /*0070*/ 	.short	0x0004
        /*0072*/ 	.short	0x0020
        /*0074*/ 	.byte	0x00, 0xf0, 0x21, 0x00


	//----- nvinfo : EIATTR_KPARAM_INFO
	.align		4
.L_1193:
        /*0078*/ 	.byte	0x04, 0x17
        /*007a*/ 	.short	(.L_1195 - .L_1194)
.L_1194:
        /*007c*/ 	.word	0x00000000
        /*0080*/ 	.short	0x0003
        /*0082*/ 	.short	0x0018
        /*0084*/ 	.byte	0x00, 0xf0, 0x21, 0x00


	//----- nvinfo : EIATTR_KPARAM_INFO
	.align		4
.L_1195:
        /*0088*/ 	.byte	0x04, 0x17
        /*008a*/ 	.short	(.L_1197 - .L_1196)
.L_1196:
        /*008c*/ 	.word	0x00000000
        /*0090*/ 	.short	0x0002
        /*0092*/ 	.short	0x0010
        /*0094*/ 	.byte	0x00, 0xf0, 0x21, 0x00


	//----- nvinfo : EIATTR_KPARAM_INFO
	.align		4
.L_1197:
        /*0098*/ 	.byte	0x04, 0x17
        /*009a*/ 	.short	(.L_1199 - .L_1198)
.L_1198:
        /*009c*/ 	.word	0x00000000
        /*00a0*/ 	.short	0x0001
        /*00a2*/ 	.short	0x0008
        /*00a4*/ 	.byte	0x00, 0xf0, 0x21, 0x00


	//----- nvinfo : EIATTR_KPARAM_INFO
	.align		4
.L_1199:
        /*00a8*/ 	.byte	0x04, 0x17
        /*00aa*/ 	.short	(.L_1201 - .L_1200)
.L_1200:
        /*00ac*/ 	.word	0x00000000
        /*00b0*/ 	.short	0x0000
        /*00b2*/ 	.short	0x0000
        /*00b4*/ 	.byte	0x00, 0xf0, 0x21, 0x00


	//----- nvinfo : EIATTR_SPARSE_MMA_MASK
	.align		4
.L_1201:
        /*00b8*/ 	.byte	0x03, 0x50
        /*00ba*/ 	.short	0x0000


	//----- nvinfo : EIATTR_MAXREG_COUNT
	.align		4
        /*00bc*/ 	.byte	0x03, 0x1b
        /*00be*/ 	.short	0x00ff


	//----- nvinfo : EIATTR_NUM_BARRIERS
	.align		4
        /*00c0*/ 	.byte	0x02, 0x4c
        /*00c2*/ 	.byte	0x01
	.zero		1


	//----- nvinfo : EIATTR_MERCURY_ISA_VERSION
	.align		4
        /*00c4*/ 	.byte	0x03, 0x5f
        /*00c6*/ 	.short	0x0101


	//----- nvinfo : EIATTR_EXIT_INSTR_OFFSETS
	.align		4
        /*00c8*/ 	.byte	0x04, 0x1c
        /*00ca*/ 	.short	(.L_1203 - .L_1202)


	//   ....[0]....
.L_1202:
        /*00cc*/ 	.word	0x00000480


	//   ....[1]....
        /*00d0*/ 	.word	0x00004510


	//   ....[2]....
        /*00d4*/ 	.word	0x000045a0


	//   ....[3]....
        /*00d8*/ 	.word	0x000045e0


	//----- nvinfo : EIATTR_CRS_STACK_SIZE
	.align		4
.L_1203:
        /*00dc*/ 	.byte	0x04, 0x1e
        /*00de*/ 	.short	(.L_1205 - .L_1204)
.L_1204:
        /*00e0*/ 	.word	0x00000000


	//----- nvinfo : EIATTR_CBANK_PARAM_SIZE
	.align		4
.L_1205:
        /*00e4*/ 	.byte	0x03, 0x19
        /*00e6*/ 	.short	0x0048


	//----- nvinfo : EIATTR_PARAM_CBANK
	.align		4
        /*00e8*/ 	.byte	0x04, 0x0a
        /*00ea*/ 	.short	(.L_1207 - .L_1206)
	.align		4
.L_1206:
        /*00ec*/ 	.word	index@(.nv.constant0._ZN4vllm4gptq33gemm_half_q_half_gptq_3bit_kernelILb1ELi5EEEvPK6__halfPKjS6_S4_PS2_iiiibPKi)
        /*00f0*/ 	.short	0x0210
        /*00f2*/ 	.short	0x0048


	//----- nvinfo : EIATTR_SW_WAR
	.align		4
.L_1207:
        /*00f4*/ 	.byte	0x04, 0x36
        /*00f6*/ 	.short	(.L_1209 - .L_1208)
.L_1208:
        /*00f8*/ 	.word	0x00000008
.L_1209:


//--------------------- .nv.info._ZN4vllm4gptq33gemm_half_q_half_gptq_2bit_kernelILb1ELi5EEEvPK6__halfPKjS6_S4_PS2_iiiibPKi --------------------------
	.section	.nv.info._ZN4vllm4gptq33gemm_half_q_half_gptq_2bit_kernelILb1ELi5EEEvPK6__halfPKjS6_S4_PS2_iiiibPKi,"",@"SHT_CUDA_INFO"
	.sectionflags	@""
	.align	4


	//----- nvinfo : EIATTR_CUDA_API_VERSION
	.align		4
        /*0000*/ 	.byte	0x04, 0x37
        /*0002*/ 	.short	(.L_1211 - .L_1210)
.L_1210:
        /*0004*/ 	.word	0x00000082


	//----- nvinfo : EIATTR_KPARAM_INFO
	.align		4
.L_1211:
        /*0008*/ 	.byte	0x04, 0x17
        /*000a*/ 	.short	(.L_1213 - .L_1212)
.L_1212:
        /*000c*/ 	.word	0x00000000
        /*0010*/ 	.short	0x000a
        /*0012*/ 	.short	0x0040
        /*0014*/ 	.byte	0x00, 0xf0, 0x21, 0x00


	//----- nvinfo : EIATTR_KPARAM_INFO
	.align		4
.L_1213:
        /*0018*/ 	.byte	0x04, 0x17
        /*001a*/ 	.short	(.L_1215 - .L_1214)
.L_1214:
        /*001c*/ 	.word	0x00000000
        /*0020*/ 	.short	0x0009
        /*0022*/ 	.short	0x0038
        /*0024*/ 	.byte	0x00, 0xf0, 0x05, 0x00


	//----- nvinfo : EIATTR_KPARAM_INFO
	.align		4
.L_1215:
        /*0028*/ 	.byte	0x04, 0x17
        /*002a*/ 	.short	(.L_1217 - .L_1216)
.L_1216:
        /*002c*/ 	.word	0x00000000
        /*0030*/ 	.short	0x0008
        /*0032*/ 	.short	0x0034
        /*0034*/ 	.byte	0x00, 0xf0, 0x11, 0x00


	//----- nvinfo : EIATTR_KPARAM_INFO
	.align		4
.L_1217:
        /*0038*/ 	.byte	0x04, 0x17
        /*003a*/ 	.short	(.L_1219 - .L_1218)
.L_1218:
        /*003c*/ 	.word	0x00000000
        /*0040*/ 	.short	0x0007
        /*0042*/ 	.short	0x0030
        /*0044*/ 	.byte	0x00, 0xf0, 0x11, 0x00


	//----- nvinfo : EIATTR_KPARAM_INFO
	.align		4
.L_1219:
        /*0048*/ 	.byte	0x04, 0x17
        /*004a*/ 	.short	(.L_1221 - .L_1220)
.L_1220:
        /*004c*/ 	.word	0x00000000
        /*0050*/ 	.short	0x0006
        /*0052*/ 	.short	0x002c
        /*0054*/ 	.byte	0x00, 0xf0, 0x11, 0x00


	//----- nvinfo : EIATTR_KPARAM_INFO
	.align		4
.L_1221:
        /*0058*/ 	.byte	0x04, 0x17
        /*005a*/ 	.short	(.L_1223 - .L_1222)
.L_1222:
        /*005c*/ 	.word	0x00000000
        /*0060*/ 	.short	0x0005
        /*0062*/ 	.short	0x0028
        /*0064*/ 	.byte	0x00, 0xf0, 0x11, 0x00


	//----- nvinfo : EIATTR_KPARAM_INFO
	.align		4
.L_1223:
        /*0068*/ 	.byte	0x04, 0x17
        /*006a*/ 	.short	(.L_1225 - .L_1224)
.L_1224:
        /*006c*/ 	.word	0x00000000
        /*0070*/ 	.short	0x0004
        /*0072*/ 	.short	0x0020
        /*0074*/ 	.byte	0x00, 0xf0, 0x21, 0x00


	//----- nvinfo : EIATTR_KPARAM_INFO
	.align		4
.L_1225:
        /*0078*/ 	.byte	0x04, 0x17
        /*007a*/ 	.short	(.L_1227 - .L_1226)
.L_1226:
        /*007c*/ 	.word	0x00000000
        /*0080*/ 	.short	0x0003
        /*0082*/ 	.short	0x0018
        /*0084*/ 	.byte	0x00, 0xf0, 0x21, 0x00


	//----- nvinfo : EIATTR_KPARAM_INFO
	.align		4
.L_1227:
        /*0088*/ 	.byte	0x04, 0x17
        /*008a*/ 	.short	(.L_1229 - .L_1228)
.L_1228:
        /*008c*/ 	.word	0x00000000
        /*0090*/ 	.short	0x0002
        /*0092*/ 	.short	0x0010
        /*0094*/ 	.byte	0x00, 0xf0, 0x21, 0x00


	//----- nvinfo : EIATTR_KPARAM_INFO
	.align		4
.L_1229:
        /*0098*/ 	.byte	0x04, 0x17
        /*009a*/ 	.short	(.L_1231 - .L_1230)
.L_1230:
        /*009c*/ 	.word	0x00000000
        /*00a0*/ 	.short	0x0001
        /*00a2*/ 	.short	0x0008
        /*00a4*/ 	.byte	0x00, 0xf0, 0x21, 0x00


	//----- nvinfo : EIATTR_KPARAM_INFO
	.align		4
.L_1231:
        /*00a8*/ 	.byte	0x04, 0x17
        /*00aa*/ 	.short	(.L_1233 - .L_1232)
.L_1232:
        /*00ac*/ 	.word	0x00000000
        /*00b0*/ 	.short	0x0000
        /*00b2*/ 	.short	0x0000
        /*00b4*/ 	.byte	0x00, 0xf0, 0x21, 0x00


	//----- nvinfo : EIATTR_SPARSE_MMA_MASK
	.align		4
.L_1233:
        /*00b8*/ 	.byte	0x03, 0x50
        /*00ba*/ 	.short	0x0000


	//----- nvinfo : EIATTR_MAXREG_COUNT
	.align		4
        /*00bc*/ 	.byte	0x03, 0x1b
        /*00be*/ 	.short	0x00ff


	//----- nvinfo : EIATTR_NUM_BARRIERS
	.align		4
        /*00c0*/ 	.byte	0x02, 0x4c
        /*00c2*/ 	.byte	0x01
	.zero		1


	//----- nvinfo : EIATTR_MERCURY_ISA_VERSION
	.align		4
        /*00c4*/ 	.byte	0x03, 0x5f
        /*00c6*/ 	.short	0x0101


	//----- nvinfo : EIATTR_EXIT_INSTR_OFFSETS
	.align		4
        /*00c8*/ 	.byte	0x04, 0x1c
        /*00ca*/ 	.short	(.L_1235 - .L_1234)


	//   ....[0]....
.L_1234:
        /*00cc*/ 	.word	0x00000480


	//   ....[1]....
        /*00d0*/ 	.word	0x00002ce0


	//   ....[2]....
        /*00d4*/ 	.word	0x00002d70


	//   ....[3]....
        /*00d8*/ 	.word	0x00002db0


	//----- nvinfo : EIATTR_CRS_STACK_SIZE
	.align		4
.L_1235:
        /*00dc*/ 	.byte	0x04, 0x1e
        /*00de*/ 	.short	(.L_1237 - .L_1236)
.L_1236:
        /*00e0*/ 	.word	0x00000000


	//----- nvinfo : EIATTR_CBANK_PARAM_SIZE
	.align		4
.L_1237:
        /*00e4*/ 	.byte	0x03, 0x19
        /*00e6*/ 	.short	0x0048


	//----- nvinfo : EIATTR_PARAM_CBANK
	.align		4
        /*00e8*/ 	.byte	0x04, 0x0a
        /*00ea*/ 	.short	(.L_1239 - .L_1238)
	.align		4
.L_1238:
        /*00ec*/ 	.word	index@(.nv.constant0._ZN4vllm4gptq33gemm_half_q_half_gptq_2bit_kernelILb1ELi5EEEvPK6__halfPKjS6_S4_PS2_iiiibPKi)
        /*00f0*/ 	.short	0x0210
        /*00f2*/ 	.short	0x0048


	//----- nvinfo : EIATTR_SW_WAR
	.align		4
.L_1239:
        /*00f4*/ 	.byte	0x04, 0x36
        /*00f6*/ 	.short	(.L_1241 - .L_1240)
.L_1240:
        /*00f8*/ 	.word	0x00000008
.L_1241:


//--------------------- .nv.info._ZN4vllm4gptq33gemm_half_q_half_gptq_8bit_kernelILb1ELi4EEEvPK6__halfPKjS6_S4_PS2_iiiibPKi --------------------------
	.section	.nv.info._ZN4vllm4gptq33gemm_half_q_half_gptq_8bit_kernelILb1ELi4EEEvPK6__halfPKjS6_S4_PS2_iiiibPKi,"",@"SHT_CUDA_INFO"
	.sectionflags	@""
	.align	4


	//----- nvinfo : EIATTR_CUDA_API_VERSION
	.align		4
        /*0000*/ 	.byte	0x04, 0x37
        /*0002*/ 	.short	(.L_1243 - .L_1242)
.L_1242:
        /*0004*/ 	.word	0x00000082


	//----- nvinfo : EIATTR_KPARAM_INFO
	.align		4
.L_1243:
        /*0008*/ 	.byte	0x04, 0x17
        /*000a*/ 	.short	(.L_1245 - .L_1244)
.L_1244:
        /*000c*/ 	.word	0x00000000
        /*0010*/ 	.short	0x000a
        /*0012*/ 	.short	0x0040
        /*0014*/ 	.byte	0x00, 0xf0, 0x21, 0x00


	//----- nvinfo : EIATTR_KPARAM_INFO
	.align		4
.L_1245:
        /*0018*/ 	.byte	0x04, 0x17
        /*001a*/ 	.short	(.L_1247 - .L_1246)
.L_1246:
        /*001c*/ 	.word	0x00000000
        /*0020*/ 	.short	0x0009
        /*0022*/ 	.short	0x0038
        /*0024*/ 	.byte	0x00, 0xf0, 0x05, 0x00


	//----- nvinfo : EIATTR_KPARAM_INFO
	.align		4
.L_1247:
        /*0028*/ 	.byte	0x04, 0x17
        /*002a*/ 	.short	(.L_1249 - .L_1248)
.L_1248:
        /*002c*/ 	.word	0x00000000
        /*0030*/ 	.short	0x0008
        /*0032*/ 	.short	0x0034
        /*0034*/ 	.byte	0x00, 0xf0, 0x11, 0x00


	//----- nvinfo : EIATTR_KPARAM_INFO
	.align		4
.L_1249:
        /*0038*/ 	.byte	0x04, 0x17
        /*003a*/ 	.short	(.L_1251 - .L_1250)
.L_1250:
        /*003c*/ 	.word	0x00000000
        /*0040*/ 	.short	0x0007
        /*0042*/ 	.short	0x0030
        /*0044*/ 	.byte	0x00, 0xf0, 0x11, 0x00


	//----- nvinfo : EIATTR_KPARAM_INFO
	.align		4
.L_1251:
        /*0048*/ 	.byte	0x04, 0x17
        /*004a*/ 	.short	(.L_1253 - .L_1252)
.L_1252:
        /*004c*/ 	.word	0x00000000
        /*0050*/ 	.short	0x0006
        /*0052*/ 	.short	0x002c
        /*0054*/ 	.byte	0x00, 0xf0, 0x11, 0x00


	//----- nvinfo : EIATTR_KPARAM_INFO
	.align		4
.L_1253:
        /*0058*/ 	.byte	0x04, 0x17
        /*005a*/ 	.short	(.L_1255 - .L_1254)
.L_1254:
        /*005c*/ 	.word	0x00000000
        /*0060*/ 	.short	0x0005
        /*0062*/ 	.short	0x0028
        /*0064*/ 	.byte	0x00, 0xf0, 0x11, 0x00


	//----- nvinfo : EIATTR_KPARAM_INFO
	.align		4
.L_1255:
        /*0068*/ 	.byte	0x04, 0x17
        /*006a*/ 	.short	(.L_1257 - .L_1256)
.L_1256:
        /*006c*/ 	.word	0x00000000
        /*0070*/ 	.short	0x0004
        /*0072*/ 	.short	0x0020
        /*0074*/ 	.byte	0x00, 0xf0, 0x21, 0x00


	//----- nvinfo : EIATTR_KPARAM_INFO
	.align		4
.L_1257:
        /*0078*/ 	.byte	0x04, 0x17
        /*007a*/ 	.short	(.L_1259 - .L_1258)
.L_1258:
        /*007c*/ 	.word	0x00000000
        /*0080*/ 	.short	0x0003
        /*0082*/ 	.short	0x0018
        /*0084*/ 	.byte	0x00, 0xf0, 0x21, 0x00


	//----- nvinfo : EIATTR_KPARAM_INFO
	.align		4
.L_1259:
        /*0088*/ 	.byte	0x04, 0x17
        /*008a*/ 	.short	(.L_1261 - .L_1260)
.L_1260:
        /*008c*/ 	.word	0x00000000
        /*0090*/ 	.short	0x0002
        /*0092*/ 	.short	0x0010
        /*0094*/ 	.byte	0x00, 0xf0, 0x21, 0x00


	//----- nvinfo : EIATTR_KPARAM_INFO
	.align		4
.L_1261:
        /*0098*/ 	.byte	0x04, 0x17
        /*009a*/ 	.short	(.L_1263 - .L_1262)
.L_1262:
        /*009c*/ 	.word	0x00000000
        /*00a0*/ 	.short	0x0001
        /*00a2*/ 	.short	0x0008
        /*00a4*/ 	.byte	0x00, 0xf0, 0x21, 0x00


	//----- nvinfo : EIATTR_KPARAM_INFO
	.align		4
.L_1263:
        /*00a8*/ 	.byte	0x04, 0x17
        /*00aa*/ 	.short	(.L_1265 - .L_1264)
.L_1264:
        /*00ac*/ 	.word	0x00000000
        /*00b0*/ 	.short	0x0000
        /*00b2*/ 	.short	0x0000
        /*00b4*/ 	.byte	0x00, 0xf0, 0x21, 0x00


	//----- nvinfo : EIATTR_SPARSE_MMA_MASK
	.align		4
.L_1265:
        /*00b8*/ 	.byte	0x03, 0x50
        /*00ba*/ 	.short	0x0000


	//----- nvinfo : EIATTR_MAXREG_COUNT
	.align		4
        /*00bc*/ 	.byte	0x03, 0x1b
        /*00be*/ 	.short	0x00ff


	//----- nvinfo : EIATTR_NUM_BARRIERS
	.align		4
        /*00c0*/ 	.byte	0x02, 0x4c
        /*00c2*/ 	.byte	0x01
	.zero		1


	//----- nvinfo : EIATTR_MERCURY_ISA_VERSION
	.align		4
        /*00c4*/ 	.byte	0x03, 0x5f
        /*00c6*/ 	.short	0x0101


	//----- nvinfo : EIATTR_EXIT_INSTR_OFFSETS
	.align		4
        /*00c8*/ 	.byte	0x04, 0x1c
        /*00ca*/ 	.short	(.L_1267 - .L_1266)


	//   ....[0]....
.L_1266:
        /*00cc*/ 	.word	0x00000430


	//   ....[1]....
        /*00d0*/ 	.word	0x00006f00


	//   ....[2]....
        /*00d4*/ 	.word	0x00006fa0


	//   ....[3]....
        /*00d8*/ 	.word	0x00006fe0


	//----- nvinfo : EIATTR_CRS_STACK_SIZE
	.align		4
.L_1267:
        /*00dc*/ 	.byte	0x04, 0x1e
        /*00de*/ 	.short	(.L_1269 - .L_1268)
.L_1268:
        /*00e0*/ 	.word	0x00000000


	//----- nvinfo : EIATTR_CBANK_PARAM_SIZE
	.align		4
.L_1269:
        /*00e4*/ 	.byte	0x03, 0x19
        /*00e6*/ 	.short	0x0048


	//----- nvinfo : EIATTR_PARAM_CBANK
	.align		4
        /*00e8*/ 	.byte	0x04, 0x0a
        /*00ea*/ 	.short	(.L_1271 - .L_1270)
	.align		4
.L_1270:
        /*00ec*/ 	.word	index@(.nv.constant0._ZN4vllm4gptq33gemm_half_q_half_gptq_8bit_kernelILb1ELi4EEEvPK6__halfPKjS6_S4_PS2_iiiibPKi)
        /*00f0*/ 	.short	0x0210
        /*00f2*/ 	.short	0x0048


	//----- nvinfo : EIATTR_SW_WAR
	.align		4
.L_1271:
        /*00f4*/ 	.byte	0x04, 0x36
        /*00f6*/ 	.short	(.L_1273 - .L_1272)
.L_1272:
        /*00f8*/ 	.word	0x00000008
.L_1273:


//--------------------- .nv.info._ZN4vllm4gptq33gemm_half_q_half_gptq_4bit_kernelILb1ELi4EEEvPK6__halfPKjS6_S4_PS2_iiiibPKi --------------------------
	.section	.nv.info._ZN4vllm4gptq33gemm_half_q_half_gptq_4bit_kernelILb1ELi4EEEvPK6__halfPKjS6_S4_PS2_iiiibPKi,"",@"SHT_CUDA_INFO"
	.sectionflags	@""
	.align	4


	//----- nvinfo : EIATTR_CUDA_API_VERSION
	.align		4
        /*0000*/ 	.byte	0x04, 0x37
        /*0002*/ 	.short	(.L_1275 - .L_1274)
.L_1274:
        /*0004*/ 	.word	0x00000082


	//----- nvinfo : EIATTR_KPARAM_INFO
	.align		4
.L_1275:
        /*0008*/ 	.byte	0x04, 0x17
        /*000a*/ 	.short	(.L_1277 - .L_1276)
.L_1276:
        /*000c*/ 	.word	0x00000000
        /*0010*/ 	.short	0x000a
        /*0012*/ 	.short	0x0040
        /*0014*/ 	.byte	0x00, 0xf0, 0x21, 0x00


	//----- nvinfo : EIATTR_KPARAM_INFO
	.align		4
.L_1277:
        /*0018*/ 	.byte	0x04, 0x17
        /*001a*/ 	.short	(.L_1279 - .L_1278)
.L_1278:
        /*001c*/ 	.word	0x00000000
        /*0020*/ 	.short	0x0009
        /*0022*/ 	.short	0x0038
        /*0024*/ 	.byte	0x00, 0xf0, 0x05, 0x00


	//----- nvinfo : EIATTR_KPARAM_INFO
	.align		4
.L_1279:
        /*0028*/ 	.byte	0x04, 0x17
        /*002a*/ 	.short	(.L_1281 - .L_1280)
.L_1280:
        /*002c*/ 	.word	0x00000000
        /*0030*/ 	.short	0x0008
        /*0032*/ 	.short	0x0034
        /*0034*/ 	.byte	0x00, 0xf0, 0x11, 0x00


	//----- nvinfo : EIATTR_KPARAM_INFO
	.align		4
.L_1281:
        /*0038*/ 	.byte	0x04, 0x17
        /*003a*/ 	.short	(.L_1283 - .L_1282)
.L_1282:
        /*003c*/ 	.word	0x00000000
        /*0040*/ 	.short	0x0007
        /*0042*/ 	.short	0x0030
        /*0044*/ 	.byte	0x00, 0xf0, 0x11, 0x00


	//----- nvinfo : EIATTR_KPARAM_INFO
	.align		4
.L_1283:
        /*0048*/ 	.byte	0x04, 0x17
        /*004a*/ 	.short	(.L_1285 - .L_1284)
.L_1284:
        /*004c*/ 	.word	0x00000000
        /*0050*/ 	.short	0x0006
        /*0052*/ 	.short	0x002c
        /*0054*/ 	.byte	0x00, 0xf0, 0x11, 0x00


	//----- nvinfo : EIATTR_KPARAM_INFO
	.align		4
.L_1285:
        /*0058*/ 	.byte	0x04, 0x17
        /*005a*/ 	.short	(.L_1287 - .L_1286)
.L_1286:
        /*005c*/ 	.word	0x00000000
        /*0060*/ 	.short	0x0005
        /*0062*/ 	.short	0x0028
        /*0064*/ 	.byte	0x00, 0xf0, 0x11, 0x00


	//----- nvinfo : EIATTR_KPARAM_INFO
	.align		4
.L_1287:
        /*0068*/ 	.byte	0x04, 0x17
        /*006a*/ 	.short	(.L_1289 - .L_1288)
.L_1288:
        /*006c*/ 	.word	0x00000000
        /*0070*/ 	.short	0x0004
        /*0072*/ 	.short	0x0020
        /*0074*/ 	.byte	0x00, 0xf0, 0x21, 0x00


	//----- nvinfo : EIATTR_KPARAM_INFO
	.align		4
.L_1289:
        /*0078*/ 	.byte	0x04, 0x17
        /*007a*/ 	.short	(.L_1291 - .L_1290)
.L_1290:
        /*007c*/ 	.word	0x00000000
        /*0080*/ 	.short	0x0003
        /*0082*/ 	.short	0x0018
        /*0084*/ 	.byte	0x00, 0xf0, 0x21, 0x00


	//----- nvinfo : EIATTR_KPARAM_INFO
	.align		4
.L_1291:
        /*0088*/ 	.byte	0x04, 0x17
        /*008a*/ 	.short	(.L_1293 - .L_1292)
.L_1292:
        /*008c*/ 	.word	0x00000000
        /*0090*/ 	.short	0x0002
        /*0092*/ 	.short	0x0010
        /*0094*/ 	.byte	0x00, 0xf0, 0x21, 0x00


	//----- nvinfo : EIATTR_KPARAM_INFO
	.align		4
.L_1293:
        /*0098*/ 	.byte	0x04, 0x17
        /*009a*/ 	.short	(.L_1295 - .L_1294)
.L_1294:
        /*009c*/ 	.word	0x00000000
        /*00a0*/ 	.short	0x0001
        /*00a2*/ 	.short	0x0008
        /*00a4*/ 	.byte	0x00, 0xf0, 0x21, 0x00


	//----- nvinfo : EIATTR_KPARAM_INFO
	.align		4
.L_1295:
        /*00a8*/ 	.byte	0x04, 0x17
        /*00aa*/ 	.short	(.L_1297 - .L_1296)
.L_1296:
        /*00ac*/ 	.word	0x00000000
        /*00b0*/ 	.short	0x0000
        /*00b2*/ 	.short	0x0000
        /*00b4*/ 	.byte	0x00, 0xf0, 0x21, 0x00


	//----- nvinfo : EIATTR_SPARSE_MMA_MASK
	.align		4
.L_1297:
        /*00b8*/ 	.byte	0x03, 0x50
        /*00ba*/ 	.short	0x0000


	//----- nvinfo : EIATTR_MAXREG_COUNT
	.align		4
        /*00bc*/ 	.byte	0x03, 0x1b
        /*00be*/ 	.short	0x00ff


	//----- nvinfo : EIATTR_NUM_BARRIERS
	.align		4
        /*00c0*/ 	.byte	0x02, 0x4c
        /*00c2*/ 	.byte	0x01
	.zero		1


	//----- nvinfo : EIATTR_MERCURY_ISA_VERSION
	.align		4
        /*00c4*/ 	.byte	0x03, 0x5f
        /*00c6*/ 	.short	0x0101


	//----- nvinfo : EIATTR_EXIT_INSTR_OFFSETS
	.align		4
        /*00c8*/ 	.byte	0x04, 0x1c
        /*00ca*/ 	.short	(.L_1299 - .L_1298)


	//   ....[0]....
.L_1298:
        /*00cc*/ 	.word	0x00000420


	//   ....[1]....
        /*00d0*/ 	.word	0x00004870


	//   ....[2]....
        /*00d4*/ 	.word	0x00004900


	//   ....[3]....
        /*00d8*/ 	.word	0x00004940


	//----- nvinfo : EIATTR_CRS_STACK_SIZE
	.align		4
.L_1299:
        /*00dc*/ 	.byte	0x04, 0x1e
        /*00de*/ 	.short	(.L_1301 - .L_1300)
.L_1300:
        /*00e0*/ 	.word	0x00000000


	//----- nvinfo : EIATTR_CBANK_PARAM_SIZE
	.align		4
.L_1301:
        /*00e4*/ 	.byte	0x03, 0x19
        /*00e6*/ 	.short	0x0048


	//----- nvinfo : EIATTR_PARAM_CBANK
	.align		4
        /*00e8*/ 	.byte	0x04, 0x0a
        /*00ea*/ 	.short	(.L_1303 - .L_1302)
	.align		4
.L_1302:
        /*00ec*/ 	.word	index@(.nv.constant0._ZN4vllm4gptq33gemm_half_q_half_gptq_4bit_kernelILb1ELi4EEEvPK6__halfPKjS6_S4_PS2_iiiibPKi)
        /*00f0*/ 	.short	0x0210
        /*00f2*/ 	.short	0x0048


	//----- nvinfo : EIATTR_SW_WAR
	.align		4
.L_1303:
        /*00f4*/ 	.byte	0x04, 0x36
        /*00f6*/ 	.short	(.L_1305 - .L_1304)
.L_1304:
        /*00f8*/ 	.word	0x00000008
.L_1305:


//--------------------- .nv.info._ZN4vllm4gptq33gemm_half_q_half_gptq_3bit_kernelILb1ELi4EEEvPK6__halfPKjS6_S4_PS2_iiiibPKi --------------------------
	.section	.nv.info._ZN4vllm4gptq33gemm_half_q_half_gptq_3bit_kernelILb1ELi4EEEvPK6__halfPKjS6_S4_PS2_iiiibPKi,"",@"SHT_CUDA_INFO"
	.sectionflags	@""
	.align	4


	//----- nvinfo : EIATTR_CUDA_API_VERSION
	.align		4
        /*0000*/ 	.byte	0x04, 0x37
        /*0002*/ 	.short	(.L_1307 - .L_1306)
.L_1306:
        /*0004*/ 	.word	0x00000082


	//----- nvinfo : EIATTR_KPARAM_INFO
	.align		4
.L_1307:
        /*0008*/ 	.byte	0x04, 0x17
        /*000a*/ 	.short	(.L_1309 - .L_1308)
.L_1308:
        /*000c*/ 	.word	0x00000000
        /*0010*/ 	.short	0x000a
        /*0012*/ 	.short	0x0040
        /*0014*/ 	.byte	0x00, 0xf0, 0x21, 0x00


	//----- nvinfo : EIATTR_KPARAM_INFO
	.align		4
.L_1309:
        /*0018*/ 	.byte	0x04, 0x17
        /*001a*/ 	.short	(.L_1311 - .L_1310)
.L_1310:
        /*001c*/ 	.word	0x00000000
        /*0020*/ 	.short	0x0009
        /*0022*/ 	.short	0x0038
        /*0024*/ 	.byte	0x00, 0xf0, 0x05, 0x00


	//----- nvinfo : EIATTR_KPARAM_INFO
	.align		4
.L_1311:
        /*0028*/ 	.byte	0x04, 0x17
        /*002a*/ 	.short	(.L_1313 - .L_1312)
.L_1312:
        /*002c*/ 	.word	0x00000000
        /*0030*/ 	.short	0x0008
        /*0032*/ 	.short	0x0034
        /*0034*/ 	.byte	0x00, 0xf0, 0x11, 0x00


	//----- nvinfo : EIATTR_KPARAM_INFO
	.align		4
.L_1313:
        /*0038*/ 	.byte	0x04, 0x17
        /*003a*/ 	.short	(.L_1315 - .L_1314)
.L_1314:
        /*003c*/ 	.word	0x00000000
        /*0040*/ 	.short	0x0007
        /*0042*/ 	.short	0x0030
        /*0044*/ 	.byte	0x00, 0xf0, 0x11, 0x00


	//----- nvinfo : EIATTR_KPARAM_INFO
	.align		4
.L_1315:
        /*0048*/ 	.byte	0x04, 0x17
        /*004a*/ 	.short	(.L_1317 - .L_1316)
.L_1316:
        /*004c*/ 	.word	0x00000000
        /*0050*/ 	.short	0x0006
        /*0052*/ 	.short	0x002c
        /*0054*/ 	.byte	0x00, 0xf0, 0x11, 0x00


	//----- nvinfo : EIATTR_KPARAM_INFO
	.align		4
.L_1317:
        /*0058*/ 	.byte	0x04, 0x17
        /*005a*/ 	.short	(.L_1319 - .L_1318)
.L_1318:
        /*005c*/ 	.word	0x00000000
        /*0060*/ 	.short	0x0005
        /*0062*/ 	.short	0x0028
        /*0064*/ 	.byte	0x00, 0xf0, 0x11, 0x00


	//----- nvinfo : EIATTR_KPARAM_INFO
	.align		4
.L_1319:
        /*0068*/ 	.byte	0x04, 0x17
        /*006a*/ 	.short	(.L_1321 - .L_1320)
.L_1320:
        /*006c*/ 	.word	0x00000000
        /*0070*/ 	.short	0x0004
        /*0072*/ 	.short	0x0020
        /*0074*/ 	.byte	0x00, 0xf0, 0x21, 0x00


	//----- nvinfo : EIATTR_KPARAM_INFO
	.align		4
.L_1321:
        /*0078*/ 	.byte	0x04, 0x17
        /*007a*/ 	.short	(.L_1323 - .L_1322)
.L_1322:
        /*007c*/ 	.word	0x00000000
        /*0080*/ 	.short	0x0003
        /*0082*/ 	.short	0x0018
        /*0084*/ 	.byte	0x00, 0xf0, 0x21, 0x00


	//----- nvinfo : EIATTR_KPARAM_INFO
	.align		4
.L_1323:
        /*0088*/ 	.byte	0x04, 0x17
        /*008a*/ 	.short	(.L_1325 - .L_1324)
.L_1324:
        /*008c*/ 	.word	0x00000000
        /*0090*/ 	.short	0x0002
        /*0092*/ 	.short	0x0010
        /*0094*/ 	.byte	0x00, 0xf0, 0x21, 0x00


	//----- nvinfo : EIATTR_KPARAM_INFO
	.align		4
.L_1325:
        /*0098*/ 	.byte	0x04, 0x17
        /*009a*/ 	.short	(.L_1327 - .L_1326)
.L_1326:
        /*009c*/ 	.word	0x00000000
        /*00a0*/ 	.short	0x0001
        /*00a2*/ 	.short	0x0008
        /*00a4*/ 	.byte	0x00, 0xf0, 0x21, 0x00


	//----- nvinfo : EIATTR_KPARAM_INFO
	.align		4
.L_1327:
        /*00a8*/ 	.byte	0x04, 0x17
        /*00aa*/ 	.short	(.L_1329 - .L_1328)
.L_1328:
        /*00ac*/ 	.word	0x00000000
        /*00b0*/ 	.short	0x0000
        /*00b2*/ 	.short	0x0000
        /*00b4*/ 	.byte	0x00, 0xf0, 0x21, 0x00


	//----- nvinfo : EIATTR_SPARSE_MMA_MASK
	.align		4
.L_1329:
        /*00b8*/ 	.byte	0x03, 0x50
        /*00ba*/ 	.short	0x0000


	//----- nvinfo : EIATTR_MAXREG_COUNT
	.align		4
        /*00bc*/ 	.byte	0x03, 0x1b
        /*00be*/ 	.short	0x00ff


	//----- nvinfo : EIATTR_NUM_BARRIERS
	.align		4
        /*00c0*/ 	.byte	0x02, 0x4c
        /*00c2*/ 	.byte	0x01
	.zero		1


	//----- nvinfo : EIATTR_MERCURY_ISA_VERSION
	.align		4
        /*00c4*/ 	.byte	0x03, 0x5f
        /*00c6*/ 	.short	0x0101


	//----- nvinfo : EIATTR_EXIT_INSTR_OFFSETS
	.align		4
        /*00c8*/ 	.byte	0x04, 0x1c
        /*00ca*/ 	.short	(.L_1331 - .L_1330)


	//   ....[0]....
.L_1330:
        /*00cc*/ 	.word	0x00000420


	//   ....[1]....
        /*00d0*/ 	.word	0x00003d90


	//   ....[2]....
        /*00d4*/ 	.word	0x00003e20


	//   ....[3]....
        /*00d8*/ 	.word	0x00003e60


	//----- nvinfo : EIATTR_CRS_STACK_SIZE
	.align		4
.L_1331:
        /*00dc*/ 	.byte	0x04, 0x1e
        /*00de*/ 	.short	(.L_1333 - .L_1332)
.L_1332:
        /*00e0*/ 	.word	0x00000000


	//----- nvinfo : EIATTR_CBANK_PARAM_SIZE
	.align		4
.L_1333:
        /*00e4*/ 	.byte	0x03, 0x19
        /*00e6*/ 	.short	0x0048


	//----- nvinfo : EIATTR_PARAM_CBANK
	.align		4
        /*00e8*/ 	.byte	0x04, 0x0a
        /*00ea*/ 	.short	(.L_1335 - .L_1334)
	.align		4
.L_1334:
        /*00ec*/ 	.word	index@(.nv.constant0._ZN4vllm4gptq33gemm_half_q_half_gptq_3bit_kernelILb1ELi4EEEvPK6__halfPKjS6_S4_PS2_iiiibPKi)
        /*00f0*/ 	.short	0x0210
        /*00f2*/ 	.short	0x0048


	//----- nvinfo : EIATTR_SW_WAR
	.align		4
.L_1335:
        /*00f4*/ 	.byte	0x04, 0x36
        /*00f6*/ 	.short	(.L_1337 - .L_1336)
.L_1336:
        /*00f8*/ 	.word	0x00000008
.L_1337:


//--------------------- .nv.info._ZN4vllm4gptq33gemm_half_q_half_gptq_2bit_kernelILb1ELi4EEEvPK6__halfPKjS6_S4_PS2_iiiibPKi --------------------------
	.section	.nv.info._ZN4vllm4gptq33gemm_half_q_half_gptq_2bit_kernelILb1ELi4EEEvPK6__halfPKjS6_S4_PS2_iiiibPKi,"",@"SHT_CUDA_INFO"
	.sectionflags	@""
	.align	4


	//----- nvinfo : EIATTR_CUDA_API_VERSION
	.align		4
        /*0000*/ 	.byte	0x04, 0x37
        /*0002*/ 	.short	(.L_1339 - .L_1338)
.L_1338:
        /*0004*/ 	.word	0x00000082


	//----- nvinfo : EIATTR_KPARAM_INFO
	.align		4
.L_1339:
        /*0008*/ 	.byte	0x04, 0x17
        /*000a*/ 	.short	(.L_1341 - .L_1340)
.L_1340:
        /*000c*/ 	.word	0x00000000
        /*0010*/ 	.short	0x000a
        /*0012*/ 	.short	0x0040
        /*0014*/ 	.byte	0x00, 0xf0, 0x21, 0x00


	//----- nvinfo : EIATTR_KPARAM_INFO
	.align		4
.L_1341:
        /*0018*/ 	.byte	0x04, 0x17
        /*001a*/ 	.short	(.L_1343 - .L_1342)
.L_1342:
        /*001c*/ 	.word	0x00000000
        /*0020*/ 	.short	0x0009
        /*0022*/ 	.short	0x0038
        /*0024*/ 	.byte	0x00, 0xf0, 0x05, 0x00


	//----- nvinfo : EIATTR_KPARAM_INFO
	.align		4
.L_1343:
        /*0028*/ 	.byte	0x04, 0x17
        /*002a*/ 	.short	(.L_1345 - .L_1344)
.L_1344:
        /*002c*/ 	.word	0x00000000
        /*0030*/ 	.short	0x0008
        /*0032*/ 	.short	0x0034
        /*0034*/ 	.byte	0x00, 0xf0, 0x11, 0x00


	//----- nvinfo : EIATTR_KPARAM_INFO
	.align		4
.L_1345:
        /*0038*/ 	.byte	0x04, 0x17
        /*003a*/ 	.short	(.L_1347 - .L_1346)
.L_1346:
        /*003c*/ 	.word	0x00000000
        /*0040*/ 	.short	0x0007
        /*0042*/ 	.short	0x0030
        /*0044*/ 	.byte	0x00, 0xf0, 0x11, 0x00


	//----- nvinfo : EIATTR_KPARAM_INFO
	.align		4
.L_1347:
        /*0048*/ 	.byte	0x04, 0x17
        /*004a*/ 	.short	(.L_1349 - .L_1348)
.L_1348:
        /*004c*/ 	.word	0x00000000
        /*0050*/ 	.short	0x0006
        /*0052*/ 	.short	0x002c
        /*0054*/ 	.byte	0x00, 0xf0, 0x11, 0x00


	//----- nvinfo : EIATTR_KPARAM_INFO
	.align		4
.L_1349:
        /*0058*/ 	.byte	0x04, 0x17
        /*005a*/ 	.short	(.L_1351 - .L_1350)
.L_1350:
        /*005c*/ 	.word	0x00000000
        /*0060*/ 	.short	0x0005
        /*0062*/ 	.short	0x0028
        /*0064*/ 	.byte	0x00, 0xf0, 0x11, 0x00


	//----- nvinfo : EIATTR_KPARAM_INFO
	.align		4
.L_1351:
        /*0068*/ 	.byte	0x04, 0x17
        /*006a*/ 	.short	(.L_1353 - .L_1352)
.L_1352:
        /*006c*/ 	.word	0x00000000
        /*0070*/ 	.short	0x0004
        /*0072*/ 	.short	0x0020
        /*0074*/ 	.byte	0x00, 0xf0, 0x21, 0x00


	//----- nvinfo : EIATTR_KPARAM_INFO
	.align		4
.L_1353:
        /*0078*/ 	.byte	0x04, 0x17
        /*007a*/ 	.short	(.L_1355 - .L_1354)
.L_1354:
        /*007c*/ 	.word	0x00000000
        /*0080*/ 	.short	0x0003
        /*0082*/ 	.short	0x0018
        /*0084*/ 	.byte	0x00, 0xf0, 0x21, 0x00


	//----- nvinfo : EIATTR_KPARAM_INFO
	.align		4
.L_1355:
        /*0088*/ 	.byte	0x04, 0x17
        /*008a*/ 	.short	(.L_1357 - .L_1356)
.L_1356:
        /*008c*/ 	.word	0x00000000
        /*0090*/ 	.short	0x0002
        /*0092*/ 	.short	0x0010
        /*0094*/ 	.byte	0x00, 0xf0, 0x21, 0x00


	//----- nvinfo : EIATTR_KPARAM_INFO
	.align		4
.L_1357:
        /*0098*/ 	.byte	0x04, 0x17
        /*009a*/ 	.short	(.L_1359 - .L_1358)
.L_1358:
        /*009c*/ 	.word	0x00000000
        /*00a0*/ 	.short	0x0001
        /*00a2*/ 	.short	0x0008
        /*00a4*/ 	.byte	0x00, 0xf0, 0x21, 0x00


	//----- nvinfo : EIATTR_KPARAM_INFO
	.align		4
.L_1359:
        /*00a8*/ 	.byte	0x04, 0x17
        /*00aa*/ 	.short	(.L_1361 - .L_1360)
.L_1360:
        /*00ac*/ 	.word	0x00000000
        /*00b0*/ 	.short	0x0000
        /*00b2*/ 	.short	0x0000
        /*00b4*/ 	.byte	0x00, 0xf0, 0x21, 0x00


	//----- nvinfo : EIATTR_SPARSE_MMA_MASK
	.align		4
.L_1361:
        /*00b8*/ 	.byte	0x03, 0x50
        /*00ba*/ 	.short	0x0000


	//----- nvinfo : EIATTR_MAXREG_COUNT
	.align		4
        /*00bc*/ 	.byte	0x03, 0x1b
        /*00be*/ 	.short	0x00ff


	//----- nvinfo : EIATTR_NUM_BARRIERS
	.align		4
        /*00c0*/ 	.byte	0x02, 0x4c
        /*00c2*/ 	.byte	0x01
	.zero		1


	//----- nvinfo : EIATTR_MERCURY_ISA_VERSION
	.align		4
        /*00c4*/ 	.byte	0x03, 0x5f
        /*00c6*/ 	.short	0x0101


	//----- nvinfo : EIATTR_EXIT_INSTR_OFFSETS
	.align		4
        /*00c8*/ 	.byte	0x04, 0x1c
        /*00ca*/ 	.short	(.L_1363 - .L_1362)


	//   ....[0]....
.L_1362:
        /*00cc*/ 	.word	0x00000420


	//   ....[1]....
        /*00d0*/ 	.word	0x00002780


	//   ....[2]....
        /*00d4*/ 	.word	0x00002810


	//   ....[3]....
        /*00d8*/ 	.word	0x00002850


	//----- nvinfo : EIATTR_CRS_STACK_SIZE
	.align		4
.L_1363:
        /*00dc*/ 	.byte	0x04, 0x1e
        /*00de*/ 	.short	(.L_1365 - .L_1364)
.L_1364:
        /*00e0*/ 	.word	0x00000000


	//----- nvinfo : EIATTR_CBANK_PARAM_SIZE
	.align		4
.L_1365:
        /*00e4*/ 	.byte	0x03, 0x19
        /*00e6*/ 	.short	0x0048


	//----- nvinfo : EIATTR_PARAM_CBANK
	.align		4
        /*00e8*/ 	.byte	0x04, 0x0a
        /*00ea*/ 	.short	(.L_1367 - .L_1366)
	.align		4
.L_1366:
        /*00ec*/ 	.word	index@(.nv.constant0._ZN4vllm4gptq33gemm_half_q_half_gptq_2bit_kernelILb1ELi4EEEvPK6__halfPKjS6_S4_PS2_iiiibPKi)
        /*00f0*/ 	.short	0x0210
        /*00f2*/ 	.short	0x0048


	//----- nvinfo : EIATTR_SW_WAR
	.align		4
.L_1367:
        /*00f4*/ 	.byte	0x04, 0x36
        /*00f6*/ 	.short	(.L_1369 - .L_1368)
.L_1368:
        /*00f8*/ 	.word	0x00000008
.L_1369:


//--------------------- .nv.info._ZN4vllm4gptq33gemm_half_q_half_gptq_8bit_kernelILb1ELi3EEEvPK6__halfPKjS6_S4_PS2_iiiibPKi --------------------------
	.section	.nv.info._ZN4vllm4gptq33gemm_half_q_half_gptq_8bit_kernelILb1ELi3EEEvPK6__halfPKjS6_S4_PS2_iiiibPKi,"",@"SHT_CUDA_INFO"
	.sectionflags	@""
	.align	4


	//----- nvinfo : EIATTR_CUDA_API_VERSION
	.align		4
        /*0000*/ 	.byte	0x04, 0x37
        /*0002*/ 	.short	(.L_1371 - .L_1370)
.L_1370:
        /*0004*/ 	.word	0x00000082


	//----- nvinfo : EIATTR_KPARAM_INFO
	.align		4
.L_1371:
        /*0008*/ 	.byte	0x04, 0x17
        /*000a*/ 	.short	(.L_1373 - .L_1372)
.L_1372:
        /*000c*/ 	.word	0x00000000
        /*0010*/ 	.short	0x000a
        /*0012*/ 	.short	0x0040
        /*0014*/ 	.byte	0x00, 0xf0, 0x21, 0x00


	//----- nvinfo : EIATTR_KPARAM_INFO
	.align		4
.L_1373:
        /*0018*/ 	.byte	0x04, 0x17
        /*001a*/ 	.short	(.L_1375 - .L_1374)
.L_1374:
        /*001c*/ 	.word	0x00000000
        /*0020*/ 	.short	0x0009
        /*0022*/ 	.short	0x0038
        /*0024*/ 	.byte	0x00, 0xf0, 0x05, 0x00


	//----- nvinfo : EIATTR_KPARAM_INFO
	.align		4
.L_1375:
        /*0028*/ 	.byte	0x04, 0x17
        /*002a*/ 	.short	(.L_1377 - .L_1376)
.L_1376:
        /*002c*/ 	.word	0x00000000
        /*0030*/ 	.short	0x0008
        /*0032*/ 	.short	0x0034
        /*0034*/ 	.byte	0x00, 0xf0, 0x11, 0x00


	//----- nvinfo : EIATTR_KPARAM_INFO
	.align		4
.L_1377:
        /*0038*/ 	.byte	0x04, 0x17
        /*003a*/ 	.short	(.L_1379 - .L_1378)
.L_1378:
        /*003c*/ 	.word	0x00000000
        /*0040*/ 	.short	0x0007
        /*0042*/ 	.short	0x0030
        /*0044*/ 	.byte	0x00, 0xf0, 0x11, 0x00


	//----- nvinfo : EIATTR_KPARAM_INFO
	.align		4
.L_1379:
        /*0048*/ 	.byte	0x04, 0x17
        /*004a*/ 	.short	(.L_1381 - .L_1380)
.L_1380:
        /*004c*/ 	.word	0x00000000
        /*0050*/ 	.short	0x0006
        /*0052*/ 	.short	0x002c
        /*0054*/ 	.byte	0x00, 0xf0, 0x11, 0x00


	//----- nvinfo : EIATTR_KPARAM_INFO
	.align		4
.L_1381:
        /*0058*/ 	.byte	0x04, 0x17
        /*005a*/ 	.short	(.L_1383 - .L_1382)
.L_1382:
        /*005c*/ 	.word	0x00000000
        /*0060*/ 	.short	0x0005
        /*0062*/ 	.short	0x0028
        /*0064*/ 	.byte	0x00, 0xf0, 0x11, 0x00


	//----- nvinfo : EIATTR_KPARAM_INFO
	.align		4
.L_1383:
        /*0068*/ 	.byte	0x04, 0x17
        /*006a*/ 	.short	(.L_1385 - .L_1384)
.L_1384:
        /*006c*/ 	.word	0x00000000
        /*0070*/ 	.short	0x0004
        /*0072*/ 	.short	0x0020
        /*0074*/ 	.byte	0x00, 0xf0, 0x21, 0x00


	//----- nvinfo : EIATTR_KPARAM_INFO
	.align		4
.L_1385:
        /*0078*/ 	.byte	0x04, 0x17
        /*007a*/ 	.short	(.L_1387 - .L_1386)
.L_1386:
        /*007c*/ 	.word	0x00000000
        /*0080*/ 	.short	0x0003
        /*0082*/ 	.short	0x0018
        /*0084*/ 	.byte	0x00, 0xf0, 0x21, 0x00


	//----- nvinfo : EIATTR_KPARAM_INFO
	.align		4
.L_1387:
        /*0088*/ 	.byte	0x04, 0x17
        /*008a*/ 	.short	(.L_1389 - .L_1388)
.L_1388:
        /*008c*/ 	.word	0x00000000
        /*0090*/ 	.short	0x0002
        /*0092*/ 	.short	0x0010
        /*0094*/ 	.byte	0x00, 0xf0, 0x21, 0x00


	//----- nvinfo : EIATTR_KPARAM_INFO
	.align		4
.L_1389:
        /*0098*/ 	.byte	0x04, 0x17
        /*009a*/ 	.short	(.L_1391 - .L_1390)
.L_1390:
        /*009c*/ 	.word	0x00000000
        /*00a0*/ 	.short	0x0001
        /*00a2*/ 	.short	0x0008
        /*00a4*/ 	.byte	0x00, 0xf0, 0x21, 0x00


	//----- nvinfo : EIATTR_KPARAM_INFO
	.align		4
.L_1391:
        /*00a8*/ 	.byte	0x04, 0x17
        /*00aa*/ 	.short	(.L_1393 - .L_1392)
.L_1392:
        /*00ac*/ 	.word	0x00000000
        /*00b0*/ 	.short	0x0000
        /*00b2*/ 	.short	0x0000
        /*00b4*/ 	.byte	0x00, 0xf0, 0x21, 0x00


	//----- nvinfo : EIATTR_SPARSE_MMA_MASK
	.align		4
.L_1393:
        /*00b8*/ 	.byte	0x03, 0x50
        /*00ba*/ 	.short	0x0000


	//----- nvinfo : EIATTR_MAXREG_COUNT
	.align		4
        /*00bc*/ 	.byte	0x03, 0x1b
        /*00be*/ 	.short	0x00ff


	//----- nvinfo : EIATTR_NUM_BARRIERS
	.align		4
        /*00c0*/ 	.byte	0x02, 0x4c
        /*00c2*/ 	.byte	0x01
	.zero		1


	//----- nvinfo : EIATTR_MERCURY_ISA_VERSION
	.align		4
        /*00c4*/ 	.byte	0x03, 0x5f
        /*00c6*/ 	.short	0x0101


	//----- nvinfo : EIATTR_EXIT_INSTR_OFFSETS
	.align		4
        /*00c8*/ 	.byte	0x04, 0x1c
        /*00ca*/ 	.short	(.L_1395 - .L_1394)


	//   ....[0]....
.L_1394:
        /*00cc*/ 	.word	0x000003a0


	//   ....[1]....
        /*00d0*/ 	.word	0x00005e50


	//   ....[2]....
        /*00d4*/ 	.word	0x00005ef0


	//   ....[3]....
        /*00d8*/ 	.word	0x00005f30


	//----- nvinfo : EIATTR_CRS_STACK_SIZE
	.align		4
.L_1395:
        /*00dc*/ 	.byte	0x04, 0x1e
        /*00de*/ 	.short	(.L_1397 - .L_1396)
.L_1396:
        /*00e0*/ 	.word	0x00000000


	//----- nvinfo : EIATTR_CBANK_PARAM_SIZE
	.align		4
.L_1397:
        /*00e4*/ 	.byte	0x03, 0x19
        /*00e6*/ 	.short	0x0048


	//----- nvinfo : EIATTR_PARAM_CBANK
	.align		4
        /*00e8*/ 	.byte	0x04, 0x0a
        /*00ea*/ 	.short	(.L_1399 - .L_1398)
	.align		4
.L_1398:
        /*00ec*/ 	.word	index@(.nv.constant0._ZN4vllm4gptq33gemm_half_q_half_gptq_8bit_kernelILb1ELi3EEEvPK6__halfPKjS6_S4_PS2_iiiibPKi)
        /*00f0*/ 	.short	0x0210
        /*00f2*/ 	.short	0x0048


	//----- nvinfo : EIATTR_SW_WAR
	.align		4
.L_1399:
        /*00f4*/ 	.byte	0x04, 0x36
        /*00f6*/ 	.short	(.L_1401 - .L_1400)
.L_1400:
        /*00f8*/ 	.word	0x00000008
.L_1401:


//--------------------- .nv.info._ZN4vllm4gptq33gemm_half_q_half_gptq_4bit_kernelILb1ELi3EEEvPK6__halfPKjS6_S4_PS2_iiiibPKi --------------------------
	.section	.nv.info._ZN4vllm4gptq33gemm_half_q_half_gptq_4bit_kernelILb1ELi3EEEvPK6__halfPKjS6_S4_PS2_iiiibPKi,"",@"SHT_CUDA_INFO"
	.sectionflags	@""
	.align	4


	//----- nvinfo : EIATTR_CUDA_API_VERSION
	.align		4
        /*0000*/ 	.byte	0x04, 0x37
        /*0002*/ 	.short	(.L_1403 - .L_1402)
.L_1402:
        /*0004*/ 	.word	0x00000082


	//----- nvinfo : EIATTR_KPARAM_INFO
	.align		4
.L_1403:
        /*0008*/ 	.byte	0x04, 0x17
        /*000a*/ 	.short	(.L_1405 - .L_1404)
.L_1404:
        /*000c*/ 	.word	0x00000000
        /*0010*/ 	.short	0x000a
        /*0012*/ 	.short	0x0040
        /*0014*/ 	.byte	0x00, 0xf0, 0x21, 0x00


	//----- nvinfo : EIATTR_KPARAM_INFO
	.align		4
.L_1405:
        /*0018*/ 	.byte	0x04, 0x17
        /*001a*/ 	.short	(.L_1407 - .L_1406)
.L_1406:
        /*001c*/ 	.word	0x00000000
        /*0020*/ 	.short	0x0009
        /*0022*/ 	.short	0x0038
        /*0024*/ 	.byte	0x00, 0xf0, 0x05, 0x00


	//----- nvinfo : EIATTR_KPARAM_INFO
	.align		4
.L_1407:
        /*0028*/ 	.byte	0x04, 0x17
        /*002a*/ 	.short	(.L_1409 - .L_1408)
.L_1408:
        /*002c*/ 	.word	0x00000000
        /*0030*/ 	.short	0x0008
        /*0032*/ 	.short	0x0034
        /*0034*/ 	.byte	0x00, 0xf0, 0x11, 0x00


	//----- nvinfo : EIATTR_KPARAM_INFO
	.align		4
.L_1409:
        /*0038*/ 	.byte	0x04, 0x17
        /*003a*/ 	.short	(.L_1411 - .L_1410)
.L_1410:
        /*003c*/ 	.word	0x00000000
        /*0040*/ 	.short	0x0007
        /*0042*/ 	.short	0x0030
        /*0044*/ 	.byte	0x00, 0xf0, 0x11, 0x00


	//----- nvinfo : EIATTR_KPARAM_INFO
	.align		4
.L_1411:
        /*0048*/ 	.byte	0x04, 0x17
        /*004a*/ 	.short	(.L_1413 - .L_1412)
.L_1412:
        /*004c*/ 	.word	0x00000000
        /*0050*/ 	.short	0x0006
        /*0052*/ 	.short	0x002c
        /*0054*/ 	.byte	0x00, 0xf0, 0x11, 0x00


	//----- nvinfo : EIATTR_KPARAM_INFO
	.align		4
.L_1413:
        /*0058*/ 	.byte	0x04, 0x17
        /*005a*/ 	.short	(.L_1415 - .L_1414)
.L_1414:
        /*005c*/ 	.word	0x00000000
        /*0060*/ 	.short	0x0005
        /*0062*/ 	.short	0x0028
        /*0064*/ 	.byte	0x00, 0xf0, 0x11, 0x00


	//----- nvinfo : EIATTR_KPARAM_INFO
	.align		4
.L_1415:
        /*0068*/ 	.byte	0x04, 0x17
        /*006a*/ 	.short	(.L_1417 - .L_1416)
.L_1416:
        /*006c*/ 	.word	0x00000000
        /*0070*/ 	.short	0x0004
        /*0072*/ 	.short	0x0020
        /*0074*/ 	.byte	0x00, 0xf0, 0x21, 0x00


	//----- nvinfo : EIATTR_KPARAM_INFO
	.align		4
.L_1417:
        /*0078*/ 	.byte	0x04, 0x17
        /*007a*/ 	.short	(.L_1419 - .L_1418)
.L_1418:
        /*007c*/ 	.word	0x00000000
        /*0080*/ 	.short	0x0003
        /*0082*/ 	.short	0x0018
        /*0084*/ 	.byte	0x00, 0xf0, 0x21, 0x00


	//----- nvinfo : EIATTR_KPARAM_INFO
	.align		4
.L_1419:
        /*0088*/ 	.byte	0x04, 0x17
        /*008a*/ 	.short	(.L_1421 - .L_1420)
.L_1420:
        /*008c*/ 	.word	0x00000000
        /*0090*/ 	.short	0x0002
        /*0092*/ 	.short	0x0010
        /*0094*/ 	.byte	0x00, 0xf0, 0x21, 0x00


	//----- nvinfo : EIATTR_KPARAM_INFO
	.align		4
.L_1421:
        /*0098*/ 	.byte	0x04, 0x17
        /*009a*/ 	.short	(.L_1423 - .L_1422)
.L_1422:
        /*009c*/ 	.word	0x00000000
        /*00a0*/ 	.short	0x0001
        /*00a2*/ 	.short	0x0008
        /*00a4*/ 	.byte	0x00, 0xf0, 0x21, 0x00


	//----- nvinfo : EIATTR_KPARAM_INFO
	.align		4
.L_1423:
        /*00a8*/ 	.byte	0x04, 0x17
        /*00aa*/ 	.short	(.L_1425 - .L_1424)
.L_1424:
        /*00ac*/ 	.word	0x00000000
        /*00b0*/ 	.short	0x0000
        /*00b2*/ 	.short	0x0000
        /*00b4*/ 	.byte	0x00, 0xf0, 0x21, 0x00


	//----- nvinfo : EIATTR_SPARSE_MMA_MASK
	.align		4
.L_1425:
        /*00b8*/ 	.byte	0x03, 0x50
        /*00ba*/ 	.short	0x0000


	//----- nvinfo : EIATTR_MAXREG_COUNT
	.align		4
        /*00bc*/ 	.byte	0x03, 0x1b
        /*00be*/ 	.short	0x00ff


	//----- nvinfo : EIATTR_NUM_BARRIERS
	.align		4
        /*00c0*/ 	.byte	0x02, 0x4c
        /*00c2*/ 	.byte	0x01
	.zero		1


	//----- nvinfo : EIATTR_MERCURY_ISA_VERSION
	.align		4
        /*00c4*/ 	.byte	0x03, 0x5f
        /*00c6*/ 	.short	0x0101


	//----- nvinfo : EIATTR_EXIT_INSTR_OFFSETS
	.align		4
        /*00c8*/ 	.byte	0x04, 0x1c
        /*00ca*/ 	.short	(.L_1427 - .L_1426)


	//   ....[0]....
.L_1426:
        /*00cc*/ 	.word	0x00000390


	//   ....[1]....
        /*00d0*/ 	.word	0x00003ba0


	//   ....[2]....
        /*00d4*/ 	.word	0x00003c40


	//   ....[3]....
        /*00d8*/ 	.word	0x00003c80


	//----- nvinfo : EIATTR_CRS_STACK_SIZE
	.align		4
.L_1427:
        /*00dc*/ 	.byte	0x04, 0x1e
        /*00de*/ 	.short	(.L_1429 - .L_1428)
.L_1428:
        /*00e0*/ 	.word	0x00000000


	//----- nvinfo : EIATTR_CBANK_PARAM_SIZE
	.align		4
.L_1429:
        /*00e4*/ 	.byte	0x03, 0x19
        /*00e6*/ 	.short	0x0048


	//----- nvinfo : EIATTR_PARAM_CBANK
	.align		4
        /*00e8*/ 	.byte	0x04, 0x0a
        /*00ea*/ 	.short	(.L_1431 - .L_1430)
	.align		4
.L_1430:
        /*00ec*/ 	.word	index@(.nv.constant0._ZN4vllm4gptq33gemm_half_q_half_gptq_4bit_kernelILb1ELi3EEEvPK6__halfPKjS6_S4_PS2_iiiibPKi)
        /*00f0*/ 	.short	0x0210
        /*00f2*/ 	.short	0x0048


	//----- nvinfo : EIATTR_SW_WAR
	.align		4
.L_1431:
        /*00f4*/ 	.byte	0x04, 0x36
        /*00f6*/ 	.short	(.L_1433 - .L_1432)
.L_1432:
        /*00f8*/ 	.word	0x00000008
.L_1433:


//--------------------- .nv.info._ZN4vllm4gptq33gemm_half_q_half_gptq_3bit_kernelILb1ELi3EEEvPK6__halfPKjS6_S4_PS2_iiiibPKi --------------------------
	.section	.nv.info._ZN4vllm4gptq33gemm_half_q_half_gptq_3bit_kernelILb1ELi3EEEvPK6__halfPKjS6_S4_PS2_iiiibPKi,"",@"SHT_CUDA_INFO"
	.sectionflags	@""
	.align	4


	//----- nvinfo : EIATTR_CUDA_API_VERSION
	.align		4
        /*0000*/ 	.byte	0x04, 0x37
        /*0002*/ 	.short	(.L_1435 - .L_1434)
.L_1434:
        /*0004*/ 	.word	0x00000082


	//----- nvinfo : EIATTR_KPARAM_INFO
	.align		4
.L_1435:
        /*0008*/ 	.byte	0x04, 0x17
        /*000a*/ 	.short	(.L_1437 - .L_1436)
.L_1436:
        /*000c*/ 	.word	0x00000000
        /*0010*/ 	.short	0x000a
        /*0012*/ 	.short	0x0040
        /*0014*/ 	.byte	0x00, 0xf0, 0x21, 0x00


	//----- nvinfo : EIATTR_KPARAM_INFO
	.align		4
.L_1437:
        /*0018*/ 	.byte	0x04, 0x17
        /*001a*/ 	.short	(.L_1439 - .L_1438)
.L_1438:
        /*001c*/ 	.word	0x00000000
        /*0020*/ 	.short	0x0009
        /*0022*/ 	.short	0x0038
        /*0024*/ 	.byte	0x00, 0xf0, 0x05, 0x00


	//----- nvinfo : EIATTR_KPARAM_INFO
	.align		4
.L_1439:
        /*0028*/ 	.byte	0x04, 0x17
        /*002a*/ 	.short	(.L_1441 - .L_1440)
.L_1440:
        /*002c*/ 	.word	0x00000000
        /*0030*/ 	.short	0x0008
        /*0032*/ 	.short	0x0034
        /*0034*/ 	.byte	0x00, 0xf0, 0x11, 0x00


	//----- nvinfo : EIATTR_KPARAM_INFO
	.align		4
.L_1441:
        /*0038*/ 	.byte	0x04, 0x17
        /*003a*/ 	.short	(.L_1443 - .L_1442)
.L_1442:
        /*003c*/ 	.word	0x00000000
        /*0040*/ 	.short	0x0007
        /*0042*/ 	.short	0x0030
        /*0044*/ 	.byte	0x00, 0xf0, 0x11, 0x00


	//----- nvinfo : EIATTR_KPARAM_INFO
	.align		4
.L_1443:
        /*0048*/ 	.byte	0x04, 0x17
        /*004a*/ 	.short	(.L_1445 - .L_1444)
.L_1444:
        /*004c*/ 	.word	0x00000000
        /*0050*/ 	.short	0x0006
        /*0052*/ 	.short	0x002c
        /*0054*/ 	.byte	0x00, 0xf0, 0x11, 0x00


	//----- nvinfo : EIATTR_KPARAM_INFO
	.align		4
.L_1445:
        /*0058*/ 	.byte	0x04, 0x17
        /*005a*/ 	.short	(.L_1447 - .L_1446)
.L_1446:
        /*005c*/ 	.word	0x00000000
        /*0060*/ 	.short	0x0005
        /*0062*/ 	.short	0x0028
        /*0064*/ 	.byte	0x00, 0xf0, 0x11, 0x00


	//----- nvinfo : EIATTR_KPARAM_INFO
	.align		4
.L_1447:
        /*0068*/ 	.byte	0x04, 0x17
        /*006a*/ 	.short	(.L_1449 - .L_1448)
.L_1448:
        /*006c*/ 	.word	0x00000000
        /*0070*/ 	.short	0x0004
        /*0072*/ 	.short	0x0020
        /*0074*/ 	.byte	0x00, 0xf0, 0x21, 0x00


	//----- nvinfo : EIATTR_KPARAM_INFO
	.align		4
.L_1449:
        /*0078*/ 	.byte	0x04, 0x17
        /*007a*/ 	.short	(.L_1451 - .L_1450)
.L_1450:
        /*007c*/ 	.word	0x00000000
        /*0080*/ 	.short	0x0003
        /*0082*/ 	.short	0x0018
        /*0084*/ 	.byte	0x00, 0xf0, 0x21, 0x00


	//----- nvinfo : EIATTR_KPARAM_INFO
	.align		4
.L_1451:
        /*0088*/ 	.byte	0x04, 0x17
        /*008a*/ 	.short	(.L_1453 - .L_1452)
.L_1452:
        /*008c*/ 	.word	0x00000000
        /*0090*/ 	.short	0x0002
        /*0092*/ 	.short	0x0010
        /*0094*/ 	.byte	0x00, 0xf0, 0x21, 0x00


	//----- nvinfo : EIATTR_KPARAM_INFO
	.align		4
.L_1453:
        /*0098*/ 	.byte	0x04, 0x17
        /*009a*/ 	.short	(.L_1455 - .L_1454)
.L_1454:
        /*009c*/ 	.word	0x00000000
        /*00a0*/ 	.short	0x0001
        /*00a2*/ 	.short	0x0008
        /*00a4*/ 	.byte	0x00, 0xf0, 0x21, 0x00


	//----- nvinfo : EIATTR_KPARAM_INFO
	.align		4
.L_1455:
        /*00a8*/ 	.byte	0x04, 0x17
        /*00aa*/ 	.short	(.L_1457 - .L_1456)
.L_1456:
        /*00ac*/ 	.word	0x00000000
        /*00b0*/ 	.short	0x0000
        /*00b2*/ 	.short	0x0000
        /*00b4*/ 	.byte	0x00, 0xf0, 0x21, 0x00


	//----- nvinfo : EIATTR_SPARSE_MMA_MASK
	.align		4
.L_1457:
        /*00b8*/ 	.byte	0x03, 0x50
        /*00ba*/ 	.short	0x0000


	//----- nvinfo : EIATTR_MAXREG_COUNT
	.align		4
        /*00bc*/ 	.byte	0x03, 0x1b
        /*00be*/ 	.short	0x00ff


	//----- nvinfo : EIATTR_NUM_BARRIERS
	.align		4
        /*00c0*/ 	.byte	0x02, 0x4c
        /*00c2*/ 	.byte	0x01
	.zero		1


	//----- nvinfo : EIATTR_MERCURY_ISA_VERSION
	.align		4
        /*00c4*/ 	.byte	0x03, 0x5f
        /*00c6*/ 	.short	0x0101


	//----- nvinfo : EIATTR_EXIT_INSTR_OFFSETS
	.align		4
        /*00c8*/ 	.byte	0x04, 0x1c
        /*00ca*/ 	.short	(.L_1459 - .L_1458)


	//   ....[0]....
.L_1458:
        /*00cc*/ 	.word	0x00000390


	//   ....[1]....
        /*00d0*/ 	.word	0x00003530


	//   ....[2]....
        /*00d4*/ 	.word	0x000035d0


	//   ....[3]....
        /*00d8*/ 	.word	0x00003610


	//----- nvinfo : EIATTR_CRS_STACK_SIZE
	.align		4
.L_1459:
        /*00dc*/ 	.byte	0x04, 0x1e
        /*00de*/ 	.short	(.L_1461 - .L_1460)
.L_1460:
        /*00e0*/ 	.word	0x00000000


	//----- nvinfo : EIATTR_CBANK_PARAM_SIZE
	.align		4
.L_1461:
        /*00e4*/ 	.byte	0x03, 0x19
        /*00e6*/ 	.short	0x0048


	//----- nvinfo : EIATTR_PARAM_CBANK
	.align		4
        /*00e8*/ 	.byte	0x04, 0x0a
        /*00ea*/ 	.short	(.L_1463 - .L_1462)
	.align		4
.L_1462:
        /*00ec*/ 	.word	index@(.nv.constant0._ZN4vllm4gptq33gemm_half_q_half_gptq_3bit_kernelILb1ELi3EEEvPK6__halfPKjS6_S4_PS2_iiiibPKi)
        /*00f0*/ 	.short	0x0210
        /*00f2*/ 	.short	0x0048


	//----- nvinfo : EIATTR_SW_WAR
	.align		4
.L_1463:
        /*00f4*/ 	.byte	0x04, 0x36
        /*00f6*/ 	.short	(.L_1465 - .L_1464)
.L_1464:
        /*00f8*/ 	.word	0x00000008
.L_1465:


//--------------------- .nv.info._ZN4vllm4gptq33gemm_half_q_half_gptq_2bit_kernelILb1ELi3EEEvPK6__halfPKjS6_S4_PS2_iiiibPKi --------------------------
	.section	.nv.info._ZN4vllm4gptq33gemm_half_q_half_gptq_2bit_kernelILb1ELi3EEEvPK6__halfPKjS6_S4_PS2_iiiibPKi,"",@"SHT_CUDA_INFO"
	.sectionflags	@""
	.align	4


	//----- nvinfo : EIATTR_CUDA_API_VERSION
	.align		4
        /*0000*/ 	.byte	0x04, 0x37
        /*0002*/ 	.short	(.L_1467 - .L_1466)
.L_1466:
        /*0004*/ 	.word	0x00000082


	//----- nvinfo : EIATTR_KPARAM_INFO
	.align		4
.L_1467:
        /*0008*/ 	.byte	0x04, 0x17
        /*000a*/ 	.short	(.L_1469 - .L_1468)
.L_1468:
        /*000c*/ 	.word	0x00000000
        /*0010*/ 	.short	0x000a
        /*0012*/ 	.short	0x0040
        /*0014*/ 	.byte	0x00, 0xf0, 0x21, 0x00


	//----- nvinfo : EIATTR_KPARAM_INFO
	.align		4
.L_1469:
        /*0018*/ 	.byte	0x04, 0x17
        /*001a*/ 	.short	(.L_1471 - .L_1470)
.L_1470:
        /*001c*/ 	.word	0x00000000
        /*0020*/ 	.short	0x0009
        /*0022*/ 	.short	0x0038
        /*0024*/ 	.byte	0x00, 0xf0, 0x05, 0x00


	//----- nvinfo : EIATTR_KPARAM_INFO
	.align		4
.L_1471:
        /*0028*/ 	.byte	0x04, 0x17
        /*002a*/ 	.short	(.L_1473 - .L_1472)
.L_1472:
        /*002c*/ 	.word	0x00000000
        /*0030*/ 	.short	0x0008
        /*0032*/ 	.short	0x0034
        /*0034*/ 	.byte	0x00, 0xf0, 0x11, 0x00


	//----- nvinfo : EIATTR_KPARAM_INFO
	.align		4
.L_1473:
        /*0038*/ 	.byte	0x04, 0x17
        /*003a*/ 	.short	(.L_1475 - .L_1474)
.L_1474:
        /*003c*/ 	.word	0x00000000
        /*0040*/ 	.short	0x0007
        /*0042*/ 	.short	0x0030
        /*0044*/ 	.byte	0x00, 0xf0, 0x11, 0x00


	//----- nvinfo : EIATTR_KPARAM_INFO
	.align		4
.L_1475:
        /*0048*/ 	.byte	0x04, 0x17
        /*004a*/ 	.short	(.L_1477 - .L_1476)
.L_1476:
        /*004c*/ 	.word	0x00000000
        /*0050*/ 	.short	0x0006
        /*0052*/ 	.short	0x002c
        /*0054*/ 	.byte	0x00, 0xf0, 0x11, 0x00


	//----- nvinfo : EIATTR_KPARAM_INFO
	.align		4
.L_1477:
        /*0058*/ 	.byte	0x04, 0x17
        /*005a*/ 	.short	(.L_1479 - .L_1478)
.L_1478:
        /*005c*/ 	.word	0x00000000
        /*0060*/ 	.short	0x0005
        /*0062*/ 	.short	0x0028
        /*0064*/ 	.byte	0x00, 0xf0, 0x11, 0x00


	//----- nvinfo : EIATTR_KPARAM_INFO
	.align		4
.L_1479:
        /*0068*/ 	.byte	0x04, 0x17
        /*006a*/ 	.short	(.L_1481 - .L_1480)
.L_1480:
        /*006c*/ 	.word	0x00000000
        /*0070*/ 	.short	0x0004
        /*0072*/ 	.short	0x0020
        /*0074*/ 	.byte	0x00, 0xf0, 0x21, 0x00


	//----- nvinfo : EIATTR_KPARAM_INFO
	.align		4
.L_1481:
        /*0078*/ 	.byte	0x04, 0x17
        /*007a*/ 	.short	(.L_1483 - .L_1482)
.L_1482:
        /*007c*/ 	.word	0x00000000
        /*0080*/ 	.short	0x0003
        /*0082*/ 	.short	0x0018
        /*0084*/ 	.byte	0x00, 0xf0, 0x21, 0x00


	//----- nvinfo : EIATTR_KPARAM_INFO
	.align		4
.L_1483:
        /*0088*/ 	.byte	0x04, 0x17
        /*008a*/ 	.short	(.L_1485 - .L_1484)
.L_1484:
        /*008c*/ 	.word	0x00000000
        /*0090*/ 	.short	0x0002
        /*0092*/ 	.short	0x0010
        /*0094*/ 	.byte	0x00, 0xf0, 0x21, 0x00


	//----- nvinfo : EIATTR_KPARAM_INFO
	.align		4
.L_1485:
        /*0098*/ 	.byte	0x04, 0x17
        /*009a*/ 	.short	(.L_1487 - .L_1486)
.L_1486:
        /*009c*/ 	.word	0x00000000
        /*00a0*/ 	.short	0x0001
        /*00a2*/ 	.short	0x0008
        /*00a4*/ 	.byte	0x00, 0xf0, 0x21, 0x00


	//----- nvinfo : EIATTR_KPARAM_INFO
	.align		4
.L_1487:
        /*00a8*/ 	.byte	0x04, 0x17
        /*00aa*/ 	.short	(.L_1489 - .L_1488)
.L_1488:
        /*00ac*/ 	.word	0x00000000
        /*00b0*/ 	.short	0x0000
        /*00b2*/ 	.short	0x0000
        /*00b4*/ 	.byte	0x00, 0xf0, 0x21, 0x00


	//----- nvinfo : EIATTR_SPARSE_MMA_MASK
	.align		4
.L_1489:
        /*00b8*/ 	.byte	0x03, 0x50
        /*00ba*/ 	.short	0x0000


	//----- nvinfo : EIATTR_MAXREG_COUNT
	.align		4
        /*00bc*/ 	.byte	0x03, 0x1b
        /*00be*/ 	.short	0x00ff


	//----- nvinfo : EIATTR_NUM_BARRIERS
	.align		4
        /*00c0*/ 	.byte	0x02, 0x4c
        /*00c2*/ 	.byte	0x01
	.zero		1


	//----- nvinfo : EIATTR_MERCURY_ISA_VERSION
	.align		4
        /*00c4*/ 	.byte	0x03, 0x5f
        /*00c6*/ 	.short	0x0101


	//----- nvinfo : EIATTR_EXIT_INSTR_OFFSETS
	.align		4
        /*00c8*/ 	.byte	0x04, 0x1c
        /*00ca*/ 	.short	(.L_1491 - .L_1490)


	//   ....[0]....
.L_1490:
        /*00cc*/ 	.word	0x00000390


	//   ....[1]....
        /*00d0*/ 	.word	0x000021b0


	//   ....[2]....
        /*00d4*/ 	.word	0x00002250


	//   ....[3]....
        /*00d8*/ 	.word	0x00002290


	//----- nvinfo : EIATTR_CRS_STACK_SIZE
	.align		4
.L_1491:
        /*00dc*/ 	.byte	0x04, 0x1e
        /*00de*/ 	.short	(.L_1493 - .L_1492)
.L_1492:
        /*00e0*/ 	.word	0x00000000


	//----- nvinfo : EIATTR_CBANK_PARAM_SIZE
	.align		4
.L_1493:
        /*00e4*/ 	.byte	0x03, 0x19
        /*00e6*/ 	.short	0x0048


	//----- nvinfo : EIATTR_PARAM_CBANK
	.align		4
        /*00e8*/ 	.byte	0x04, 0x0a
        /*00ea*/ 	.short	(.L_1495 - .L_1494)
	.align		4
.L_1494:
        /*00ec*/ 	.word	index@(.nv.constant0._ZN4vllm4gptq33gemm_half_q_half_gptq_2bit_kernelILb1ELi3EEEvPK6__halfPKjS6_S4_PS2_iiiibPKi)
        /*00f0*/ 	.short	0x0210
        /*00f2*/ 	.short	0x0048


	//----- nvinfo : EIATTR_SW_WAR
	.align		4
.L_1495:
        /*00f4*/ 	.byte	0x04, 0x36
        /*00f6*/ 	.short	(.L_1497 - .L_1496)
.L_1496:
        /*00f8*/ 	.word	0x00000008
.L_1497:


//--------------------- .nv.info._ZN4vllm4gptq33gemm_half_q_half_gptq_8bit_kernelILb1ELi2EEEvPK6__halfPKjS6_S4_PS2_iiiibPKi --------------------------
	.section	.nv.info._ZN4vllm4gptq33gemm_half_q_half_gptq_8bit_kernelILb1ELi2EEEvPK6__halfPKjS6_S4_PS2_iiiibPKi,"",@"SHT_CUDA_INFO"
	.sectionflags	@""
	.align	4


	//----- nvinfo : EIATTR_CUDA_API_VERSION
	.align		4
        /*0000*/ 	.byte	0x04, 0x37
        /*0002*/ 	.short	(.L_1499 - .L_1498)
.L_1498:
        /*0004*/ 	.word	0x00000082


	//----- nvinfo : EIATTR_KPARAM_INFO
	.align		4
.L_1499:
        /*0008*/ 	.byte	0x04, 0x17
        /*000a*/ 	.short	(.L_1501 - .L_1500)
.L_1500:
        /*000c*/ 	.word	0x00000000
        /*0010*/ 	.short	0x000a
        /*0012*/ 	.short	0x0040
        /*0014*/ 	.byte	0x00, 0xf0, 0x21, 0x00


	//----- nvinfo : EIATTR_KPARAM_INFO
	.align		4
.L_1501:
        /*0018*/ 	.byte	0x04, 0x17
        /*001a*/ 	.short	(.L_1503 - .L_1502)
.L_1502:
        /*001c*/ 	.word	0x00000000
        /*0020*/ 	.short	0x0009
        /*0022*/ 	.short	0x0038
        /*0024*/ 	.byte	0x00, 0xf0, 0x05, 0x00


	//----- nvinfo : EIATTR_KPARAM_INFO
	.align		4
.L_1503:
        /*0028*/ 	.byte	0x04, 0x17
        /*002a*/ 	.short	(.L_1505 - .L_1504)
.L_1504:
        /*002c*/ 	.word	0x00000000
        /*0030*/ 	.short	0x0008
        /*0032*/ 	.short	0x0034
        /*0034*/ 	.byte	0x00, 0xf0, 0x11, 0x00


	//----- nvinfo : EIATTR_KPARAM_INFO
	.align		4
.L_1505:
        /*0038*/ 	.byte	0x04, 0x17
        /*003a*/ 	.short	(.L_1507 - .L_1506)
.L_1506:
        /*003c*/ 	.word	0x00000000
        /*0040*/ 	.short	0x0007
        /*0042*/ 	.short	0x0030
        /*0044*/ 	.byte	0x00, 0xf0, 0x11, 0x00


	//----- nvinfo : EIATTR_KPARAM_INFO
	.align		4
.L_1507:
        /*0048*/ 	.byte	0x04, 0x17
        /*004a*/ 	.short	(.L_1509 - .L_1508)
.L_1508:
        /*004c*/ 	.word	0x00000000
        /*0050*/ 	.short	0x0006
        /*0052*/ 	.short	0x002c
        /*0054*/ 	.byte	0x00, 0xf0, 0x11, 0x00


	//----- nvinfo : EIATTR_KPARAM_INFO
	.align		4
.L_1509:
        /*0058*/ 	.byte	0x04, 0x17
        /*005a*/ 	.short	(.L_1511 - .L_1510)
.L_1510:
        /*005c*/ 	.word	0x00000000
        /*0060*/ 	.short	0x0005
        /*0062*/ 	.short	0x0028
        /*0064*/ 	.byte	0x00, 0xf0, 0x11, 0x00


	//----- nvinfo : EIATTR_KPARAM_INFO
	.align		4
.L_1511:
        /*0068*/ 	.byte	0x04, 0x17
        /*006a*/ 	.short	(.L_1513 - .L_1512)
.L_1512:
        /*006c*/ 	.word	0x00000000
        /*0070*/ 	.short	0x0004
        /*0072*/ 	.short	0x0020
        /*0074*/ 	.byte	0x00, 0xf0, 0x21, 0x00


	//----- nvinfo : EIATTR_KPARAM_INFO
	.align		4
.L_1513:
        /*0078*/ 	.byte	0x04, 0x17
        /*007a*/ 	.short	(.L_1515 - .L_1514)
.L_1514:
        /*007c*/ 	.word	0x00000000
        /*0080*/ 	.short	0x0003
        /*0082*/ 	.short	0x0018
        /*0084*/ 	.byte	0x00, 0xf0, 0x21, 0x00


	//----- nvinfo : EIATTR_KPARAM_INFO
	.align		4
.L_1515:
        /*0088*/ 	.byte	0x04, 0x17
        /*008a*/ 	.short	(.L_1517 - .L_1516)
.L_1516:
        /*008c*/ 	.word	0x00000000
        /*0090*/ 	.short	0x0002
        /*0092*/ 	.short	0x0010
        /*0094*/ 	.byte	0x00, 0xf0, 0x21, 0x00


	//----- nvinfo : EIATTR_KPARAM_INFO
	.align		4
.L_1517:
        /*0098*/ 	.byte	0x04, 0x17
        /*009a*/ 	.short	(.L_1519 - .L_1518)
.L_1518:
        /*009c*/ 	.word	0x00000000
        /*00a0*/ 	.short	0x0001
        /*00a2*/ 	.short	0x0008
        /*00a4*/ 	.byte	0x00, 0xf0, 0x21, 0x00


	//----- nvinfo : EIATTR_KPARAM_INFO
	.align		4
.L_1519:
        /*00a8*/ 	.byte	0x04, 0x17
        /*00aa*/ 	.short	(.L_1521 - .L_1520)
.L_1520:
        /*00ac*/ 	.word	0x00000000
        /*00b0*/ 	.short	0x0000
        /*00b2*/ 	.short	0x0000
        /*00b4*/ 	.byte	0x00, 0xf0, 0x21, 0x00


	//----- nvinfo : EIATTR_SPARSE_MMA_MASK
	.align		4
.L_1521:
        /*00b8*/ 	.byte	0x03, 0x50
        /*00ba*/ 	.short	0x0000


	//----- nvinfo : EIATTR_MAXREG_COUNT
	.align		4
        /*00bc*/ 	.byte	0x03, 0x1b
        /*00be*/ 	.short	0x00ff


	//----- nvinfo : EIATTR_NUM_BARRIERS
	.align		4
        /*00c0*/ 	.byte	0x02, 0x4c
        /*00c2*/ 	.byte	0x01
	.zero		1


	//----- nvinfo : EIATTR_MERCURY_ISA_VERSION
	.align		4
        /*00c4*/ 	.byte	0x03, 0x5f
        /*00c6*/ 	.short	0x0101


	//----- nvinfo : EIATTR_EXIT_INSTR_OFFSETS
	.align		4
        /*00c8*/ 	.byte	0x04, 0x1c
        /*00ca*/ 	.short	(.L_1523 - .L_1522)


	//   ....[0]....
.L_1522:
        /*00cc*/ 	.word	0x00000400


	//   ....[1]....
        /*00d0*/ 	.word	0x00004e80


	//   ....[2]....
        /*00d4*/ 	.word	0x00004f20


	//   ....[3]....
        /*00d8*/ 	.word	0x00004f60


	//----- nvinfo : EIATTR_CRS_STACK_SIZE
	.align		4
.L_1523:
        /*00dc*/ 	.byte	0x04, 0x1e
        /*00de*/ 	.short	(.L_1525 - .L_1524)
.L_1524:
        /*00e0*/ 	.word	0x00000000


	//----- nvinfo : EIATTR_CBANK_PARAM_SIZE
	.align		4
.L_1525:
        /*00e4*/ 	.byte	0x03, 0x19
        /*00e6*/ 	.short	0x0048


	//----- nvinfo : EIATTR_PARAM_CBANK
	.align		4
        /*00e8*/ 	.byte	0x04, 0x0a
        /*00ea*/ 	.short	(.L_1527 - .L_1526)
	.align		4
.L_1526:
        /*00ec*/ 	.word	index@(.nv.constant0._ZN4vllm4gptq33gemm_half_q_half_gptq_8bit_kernelILb1ELi2EEEvPK6__halfPKjS6_S4_PS2_iiiibPKi)
        /*00f0*/ 	.short	0x0210
        /*00f2*/ 	.short	0x0048


	//----- nvinfo : EIATTR_SW_WAR
	.align		4
.L_1527:
        /*00f4*/ 	.byte	0x04, 0x36
        /*00f6*/ 	.short	(.L_1529 - .L_1528)
.L_1528:
        /*00f8*/ 	.word	0x00000008
.L_1529:


//--------------------- .nv.info._ZN4vllm4gptq33gemm_half_q_half_gptq_4bit_kernelILb1ELi2EEEvPK6__halfPKjS6_S4_PS2_iiiibPKi --------------------------
	.section	.nv.info._ZN4vllm4gptq33gemm_half_q_half_gptq_4bit_kernelILb1ELi2EEEvPK6__halfPKjS6_S4_PS2_iiiibPKi,"",@"SHT_CUDA_INFO"
	.sectionflags	@""
	.align	4


	//----- nvinfo : EIATTR_CUDA_API_VERSION
	.align		4
        /*0000*/ 	.byte	0x04, 0x37
        /*0002*/ 	.short	(.L_1531 - .L_1530)
.L_1530:
        /*0004*/ 	.word	0x00000082


	//----- nvinfo : EIATTR_KPARAM_INFO
	.align		4
.L_1531:
        /*0008*/ 	.byte	0x04, 0x17
        /*000a*/ 	.short	(.L_1533 - .L_1532)
.L_1532:
        /*000c*/ 	.word	0x00000000
        /*0010*/ 	.short	0x000a
        /*0012*/ 	.short	0x0040
        /*0014*/ 	.byte	0x00, 0xf0, 0x21, 0x00


	//----- nvinfo : EIATTR_KPARAM_INFO
	.align		4
.L_1533:
        /*0018*/ 	.byte	0x04, 0x17
        /*001a*/ 	.short	(.L_1535 - .L_1534)
.L_1534:
        /*001c*/ 	.word	0x00000000
        /*0020*/ 	.short	0x0009
        /*0022*/ 	.short	0x0038
        /*0024*/ 	.byte	0x00, 0xf0, 0x05, 0x00


	//----- nvinfo : EIATTR_KPARAM_INFO
	.align		4
.L_1535:
        /*0028*/ 	.byte	0x04, 0x17
        /*002a*/ 	.short	(.L_1537 - .L_1536)
.L_1536:
        /*002c*/ 	.word	0x00000000
        /*0030*/ 	.short	0x0008
        /*0032*/ 	.short	0x0034
        /*0034*/ 	.byte	0x00, 0xf0, 0x11, 0x00


	//----- nvinfo : EIATTR_KPARAM_INFO
	.align		4
.L_1537:
        /*0038*/ 	.byte	0x04, 0x17
        /*003a*/ 	.short	(.L_1539 - .L_1538)
.L_1538:
        /*003c*/ 	.word	0x00000000
        /*0040*/ 	.short	0x0007
        /*0042*/ 	.short	0x0030
        /*0044*/ 	.byte	0x00, 0xf0, 0x11, 0x00


	//----- nvinfo : EIATTR_KPARAM_INFO
	.align		4
.L_1539:
        /*0048*/ 	.byte	0x04, 0x17
        /*004a*/ 	.short	(.L_1541 - .L_1540)
.L_1540:
        /*004c*/ 	.word	0x00000000
        /*0050*/ 	.short	0x0006
        /*0052*/ 	.short	0x002c
        /*0054*/ 	.byte	0x00, 0xf0, 0x11, 0x00


	//----- nvinfo : EIATTR_KPARAM_INFO
	.align		4
.L_1541:
        /*0058*/ 	.byte	0x04, 0x17
        /*005a*/ 	.short	(.L_1543 - .L_1542)
.L_1542:
        /*005c*/ 	.word	0x00000000
        /*0060*/ 	.short	0x0005
        /*0062*/ 	.short	0x0028
        /*0064*/ 	.byte	0x00, 0xf0, 0x11, 0x00


	//----- nvinfo : EIATTR_KPARAM_INFO
	.align		4
.L_1543:
        /*0068*/ 	.byte	0x04, 0x17
        /*006a*/ 	.short	(.L_1545 - .L_1544)
.L_1544:
        /*006c*/ 	.word	0x00000000
        /*0070*/ 	.short	0x0004
        /*0072*/ 	.short	0x0020
        /*0074*/ 	.byte	0x00, 0xf0, 0x21, 0x00


	//----- nvinfo : EIATTR_KPARAM_INFO
	.align		4
.L_1545:
        /*0078*/ 	.byte	0x04, 0x17
        /*007a*/ 	.short	(.L_1547 - .L_1546)
.L_1546:
        /*007c*/ 	.word	0x00000000
        /*0080*/ 	.short	0x0003
        /*0082*/ 	.short	0x0018
        /*0084*/ 	.byte	0x00, 0xf0, 0x21, 0x00


	//----- nvinfo : EIATTR_KPARAM_INFO
	.align		4
.L_1547:
        /*0088*/ 	.byte	0x04, 0x17
        /*008a*/ 	.short	(.L_1549 - .L_1548)
.L_1548:
        /*008c*/ 	.word	0x00000000
        /*0090*/ 	.short	0x0002
        /*0092*/ 	.short	0x0010
        /*0094*/ 	.byte	0x00, 0xf0, 0x21, 0x00


	//----- nvinfo : EIATTR_KPARAM_INFO
	.align		4
.L_1549:
        /*0098*/ 	.byte	0x04, 0x17
        /*009a*/ 	.short	(.L_1551 - .L_1550)
.L_1550:
        /*009c*/ 	.word	0x00000000
        /*00a0*/ 	.short	0x0001
        /*00a2*/ 	.short	0x0008
        /*00a4*/ 	.byte	0x00, 0xf0, 0x21, 0x00


	//----- nvinfo : EIATTR_KPARAM_INFO
	.align		4
.L_1551:
        /*00a8*/ 	.byte	0x04, 0x17
        /*00aa*/ 	.short	(.L_1553 - .L_1552)
.L_1552:
        /*00ac*/ 	.word	0x00000000
        /*00b0*/ 	.short	0x0000
        /*00b2*/ 	.short	0x0000
        /*00b4*/ 	.byte	0x00, 0xf0, 0x21, 0x00


	//----- nvinfo : EIATTR_SPARSE_MMA_MASK
	.align		4
.L_1553:
        /*00b8*/ 	.byte	0x03, 0x50
        /*00ba*/ 	.short	0x0000


	//----- nvinfo : EIATTR_MAXREG_COUNT
	.align		4
        /*00bc*/ 	.byte	0x03, 0x1b
        /*00be*/ 	.short	0x00ff


	//----- nvinfo : EIATTR_NUM_BARRIERS
	.align		4
        /*00c0*/ 	.byte	0x02, 0x4c
        /*00c2*/ 	.byte	0x01
	.zero		1


	//----- nvinfo : EIATTR_MERCURY_ISA_VERSION
	.align		4
        /*00c4*/ 	.byte	0x03, 0x5f
        /*00c6*/ 	.short	0x0101


	//----- nvinfo : EIATTR_EXIT_INSTR_OFFSETS
	.align		4
        /*00c8*/ 	.byte	0x04, 0x1c
        /*00ca*/ 	.short	(.L_1555 - .L_1554)


	//   ....[0]....
.L_1554:
        /*00cc*/ 	.word	0x000003f0


	//   ....[1]....
        /*00d0*/ 	.word	0x00003130


	//   ....[2]....
        /*00d4*/ 	.word	0x000031d0


	//   ....[3]....
        /*00d8*/ 	.word	0x00003210


	//----- nvinfo : EIATTR_CRS_STACK_SIZE
	.align		4
.L_1555:
        /*00dc*/ 	.byte	0x04, 0x1e
        /*00de*/ 	.short	(.L_1557 - .L_1556)
.L_1556:
        /*00e0*/ 	.word	0x00000000


	//----- nvinfo : EIATTR_CBANK_PARAM_SIZE
	.align		4
.L_1557:
        /*00e4*/ 	.byte	0x03, 0x19
        /*00e6*/ 	.short	0x0048


	//----- nvinfo : EIATTR_PARAM_CBANK
	.align		4
        /*00e8*/ 	.byte	0x04, 0x0a
        /*00ea*/ 	.short	(.L_1559 - .L_1558)
	.align		4
.L_1558:
        /*00ec*/ 	.word	index@(.nv.constant0._ZN4vllm4gptq33gemm_half_q_half_gptq_4bit_kernelILb1ELi2EEEvPK6__halfPKjS6_S4_PS2_iiiibPKi)
        /*00f0*/ 	.short	0x0210
        /*00f2*/ 	.short	0x0048


	//----- nvinfo : EIATTR_SW_WAR
	.align		4
.L_1559:
        /*00f4*/ 	.byte	0x04, 0x36
        /*00f6*/ 	.short	(.L_1561 - .L_1560)
.L_1560:
        /*00f8*/ 	.word	0x00000008
.L_1561:


//--------------------- .nv.info._ZN4vllm4gptq33gemm_half_q_half_gptq_3bit_kernelILb1ELi2EEEvPK6__halfPKjS6_S4_PS2_iiiibPKi --------------------------
	.section	.nv.info._ZN4vllm4gptq33gemm_half_q_half_gptq_3bit_kernelILb1ELi2EEEvPK6__halfPKjS6_S4_PS2_iiiibPKi,"",@"SHT_CUDA_INFO"
	.sectionflags	@""
	.align	4


	//----- nvinfo : EIATTR_CUDA_API_VERSION
	.align		4
        /*0000*/ 	.byte	0x04, 0x37
        /*0002*/ 	.short	(.L_1563 - .L_1562)
.L_1562:
        /*0004*/ 	.word	0x00000082


	//----- nvinfo : EIATTR_KPARAM_INFO
	.align		4
.L_1563:
        /*0008*/ 	.byte	0x04, 0x17
        /*000a*/ 	.short	(.L_1565 - .L_1564)
.L_1564:
        /*000c*/ 	.word	0x00000000
        /*0010*/ 	.short	0x000a
        /*0012*/ 	.short	0x0040
        /*0014*/ 	.byte	0x00, 0xf0, 0x21, 0x00


	//----- nvinfo : EIATTR_KPARAM_INFO
	.align		4
.L_1565:
        /*0018*/ 	.byte	0x04, 0x17
        /*001a*/ 	.short	(.L_1567 - .L_1566)
.L_1566:
        /*001c*/ 	.word	0x00000000
        /*0020*/ 	.short	0x0009
        /*0022*/ 	.short	0x0038
        /*0024*/ 	.byte	0x00, 0xf0, 0x05, 0x00


	//----- nvinfo : EIATTR_KPARAM_INFO
	.align		4
.L_1567:
        /*0028*/ 	.byte	0x04, 0x17
        /*002a*/ 	.short	(.L_1569 - .L_1568)
.L_1568:
        /*002c*/ 	.word	0x00000000
        /*0030*/ 	.short	0x0008
        /*0032*/ 	.short	0x0034
        /*0034*/ 	.byte	0x00, 0xf0, 0x11, 0x00


	//----- nvinfo : EIATTR_KPARAM_INFO
	.align		4
.L_1569:
        /*0038*/ 	.byte	0x04, 0x17
        /*003a*/ 	.short	(.L_1571 - .L_1570)
.L_1570:
        /*003c*/ 	.word	0x00000000
        /*0040*/ 	.short	0x0007
        /*0042*/ 	.short	0x0030
        /*0044*/ 	.byte	0x00, 0xf0, 0x11, 0x00


	//----- nvinfo : EIATTR_KPARAM_INFO
	.align		4
.L_1571:
        /*0048*/ 	.byte	0x04, 0x17
        /*004a*/ 	.short	(.L_1573 - .L_1572)
.L_1572:
        /*004c*/ 	.word	0x00000000
        /*0050*/ 	.short	0x0006
        /*0052*/ 	.short	0x002c
        /*0054*/ 	.byte	0x00, 0xf0, 0x11, 0x00


	//----- nvinfo : EIATTR_KPARAM_INFO
	.align		4
.L_1573:
        /*0058*/ 	.byte	0x04, 0x17
        /*005a*/ 	.short	(.L_1575 - .L_1574)
.L_1574:
        /*005c*/ 	.word	0x00000000
        /*0060*/ 	.short	0x0005
        /*0062*/ 	.short	0x0028
        /*0064*/ 	.byte	0x00, 0xf0, 0x11, 0x00


	//----- nvinfo : EIATTR_KPARAM_INFO
	.align		4
.L_1575:
        /*0068*/ 	.byte	0x04, 0x17
        /*006a*/ 	.short	(.L_1577 - .L_1576)
.L_1576:
        /*006c*/ 	.word	0x00000000
        /*0070*/ 	.short	0x0004
        /*0072*/ 	.short	0x0020
        /*0074*/ 	.byte	0x00, 0xf0, 0x21, 0x00


	//----- nvinfo : EIATTR_KPARAM_INFO
	.align		4
.L_1577:
        /*0078*/ 	.byte	0x04, 0x17
        /*007a*/ 	.short	(.L_1579 - .L_1578)
.L_1578:
        /*007c*/ 	.word	0x00000000
        /*0080*/ 	.short	0x0003
        /*0082*/ 	.short	0x0018
        /*0084*/ 	.byte	0x00, 0xf0, 0x21, 0x00


	//----- nvinfo : EIATTR_KPARAM_INFO
	.align		4
.L_1579:
        /*0088*/ 	.byte	0x04, 0x17
        /*008a*/ 	.short	(.L_1581 - .L_1580)
.L_1580:
        /*008c*/ 	.word	0x00000000
        /*0090*/ 	.short	0x0002
        /*0092*/ 	.short	0x0010
        /*0094*/ 	.byte	0x00, 0xf0, 0x21, 0x00


	//----- nvinfo : EIATTR_KPARAM_INFO
	.align		4
.L_1581:
        /*0098*/ 	.byte	0x04, 0x17
        /*009a*/ 	.short	(.L_1583 - .L_1582)
.L_1582:
        /*009c*/ 	.word	0x00000000
        /*00a0*/ 	.short	0x0001
        /*00a2*/ 	.short	0x0008
        /*00a4*/ 	.byte	0x00, 0xf0, 0x21, 0x00


	//----- nvinfo : EIATTR_KPARAM_INFO
	.align		4
.L_1583:
        /*00a8*/ 	.byte	0x04, 0x17
        /*00aa*/ 	.short	(.L_1585 - .L_1584)
.L_1584:
        /*00ac*/ 	.word	0x00000000
        /*00b0*/ 	.short	0x0000
        /*00b2*/ 	.short	0x0000
        /*00b4*/ 	.byte	0x00, 0xf0, 0x21, 0x00


	//----- nvinfo : EIATTR_SPARSE_MMA_MASK
	.align		4
.L_1585:
        /*00b8*/ 	.byte	0x03, 0x50
        /*00ba*/ 	.short	0x0000


	//----- nvinfo : EIATTR_MAXREG_COUNT
	.align		4
        /*00bc*/ 	.byte	0x03, 0x1b
        /*00be*/ 	.short	0x00ff


	//----- nvinfo : EIATTR_NUM_BARRIERS
	.align		4
        /*00c0*/ 	.byte	0x02, 0x4c
        /*00c2*/ 	.byte	0x01
	.zero		1


	//----- nvinfo : EIATTR_MERCURY_ISA_VERSION
	.align		4
        /*00c4*/ 	.byte	0x03, 0x5f
        /*00c6*/ 	.short	0x0101


	//----- nvinfo : EIATTR_EXIT_INSTR_OFFSETS
	.align		4
        /*00c8*/ 	.byte	0x04, 0x1c
        /*00ca*/ 	.short	(.L_1587 - .L_1586)


	//   ....[0]....
.L_1586:
        /*00cc*/ 	.word	0x000003f0


	//   ....[1]....
        /*00d0*/ 	.word	0x00002e50


	//   ....[2]....
        /*00d4*/ 	.word	0x00002ef0


	//   ....[3]....
        /*00d8*/ 	.word	0x00002f30


	//----- nvinfo : EIATTR_CRS_STACK_SIZE
	.align		4
.L_1587:
        /*00dc*/ 	.byte	0x04, 0x1e
        /*00de*/ 	.short	(.L_1589 - .L_1588)
.L_1588:
        /*00e0*/ 	.word	0x00000000


	//----- nvinfo : EIATTR_CBANK_PARAM_SIZE
	.align		4
.L_1589:
        /*00e4*/ 	.byte	0x03, 0x19
        /*00e6*/ 	.short	0x0048


	//----- nvinfo : EIATTR_PARAM_CBANK
	.align		4
        /*00e8*/ 	.byte	0x04, 0x0a
        /*00ea*/ 	.short	(.L_1591 - .L_1590)
	.align		4
.L_1590:
        /*00ec*/ 	.word	index@(.nv.constant0._ZN4vllm4gptq33gemm_half_q_half_gptq_3bit_kernelILb1ELi2EEEvPK6__halfPKjS6_S4_PS2_iiiibPKi)
        /*00f0*/ 	.short	0x0210
        /*00f2*/ 	.short	0x0048


	//----- nvinfo : EIATTR_SW_WAR
	.align		4
.L_1591:
        /*00f4*/ 	.byte	0x04, 0x36
        /*00f6*/ 	.short	(.L_1593 - .L_1592)
.L_1592:
        /*00f8*/ 	.word	0x00000008
.L_1593:


//--------------------- .nv.info._ZN4vllm4gptq33gemm_half_q_half_gptq_2bit_kernelILb1ELi2EEEvPK6__halfPKjS6_S4_PS2_iiiibPKi --------------------------
	.section	.nv.info._ZN4vllm4gptq33gemm_half_q_half_gptq_2bit_kernelILb1ELi2EEEvPK6__halfPKjS6_S4_PS2_iiiibPKi,"",@"SHT_CUDA_INFO"
	.sectionflags	@""
	.align	4


	//----- nvinfo : EIATTR_CUDA_API_VERSION
	.align		4
        /*0000*/ 	.byte	0x04, 0x37
        /*0002*/ 	.short	(.L_1595 - .L_1594)
.L_1594:
        /*0004*/ 	.word	0x00000082


	//----- nvinfo : EIATTR_KPARAM_INFO
	.align		4
.L_1595:
        /*0008*/ 	.byte	0x04, 0x17
        /*000a*/ 	.short	(.L_1597 - .L_1596)
.L_1596:
        /*000c*/ 	.word	0x00000000
        /*0010*/ 	.short	0x000a
        /*0012*/ 	.short	0x0040
        /*0014*/ 	.byte	0x00, 0xf0, 0x21, 0x00


	//----- nvinfo : EIATTR_KPARAM_INFO
	.align		4
.L_1597:
        /*0018*/ 	.byte	0x04, 0x17
        /*001a*/ 	.short	(.L_1599 - .L_1598)
.L_1598:
        /*001c*/ 	.word	0x00000000
        /*0020*/ 	.short	0x0009
        /*0022*/ 	.short	0x0038
        /*0024*/ 	.byte	0x00, 0xf0, 0x05, 0x00


	//----- nvinfo : EIATTR_KPARAM_INFO
	.align		4
.L_1599:
        /*0028*/ 	.byte	0x04, 0x17
        /*002a*/ 	.short	(.L_1601 - .L_1600)
.L_1600:
        /*002c*/ 	.word	0x00000000
        /*0030*/ 	.short	0x0008
        /*0032*/ 	.short	0x0034
        /*0034*/ 	.byte	0x00, 0xf0, 0x11, 0x00


	//----- nvinfo : EIATTR_KPARAM_INFO
	.align		4
.L_1601:
        /*0038*/ 	.byte	0x04, 0x17
        /*003a*/ 	.short	(.L_1603 - .L_1602)
.L_1602:
        /*003c*/ 	.word	0x00000000
        /*0040*/ 	.short	0x0007
        /*0042*/ 	.short	0x0030
        /*0044*/ 	.byte	0x00, 0xf0, 0x11, 0x00


	//----- nvinfo : EIATTR_KPARAM_INFO
	.align		4
.L_1603:
        /*0048*/ 	.byte	0x04, 0x17
        /*004a*/ 	.short	(.L_1605 - .L_1604)
.L_1604:
        /*004c*/ 	.word	0x00000000
        /*0050*/ 	.short	0x0006
        /*0052*/ 	.short	0x002c
        /*0054*/ 	.byte	0x00, 0xf0, 0x11, 0x00


	//----- nvinfo : EIATTR_KPARAM_INFO
	.align		4
.L_1605:
        /*0058*/ 	.byte	0x04, 0x17
        /*005a*/ 	.short	(.L_1607 - .L_1606)
.L_1606:
        /*005c*/ 	.word	0x00000000
        /*0060*/ 	.short	0x0005
        /*0062*/ 	.short	0x0028
        /*0064*/ 	.byte	0x00, 0xf0, 0x11, 0x00


	//----- nvinfo : EIATTR_KPARAM_INFO
	.align		4
.L_1607:
        /*0068*/ 	.byte	0x04, 0x17
        /*006a*/ 	.short	(.L_1609 - .L_1608)
.L_1608:
        /*006c*/ 	.word	0x00000000
        /*0070*/ 	.short	0x0004
        /*0072*/ 	.short	0x0020
        /*0074*/ 	.byte	0x00, 0xf0, 0x21, 0x00


	//----- nvinfo : EIATTR_KPARAM_INFO
	.align		4
.L_1609:
        /*0078*/ 	.byte	0x04, 0x17
        /*007a*/ 	.short	(.L_1611 - .L_1610)
.L_1610:
        /*007c*/ 	.word	0x00000000
        /*0080*/ 	.short	0x0003
        /*0082*/ 	.short	0x0018
        /*0084*/ 	.byte	0x00, 0xf0, 0x21, 0x00


	//----- nvinfo : EIATTR_KPARAM_INFO
	.align		4
.L_1611:
        /*0088*/ 	.byte	0x04, 0x17
        /*008a*/ 	.short	(.L_1613 - .L_1612)
.L_1612:
        /*008c*/ 	.word	0x00000000
        /*0090*/ 	.short	0x0002
        /*0092*/ 	.short	0x0010
        /*0094*/ 	.byte	0x00, 0xf0, 0x21, 0x00


	//----- nvinfo : EIATTR_KPARAM_INFO
	.align		4
.L_1613:
        /*0098*/ 	.byte	0x04, 0x17
        /*009a*/ 	.short	(.L_1615 - .L_1614)
.L_1614:
        /*009c*/ 	.word	0x00000000
        /*00a0*/ 	.short	0x0001
        /*00a2*/ 	.short	0x0008
        /*00a4*/ 	.byte	0x00, 0xf0, 0x21, 0x00


	//----- nvinfo : EIATTR_KPARAM_INFO
	.align		4
.L_1615:
        /*00a8*/ 	.byte	0x04, 0x17
        /*00aa*/ 	.short	(.L_1617 - .L_1616)
.L_1616:
        /*00ac*/ 	.word	0x00000000
        /*00b0*/ 	.short	0x0000
        /*00b2*/ 	.short	0x0000
        /*00b4*/ 	.byte	0x00, 0xf0, 0x21, 0x00


	//----- nvinfo : EIATTR_SPARSE_MMA_MASK
	.align		4
.L_1617:
        /*00b8*/ 	.byte	0x03, 0x50
        /*00ba*/ 	.short	0x0000


	//----- nvinfo : EIATTR_MAXREG_COUNT
	.align		4
        /*00bc*/ 	.byte	0x03, 0x1b
        /*00be*/ 	.short	0x00ff


	//----- nvinfo : EIATTR_NUM_BARRIERS
	.align		4
        /*00c0*/ 	.byte	0x02, 0x4c
        /*00c2*/ 	.byte	0x01
	.zero		1


	//----- nvinfo : EIATTR_MERCURY_ISA_VERSION
	.align		4
        /*00c4*/ 	.byte	0x03, 0x5f
        /*00c6*/ 	.short	0x0101


	//----- nvinfo : EIATTR_EXIT_INSTR_OFFSETS
	.align		4
        /*00c8*/ 	.byte	0x04, 0x1c
        /*00ca*/ 	.short	(.L_1619 - .L_1618)


	//   ....[0]....
.L_1618:
        /*00cc*/ 	.word	0x000003f0


	//   ....[1]....
        /*00d0*/ 	.word	0x00001cb0


	//   ....[2]....
        /*00d4*/ 	.word	0x00001d50


	//   ....[3]....
        /*00d8*/ 	.word	0x00001d90


	//----- nvinfo : EIATTR_CRS_STACK_SIZE
	.align		4
.L_1619:
        /*00dc*/ 	.byte	0x04, 0x1e
        /*00de*/ 	.short	(.L_1621 - .L_1620)
.L_1620:
        /*00e0*/ 	.word	0x00000000


	//----- nvinfo : EIATTR_CBANK_PARAM_SIZE
	.align		4
.L_1621:
        /*00e4*/ 	.byte	0x03, 0x19
        /*00e6*/ 	.short	0x0048


	//----- nvinfo : EIATTR_PARAM_CBANK
	.align		4
        /*00e8*/ 	.byte	0x04, 0x0a
        /*00ea*/ 	.short	(.L_1623 - .L_1622)
	.align		4
.L_1622:
        /*00ec*/ 	.word	index@(.nv.constant0._ZN4vllm4gptq33gemm_half_q_half_gptq_2bit_kernelILb1ELi2EEEvPK6__halfPKjS6_S4_PS2_iiiibPKi)
        /*00f0*/ 	.short	0x0210
        /*00f2*/ 	.short	0x0048


	//----- nvinfo : EIATTR_SW_WAR
	.align		4
.L_1623:
        /*00f4*/ 	.byte	0x04, 0x36
        /*00f6*/ 	.short	(.L_1625 - .L_1624)
.L_1624:
        /*00f8*/ 	.word	0x00000008
.L_1625:


//--------------------- .nv.info._ZN4vllm4gptq33gemm_half_q_half_gptq_8bit_kernelILb1ELi1EEEvPK6__halfPKjS6_S4_PS2_iiiibPKi --------------------------
	.section	.nv.info._ZN4vllm4gptq33gemm_half_q_half_gptq_8bit_kernelILb1ELi1EEEvPK6__halfPKjS6_S4_PS2_iiiibPKi,"",@"SHT_CUDA_INFO"
	.sectionflags	@""
	.align	4


	//----- nvinfo : EIATTR_CUDA_API_VERSION
	.align		4
        /*0000*/ 	.byte	0x04, 0x37
        /*0002*/ 	.short	(.L_1627 - .L_1626)
.L_1626:
        /*0004*/ 	.word	0x00000082


	//----- nvinfo : EIATTR_KPARAM_INFO
	.align		4
.L_1627:
        /*0008*/ 	.byte	0x04, 0x17
        /*000a*/ 	.short	(.L_1629 - .L_1628)
.L_1628:
        /*000c*/ 	.word	0x00000000
        /*0010*/ 	.short	0x000a
        /*0012*/ 	.short	0x0040
        /*0014*/ 	.byte	0x00, 0xf0, 0x21, 0x00


	//----- nvinfo : EIATTR_KPARAM_INFO
	.align		4
.L_1629:
        /*0018*/ 	.byte	0x04, 0x17
        /*001a*/ 	.short	(.L_1631 - .L_1630)
.L_1630:
        /*001c*/ 	.word	0x00000000
        /*0020*/ 	.short	0x0009
        /*0022*/ 	.short	0x0038
        /*0024*/ 	.byte	0x00, 0xf0, 0x05, 0x00


	//----- nvinfo : EIATTR_KPARAM_INFO
	.align		4
.L_1631:
        /*0028*/ 	.byte	0x04, 0x17
        /*002a*/ 	.short	(.L_1633 - .L_1632)
.L_1632:
        /*002c*/ 	.word	0x00000000
        /*0030*/ 	.short	0x0008
        /*0032*/ 	.short	0x0034
        /*0034*/ 	.byte	0x00, 0xf0, 0x11, 0x00


	//----- nvinfo : EIATTR_KPARAM_INFO
	.align		4
.L_1633:
        /*0038*/ 	.byte	0x04, 0x17
        /*003a*/ 	.short	(.L_1635 - .L_1634)
.L_1634:
        /*003c*/ 	.word	0x00000000
        /*0040*/ 	.short	0x0007
        /*0042*/ 	.short	0x0030
        /*0044*/ 	.byte	0x00, 0xf0, 0x11, 0x00


	//----- nvinfo : EIATTR_KPARAM_INFO
	.align		4
.L_1635:
        /*0048*/ 	.byte	0x04, 0x17
        /*004a*/ 	.short	(.L_1637 - .L_1636)
.L_1636:
        /*004c*/ 	.word	0x00000000
        /*0050*/ 	.short	0x0006
        /*0052*/ 	.short	0x002c
        /*0054*/ 	.byte	0x00, 0xf0, 0x11, 0x00


	//----- nvinfo : EIATTR_KPARAM_INFO
	.align		4
.L_1637:
        /*0058*/ 	.byte	0x04, 0x17
        /*005a*/ 	.short	(.L_1639 - .L_1638)
.L_1638:
        /*005c*/ 	.word	0x00000000
        /*0060*/ 	.short	0x0005
        /*0062*/ 	.short	0x0028
        /*0064*/ 	.byte	0x00, 0xf0, 0x11, 0x00


	//----- nvinfo : EIATTR_KPARAM_INFO
	.align		4
.L_1639:
        /*0068*/ 	.byte	0x04, 0x17
        /*006a*/ 	.short	(.L_1641 - .L_1640)
.L_1640:
        /*006c*/ 	.word	0x00000000
        /*0070*/ 	.short	0x0004
        /*0072*/ 	.short	0x0020
        /*0074*/ 	.byte	0x00, 0xf0, 0x21, 0x00


	//----- nvinfo : EIATTR_KPARAM_INFO
	.align		4
.L_1641:
        /*0078*/ 	.byte	0x04, 0x17
        /*007a*/ 	.short	(.L_1643 - .L_1642)
.L_1642:
        /*007c*/ 	.word	0x00000000
        /*0080*/ 	.short	0x0003
        /*0082*/ 	.short	0x0018
        /*0084*/ 	.byte	0x00, 0xf0, 0x21, 0x00


	//----- nvinfo : EIATTR_KPARAM_INFO
	.align		4
.L_1643:
        /*0088*/ 	.byte	0x04, 0x17
        /*008a*/ 	.short	(.L_1645 - .L_1644)
.L_1644:
        /*008c*/ 	.word	0x00000000
        /*0090*/ 	.short	0x0002
        /*0092*/ 	.short	0x0010
        /*0094*/ 	.byte	0x00, 0xf0, 0x21, 0x00


	//----- nvinfo : EIATTR_KPARAM_INFO
	.align		4
.L_1645:
        /*0098*/ 	.byte	0x04, 0x17
        /*009a*/ 	.short	(.L_1647 - .L_1646)
.L_1646:
        /*009c*/ 	.word	0x00000000
        /*00a0*/ 	.short	0x0001
        /*00a2*/ 	.short	0x0008
        /*00a4*/ 	.byte	0x00, 0xf0, 0x21, 0x00


	//----- nvinfo : EIATTR_KPARAM_INFO
	.align		4
.L_1647:
        /*00a8*/ 	.byte	0x04, 0x17
        /*00aa*/ 	.short	(.L_1649 - .L_1648)
.L_1648:
        /*00ac*/ 	.word	0x00000000
        /*00b0*/ 	.short	0x0000
        /*00b2*/ 	.short	0x0000
        /*00b4*/ 	.byte	0x00, 0xf0, 0x21, 0x00


	//----- nvinfo : EIATTR_SPARSE_MMA_MASK
	.align		4
.L_1649:
        /*00b8*/ 	.byte	0x03, 0x50
        /*00ba*/ 	.short	0x0000


	//----- nvinfo : EIATTR_MAXREG_COUNT
	.align		4
        /*00bc*/ 	.byte	0x03, 0x1b
        /*00be*/ 	.short	0x00ff


	//----- nvinfo : EIATTR_NUM_BARRIERS
	.align		4
        /*00c0*/ 	.byte	0x02, 0x4c
        /*00c2*/ 	.byte	0x01
	.zero		1


	//----- nvinfo : EIATTR_MERCURY_ISA_VERSION
	.align		4
        /*00c4*/ 	.byte	0x03, 0x5f
        /*00c6*/ 	.short	0x0101


	//----- nvinfo : EIATTR_EXIT_INSTR_OFFSETS
	.align		4
        /*00c8*/ 	.byte	0x04, 0x1c
        /*00ca*/ 	.short	(.L_1651 - .L_1650)


	//   ....[0]....
.L_1650:
        /*00cc*/ 	.word	0x000002c0


	//   ....[1]....
        /*00d0*/ 	.word	0x00003da0


	//   ....[2]....
        /*00d4*/ 	.word	0x00003e40


	//   ....[3]....
        /*00d8*/ 	.word	0x00003e80


	//----- nvinfo : EIATTR_CRS_STACK_SIZE
	.align		4
.L_1651:
        /*00dc*/ 	.byte	0x04, 0x1e
        /*00de*/ 	.short	(.L_1653 - .L_1652)
.L_1652:
        /*00e0*/ 	.word	0x00000000


	//----- nvinfo : EIATTR_CBANK_PARAM_SIZE
	.align		4
.L_1653:
        /*00e4*/ 	.byte	0x03, 0x19
        /*00e6*/ 	.short	0x0048


	//----- nvinfo : EIATTR_PARAM_CBANK
	.align		4
        /*00e8*/ 	.byte	0x04, 0x0a
        /*00ea*/ 	.short	(.L_1655 - .L_1654)
	.align		4
.L_1654:
        /*00ec*/ 	.word	index@(.nv.constant0._ZN4vllm4gptq33gemm_half_q_half_gptq_8bit_kernelILb1ELi1EEEvPK6__halfPKjS6_S4_PS2_iiiibPKi)
        /*00f0*/ 	.short	0x0210
        /*00f2*/ 	.short	0x0048


	//----- nvinfo : EIATTR_SW_WAR
	.align		4
.L_1655:
        /*00f4*/ 	.byte	0x04, 0x36
        /*00f6*/ 	.short	(.L_1657 - .L_1656)
.L_1656:
        /*00f8*/ 	.word	0x00000008
.L_1657:


//--------------------- .nv.info._ZN4vllm4gptq33gemm_half_q_half_gptq_4bit_kernelILb1ELi1EEEvPK6__halfPKjS6_S4_PS2_iiiibPKi --------------------------
	.section	.nv.info._ZN4vllm4gptq33gemm_half_q_half_gptq_4bit_kernelILb1ELi1EEEvPK6__halfPKjS6_S4_PS2_iiiibPKi,"",@"SHT_CUDA_INFO"
	.sectionflags	@""
	.align	4


	//----- nvinfo : EIATTR_CUDA_API_VERSION
	.align		4
        /*0000*/ 	.byte	0x04, 0x37
        /*0002*/ 	.short	(.L_1659 - .L_1658)
.L_1658:
        /*0004*/ 	.word	0x00000082


	//----- nvinfo : EIATTR_KPARAM_INFO
	.align		4
.L_1659:
        /*0008*/ 	.byte	0x04, 0x17
        /*000a*/ 	.short	(.L_1661 - .L_1660)
.L_1660:
        /*000c*/ 	.word	0x00000000
        /*0010*/ 	.short	0x000a
        /*0012*/ 	.short	0x0040
        /*0014*/ 	.byte	0x00, 0xf0, 0x21, 0x00


	//----- nvinfo : EIATTR_KPARAM_INFO
	.align		4
.L_1661:
        /*0018*/ 	.byte	0x04, 0x17
        /*001a*/ 	.short	(.L_1663 - .L_1662)
.L_1662:
        /*001c*/ 	.word	0x00000000
        /*0020*/ 	.short	0x0009
        /*0022*/ 	.short	0x0038
        /*0024*/ 	.byte	0x00, 0xf0, 0x05, 0x00


	//----- nvinfo : EIATTR_KPARAM_INFO
	.align		4
.L_1663:
        /*0028*/ 	.byte	0x04, 0x17
        /*002a*/ 	.short	(.L_1665 - .L_1664)
.L_1664:
        /*002c*/ 	.word	0x00000000
        /*0030*/ 	.short	0x0008
        /*0032*/ 	.short	0x0034
        /*0034*/ 	.byte	0x00, 0xf0, 0x11, 0x00


	//----- nvinfo : EIATTR_KPARAM_INFO
	.align		4
.L_1665:
        /*0038*/ 	.byte	0x04, 0x17
        /*003a*/ 	.short	(.L_1667 - .L_1666)
.L_1666:
        /*003c*/ 	.word	0x00000000
        /*0040*/ 	.short	0x0007
        /*0042*/ 	.short	0x0030
        /*0044*/ 	.byte	0x00, 0xf0, 0x11, 0x00


	//----- nvinfo : EIATTR_KPARAM_INFO
	.align		4
.L_1667:
        /*0048*/ 	.byte	0x04, 0x17
        /*004a*/ 	.short	(.L_1669 - .L_1668)
.L_1668:
        /*004c*/ 	.word	0x00000000
        /*0050*/ 	.short	0x0006
        /*0052*/ 	.short	0x002c
        /*0054*/ 	.byte	0x00, 0xf0, 0x11, 0x00


	//----- nvinfo : EIATTR_KPARAM_INFO
	.align		4
.L_1669:
        /*0058*/ 	.byte	0x04, 0x17
        /*005a*/ 	.short	(.L_1671 - .L_1670)
.L_1670:
        /*005c*/ 	.word	0x00000000
        /*0060*/ 	.short	0x0005
        /*0062*/ 	.short	0x0028
        /*0064*/ 	.byte	0x00, 0xf0, 0x11, 0x00


	//----- nvinfo : EIATTR_KPARAM_INFO
	.align		4
.L_1671:
        /*0068*/ 	.byte	0x04, 0x17
        /*006a*/ 	.short	(.L_1673 - .L_1672)
.L_1672:
        /*006c*/ 	.word	0x00000000
        /*0070*/ 	.short	0x0004
        /*0072*/ 	.short	0x0020
        /*0074*/ 	.byte	0x00, 0xf0, 0x21, 0x00


	//----- nvinfo : EIATTR_KPARAM_INFO
	.align		4
.L_1673:
        /*0078*/ 	.byte	0x04, 0x17
        /*007a*/ 	.short	(.L_1675 - .L_1674)
.L_1674:
        /*007c*/ 	.word	0x00000000
        /*0080*/ 	.short	0x0003
        /*0082*/ 	.short	0x0018
        /*0084*/ 	.byte	0x00, 0xf0, 0x21, 0x00


	//----- nvinfo : EIATTR_KPARAM_INFO
	.align		4
.L_1675:
        /*0088*/ 	.byte	0x04, 0x17
        /*008a*/ 	.short	(.L_1677 - .L_1676)
.L_1676:
        /*008c*/ 	.word	0x00000000
        /*0090*/ 	.short	0x0002
        /*0092*/ 	.short	0x0010
        /*0094*/ 	.byte	0x00, 0xf0, 0x21, 0x00


	//----- nvinfo : EIATTR_KPARAM_INFO
	.align		4
.L_1677:
        /*0098*/ 	.byte	0x04, 0x17
        /*009a*/ 	.short	(.L_1679 - .L_1678)
.L_1678:
        /*009c*/ 	.word	0x00000000
        /*00a0*/ 	.short	0x0001
        /*00a2*/ 	.short	0x0008
        /*00a4*/ 	.byte	0x00, 0xf0, 0x21, 0x00


	//----- nvinfo : EIATTR_KPARAM_INFO
	.align		4
.L_1679:
        /*00a8*/ 	.byte	0x04, 0x17
        /*00aa*/ 	.short	(.L_1681 - .L_1680)
.L_1680:
        /*00ac*/ 	.word	0x00000000
        /*00b0*/ 	.short	0x0000
        /*00b2*/ 	.short	0x0000
        /*00b4*/ 	.byte	0x00, 0xf0, 0x21, 0x00


	//----- nvinfo : EIATTR_SPARSE_MMA_MASK
	.align		4
.L_1681:
        /*00b8*/ 	.byte	0x03, 0x50
        /*00ba*/ 	.short	0x0000


	//----- nvinfo : EIATTR_MAXREG_COUNT
	.align		4
        /*00bc*/ 	.byte	0x03, 0x1b
        /*00be*/ 	.short	0x00ff


	//----- nvinfo : EIATTR_NUM_BARRIERS
	.align		4
        /*00c0*/ 	.byte	0x02, 0x4c
        /*00c2*/ 	.byte	0x01
	.zero		1


	//----- nvinfo : EIATTR_MERCURY_ISA_VERSION
	.align		4
        /*00c4*/ 	.byte	0x03, 0x5f
        /*00c6*/ 	.short	0x0101


	//----- nvinfo : EIATTR_EXIT_INSTR_OFFSETS
	.align		4
        /*00c8*/ 	.byte	0x04, 0x1c
        /*00ca*/ 	.short	(.L_1683 - .L_1682)


	//   ....[0]....
.L_1682:
        /*00cc*/ 	.word	0x000002b0


	//   ....[1]....
        /*00d0*/ 	.word	0x000024f0


	//   ....[2]....
        /*00d4*/ 	.word	0x00002590


	//   ....[3]....
        /*00d8*/ 	.word	0x000025d0


	//----- nvinfo : EIATTR_CRS_STACK_SIZE
	.align		4
.L_1683:
        /*00dc*/ 	.byte	0x04, 0x1e
        /*00de*/ 	.short	(.L_1685 - .L_1684)
.L_1684:
        /*00e0*/ 	.word	0x00000000


	//----- nvinfo : EIATTR_CBANK_PARAM_SIZE
	.align		4
.L_1685:
        /*00e4*/ 	.byte	0x03, 0x19
        /*00e6*/ 	.short	0x0048


	//----- nvinfo : EIATTR_PARAM_CBANK
	.align		4
        /*00e8*/ 	.byte	0x04, 0x0a
        /*00ea*/ 	.short	(.L_1687 - .L_1686)
	.align		4
.L_1686:
        /*00ec*/ 	.word	index@(.nv.constant0._ZN4vllm4gptq33gemm_half_q_half_gptq_4bit_kernelILb1ELi1EEEvPK6__halfPKjS6_S4_PS2_iiiibPKi)
        /*00f0*/ 	.short	0x0210
        /*00f2*/ 	.short	0x0048


	//----- nvinfo : EIATTR_SW_WAR
	.align		4
.L_1687:
        /*00f4*/ 	.byte	0x04, 0x36
        /*00f6*/ 	.short	(.L_1689 - .L_1688)
.L_1688:
        /*00f8*/ 	.word	0x00000008
.L_1689:


//--------------------- .nv.info._ZN4vllm4gptq33gemm_half_q_half_gptq_3bit_kernelILb1ELi1EEEvPK6__halfPKjS6_S4_PS2_iiiibPKi --------------------------
	.section	.nv.info._ZN4vllm4gptq33gemm_half_q_half_gptq_3bit_kernelILb1ELi1EEEvPK6__halfPKjS6_S4_PS2_iiiibPKi,"",@"SHT_CUDA_INFO"
	.sectionflags	@""
	.align	4


	//----- nvinfo : EIATTR_CUDA_API_VERSION
	.align		4
        /*0000*/ 	.byte	0x04, 0x37
        /*0002*/ 	.short	(.L_1691 - .L_1690)
.L_1690:
        /*0004*/ 	.word	0x00000082


	//----- nvinfo : EIATTR_KPARAM_INFO
	.align		4
.L_1691:
        /*0008*/ 	.byte	0x04, 0x17
        /*000a*/ 	.short	(.L_1693 - .L_1692)
.L_1692:
        /*000c*/ 	.word	0x00000000
        /*0010*/ 	.short	0x000a
        /*0012*/ 	.short	0x0040
        /*0014*/ 	.byte	0x00, 0xf0, 0x21, 0x00


	//----- nvinfo : EIATTR_KPARAM_INFO
	.align		4
.L_1693:
        /*0018*/ 	.byte	0x04, 0x17
        /*001a*/ 	.short	(.L_1695 - .L_1694)
.L_1694:
        /*001c*/ 	.word	0x00000000
        /*0020*/ 	.short	0x0009
        /*0022*/ 	.short	0x0038
        /*0024*/ 	.byte	0x00, 0xf0, 0x05, 0x00


	//----- nvinfo : EIATTR_KPARAM_INFO
	.align		4
.L_1695:
        /*0028*/ 	.byte	0x04, 0x17
        /*002a*/ 	.short	(.L_1697 - .L_1696)
.L_1696:
        /*002c*/ 	.word	0x00000000
        /*0030*/ 	.short	0x0008
        /*0032*/ 	.short	0x0034
        /*0034*/ 	.byte	0x00, 0xf0, 0x11, 0x00


	//----- nvinfo : EIATTR_KPARAM_INFO
	.align		4
.L_1697:
        /*0038*/ 	.byte	0x04, 0x17
        /*003a*/ 	.short	(.L_1699 - .L_1698)
.L_1698:
        /*003c*/ 	.word	0x00000000
        /*0040*/ 	.short	0x0007
        /*0042*/ 	.short	0x0030
        /*0044*/ 	.byte	0x00, 0xf0, 0x11, 0x00


	//----- nvinfo : EIATTR_KPARAM_INFO
	.align		4
.L_1699:
        /*0048*/ 	.byte	0x04, 0x17
        /*004a*/ 	.short	(.L_1701 - .L_1700)
.L_1700:
        /*004c*/ 	.word	0x00000000
        /*0050*/ 	.short	0x0006
        /*0052*/ 	.short	0x002c
        /*0054*/ 	.byte	0x00, 0xf0, 0x11, 0x00


	//----- nvinfo : EIATTR_KPARAM_INFO
	.align		4
.L_1701:
        /*0058*/ 	.byte	0x04, 0x17
        /*005a*/ 	.short	(.L_1703 - .L_1702)
.L_1702:
        /*005c*/ 	.word	0x00000000
        /*0060*/ 	.short	0x0005
        /*0062*/ 	.short	0x0028
        /*0064*/ 	.byte	0x00, 0xf0, 0x11, 0x00


	//----- nvinfo : EIATTR_KPARAM_INFO
	.align		4
.L_1703:
        /*0068*/ 	.byte	0x04, 0x17
        /*006a*/ 	.short	(.L_1705 - .L_1704)
.L_1704:
        /*006c*/ 	.word	0x00000000
        /*0070*/ 	.short	0x0004
        /*0072*/ 	.short	0x0020
        /*0074*/ 	.byte	0x00, 0xf0, 0x21, 0x00


	//----- nvinfo : EIATTR_KPARAM_INFO
	.align		4
.L_1705:
        /*0078*/ 	.byte	0x04, 0x17
        /*007a*/ 	.short	(.L_1707 - .L_1706)
.L_1706:
        /*007c*/ 	.word	0x00000000
        /*0080*/ 	.short	0x0003
        /*0082*/ 	.short	0x0018
        /*0084*/ 	.byte	0x00, 0xf0, 0x21, 0x00


	//----- nvinfo : EIATTR_KPARAM_INFO
	.align		4
.L_1707:
        /*0088*/ 	.byte	0x04, 0x17
        /*008a*/ 	.short	(.L_1709 - .L_1708)
.L_1708:
        /*008c*/ 	.word	0x00000000
        /*0090*/ 	.short	0x0002
        /*0092*/ 	.short	0x0010
        /*0094*/ 	.byte	0x00, 0xf0, 0x21, 0x00


	//----- nvinfo : EIATTR_KPARAM_INFO
	.align		4
.L_1709:
        /*0098*/ 	.byte	0x04, 0x17
        /*009a*/ 	.short	(.L_1711 - .L_1710)
.L_1710:
        /*009c*/ 	.word	0x00000000
        /*00a0*/ 	.short	0x0001
        /*00a2*/ 	.short	0x0008
        /*00a4*/ 	.byte	0x00, 0xf0, 0x21, 0x00


	//----- nvinfo : EIATTR_KPARAM_INFO
	.align		4
.L_1711:
        /*00a8*/ 	.byte	0x04, 0x17
        /*00aa*/ 	.short	(.L_1713 - .L_1712)
.L_1712:
        /*00ac*/ 	.word	0x00000000
        /*00b0*/ 	.short	0x0000
        /*00b2*/ 	.short	0x0000
        /*00b4*/ 	.byte	0x00, 0xf0, 0x21, 0x00


	//----- nvinfo : EIATTR_SPARSE_MMA_MASK
	.align		4
.L_1713:
        /*00b8*/ 	.byte	0x03, 0x50
        /*00ba*/ 	.short	0x0000


	//----- nvinfo : EIATTR_MAXREG_COUNT
	.align		4
        /*00bc*/ 	.byte	0x03, 0x1b
        /*00be*/ 	.short	0x00ff


	//----- nvinfo : EIATTR_NUM_BARRIERS
	.align		4
        /*00c0*/ 	.byte	0x02, 0x4c
        /*00c2*/ 	.byte	0x01
	.zero		1


	//----- nvinfo : EIATTR_MERCURY_ISA_VERSION
	.align		4
        /*00c4*/ 	.byte	0x03, 0x5f
        /*00c6*/ 	.short	0x0101


	//----- nvinfo : EIATTR_EXIT_INSTR_OFFSETS
	.align		4
        /*00c8*/ 	.byte	0x04, 0x1c
        /*00ca*/ 	.short	(.L_1715 - .L_1714)


	//   ....[0]....
.L_1714:
        /*00cc*/ 	.word	0x000002b0


	//   ....[1]....
        /*00d0*/ 	.word	0x00002610


	//   ....[2]....
        /*00d4*/ 	.word	0x000026b0


	//   ....[3]....
        /*00d8*/ 	.word	0x000026f0


	//----- nvinfo : EIATTR_CRS_STACK_SIZE
	.align		4
.L_1715:
        /*00dc*/ 	.byte	0x04, 0x1e
        /*00de*/ 	.short	(.L_1717 - .L_1716)
.L_1716:
        /*00e0*/ 	.word	0x00000000


	//----- nvinfo : EIATTR_CBANK_PARAM_SIZE
	.align		4
.L_1717:
        /*00e4*/ 	.byte	0x03, 0x19
        /*00e6*/ 	.short	0x0048


	//----- nvinfo : EIATTR_PARAM_CBANK
	.align		4
        /*00e8*/ 	.byte	0x04, 0x0a
        /*00ea*/ 	.short	(.L_1719 - .L_1718)
	.align		4
.L_1718:
        /*00ec*/ 	.word	index@(.nv.constant0._ZN4vllm4gptq33gemm_half_q_half_gptq_3bit_kernelILb1ELi1EEEvPK6__halfPKjS6_S4_PS2_iiiibPKi)
        /*00f0*/ 	.short	0x0210
        /*00f2*/ 	.short	0x0048


	//----- nvinfo : EIATTR_SW_WAR
	.align		4
.L_1719:
        /*00f4*/ 	.byte	0x04, 0x36
        /*00f6*/ 	.short	(.L_1721 - .L_1720)
.L_1720:
        /*00f8*/ 	.word	0x00000008
.L_1721:


//--------------------- .nv.info._ZN4vllm4gptq33gemm_half_q_half_gptq_2bit_kernelILb1ELi1EEEvPK6__halfPKjS6_S4_PS2_iiiibPKi --------------------------
	.section	.nv.info._ZN4vllm4gptq33gemm_half_q_half_gptq_2bit_kernelILb1ELi1EEEvPK6__halfPKjS6_S4_PS2_iiiibPKi,"",@"SHT_CUDA_INFO"
	.sectionflags	@""
	.align	4


	//----- nvinfo : EIATTR_CUDA_API_VERSION
	.align		4
        /*0000*/ 	.byte	0x04, 0x37
        /*0002*/ 	.short	(.L_1723 - .L_1722)
.L_1722:
        /*0004*/ 	.word	0x00000082


	//----- nvinfo : EIATTR_KPARAM_INFO
	.align		4
.L_1723:
        /*0008*/ 	.byte	0x04, 0x17
        /*000a*/ 	.short	(.L_1725 - .L_1724)
.L_1724:
        /*000c*/ 	.word	0x00000000
        /*0010*/ 	.short	0x000a
        /*0012*/ 	.short	0x0040
        /*0014*/ 	.byte	0x00, 0xf0, 0x21, 0x00


	//----- nvinfo : EIATTR_KPARAM_INFO
	.align		4
.L_1725:
        /*0018*/ 	.byte	0x04, 0x17
        /*001a*/ 	.short	(.L_1727 - .L_1726)
.L_1726:
        /*001c*/ 	.word	0x00000000
        /*0020*/ 	.short	0x0009
        /*0022*/ 	.short	0x0038
        /*0024*/ 	.byte	0x00, 0xf0, 0x05, 0x00


	//----- nvinfo : EIATTR_KPARAM_INFO
	.align		4
.L_1727:
        /*0028*/ 	.byte	0x04, 0x17
        /*002a*/ 	.short	(.L_1729 - .L_1728)
.L_1728:
        /*002c*/ 	.word	0x00000000
        /*0030*/ 	.short	0x0008
        /*0032*/ 	.short	0x0034
        /*0034*/ 	.byte	0x00, 0xf0, 0x11, 0x00


	//----- nvinfo : EIATTR_KPARAM_INFO
	.align		4
.L_1729:
        /*0038*/ 	.byte	0x04, 0x17
        /*003a*/ 	.short	(.L_1731 - .L_1730)
.L_1730:
        /*003c*/ 	.word	0x00000000
        /*0040*/ 	.short	0x0007
        /*0042*/ 	.short	0x0030
        /*0044*/ 	.byte	0x00, 0xf0, 0x11, 0x00


	//----- nvinfo : EIATTR_KPARAM_INFO
	.align		4
.L_1731:
        /*0048*/ 	.byte	0x04, 0x17
        /*004a*/ 	.short	(.L_1733 - .L_1732)
.L_1732:
        /*004c*/ 	.word	0x00000000
        /*0050*/ 	.short	0x0006
        /*0052*/ 	.short	0x002c
        /*0054*/ 	.byte	0x00, 0xf0, 0x11, 0x00


	//----- nvinfo : EIATTR_KPARAM_INFO
	.align		4
.L_1733:
        /*0058*/ 	.byte	0x04, 0x17
        /*005a*/ 	.short	(.L_1735 - .L_1734)
.L_1734:
        /*005c*/ 	.word	0x00000000
        /*0060*/ 	.short	0x0005
        /*0062*/ 	.short	0x0028
        /*0064*/ 	.byte	0x00, 0xf0, 0x11, 0x00


	//----- nvinfo : EIATTR_KPARAM_INFO
	.align		4
.L_1735:
        /*0068*/ 	.byte	0x04, 0x17
        /*006a*/ 	.short	(.L_1737 - .L_1736)
.L_1736:
        /*006c*/ 	.word	0x00000000
        /*0070*/ 	.short	0x0004
        /*0072*/ 	.short	0x0020
        /*0074*/ 	.byte	0x00, 0xf0, 0x21, 0x00


	//----- nvinfo : EIATTR_KPARAM_INFO
	.align		4
.L_1737:
        /*0078*/ 	.byte	0x04, 0x17
        /*007a*/ 	.short	(.L_1739 - .L_1738)
.L_1738:
        /*007c*/ 	.word	0x00000000
        /*0080*/ 	.short	0x0003
        /*0082*/ 	.short	0x0018
        /*0084*/ 	.byte	0x00, 0xf0, 0x21, 0x00


	//----- nvinfo : EIATTR_KPARAM_INFO
	.align		4
.L_1739:
        /*0088*/ 	.byte	0x04, 0x17
        /*008a*/ 	.short	(.L_1741 - .L_1740)
.L_1740:
        /*008c*/ 	.word	0x00000000
        /*0090*/ 	.short	0x0002
        /*0092*/ 	.short	0x0010
        /*0094*/ 	.byte	0x00, 0xf0, 0x21, 0x00


	//----- nvinfo : EIATTR_KPARAM_INFO
	.align		4
.L_1741:
        /*0098*/ 	.byte	0x04, 0x17
        /*009a*/ 	.short	(.L_1743 - .L_1742)
.L_1742:
        /*009c*/ 	.word	0x00000000
        /*00a0*/ 	.short	0x0001
        /*00a2*/ 	.short	0x0008
        /*00a4*/ 	.byte	0x00, 0xf0, 0x21, 0x00


	//----- nvinfo : EIATTR_KPARAM_INFO
	.align		4
.L_1743:
        /*00a8*/ 	.byte	0x04, 0x17
        /*00aa*/ 	.short	(.L_1745 - .L_1744)
.L_1744:
        /*00ac*/ 	.word	0x00000000
        /*00b0*/ 	.short	0x0000
        /*00b2*/ 	.short	0x0000
        /*00b4*/ 	.byte	0x00, 0xf0, 0x21, 0x00


	//----- nvinfo : EIATTR_SPARSE_MMA_MASK
	.align		4
.L_1745:
        /*00b8*/ 	.byte	0x03, 0x50
        /*00ba*/ 	.short	0x0000


	//----- nvinfo : EIATTR_MAXREG_COUNT
	.align		4
        /*00bc*/ 	.byte	0x03, 0x1b
        /*00be*/ 	.short	0x00ff


	//----- nvinfo : EIATTR_NUM_BARRIERS
	.align		4
        /*00c0*/ 	.byte	0x02, 0x4c
        /*00c2*/ 	.byte	0x01
	.zero		1


	//----- nvinfo : EIATTR_MERCURY_ISA_VERSION
	.align		4
        /*00c4*/ 	.byte	0x03, 0x5f
        /*00c6*/ 	.short	0x0101


	//----- nvinfo : EIATTR_EXIT_INSTR_OFFSETS
	.align		4
        /*00c8*/ 	.byte	0x04, 0x1c
        /*00ca*/ 	.short	(.L_1747 - .L_1746)


	//   ....[0]....
.L_1746:
        /*00cc*/ 	.word	0x000002b0


	//   ....[1]....
        /*00d0*/ 	.word	0x00001680


	//   ....[2]....
        /*00d4*/ 	.word	0x00001720


	//   ....[3]....
        /*00d8*/ 	.word	0x00001760


	//----- nvinfo : EIATTR_CRS_STACK_SIZE
	.align		4
.L_1747:
        /*00dc*/ 	.byte	0x04, 0x1e
        /*00de*/ 	.short	(.L_1749 - .L_1748)
.L_1748:
        /*00e0*/ 	.word	0x00000000


	//----- nvinfo : EIATTR_CBANK_PARAM_SIZE
	.align		4
.L_1749:
        /*00e4*/ 	.byte	0x03, 0x19
        /*00e6*/ 	.short	0x0048


	//----- nvinfo : EIATTR_PARAM_CBANK
	.align		4
        /*00e8*/ 	.byte	0x04, 0x0a
        /*00ea*/ 	.short	(.L_1751 - .L_1750)
	.align		4
.L_1750:
        /*00ec*/ 	.word	index@(.nv.constant0._ZN4vllm4gptq33gemm_half_q_half_gptq_2bit_kernelILb1ELi1EEEvPK6__halfPKjS6_S4_PS2_iiiibPKi)
        /*00f0*/ 	.short	0x0210
        /*00f2*/ 	.short	0x0048


	//----- nvinfo : EIATTR_SW_WAR
	.align		4
.L_1751:
        /*00f4*/ 	.byte	0x04, 0x36
        /*00f6*/ 	.short	(.L_1753 - .L_1752)
.L_1752:
        /*00f8*/ 	.word	0x00000008
.L_1753:


//--------------------- .nv.callgraph             --------------------------
	.section	.nv.callgraph,"",@"SHT_CUDA_CALLGRAPH"
	.align	4
	.sectionentsize	8
	.align		4
        /*0000*/ 	.word	0x00000000
	.align		4
        /*0004*/ 	.word	0xffffffff
	.align		4
        /*0008*/ 	.word	0x00000000
	.align		4
        /*000c*/ 	.word	0xfffffffe
	.align		4
        /*0010*/ 	.word	0x00000000
	.align		4
        /*0014*/ 	.word	0xfffffffd
	.align		4
        /*0018*/ 	.word	0x00000000
	.align		4
        /*001c*/ 	.word	0xfffffffc


//--------------------- .nv.constant4             --------------------------
	.section	.nv.constant4,"a",@progbits
	.align	8
	.align		8
.nv.constant4:
        /*0000*/ 	.dword	_ZN39_INTERNAL_2265ad77_9_q_gemm_cu_ef712ff84cuda3std3__45__cpo5beginE
	.align		8
        /*0008*/ 	.dword	_ZN39_INTERNAL_2265ad77_9_q_gemm_cu_ef712ff84cuda3std3__45__cpo3endE
	.align		8
        /*0010*/ 	.dword	_ZN39_INTERNAL_2265ad77_9_q_gemm_cu_ef712ff84cuda3std3__45__cpo6cbeginE
	.align		8
        /*0018*/ 	.dword	_ZN39_INTERNAL_2265ad77_9_q_gemm_cu_ef712ff84cuda3std3__45__cpo4cendE
	.align		8
        /*0020*/ 	.dword	_ZN39_INTERNAL_2265ad77_9_q_gemm_cu_ef712ff84cuda3std3__45__cpo6rbeginE
	.align		8
        /*0028*/ 	.dword	_ZN39_INTERNAL_2265ad77_9_q_gemm_cu_ef712ff84cuda3std3__45__cpo4rendE
	.align		8
        /*0030*/ 	.dword	_ZN39_INTERNAL_2265ad77_9_q_gemm_cu_ef712ff84cuda3std3__45__cpo7crbeginE
	.align		8
        /*0038*/ 	.dword	_ZN39_INTERNAL_2265ad77_9_q_gemm_cu_ef712ff84cuda3std3__45__cpo5crendE
	.align		8
        /*0040*/ 	.dword	_ZN39_INTERNAL_2265ad77_9_q_gemm_cu_ef712ff84cuda3std3__441_GLOBAL__N__2265ad77_9_q_gemm_cu_ef712ff86ignoreE
	.align		8
        /*0048*/ 	.dword	_ZN39_INTERNAL_2265ad77_9_q_gemm_cu_ef712ff84cuda3std3__419piecewise_constructE
	.align		8
        /*0050*/ 	.dword	_ZN39_INTERNAL_2265ad77_9_q_gemm_cu_ef712ff84cuda3std3__48in_placeE
	.align		8
        /*0058*/ 	.dword	_ZN39_INTERNAL_2265ad77_9_q_gemm_cu_ef712ff84cuda3std3__420unreachable_sentinelE
	.align		8
        /*0060*/ 	.dword	_ZN39_INTERNAL_2265ad77_9_q_gemm_cu_ef712ff84cuda3std6ranges3__45__cpo4swapE
	.align		8
        /*0068*/ 	.dword	_ZN39_INTERNAL_2265ad77_9_q_gemm_cu_ef712ff84cuda3std6ranges3__45__cpo9iter_moveE
	.align		8
        /*0070*/ 	.dword	_ZN39_INTERNAL_2265ad77_9_q_gemm_cu_ef712ff84cuda3std6ranges3__45__cpo5beginE
	.align		8
        /*0078*/ 	.dword	_ZN39_INTERNAL_2265ad77_9_q_gemm_cu_ef712ff84cuda3std6ranges3__45__cpo3endE
	.align		8
        /*0080*/ 	.dword	_ZN39_INTERNAL_2265ad77_9_q_gemm_cu_ef712ff84cuda3std6ranges3__45__cpo6cbeginE
	.align		8
        /*0088*/ 	.dword	_ZN39_INTERNAL_2265ad77_9_q_gemm_cu_ef712ff84cuda3std6ranges3__45__cpo4cendE
	.align		8
        /*0090*/ 	.dword	_ZN39_INTERNAL_2265ad77_9_q_gemm_cu_ef712ff84cuda3std6ranges3__45__cpo7advanceE
	.align		8
        /*0098*/ 	.dword	_ZN39_INTERNAL_2265ad77_9_q_gemm_cu_ef712ff84cuda3std6ranges3__45__cpo9iter_swapE
	.align		8
        /*00a0*/ 	.dword	_ZN39_INTERNAL_2265ad77_9_q_gemm_cu_ef712ff84cuda3std6ranges3__45__cpo4nextE
	.align		8
        /*00a8*/ 	.dword	_ZN39_INTERNAL_2265ad77_9_q_gemm_cu_ef712ff84cuda3std6ranges3__45__cpo4prevE
	.align		8
        /*00b0*/ 	.dword	_ZN39_INTERNAL_2265ad77_9_q_gemm_cu_ef712ff84cuda3std6ranges3__45__cpo4dataE
	.align		8
        /*00b8*/ 	.dword	_ZN39_INTERNAL_2265ad77_9_q_gemm_cu_ef712ff84cuda3std6ranges3__45__cpo5cdataE
	.align		8
        /*00c0*/ 	.dword	_ZN39_INTERNAL_2265ad77_9_q_gemm_cu_ef712ff84cuda3std6ranges3__45__cpo4sizeE
	.align		8
        /*00c8*/ 	.dword	_ZN39_INTERNAL_2265ad77_9_q_gemm_cu_ef712ff84cuda3std6ranges3__45__cpo5ssizeE
	.align		8
        /*00d0*/ 	.dword	_ZN39_INTERNAL_2265ad77_9_q_gemm_cu_ef712ff84cuda3std6ranges3__45__cpo8distanceE
	.align		8
        /*00d8*/ 	.dword	_ZN39_INTERNAL_2265ad77_9_q_gemm_cu_ef712ff86thrust23THRUST_300001_SM_900_NS6system6detail10sequential3seqE


//--------------------- .text._ZN4vllm4gptq27make_sequential_8bit_kernelEPKjPjPKii --------------------------
	.section	.text._ZN4vllm4gptq27make_sequential_8bit_kernelEPKjPjPKii,"ax",@progbits
	.align	128
        .global         _ZN4vllm4gptq27make_sequential_8bit_kernelEPKjPjPKii
        .type           _ZN4vllm4gptq27make_sequential_8bit_kernelEPKjPjPKii,@function
        .size           _ZN4vllm4gptq27make_sequential_8bit_kernelEPKjPjPKii,(.L_x_1799 - _ZN4vllm4gptq27make_sequential_8bit_kernelEPKjPjPKii)
        .other          _ZN4vllm4gptq27make_sequential_8bit_kernelEPKjPjPKii,@"STO_CUDA_ENTRY STV_DEFAULT"
_ZN4vllm4gptq27make_sequential_8bit_kernelEPKjPjPKii:
.text._ZN4vllm4gptq27make_sequential_8bit_kernelEPKjPjPKii:
[----:B------:R-:W-:Y:S01]  /*0000*/  LDC R1, c[0x0][0x28] ;  /* 0x00000a00ff017b82 */ /* 0x000fe20000000800 */
[----:B------:R-:W0:Y:S01]  /*0010*/  S2R R0, SR_CTAID.X ;  /* 0x0000000000007919 */ /* 0x000e220000002500 */
[----:B------:R-:W-:Y:S02]  /*0020*/  ULDC UR4, c[0x0][0x228] ;  /* 0x00008a0000047ab9 */ /* 0x000fe40000000800 */
[----:B------:R-:W-:Y:S01]  /*0030*/  USHF.R.S32.HI UR4, URZ, 0x1, UR4 ;  /* 0x000000013f047899 */ /* 0x000fe20008011404 */
[----:B------:R-:W0:Y:S02]  /*0040*/  S2R R3, SR_TID.X ;  /* 0x0000000000037919 */ /* 0x000e240000002100 */
[----:B0-----:R-:W-:-:S05]  /*0050*/  IMAD R0, R0, 0x20, R3 ;  /* 0x0000002000007824 */ /* 0x001fca00078e0203 */
[----:B------:R-:W-:-:S13]  /*0060*/  ISETP.GE.U32.AND P0, PT, R0, UR4, PT ;  /* 0x0000000400007c0c */ /* 0x000fda000bf06070 */
[----:B------:R-:W-:Y:S05]  /*0070*/  @P0 EXIT ;  /* 0x000000000000094d */ /* 0x000fea0003800000 */
[----:B------:R-:W0:Y:S01]  /*0080*/  S2R R3, SR_CTAID.Y ;  /* 0x0000000000037919 */ /* 0x000e220000002600 */
[----:B------:R-:W1:Y:S01]  /*0090*/  LDC.64 R4, c[0x0][0x220] ;  /* 0x00008800ff047b82 */ /* 0x000e620000000a00 */
[----:B------:R-:W-:-:S07]  /*00a0*/  ULDC.64 UR6, c[0x0][0x208] ;  /* 0x0000820000067ab9 */ /* 0x000fce0000000a00 */
[----:B------:R-:W2:Y:S01]  /*00b0*/  LDC.64 R10, c[0x0][0x210] ;  /* 0x00008400ff0a7b82 */ /* 0x000ea20000000a00 */
[----:B0-----:R-:W-:-:S04]  /*00c0*/  IMAD.SHL.U32 R7, R3, 0x4, RZ ;  /* 0x0000000403077824 */ /* 0x001fc800078e00ff */
[----:B-1----:R-:W-:-:S05]  /*00d0*/  IMAD.WIDE R4, R7, 0x4, R4 ;  /* 0x0000000407047825 */ /* 0x002fca00078e0204 */
[----:B------:R-:W3:Y:S04]  /*00e0*/  LDG.E.CONSTANT R14, desc[UR6][R4.64+0x4] ;  /* 0x00000406040e7981 */ /* 0x000ee8000c1e9900 */
[----:B------:R-:W4:Y:S04]  /*00f0*/  LDG.E.CONSTANT R13, desc[UR6][R4.64] ;  /* 0x00000006040d7981 */ /* 0x000f28000c1e9900 */
[----:B------:R-:W5:Y:S04]  /*0100*/  LDG.E.CONSTANT R2, desc[UR6][R4.64+0x8] ;  /* 0x0000080604027981 */ /* 0x000f68000c1e9900 */
[----:B------:R-:W2:Y:S01]  /*0110*/  LDG.E.CONSTANT R12, desc[UR6][R4.64+0xc] ;  /* 0x00000c06040c7981 */ /* 0x000ea2000c1e9900 */
[----:B---3--:R-:W-:-:S02]  /*0120*/  SHF.R.S32.HI R7, RZ, 0x2, R14 ;  /* 0x00000002ff077819 */ /* 0x008fc4000001140e */
[----:B----4-:R-:W-:-:S03]  /*0130*/  SHF.R.S32.HI R9, RZ, 0x2, R13 ;  /* 0x00000002ff097819 */ /* 0x010fc6000001140d */
[----:B------:R-:W-:Y:S01]  /*0140*/  IMAD R7, R7, UR4, R0 ;  /* 0x0000000407077c24 */ /* 0x000fe2000f8e0200 */
[----:B-----5:R-:W-:-:S03]  /*0150*/  SHF.R.S32.HI R15, RZ, 0x2, R2 ;  /* 0x00000002ff0f7819 */ /* 0x020fc60000011402 */
[----:B--2---:R-:W-:-:S04]  /*0160*/  IMAD.WIDE.U32 R6, R7, 0x8, R10 ;  /* 0x0000000807067825 */ /* 0x004fc800078e000a */
[----:B------:R-:W-:Y:S01]  /*0170*/  IMAD R9, R9, UR4, R0 ;  /* 0x0000000409097c24 */ /* 0x000fe2000f8e0200 */
[----:B------:R-:W-:Y:S01]  /*0180*/  SHF.R.S32.HI R19, RZ, 0x2, R12 ;  /* 0x00000002ff137819 */ /* 0x000fe2000001140c */
[----:B------:R-:W2:Y:S02]  /*0190*/  LDG.E.64.CONSTANT R6, desc[UR6][R6.64] ;  /* 0x0000000606067981 */ /* 0x000ea4000c1e9b00 */
[----:B------:R-:W-:-:S04]  /*01a0*/  IMAD.WIDE.U32 R16, R9, 0x8, R10 ;  /* 0x0000000809107825 */ /* 0x000fc800078e000a */
[--C-:B------:R-:W-:Y:S01]  /*01b0*/  IMAD R9, R15, UR4, R0.reuse ;  /* 0x000000040f097c24 */ /* 0x100fe2000f8e0200 */
[----:B------:R-:W3:Y:S01]  /*01c0*/  LDG.E.64.CONSTANT R4, desc[UR6][R16.64] ;  /* 0x0000000610047981 */ /* 0x000ee2000c1e9b00 */
[----:B------:R-:W-:Y:S02]  /*01d0*/  IMAD R19, R19, UR4, R0 ;  /* 0x0000000413137c24 */ /* 0x000fe4000f8e0200 */
[----:B------:R-:W-:-:S04]  /*01e0*/  IMAD.WIDE.U32 R8, R9, 0x8, R10 ;  /* 0x0000000809087825 */ /* 0x000fc800078e000a */
[----:B------:R-:W-:Y:S02]  /*01f0*/  IMAD.WIDE.U32 R10, R19, 0x8, R10 ;  /* 0x00000008130a7825 */ /* 0x000fe400078e000a */
[----:B------:R-:W4:Y:S04]  /*0200*/  LDG.E.64.CONSTANT R8, desc[UR6][R8.64] ;  /* 0x0000000608087981 */ /* 0x000f28000c1e9b00 */
[----:B------:R-:W5:Y:S01]  /*0210*/  LDG.E.64.CONSTANT R10, desc[UR6][R10.64] ;  /* 0x000000060a0a7981 */ /* 0x000f62000c1e9b00 */
[----:B------:R-:W-:Y:S02]  /*0220*/  IMAD.SHL.U32 R14, R14, 0x8, RZ ;  /* 0x000000080e0e7824 */ /* 0x000fe400078e00ff */
[----:B------:R-:W-:Y:S02]  /*0230*/  IMAD.SHL.U32 R13, R13, 0x8, RZ ;  /* 0x000000080d0d7824 */ /* 0x000fe400078e00ff */
[----:B------:R-:W-:Y:S01]  /*0240*/  IMAD.SHL.U32 R2, R2, 0x8, RZ ;  /* 0x0000000802027824 */ /* 0x000fe200078e00ff */
[----:B------:R-:W-:Y:S01]  /*0250*/  LOP3.LUT R15, R14, 0x18, RZ, 0xc0, !PT ;  /* 0x000000180e0f7812 */ /* 0x000fe200078ec0ff */
[----:B------:R-:W-:Y:S01]  /*0260*/  IMAD.SHL.U32 R12, R12, 0x8, RZ ;  /* 0x000000080c0c7824 */ /* 0x000fe200078e00ff */
[----:B------:R-:W-:-:S02]  /*0270*/  LOP3.LUT R13, R13, 0x18, RZ, 0xc0, !PT ;  /* 0x000000180d0d7812 */ /* 0x000fc400078ec0ff */
[-CC-:B--2---:R-:W-:Y:S02]  /*0280*/  SHF.R.U64 R18, R6, R15.reuse, R7.reuse ;  /* 0x0000000f06127219 */ /* 0x184fe40000001207 */
[----:B------:R-:W-:Y:S02]  /*0290*/  SHF.R.U32.HI R15, RZ, R15, R7 ;  /* 0x0000000fff0f7219 */ /* 0x000fe40000011607 */
[----:B------:R-:W0:Y:S01]  /*02a0*/  LDC.64 R6, c[0x0][0x218] ;  /* 0x00008600ff067b82 */ /* 0x000e220000000a00 */
[C---:B------:R-:W-:Y:S01]  /*02b0*/  IMAD.SHL.U32 R14, R18.reuse, 0x100, RZ ;  /* 0x00000100120e7824 */ /* 0x040fe200078e00ff */
[----:B------:R-:W-:Y:S02]  /*02c0*/  SHF.L.U64.HI R15, R18, 0x8, R15 ;  /* 0x00000008120f7819 */ /* 0x000fe4000001020f */
[-CC-:B---3--:R-:W-:Y:S02]  /*02d0*/  SHF.R.U64 R17, R4, R13.reuse, R5.reuse ;  /* 0x0000000d04117219 */ /* 0x188fe40000001205 */
[----:B------:R-:W-:-:S02]  /*02e0*/  SHF.R.U32.HI R4, RZ, R13, R5 ;  /* 0x0000000dff047219 */ /* 0x000fc40000011605 */
[----:B------:R-:W-:Y:S02]  /*02f0*/  LOP3.LUT R5, R2, 0x18, RZ, 0xc0, !PT ;  /* 0x0000001802057812 */ /* 0x000fe400078ec0ff */
[----:B------:R-:W-:Y:S02]  /*0300*/  LOP3.LUT R15, R15, 0xff00, RZ, 0xc0, !PT ;  /* 0x0000ff000f0f7812 */ /* 0x000fe400078ec0ff */
[-CC-:B----4-:R-:W-:Y:S02]  /*0310*/  SHF.R.U64 R2, R8, R5.reuse, R9.reuse ;  /* 0x0000000508027219 */ /* 0x190fe40000001209 */
[----:B------:R-:W-:Y:S02]  /*0320*/  SHF.R.U32.HI R13, RZ, R5, R9 ;  /* 0x00000005ff0d7219 */ /* 0x000fe40000011609 */
[----:B------:R-:W-:Y:S01]  /*0330*/  LOP3.LUT R5, R12, 0x18, RZ, 0xc0, !PT ;  /* 0x000000180c057812 */ /* 0x000fe200078ec0ff */
[----:B------:R-:W-:Y:S01]  /*0340*/  IMAD.U32 R9, R2, 0x10000, RZ ;  /* 0x0001000002097824 */ /* 0x000fe200078e00ff */
[----:B------:R-:W-:-:S02]  /*0350*/  LOP3.LUT R14, R14, 0xff00, RZ, 0xc0, !PT ;  /* 0x0000ff000e0e7812 */ /* 0x000fc400078ec0ff */
[----:B------:R-:W-:Y:S02]  /*0360*/  LOP3.LUT R15, R15, 0xff, R4, 0xf8, !PT ;  /* 0x000000ff0f0f7812 */ /* 0x000fe400078ef804 */
[----:B------:R-:W-:Y:S02]  /*0370*/  SHF.L.U64.HI R2, R2, 0x10, R13 ;  /* 0x0000001002027819 */ /* 0x000fe4000001020d */
[-CC-:B-----5:R-:W-:Y:S02]  /*0380*/  SHF.R.U64 R4, R10, R5.reuse, R11.reuse ;  /* 0x000000050a047219 */ /* 0x1a0fe4000000120b */
[----:B------:R-:W-:Y:S02]  /*0390*/  SHF.R.U32.HI R5, RZ, R5, R11 ;  /* 0x00000005ff057219 */ /* 0x000fe4000001160b */
[----:B------:R-:W-:Y:S02]  /*03a0*/  LOP3.LUT R14, R14, 0xff, R17, 0xf8, !PT ;  /* 0x000000ff0e0e7812 */ /* 0x000fe400078ef811 */
[----:B------:R-:W-:Y:S01]  /*03b0*/  LOP3.LUT R11, R15, 0xff0000, R2, 0xf8, !PT ;  /* 0x00ff00000f0b7812 */ /* 0x000fe200078ef802 */
[C---:B------:R-:W-:Y:S01]  /*03c0*/  IMAD.SHL.U32 R2, R4.reuse, 0x1000000, RZ ;  /* 0x0100000004027824 */ /* 0x040fe200078e00ff */
[----:B------:R-:W-:Y:S01]  /*03d0*/  SHF.L.U64.HI R4, R4, 0x18, R5 ;  /* 0x0000001804047819 */ /* 0x000fe20000010205 */
[----:B------:R-:W-:Y:S01]  /*03e0*/  IMAD R5, R3, UR4, R0 ;  /* 0x0000000403057c24 */ /* 0x000fe2000f8e0200 */
[----:B------:R-:W-:-:S02]  /*03f0*/  LOP3.LUT R9, R14, 0xff0000, R9, 0xf8, !PT ;  /* 0x00ff00000e097812 */ /* 0x000fc400078ef809 */
[----:B------:R-:W-:Y:S01]  /*0400*/  LOP3.LUT R3, R11, 0xff000000, R4, 0xf8, !PT ;  /* 0xff0000000b037812 */ /* 0x000fe200078ef804 */
[----:B0-----:R-:W-:Y:S01]  /*0410*/  IMAD.WIDE.U32 R6, R5, 0x8, R6 ;  /* 0x0000000805067825 */ /* 0x001fe200078e0006 */
[----:B------:R-:W-:-:S05]  /*0420*/  LOP3.LUT R2, R9, 0xff000000, R2, 0xf8, !PT ;  /* 0xff00000009027812 */ /* 0x000fca00078ef802 */
[----:B------:R-:W-:Y:S01]  /*0430*/  STG.E.64 desc[UR6][R6.64], R2 ;  /* 0x0000000206007986 */ /* 0x000fe2000c101b06 */
[----:B------:R-:W-:Y:S05]  /*0440*/  EXIT ;  /* 0x000000000000794d */ /* 0x000fea0003800000 */
.L_x_0:
[----:B------:R-:W-:-:S00]  /*0450*/  BRA `(.L_x_0) ;  /* 0xfffffffc00fc7947 */ /* 0x000fc0000383ffff */
[----:B------:R-:W-:-:S00]  /*0460*/  NOP ;  /* 0x0000000000007918 */ /* 0x000fc00000000000 */
        /* <DEDUP_REMOVED lines=9> */
.L_x_1799:


//--------------------- .text._ZN4vllm4gptq27make_sequential_3bit_kernelEPKjPjPKii --------------------------
	.section	.text._ZN4vllm4gptq27make_sequential_3bit_kernelEPKjPjPKii,"ax",@progbits
	.align	128
        .global         _ZN4vllm4gptq27make_sequential_3bit_kernelEPKjPjPKii
        .type           _ZN4vllm4gptq27make_sequential_3bit_kernelEPKjPjPKii,@function
        .size           _ZN4vllm4gptq27make_sequential_3bit_kernelEPKjPjPKii,(.L_x_1800 - _ZN4vllm4gptq27make_sequential_3bit_kernelEPKjPjPKii)
        .other          _ZN4vllm4gptq27make_sequential_3bit_kernelEPKjPjPKii,@"STO_CUDA_ENTRY STV_DEFAULT"
_ZN4vllm4gptq27make_sequential_3bit_kernelEPKjPjPKii:
.text._ZN4vllm4gptq27make_sequential_3bit_kernelEPKjPjPKii:
[----:B------:R-:W-:Y:S01]  /*0000*/  LDC R1, c[0x0][0x28] ;  /* 0x00000a00ff017b82 */ /* 0x000fe20000000800 */
[----:B------:R-:W0:Y:S01]  /*0010*/  S2R R6, SR_CTAID.X ;  /* 0x0000000000067919 */ /* 0x000e220000002500 */
[----:B------:R-:W-:Y:S01]  /*0020*/  ULDC UR6, c[0x0][0x228] ;  /* 0x00008a0000067ab9 */ /* 0x000fe20000000800 */
[----:B------:R-:W0:Y:S02]  /*0030*/  S2R R3, SR_TID.X ;  /* 0x0000000000037919 */ /* 0x000e240000002100 */
[----:B0-----:R-:W-:-:S05]  /*0040*/  IMAD R6, R6, 0x20, R3 ;  /* 0x0000002006067824 */ /* 0x001fca00078e0203 */
[----:B------:R-:W-:-:S13]  /*0050*/  ISETP.GE.U32.AND P0, PT, R6, UR6, PT ;  /* 0x0000000606007c0c */ /* 0x000fda000bf06070 */
[----:B------:R-:W-:Y:S05]  /*0060*/  @P0 EXIT ;  /* 0x000000000000094d */ /* 0x000fea0003800000 */
[----:B------:R-:W0:Y:S01]  /*0070*/  S2R R0, SR_CTAID.Y ;  /* 0x0000000000007919 */ /* 0x000e220000002600 */
[----:B------:R-:W1:Y:S01]  /*0080*/  LDC.64 R4, c[0x0][0x220] ;  /* 0x00008800ff047b82 */ /* 0x000e620000000a00 */
[----:B------:R-:W-:Y:S01]  /*0090*/  ULDC.64 UR4, c[0x0][0x208] ;  /* 0x0000820000047ab9 */ /* 0x000fe20000000a00 */
[----:B0-----:R-:W-:-:S04]  /*00a0*/  IMAD.SHL.U32 R3, R0, 0x20, RZ ;  /* 0x0000002000037824 */ /* 0x001fc800078e00ff */
[----:B-1----:R-:W-:-:S05]  /*00b0*/  IMAD.WIDE.U32 R4, R3, 0x4, R4 ;  /* 0x0000000403047825 */ /* 0x002fca00078e0004 */
[----:B------:R-:W2:Y:S02]  /*00c0*/  LDG.E.CONSTANT R2, desc[UR4][R4.64] ;  /* 0x0000000404027981 */ /* 0x000ea4000c1e9900 */
[----:B--2---:R-:W-:-:S04]  /*00d0*/  SHF.R.S32.HI R3, RZ, 0x1f, R2 ;  /* 0x0000001fff037819 */ /* 0x004fc80000011402 */
[----:B------:R-:W-:-:S04]  /*00e0*/  LEA.HI R3, R3, R2, RZ, 0x5 ;  /* 0x0000000203037211 */ /* 0x000fc800078f28ff */
[----:B------:R-:W-:Y:S02]  /*00f0*/  LOP3.LUT R7, R3, 0xffffffe0, RZ, 0xc0, !PT ;  /* 0xffffffe003077812 */ /* 0x000fe400078ec0ff */
[----:B------:R-:W-:-:S03]  /*0100*/  SHF.R.S32.HI R3, RZ, 0x5, R3 ;  /* 0x00000005ff037819 */ /* 0x000fc60000011403 */
[----:B------:R-:W-:Y:S02]  /*0110*/  IMAD.IADD R2, R2, 0x1, -R7 ;  /* 0x0000000102027824 */ /* 0x000fe400078e0a07 */
[----:B------:R-:W-:-:S03]  /*0120*/  IMAD R7, R3, 0x3, RZ ;  /* 0x0000000303077824 */ /* 0x000fc600078e02ff */
[----:B------:R-:W-:-:S13]  /*0130*/  ISETP.NE.AND P0, PT, R2, 0xa, PT ;  /* 0x0000000a0200780c */ /* 0x000fda0003f05270 */
[----:B------:R-:W-:Y:S05]  /*0140*/  @!P0 BRA `(.L_x_1) ;  /* 0x0000000000788947 */ /* 0x000fea0003800000 */
[----:B------:R-:W-:-:S13]  /*0150*/  ISETP.NE.AND P0, PT, R2, 0x15, PT ;  /* 0x000000150200780c */ /* 0x000fda0003f05270 */
[----:B------:R-:W-:Y:S01]  /*0160*/  @!P0 VIADD R3, R7, 0x1 ;  /* 0x0000000107038836 */ /* 0x000fe20000000000 */
[----:B------:R-:W-:Y:S06]  /*0170*/  @!P0 BRA `(.L_x_2) ;  /* 0x00000000002c8947 */ /* 0x000fec0003800000 */
[----:B------:R-:W-:-:S13]  /*0180*/  ISETP.GT.AND P0, PT, R2, 0x15, PT ;  /* 0x000000150200780c */ /* 0x000fda0003f04270 */
[----:B------:R-:W-:Y:S05]  /*0190*/  @P0 BRA `(.L_x_3) ;  /* 0x0000000000180947 */ /* 0x000fea0003800000 */
[C---:B------:R-:W-:Y:S01]  /*01a0*/  ISETP.GT.AND P0, PT, R2.reuse, 0xa, PT ;  /* 0x0000000a0200780c */ /* 0x040fe20003f04270 */
[----:B------:R-:W-:Y:S02]  /*01b0*/  VIADD R8, R7, 0x1 ;  /* 0x0000000107087836 */ /* 0x000fe40000000000 */
[----:B------:R-:W-:-:S03]  /*01c0*/  IMAD R12, R2, 0x3, RZ ;  /* 0x00000003020c7824 */ /* 0x000fc600078e02ff */
[----:B------:R-:W-:-:S07]  /*01d0*/  SEL R3, R8, R7, P0 ;  /* 0x0000000708037207 */ /* 0x000fce0000000000 */
[----:B------:R-:W-:Y:S01]  /*01e0*/  @P0 IADD3 R12, R12, -0x20, RZ ;  /* 0xffffffe00c0c0810 */ /* 0x000fe20007ffe0ff */
[----:B------:R-:W-:Y:S06]  /*01f0*/  BRA `(.L_x_2) ;  /* 0x00000000000c7947 */ /* 0x000fec0003800000 */
.L_x_3:
[----:B------:R-:W-:Y:S02]  /*0200*/  IMAD.MOV.U32 R9, RZ, RZ, 0x3 ;  /* 0x00000003ff097424 */ /* 0x000fe400078e00ff */
[----:B------:R-:W-:Y:S02]  /*0210*/  VIADD R3, R7, 0x2 ;  /* 0x0000000207037836 */ /* 0x000fe40000000000 */
[----:B------:R-:W-:-:S07]  /*0220*/  IMAD R12, R2, R9, -0x40 ;  /* 0xffffffc0020c7424 */ /* 0x000fce00078e0209 */
.L_x_2:
[----:B------:R-:W-:Y:S01]  /*0230*/  ISETP.NE.AND P0, PT, R2, 0x15, PT ;  /* 0x000000150200780c */ /* 0x000fe20003f05270 */
[----:B------:R-:W-:Y:S01]  /*0240*/  IMAD R9, R3, UR6, R6 ;  /* 0x0000000603097c24 */ /* 0x000fe2000f8e0206 */
[----:B------:R-:W-:Y:S02]  /*0250*/  ULDC.64 UR8, c[0x0][0x210] ;  /* 0x0000840000087ab9 */ /* 0x000fe40000000a00 */
[----:B------:R-:W-:Y:S02]  /*0260*/  IMAD.U32 R2, RZ, RZ, UR8 ;  /* 0x00000008ff027e24 */ /* 0x000fe4000f8e00ff */
[----:B------:R-:W-:-:S07]  /*0270*/  IMAD.U32 R3, RZ, RZ, UR9 ;  /* 0x00000009ff037e24 */ /* 0x000fce000f8e00ff */
[C---:B------:R-:W-:Y:S02]  /*0280*/  @!P0 VIADD R11, R9.reuse, UR6 ;  /* 0x00000006090b8c36 */ /* 0x040fe40008000000 */
[----:B------:R-:W-:-:S04]  /*0290*/  IMAD.WIDE.U32 R8, R9, 0x4, R2 ;  /* 0x0000000409087825 */ /* 0x000fc800078e0002 */
[----:B------:R-:W-:Y:S02]  /*02a0*/  @!P0 IMAD.WIDE.U32 R10, R11, 0x4, R2 ;  /* 0x000000040b0a8825 */ /* 0x000fe400078e0002 */
[----:B------:R-:W2:Y:S04]  /*02b0*/  LDG.E.CONSTANT R9, desc[UR4][R8.64] ;  /* 0x0000000408097981 */ /* 0x000ea8000c1e9900 */
[----:B------:R-:W3:Y:S01]  /*02c0*/  @!P0 LDG.E.CONSTANT R10, desc[UR4][R10.64] ;  /* 0x000000040a0a8981 */ /* 0x000ee2000c1e9900 */
[----:B--2---:R-:W-:Y:S02]  /*02d0*/  @P0 SHF.R.U64 R7, R9, R12, RZ ;  /* 0x0000000c09070219 */ /* 0x004fe400000012ff */
[----:B---3--:R-:W-:Y:S02]  /*02e0*/  @!P0 SHF.L.U32 R12, R10, 0x1, RZ ;  /* 0x000000010a0c8819 */ /* 0x008fe400000006ff */
[----:B------:R-:W-:-:S02]  /*02f0*/  @P0 LOP3.LUT R7, R7, 0x7, RZ, 0xc0, !PT ;  /* 0x0000000707070812 */ /* 0x000fc400078ec0ff */
[----:B------:R-:W-:-:S04]  /*0300*/  @!P0 LOP3.LUT R12, R12, 0x6, RZ, 0xc0, !PT ;  /* 0x000000060c0c8812 */ /* 0x000fc800078ec0ff */
[----:B------:R-:W-:Y:S01]  /*0310*/  @!P0 LEA.HI R7, R9, R12, RZ, 0x1 ;  /* 0x0000000c09078211 */ /* 0x000fe200078f08ff */
[----:B------:R-:W-:Y:S06]  /*0320*/  BRA `(.L_x_4) ;  /* 0x0000000000287947 */ /* 0x000fec0003800000 */
.L_x_1:
[----:B------:R-:W0:Y:S01]  /*0330*/  LDC.64 R2, c[0x0][0x210] ;  /* 0x00008400ff027b82 */ /* 0x000e220000000a00 */
[----:B------:R-:W-:-:S04]  /*0340*/  IMAD R7, R7, UR6, R6 ;  /* 0x0000000607077c24 */ /* 0x000fc8000f8e0206 */
[----:B------:R-:W-:-:S04]  /*0350*/  VIADD R11, R7, UR6 ;  /* 0x00000006070b7c36 */ /* 0x000fc80008000000 */
[----:B0-----:R-:W-:-:S06]  /*0360*/  IMAD.WIDE.U32 R10, R11, 0x4, R2 ;  /* 0x000000040b0a7825 */ /* 0x001fcc00078e0002 */
[----:B------:R-:W2:Y:S01]  /*0370*/  LDG.E.CONSTANT R10, desc[UR4][R10.64] ;  /* 0x000000040a0a7981 */ /* 0x000ea2000c1e9900 */
[----:B------:R-:W-:-:S06]  /*0380*/  IMAD.WIDE.U32 R8, R7, 0x4, R2 ;  /* 0x0000000407087825 */ /* 0x000fcc00078e0002 */
[----:B------:R-:W3:Y:S01]  /*0390*/  LDG.E.CONSTANT R8, desc[UR4][R8.64] ;  /* 0x0000000408087981 */ /* 0x000ee2000c1e9900 */
[----:B--2---:R-:W-:-:S05]  /*03a0*/  IMAD.SHL.U32 R7, R10, 0x4, RZ ;  /* 0x000000040a077824 */ /* 0x004fca00078e00ff */
[----:B------:R-:W-:-:S04]  /*03b0*/  LOP3.LUT R7, R7, 0x4, RZ, 0xc0, !PT ;  /* 0x0000000407077812 */ /* 0x000fc800078ec0ff */
[----:B---3--:R-:W-:-:S07]  /*03c0*/  LEA.HI R7, R8, R7, RZ, 0x2 ;  /* 0x0000000708077211 */ /* 0x008fce00078f10ff */
.L_x_4:
        /* <DEDUP_REMOVED lines=10> */
[----:B------:R-:W-:Y:S02]  /*0470*/  @!P0 VIADD R13, R9, 0x1 ;  /* 0x00000001090d8836 */ /* 0x000fe40000000000 */
[----:B------:R-:W-:Y:S01]  /*0480*/  @!P0 IMAD.MOV.U32 R8, RZ, RZ, RZ ;  /* 0x000000ffff088224 */ /* 0x000fe200078e00ff */
[----:B------:R-:W-:Y:S06]  /*0490*/  @!P0 BRA `(.L_x_6) ;  /* 0x00000000002c8947 */ /* 0x000fec0003800000 */
[----:B------:R-:W-:-:S13]  /*04a0*/  ISETP.GT.AND P0, PT, R11, 0x15, PT ;  /* 0x000000150b00780c */ /* 0x000fda0003f04270 */
[----:B------:R-:W-:Y:S05]  /*04b0*/  @P0 BRA `(.L_x_7) ;  /* 0x0000000000180947 */ /* 0x000fea0003800000 */
[C---:B------:R-:W-:Y:S01]  /*04c0*/  ISETP.GT.AND P0, PT, R11.reuse, 0xa, PT ;  /* 0x0000000a0b00780c */ /* 0x040fe20003f04270 */
[----:B------:R-:W-:Y:S01]  /*04d0*/  IMAD R8, R11, 0x3, RZ ;  /* 0x000000030b087824 */ /* 0x000fe200078e02ff */
[----:B------:R-:W-:-:S04]  /*04e0*/  IADD3 R10, R9, 0x1, RZ ;  /* 0x00000001090a7810 */ /* 0x000fc80007ffe0ff */
[----:B------:R-:W-:-:S07]  /*04f0*/  SEL R13, R10, R9, P0 ;  /* 0x000000090a0d7207 */ /* 0x000fce0000000000 */
[----:B------:R-:W-:Y:S01]  /*0500*/  @P0 VIADD R8, R8, 0xffffffe0 ;  /* 0xffffffe008080836 */ /* 0x000fe20000000000 */
[----:B------:R-:W-:Y:S06]  /*0510*/  BRA `(.L_x_6) ;  /* 0x00000000000c7947 */ /* 0x000fec0003800000 */
.L_x_7:
[----:B------:R-:W-:Y:S02]  /*0520*/  IMAD.MOV.U32 R8, RZ, RZ, 0x3 ;  /* 0x00000003ff087424 */ /* 0x000fe400078e00ff */
[----:B------:R-:W-:Y:S02]  /*0530*/  VIADD R13, R9, 0x2 ;  /* 0x00000002090d7836 */ /* 0x000fe40000000000 */
[----:B------:R-:W-:-:S07]  /*0540*/  IMAD R8, R11, R8, -0x40 ;  /* 0xffffffc00b087424 */ /* 0x000fce00078e0208 */
.L_x_6:
[----:B------:R-:W-:Y:S01]  /*0550*/  ISETP.NE.AND P0, PT, R11, 0x15, PT ;  /* 0x000000150b00780c */ /* 0x000fe20003f05270 */
[----:B------:R-:W-:-:S12]  /*0560*/  IMAD R11, R13, UR6, R6 ;  /* 0x000000060d0b7c24 */ /* 0x000fd8000f8e0206 */
[C---:B------:R-:W-:Y:S02]  /*0570*/  @!P0 VIADD R13, R11.reuse, UR6 ;  /* 0x000000060b0d8c36 */ /* 0x040fe40008000000 */
[----:B------:R-:W-:-:S04]  /*0580*/  IMAD.WIDE.U32 R10, R11, 0x4, R2 ;  /* 0x000000040b0a7825 */ /* 0x000fc800078e0002 */
[----:B------:R-:W-:Y:S02]  /*0590*/  @!P0 IMAD.WIDE.U32 R12, R13, 0x4, R2 ;  /* 0x000000040d0c8825 */ /* 0x000fe400078e0002 */
[----:B------:R-:W2:Y:S04]  /*05a0*/  LDG.E.CONSTANT R10, desc[UR4][R10.64] ;  /* 0x000000040a0a7981 */ /* 0x000ea8000c1e9900 */
[----:B------:R-:W3:Y:S01]  /*05b0*/  @!P0 LDG.E.CONSTANT R12, desc[UR4][R12.64] ;  /* 0x000000040c0c8981 */ /* 0x000ee2000c1e9900 */
[----:B--2---:R-:W-:Y:S01]  /*05c0*/  @P0 SHF.R.U64 R8, R10, R8, RZ ;  /* 0x000000080a080219 */ /* 0x004fe200000012ff */
[----:B---3--:R-:W-:-:S03]  /*05d0*/  @!P0 IMAD.SHL.U32 R9, R12, 0x2, RZ ;  /* 0x000000020c098824 */ /* 0x008fc600078e00ff */
[----:B------:R-:W-:Y:S02]  /*05e0*/  @P0 LOP3.LUT R8, R8, 0x7, RZ, 0xc0, !PT ;  /* 0x0000000708080812 */ /* 0x000fe400078ec0ff */
[----:B------:R-:W-:-:S04]  /*05f0*/  @!P0 LOP3.LUT R9, R9, 0x6, RZ, 0xc0, !PT ;  /* 0x0000000609098812 */ /* 0x000fc800078ec0ff */
[----:B------:R-:W-:Y:S01]  /*0600*/  @!P0 LEA.HI R8, R10, R9, RZ, 0x1 ;  /* 0x000000090a088211 */ /* 0x000fe200078f08ff */
[----:B------:R-:W-:Y:S06]  /*0610*/  BRA `(.L_x_8) ;  /* 0x0000000000247947 */ /* 0x000fec0003800000 */
.L_x_5:
[----:B------:R-:W-:-:S05]  /*0620*/  IMAD R9, R9, UR6, R6 ;  /* 0x0000000609097c24 */ /* 0x000fca000f8e0206 */
[----:B------:R-:W-:-:S05]  /*0630*/  IADD3 R13, R9, UR6, RZ ;  /* 0x00000006090d7c10 */ /* 0x000fca000fffe0ff */
[----:B------:R-:W-:-:S06]  /*0640*/  IMAD.WIDE.U32 R12, R13, 0x4, R2 ;  /* 0x000000040d0c7825 */ /* 0x000fcc00078e0002 */
[----:B------:R-:W2:Y:S01]  /*0650*/  LDG.E.CONSTANT R12, desc[UR4][R12.64] ;  /* 0x000000040c0c7981 */ /* 0x000ea2000c1e9900 */
[----:B------:R-:W-:-:S06]  /*0660*/  IMAD.WIDE.U32 R10, R9, 0x4, R2 ;  /* 0x00000004090a7825 */ /* 0x000fcc00078e0002 */
[----:B------:R-:W3:Y:S01]  /*0670*/  LDG.E.CONSTANT R10, desc[UR4][R10.64] ;  /* 0x000000040a0a7981 */ /* 0x000ee2000c1e9900 */
[----:B--2---:R-:W-:-:S05]  /*0680*/  IMAD.SHL.U32 R8, R12, 0x4, RZ ;  /* 0x000000040c087824 */ /* 0x004fca00078e00ff */
[----:B------:R-:W-:-:S04]  /*0690*/  LOP3.LUT R9, R8, 0x4, RZ, 0xc0, !PT ;  /* 0x0000000408097812 */ /* 0x000fc800078ec0ff */
[----:B---3--:R-:W-:-:S07]  /*06a0*/  LEA.HI R8, R10, R9, RZ, 0x2 ;  /* 0x000000090a087211 */ /* 0x008fce00078f10ff */
.L_x_8:
        /* <DEDUP_REMOVED lines=11> */
[----:B------:R-:W-:Y:S01]  /*0760*/  @!P0 IMAD.MOV.U32 R14, RZ, RZ, 0x3 ;  /* 0x00000003ff0e8424 */ /* 0x000fe200078e00ff */
        /* <DEDUP_REMOVED lines=9> */
.L_x_11:
[----:B------:R-:W-:Y:S02]  /*0800*/  IMAD.MOV.U32 R13, RZ, RZ, 0x3 ;  /* 0x00000003ff0d7424 */ /* 0x000fe400078e00ff */
[----:B------:R-:W-:Y:S02]  /*0810*/  VIADD R11, R9, 0x2 ;  /* 0x00000002090b7836 */ /* 0x000fe40000000000 */
[----:B------:R-:W-:-:S07]  /*0820*/  IMAD R14, R12, R13, -0x40 ;  /* 0xffffffc00c0e7424 */ /* 0x000fce00078e020d */
.L_x_10:
        /* <DEDUP_REMOVED lines=13> */
.L_x_9:
[----:B------:R-:W-:-:S04]  /*0900*/  IMAD R9, R9, UR6, R6 ;  /* 0x0000000609097c24 */ /* 0x000fc8000f8e0206 */
[----:B------:R-:W-:-:S04]  /*0910*/  VIADD R13, R9, UR6 ;  /* 0x00000006090d7c36 */ /* 0x000fc80008000000 */
[----:B------:R-:W-:-:S04]  /*0920*/  IMAD.WIDE.U32 R12, R13, 0x4, R2 ;  /* 0x000000040d0c7825 */ /* 0x000fc800078e0002 */
[----:B------:R-:W-:Y:S02]  /*0930*/  IMAD.WIDE.U32 R10, R9, 0x4, R2 ;  /* 0x00000004090a7825 */ /* 0x000fe400078e0002 */
[----:B------:R-:W2:Y:S04]  /*0940*/  LDG.E.CONSTANT R12, desc[UR4][R12.64] ;  /* 0x000000040c0c7981 */ /* 0x000ea8000c1e9900 */
[----:B------:R-:W3:Y:S01]  /*0950*/  LDG.E.CONSTANT R10, desc[UR4][R10.64] ;  /* 0x000000040a0a7981 */ /* 0x000ee2000c1e9900 */
[----:B--2---:R-:W-:-:S04]  /*0960*/  SHF.L.U32 R9, R12, 0x2, RZ ;  /* 0x000000020c097819 */ /* 0x004fc800000006ff */
[----:B------:R-:W-:-:S04]  /*0970*/  LOP3.LUT R9, R9, 0x4, RZ, 0xc0, !PT ;  /* 0x0000000409097812 */ /* 0x000fc800078ec0ff */
[----:B---3--:R-:W-:-:S07]  /*0980*/  LEA.HI R9, R10, R9, RZ, 0x2 ;  /* 0x000000090a097211 */ /* 0x008fce00078f10ff */
.L_x_12:
[----:B------:R-:W2:Y:S01]  /*0990*/  LDG.E.CONSTANT R10, desc[UR4][R4.64+0xc] ;  /* 0x00000c04040a7981 */ /* 0x000ea2000c1e9900 */
[----:B------:R-:W-:Y:S01]  /*09a0*/  IMAD.SHL.U32 R8, R8, 0x8, RZ ;  /* 0x0000000808087824 */ /* 0x000fe200078e00ff */
[----:B--2---:R-:W-:-:S04]  /*09b0*/  SHF.R.S32.HI R11, RZ, 0x1f, R10 ;  /* 0x0000001fff0b7819 */ /* 0x004fc8000001140a */
[----:B------:R-:W-:-:S04]  /*09c0*/  LEA.HI R11, R11, R10, RZ, 0x5 ;  /* 0x0000000a0b0b7211 */ /* 0x000fc800078f28ff */
[----:B------:R-:W-:Y:S02]  /*09d0*/  LOP3.LUT R13, R11, 0xffffffe0, RZ, 0xc0, !PT ;  /* 0xffffffe00b0d7812 */ /* 0x000fe400078ec0ff */
[----:B------:R-:W-:-:S03]  /*09e0*/  SHF.R.S32.HI R11, RZ, 0x5, R11 ;  /* 0x00000005ff0b7819 */ /* 0x000fc6000001140b */
[----:B------:R-:W-:Y:S02]  /*09f0*/  IMAD.IADD R13, R10, 0x1, -R13 ;  /* 0x000000010a0d7824 */ /* 0x000fe400078e0a0d */
[----:B------:R-:W-:Y:S02]  /*0a00*/  IMAD.SHL.U32 R10, R9, 0x40, RZ ;  /* 0x00000040090a7824 */ /* 0x000fe400078e00ff */
[----:B------:R-:W-:Y:S01]  /*0a10*/  IMAD R11, R11, 0x3, RZ ;  /* 0x000000030b0b7824 */ /* 0x000fe200078e02ff */
[----:B------:R-:W-:Y:S02]  /*0a20*/  ISETP.NE.AND P0, PT, R13, 0xa, PT ;  /* 0x0000000a0d00780c */ /* 0x000fe40003f05270 */
[----:B------:R-:W-:-:S11]  /*0a30*/  LOP3.LUT R7, R10, R8, R7, 0xfe, !PT ;  /* 0x000000080a077212 */ /* 0x000fd600078efe07 */
        /* <DEDUP_REMOVED lines=13> */
.L_x_15:
[----:B------:R-:W-:Y:S02]  /*0b10*/  IMAD.MOV.U32 R12, RZ, RZ, 0x3 ;  /* 0x00000003ff0c7424 */ /* 0x000fe400078e00ff */
[----:B------:R-:W-:Y:S02]  /*0b20*/  VIADD R9, R11, 0x2 ;  /* 0x000000020b097836 */ /* 0x000fe40000000000 */
[----:B------:R-:W-:-:S07]  /*0b30*/  IMAD R12, R13, R12, -0x40 ;  /* 0xffffffc00d0c7424 */ /* 0x000fce00078e020c */
.L_x_14:
        /* <DEDUP_REMOVED lines=13> */
.L_x_13:
        /* <DEDUP_REMOVED lines=9> */
.L_x_16:
[----:B------:R-:W2:Y:S02]  /*0ca0*/  LDG.E.CONSTANT R8, desc[UR4][R4.64+0x10] ;  /* 0x0000100404087981 */ /* 0x000ea4000c1e9900 */
        /* <DEDUP_REMOVED lines=8> */
[----:B------:R-:W-:-:S11]  /*0d30*/  LOP3.LUT R7, R7, R8, RZ, 0xfc, !PT ;  /* 0x0000000807077212 */ /* 0x000fd600078efcff */
        /* <DEDUP_REMOVED lines=13> */
.L_x_19:
[----:B------:R-:W-:Y:S02]  /*0e10*/  IMAD.MOV.U32 R12, RZ, RZ, 0x3 ;  /* 0x00000003ff0c7424 */ /* 0x000fe400078e00ff */
[----:B------:R-:W-:Y:S02]  /*0e20*/  VIADD R13, R9, 0x2 ;  /* 0x00000002090d7836 */ /* 0x000fe40000000000 */
[----:B------:R-:W-:-:S07]  /*0e30*/  IMAD R12, R11, R12, -0x40 ;  /* 0xffffffc00b0c7424 */ /* 0x000fce00078e020c */
.L_x_18:
[----:B------:R-:W-:Y:S01]  /*0e40*/  ISETP.NE.AND P0, PT, R11, 0x15, PT ;  /* 0x000000150b00780c */ /* 0x000fe20003f05270 */
[----:B------:R-:W-:-:S04]  /*0e50*/  IMAD R13, R13, UR6, R6 ;  /* 0x000000060d0d7c24 */ /* 0x000fc8000f8e0206 */
[----:B------:R-:W-:-:S06]  /*0e60*/  IMAD.WIDE.U32 R8, R13, 0x4, R2 ;  /* 0x000000040d087825 */ /* 0x000fcc00078e0002 */
[----:B------:R-:W2:Y:S02]  /*0e70*/  LDG.E.CONSTANT R9, desc[UR4][R8.64] ;  /* 0x0000000408097981 */ /* 0x000ea4000c1e9900 */
[----:B------:R-:W-:-:S04]  /*0e80*/  @!P0 VIADD R11, R13, UR6 ;  /* 0x000000060d0b8c36 */ /* 0x000fc80008000000 */
[----:B------:R-:W-:-:S06]  /*0e90*/  @!P0 IMAD.WIDE.U32 R10, R11, 0x4, R2 ;  /* 0x000000040b0a8825 */ /* 0x000fcc00078e0002 */
[----:B------:R-:W3:Y:S01]  /*0ea0*/  @!P0 LDG.E.CONSTANT R10, desc[UR4][R10.64] ;  /* 0x000000040a0a8981 */ /* 0x000ee2000c1e9900 */
[----:B--2---:R-:W-:-:S04]  /*0eb0*/  @P0 SHF.R.U64 R13, R9, R12, RZ ;  /* 0x0000000c090d0219 */ /* 0x004fc800000012ff */
[----:B------:R-:W-:Y:S01]  /*0ec0*/  @P0 LOP3.LUT R13, R13, 0x7, RZ, 0xc0, !PT ;  /* 0x000000070d0d0812 */ /* 0x000fe200078ec0ff */
[----:B---3--:R-:W-:-:S05]  /*0ed0*/  @!P0 IMAD.SHL.U32 R12, R10, 0x2, RZ ;  /* 0x000000020a0c8824 */ /* 0x008fca00078e00ff */
[----:B------:R-:W-:-:S04]  /*0ee0*/  @!P0 LOP3.LUT R12, R12, 0x6, RZ, 0xc0, !PT ;  /* 0x000000060c0c8812 */ /* 0x000fc800078ec0ff */
[----:B------:R-:W-:Y:S01]  /*0ef0*/  @!P0 LEA.HI R13, R9, R12, RZ, 0x1 ;  /* 0x0000000c090d8211 */ /* 0x000fe200078f08ff */
[----:B------:R-:W-:Y:S06]  /*0f00*/  BRA `(.L_x_20) ;  /* 0x0000000000247947 */ /* 0x000fec0003800000 */
.L_x_17:
        /* <DEDUP_REMOVED lines=9> */
.L_x_20:
        /* <DEDUP_REMOVED lines=23> */
.L_x_23:
[----:B------:R-:W-:Y:S02]  /*1110*/  IMAD.MOV.U32 R12, RZ, RZ, 0x3 ;  /* 0x00000003ff0c7424 */ /* 0x000fe400078e00ff */
[----:B------:R-:W-:Y:S02]  /*1120*/  VIADD R13, R9, 0x2 ;  /* 0x00000002090d7836 */ /* 0x000fe40000000000 */
[----:B------:R-:W-:-:S07]  /*1130*/  IMAD R12, R11, R12, -0x40 ;  /* 0xffffffc00b0c7424 */ /* 0x000fce00078e020c */
.L_x_22:
        /* <DEDUP_REMOVED lines=13> */
.L_x_21:
        /* <DEDUP_REMOVED lines=9> */
.L_x_24:
        /* <DEDUP_REMOVED lines=23> */
.L_x_27:
[----:B------:R-:W-:Y:S02]  /*1410*/  IMAD.MOV.U32 R12, RZ, RZ, 0x3 ;  /* 0x00000003ff0c7424 */ /* 0x000fe400078e00ff */
[----:B------:R-:W-:Y:S02]  /*1420*/  VIADD R13, R9, 0x2 ;  /* 0x00000002090d7836 */ /* 0x000fe40000000000 */
[----:B------:R-:W-:-:S07]  /*1430*/  IMAD R12, R11, R12, -0x40 ;  /* 0xffffffc00b0c7424 */ /* 0x000fce00078e020c */
.L_x_26:
        /* <DEDUP_REMOVED lines=13> */
.L_x_25:
        /* <DEDUP_REMOVED lines=9> */
.L_x_28:
        /* <DEDUP_REMOVED lines=23> */
.L_x_31:
[----:B------:R-:W-:Y:S02]  /*1710*/  IMAD.MOV.U32 R12, RZ, RZ, 0x3 ;  /* 0x00000003ff0c7424 */ /* 0x000fe400078e00ff */
[----:B------:R-:W-:Y:S02]  /*1720*/  VIADD R13, R9, 0x2 ;  /* 0x00000002090d7836 */ /* 0x000fe40000000000 */
[----:B------:R-:W-:-:S07]  /*1730*/  IMAD R12, R11, R12, -0x40 ;  /* 0xffffffc00b0c7424 */ /* 0x000fce00078e020c */
.L_x_30:
        /* <DEDUP_REMOVED lines=13> */
.L_x_29:
        /* <DEDUP_REMOVED lines=9> */
.L_x_32:
        /* <DEDUP_REMOVED lines=23> */
.L_x_35:
[----:B------:R-:W-:Y:S02]  /*1a10*/  IMAD.MOV.U32 R12, RZ, RZ, 0x3 ;  /* 0x00000003ff0c7424 */ /* 0x000fe400078e00ff */
[----:B------:R-:W-:Y:S02]  /*1a20*/  VIADD R13, R9, 0x2 ;  /* 0x00000002090d7836 */ /* 0x000fe40000000000 */
[----:B------:R-:W-:-:S07]  /*1a30*/  IMAD R12, R11, R12, -0x40 ;  /* 0xffffffc00b0c7424 */ /* 0x000fce00078e020c */
.L_x_34:
        /* <DEDUP_REMOVED lines=13> */
.L_x_33:
        /* <DEDUP_REMOVED lines=9> */
.L_x_36:
        /* <DEDUP_REMOVED lines=23> */
.L_x_39:
[----:B------:R-:W-:Y:S02]  /*1d10*/  IMAD.MOV.U32 R12, RZ, RZ, 0x3 ;  /* 0x00000003ff0c7424 */ /* 0x000fe400078e00ff */
[----:B------:R-:W-:Y:S02]  /*1d20*/  VIADD R13, R9, 0x2 ;  /* 0x00000002090d7836 */ /* 0x000fe40000000000 */
[----:B------:R-:W-:-:S07]  /*1d30*/  IMAD R12, R11, R12, -0x40 ;  /* 0xffffffc00b0c7424 */ /* 0x000fce00078e020c */
.L_x_38:
        /* <DEDUP_REMOVED lines=13> */
.L_x_37:
        /* <DEDUP_REMOVED lines=9> */
.L_x_40:
        /* <DEDUP_REMOVED lines=23> */
.L_x_43:
[----:B------:R-:W-:Y:S02]  /*2010*/  IMAD.MOV.U32 R8, RZ, RZ, 0x3 ;  /* 0x00000003ff087424 */ /* 0x000fe400078e00ff */
[----:B------:R-:W-:Y:S02]  /*2020*/  VIADD R13, R9, 0x2 ;  /* 0x00000002090d7836 */ /* 0x000fe40000000000 */
[----:B------:R-:W-:-:S07]  /*2030*/  IMAD R8, R11, R8, -0x40 ;  /* 0xffffffc00b087424 */ /* 0x000fce00078e0208 */
.L_x_42:
        /* <DEDUP_REMOVED lines=13> */
.L_x_41:
[----:B------:R-:W-:-:S05]  /*2110*/  IMAD R9, R9, UR6, R6 ;  /* 0x0000000609097c24 */ /* 0x000fca000f8e0206 */
[----:B------:R-:W-:-:S05]  /*2120*/  IADD3 R13, R9, UR6, RZ ;  /* 0x00000006090d7c10 */ /* 0x000fca000fffe0ff */
[----:B------:R-:W-:-:S06]  /*2130*/  IMAD.WIDE.U32 R12, R13, 0x4, R2 ;  /* 0x000000040d0c7825 */ /* 0x000fcc00078e0002 */
[----:B------:R-:W2:Y:S01]  /*2140*/  LDG.E.CONSTANT R12, desc[UR4][R12.64] ;  /* 0x000000040c0c7981 */ /* 0x000ea2000c1e9900 */
[----:B------:R-:W-:-:S06]  /*2150*/  IMAD.WIDE.U32 R10, R9, 0x4, R2 ;  /* 0x00000004090a7825 */ /* 0x000fcc00078e0002 */
[----:B------:R-:W3:Y:S01]  /*2160*/  LDG.E.CONSTANT R10, desc[UR4][R10.64] ;  /* 0x000000040a0a7981 */ /* 0x000ee2000c1e9900 */
[----:B--2---:R-:W-:-:S05]  /*2170*/  IMAD.SHL.U32 R8, R12, 0x4, RZ ;  /* 0x000000040c087824 */ /* 0x004fca00078e00ff */
[----:B------:R-:W-:Y:S01]  /*2180*/  LOP3.LUT R9, R8, 0x4, RZ, 0xc0, !PT ;  /* 0x0000000408097812 */ /* 0x000fe200078ec0ff */
[----:B------:R-:W-:-:S03]  /*2190*/  IMAD.MOV.U32 R8, RZ, RZ, 0x1b ;  /* 0x0000001bff087424 */ /* 0x000fc600078e00ff */
[----:B---3--:R-:W-:-:S07]  /*21a0*/  LEA.HI R9, R10, R9, RZ, 0x2 ;  /* 0x000000090a097211 */ /* 0x008fce00078f10ff */
.L_x_44:
        /* <DEDUP_REMOVED lines=14> */
[----:B------:R-:W-:Y:S01]  /*2290*/  ISETP.GT.AND P0, PT, R13, 0xa, PT ;  /* 0x0000000a0d00780c */ /* 0x000fe20003f04270 */
[----:B------:R-:W-:Y:S02]  /*22a0*/  VIADD R10, R11, 0x1 ;  /* 0x000000010b0a7836 */ /* 0x000fe40000000000 */
[----:B------:R-:W-:-:S03]  /*22b0*/  IMAD R8, R13, 0x3, RZ ;  /* 0x000000030d087824 */ /* 0x000fc600078e02ff */
[----:B------:R-:W-:-:S07]  /*22c0*/  SEL R15, R10, R11, P0 ;  /* 0x0000000b0a0f7207 */ /* 0x000fce0000000000 */
[----:B------:R-:W-:Y:S01]  /*22d0*/  @P0 IADD3 R8, R8, -0x20, RZ ;  /* 0xffffffe008080810 */ /* 0x000fe20007ffe0ff */
[----:B------:R-:W-:Y:S06]  /*22e0*/  BRA `(.L_x_46) ;  /* 0x00000000000c7947 */ /* 0x000fec0003800000 */
.L_x_47:
[----:B------:R-:W-:Y:S02]  /*22f0*/  IMAD.MOV.U32 R8, RZ, RZ, 0x3 ;  /* 0x00000003ff087424 */ /* 0x000fe400078e00ff */
[----:B------:R-:W-:Y:S02]  /*2300*/  VIADD R15, R11, 0x2 ;  /* 0x000000020b0f7836 */ /* 0x000fe40000000000 */
[----:B------:R-:W-:-:S07]  /*2310*/  IMAD R8, R13, R8, -0x40 ;  /* 0xffffffc00d087424 */ /* 0x000fce00078e0208 */
.L_x_46:
        /* <DEDUP_REMOVED lines=13> */
.L_x_45:
        /* <DEDUP_REMOVED lines=9> */
.L_x_48:
[----:B------:R-:W2:Y:S01]  /*2480*/  LDG.E.CONSTANT R8, desc[UR4][R4.64+0x30] ;  /* 0x0000300404087981 */ /* 0x000ea2000c1e9900 */
[C---:B------:R-:W-:Y:S01]  /*2490*/  LOP3.LUT R12, R9.reuse, 0x4, RZ, 0xc0, !PT ;  /* 0x00000004090c7812 */ /* 0x040fe200078ec0ff */
[----:B------:R-:W-:-:S03]  /*24a0*/  IMAD.SHL.U32 R10, R9, 0x40000000, RZ ;  /* 0x40000000090a7824 */ /* 0x000fc600078e00ff */
[----:B------:R-:W-:Y:S02]  /*24b0*/  SHF.R.U64 R9, R12, 0x2, RZ ;  /* 0x000000020c097819 */ /* 0x000fe400000012ff */
[----:B------:R-:W-:Y:S02]  /*24c0*/  LOP3.LUT R7, R7, R10, RZ, 0xfc, !PT ;  /* 0x0000000a07077212 */ /* 0x000fe400078efcff */
        /* <DEDUP_REMOVED lines=22> */
.L_x_51:
[----:B------:R-:W-:Y:S02]  /*2630*/  IMAD.MOV.U32 R14, RZ, RZ, 0x3 ;  /* 0x00000003ff0e7424 */ /* 0x000fe400078e00ff */
[----:B------:R-:W-:Y:S02]  /*2640*/  VIADD R9, R11, 0x2 ;  /* 0x000000020b097836 */ /* 0x000fe40000000000 */
[----:B------:R-:W-:-:S07]  /*2650*/  IMAD R14, R13, R14, -0x40 ;  /* 0xffffffc00d0e7424 */ /* 0x000fce00078e020e */
.L_x_50:
        /* <DEDUP_REMOVED lines=13> */
.L_x_49:
        /* <DEDUP_REMOVED lines=9> */
.L_x_52:
[----:B------:R-:W2:Y:S01]  /*27c0*/  LDG.E.CONSTANT R10, desc[UR4][R4.64+0x34] ;  /* 0x00003404040a7981 */ /* 0x000ea2000c1e9900 */
[----:B------:R-:W-:-:S05]  /*27d0*/  IMAD.SHL.U32 R9, R9, 0x10, RZ ;  /* 0x0000001009097824 */ /* 0x000fca00078e00ff */
[----:B------:R-:W-:Y:S02]  /*27e0*/  LOP3.LUT R8, R8, R9, RZ, 0xfc, !PT ;  /* 0x0000000908087212 */ /* 0x000fe400078efcff */
        /* <DEDUP_REMOVED lines=20> */
.L_x_55:
[----:B------:R-:W-:Y:S02]  /*2930*/  IMAD.MOV.U32 R14, RZ, RZ, 0x3 ;  /* 0x00000003ff0e7424 */ /* 0x000fe400078e00ff */
[----:B------:R-:W-:Y:S02]  /*2940*/  VIADD R9, R11, 0x2 ;  /* 0x000000020b097836 */ /* 0x000fe40000000000 */
[----:B------:R-:W-:-:S07]  /*2950*/  IMAD R14, R13, R14, -0x40 ;  /* 0xffffffc00d0e7424 */ /* 0x000fce00078e020e */
.L_x_54:
        /* <DEDUP_REMOVED lines=13> */
.L_x_53:
        /* <DEDUP_REMOVED lines=9> */
.L_x_56:
        /* <DEDUP_REMOVED lines=23> */
.L_x_59:
[----:B------:R-:W-:Y:S02]  /*2c30*/  IMAD.MOV.U32 R14, RZ, RZ, 0x3 ;  /* 0x00000003ff0e7424 */ /* 0x000fe400078e00ff */
[----:B------:R-:W-:Y:S02]  /*2c40*/  VIADD R9, R11, 0x2 ;  /* 0x000000020b097836 */ /* 0x000fe40000000000 */
[----:B------:R-:W-:-:S07]  /*2c50*/  IMAD R14, R13, R14, -0x40 ;  /* 0xffffffc00d0e7424 */ /* 0x000fce00078e020e */
.L_x_58:
        /* <DEDUP_REMOVED lines=13> */
.L_x_57:
        /* <DEDUP_REMOVED lines=9> */
.L_x_60:
        /* <DEDUP_REMOVED lines=23> */
.L_x_63:
[----:B------:R-:W-:Y:S02]  /*2f30*/  IMAD.MOV.U32 R14, RZ, RZ, 0x3 ;  /* 0x00000003ff0e7424 */ /* 0x000fe400078e00ff */
[----:B------:R-:W-:Y:S02]  /*2f40*/  VIADD R9, R11, 0x2 ;  /* 0x000000020b097836 */ /* 0x000fe40000000000 */
[----:B------:R-:W-:-:S07]  /*2f50*/  IMAD R14, R13, R14, -0x40 ;  /* 0xffffffc00d0e7424 */ /* 0x000fce00078e020e */
.L_x_62:
        /* <DEDUP_REMOVED lines=13> */
.L_x_61:
        /* <DEDUP_REMOVED lines=9> */
.L_x_64:
        /* <DEDUP_REMOVED lines=23> */
.L_x_67:
[----:B------:R-:W-:Y:S02]  /*3230*/  IMAD.MOV.U32 R14, RZ, RZ, 0x3 ;  /* 0x00000003ff0e7424 */ /* 0x000fe400078e00ff */
[----:B------:R-:W-:Y:S02]  /*3240*/  VIADD R9, R11, 0x2 ;  /* 0x000000020b097836 */ /* 0x000fe40000000000 */
[----:B------:R-:W-:-:S07]  /*3250*/  IMAD R14, R13, R14, -0x40 ;  /* 0xffffffc00d0e7424 */ /* 0x000fce00078e020e */
.L_x_66:
        /* <DEDUP_REMOVED lines=13> */
.L_x_65:
        /* <DEDUP_REMOVED lines=9> */
.L_x_68:
[----:B------:R-:W2:Y:S01]  /*33c0*/  LDG.E.CONSTANT R10, desc[UR4][R4.64+0x44] ;  /* 0x00004404040a7981 */ /* 0x000ea2000c1e9900 */
[----:B------:R-:W-:-:S05]  /*33d0*/  IMAD.U32 R9, R9, 0x10000, RZ ;  /* 0x0001000009097824 */ /* 0x000fca00078e00ff */
        /* <DEDUP_REMOVED lines=21> */
.L_x_71:
[----:B------:R-:W-:Y:S02]  /*3530*/  IMAD.MOV.U32 R14, RZ, RZ, 0x3 ;  /* 0x00000003ff0e7424 */ /* 0x000fe400078e00ff */
[----:B------:R-:W-:Y:S02]  /*3540*/  VIADD R9, R11, 0x2 ;  /* 0x000000020b097836 */ /* 0x000fe40000000000 */
[----:B------:R-:W-:-:S07]  /*3550*/  IMAD R14, R13, R14, -0x40 ;  /* 0xffffffc00d0e7424 */ /* 0x000fce00078e020e */
.L_x_70:
        /* <DEDUP_REMOVED lines=13> */
.L_x_69:
        /* <DEDUP_REMOVED lines=9> */
.L_x_72:
        /* <DEDUP_REMOVED lines=23> */
.L_x_75:
[----:B------:R-:W-:Y:S02]  /*3830*/  IMAD.MOV.U32 R14, RZ, RZ, 0x3 ;  /* 0x00000003ff0e7424 */ /* 0x000fe400078e00ff */
[----:B------:R-:W-:Y:S02]  /*3840*/  VIADD R9, R11, 0x2 ;  /* 0x000000020b097836 */ /* 0x000fe40000000000 */
[----:B------:R-:W-:-:S07]  /*3850*/  IMAD R14, R13, R14, -0x40 ;  /* 0xffffffc00d0e7424 */ /* 0x000fce00078e020e */
.L_x_74:
        /* <DEDUP_REMOVED lines=13> */
.L_x_73:
        /* <DEDUP_REMOVED lines=9> */
.L_x_76:
        /* <DEDUP_REMOVED lines=23> */
.L_x_79:
[----:B------:R-:W-:Y:S02]  /*3b30*/  IMAD.MOV.U32 R14, RZ, RZ, 0x3 ;  /* 0x00000003ff0e7424 */ /* 0x000fe400078e00ff */
[----:B------:R-:W-:Y:S02]  /*3b40*/  VIADD R9, R11, 0x2 ;  /* 0x000000020b097836 */ /* 0x000fe40000000000 */
[----:B------:R-:W-:-:S07]  /*3b50*/  IMAD R14, R13, R14, -0x40 ;  /* 0xffffffc00d0e7424 */ /* 0x000fce00078e020e */
.L_x_78:
        /* <DEDUP_REMOVED lines=13> */
.L_x_77:
        /* <DEDUP_REMOVED lines=9> */
.L_x_80:
        /* <DEDUP_REMOVED lines=13> */
[----:B------:R-:W-:Y:S01]  /*3d90*/  @!P0 MOV R14, 0x19 ;  /* 0x00000019000e8802 */ /* 0x000fe20000000f00 */
[----:B------:R-:W-:Y:S06]  /*3da0*/  @!P0 BRA `(.L_x_82) ;  /* 0x00000000002c8947 */ /* 0x000fec0003800000 */
[----:B------:R-:W-:-:S13]  /*3db0*/  ISETP.GT.AND P0, PT, R13, 0x15, PT ;  /* 0x000000150d00780c */ /* 0x000fda0003f04270 */
[----:B------:R-:W-:Y:S05]  /*3dc0*/  @P0 BRA `(.L_x_83) ;  /* 0x0000000000180947 */ /* 0x000fea0003800000 */
[----:B------:R-:W-:Y:S01]  /*3dd0*/  ISETP.GT.AND P0, PT, R13, 0xa, PT ;  /* 0x0000000a0d00780c */ /* 0x000fe20003f04270 */
[----:B------:R-:W-:Y:S02]  /*3de0*/  VIADD R10, R11, 0x1 ;  /* 0x000000010b0a7836 */ /* 0x000fe40000000000 */
[----:B------:R-:W-:-:S03]  /*3df0*/  IMAD R14, R13, 0x3, RZ ;  /* 0x000000030d0e7824 */ /* 0x000fc600078e02ff */
[----:B------:R-:W-:-:S07]  /*3e00*/  SEL R9, R10, R11, P0 ;  /* 0x0000000b0a097207 */ /* 0x000fce0000000000 */
[----:B------:R-:W-:Y:S01]  /*3e10*/  @P0 VIADD R14, R14, 0xffffffe0 ;  /* 0xffffffe00e0e0836 */ /* 0x000fe20000000000 */
[----:B------:R-:W-:Y:S06]  /*3e20*/  BRA `(.L_x_82) ;  /* 0x00000000000c7947 */ /* 0x000fec0003800000 */
.L_x_83:
[----:B------:R-:W-:Y:S02]  /*3e30*/  IMAD.MOV.U32 R14, RZ, RZ, 0x3 ;  /* 0x00000003ff0e7424 */ /* 0x000fe400078e00ff */
[----:B------:R-:W-:Y:S02]  /*3e40*/  VIADD R9, R11, 0x2 ;  /* 0x000000020b097836 */ /* 0x000fe40000000000 */
[----:B------:R-:W-:-:S07]  /*3e50*/  IMAD R14, R13, R14, -0x40 ;  /* 0xffffffc00d0e7424 */ /* 0x000fce00078e020e */
.L_x_82:
[----:B------:R-:W-:Y:S01]  /*3e60*/  ISETP.NE.AND P0, PT, R13, 0x15, PT ;  /* 0x000000150d00780c */ /* 0x000fe20003f05270 */
[----:B------:R-:W-:-:S04]  /*3e70*/  IMAD R9, R9, UR6, R6 ;  /* 0x0000000609097c24 */ /* 0x000fc8000f8e0206 */
[----:B------:R-:W-:-:S06]  /*3e80*/  IMAD.WIDE.U32 R10, R9, 0x4, R2 ;  /* 0x00000004090a7825 */ /* 0x000fcc00078e0002 */
[----:B------:R-:W2:Y:S02]  /*3e90*/  LDG.E.CONSTANT R11, desc[UR4][R10.64] ;  /* 0x000000040a0b7981 */ /* 0x000ea4000c1e9900 */
[----:B------:R-:W-:-:S05]  /*3ea0*/  @!P0 IADD3 R13, R9, UR6, RZ ;  /* 0x00000006090d8c10 */ /* 0x000fca000fffe0ff */
        /* <DEDUP_REMOVED lines=8> */
.L_x_81:
[----:B------:R-:W-:-:S04]  /*3f30*/  IMAD R11, R11, UR6, R6 ;  /* 0x000000060b0b7c24 */ /* 0x000fc8000f8e0206 */
[----:B------:R-:W-:-:S04]  /*3f40*/  VIADD R13, R11, UR6 ;  /* 0x000000060b0d7c36 */ /* 0x000fc80008000000 */
[----:B------:R-:W-:-:S06]  /*3f50*/  IMAD.WIDE.U32 R12, R13, 0x4, R2 ;  /* 0x000000040d0c7825 */ /* 0x000fcc00078e0002 */
[----:B------:R-:W2:Y:S01]  /*3f60*/  LDG.E.CONSTANT R12, desc[UR4][R12.64] ;  /* 0x000000040c0c7981 */ /* 0x000ea2000c1e9900 */
[----:B------:R-:W-:-:S06]  /*3f70*/  IMAD.WIDE.U32 R10, R11, 0x4, R2 ;  /* 0x000000040b0a7825 */ /* 0x000fcc00078e0002 */
[----:B------:R-:W3:Y:S01]  /*3f80*/  LDG.E.CONSTANT R10, desc[UR4][R10.64] ;  /* 0x000000040a0a7981 */ /* 0x000ee2000c1e9900 */
[----:B--2---:R-:W-:-:S05]  /*3f90*/  IMAD.SHL.U32 R9, R12, 0x4, RZ ;  /* 0x000000040c097824 */ /* 0x004fca00078e00ff */
[----:B------:R-:W-:-:S04]  /*3fa0*/  LOP3.LUT R9, R9, 0x4, RZ, 0xc0, !PT ;  /* 0x0000000409097812 */ /* 0x000fc800078ec0ff */
[----:B---3--:R-:W-:-:S07]  /*3fb0*/  LEA.HI R9, R10, R9, RZ, 0x2 ;  /* 0x000000090a097211 */ /* 0x008fce00078f10ff */
.L_x_84:
[----:B------:R-:W2:Y:S01]  /*3fc0*/  LDG.E.CONSTANT R10, desc[UR4][R4.64+0x54] ;  /* 0x00005404040a7981 */ /* 0x000ea2000c1e9900 */
[----:B------:R-:W-:-:S04]  /*3fd0*/  SHF.L.U32 R9, R9, 0x1c, RZ ;  /* 0x0000001c09097819 */ /* 0x000fc800000006ff */
        /* <DEDUP_REMOVED lines=21> */
.L_x_87:
[----:B------:R-:W-:Y:S01]  /*4130*/  HFMA2.MMA R10, -RZ, RZ, 0, 1.78813934326171875e-07 ;  /* 0x00000003ff0a7435 */ /* 0x000fe200000001ff */
[----:B------:R-:W-:-:S09]  /*4140*/  VIADD R15, R11, 0x2 ;  /* 0x000000020b0f7836 */ /* 0x000fd20000000000 */
[----:B------:R-:W-:-:S07]  /*4150*/  IMAD R9, R13, R10, -0x40 ;  /* 0xffffffc00d097424 */ /* 0x000fce00078e020a */
.L_x_86:
        /* <DEDUP_REMOVED lines=13> */
.L_x_85:
[----:B------:R-:W-:-:S04]  /*4230*/  IMAD R11, R11, UR6, R6 ;  /* 0x000000060b0b7c24 */ /* 0x000fc8000f8e0206 */
[----:B------:R-:W-:-:S04]  /*4240*/  VIADD R15, R11, UR6 ;  /* 0x000000060b0f7c36 */ /* 0x000fc80008000000 */
[----:B------:R-:W-:-:S04]  /*4250*/  IMAD.WIDE.U32 R14, R15, 0x4, R2 ;  /* 0x000000040f0e7825 */ /* 0x000fc800078e0002 */
[----:B------:R-:W-:Y:S02]  /*4260*/  IMAD.WIDE.U32 R12, R11, 0x4, R2 ;  /* 0x000000040b0c7825 */ /* 0x000fe400078e0002 */
[----:B------:R-:W2:Y:S04]  /*4270*/  LDG.E.CONSTANT R14, desc[UR4][R14.64] ;  /* 0x000000040e0e7981 */ /* 0x000ea8000c1e9900 */
[----:B------:R-:W3:Y:S01]  /*4280*/  LDG.E.CONSTANT R12, desc[UR4][R12.64] ;  /* 0x000000040c0c7981 */ /* 0x000ee2000c1e9900 */
[----:B--2---:R-:W-:-:S04]  /*4290*/  SHF.L.U32 R9, R14, 0x2, RZ ;  /* 0x000000020e097819 */ /* 0x004fc800000006ff */
[----:B------:R-:W-:Y:S01]  /*42a0*/  LOP3.LUT R11, R9, 0x4, RZ, 0xc0, !PT ;  /* 0x00000004090b7812 */ /* 0x000fe200078ec0ff */
[----:B------:R-:W-:-:S03]  /*42b0*/  IMAD.MOV.U32 R9, RZ, RZ, 0x1c ;  /* 0x0000001cff097424 */ /* 0x000fc600078e00ff */
[----:B---3--:R-:W-:-:S07]  /*42c0*/  LEA.HI R10, R12, R11, RZ, 0x2 ;  /* 0x0000000b0c0a7211 */ /* 0x008fce00078f10ff */
.L_x_88:
        /* <DEDUP_REMOVED lines=20> */
.L_x_91:
[----:B------:R-:W-:Y:S02]  /*4410*/  IMAD.MOV.U32 R9, RZ, RZ, 0x3 ;  /* 0x00000003ff097424 */ /* 0x000fe400078e00ff */
[----:B------:R-:W-:Y:S02]  /*4420*/  VIADD R13, R11, 0x2 ;  /* 0x000000020b0d7836 */ /* 0x000fe40000000000 */
[----:B------:R-:W-:-:S07]  /*4430*/  IMAD R9, R14, R9, -0x40 ;  /* 0xffffffc00e097424 */ /* 0x000fce00078e0209 */
.L_x_90:
        /* <DEDUP_REMOVED lines=13> */
.L_x_89:
        /* <DEDUP_REMOVED lines=9> */
.L_x_92:
[----:B------:R-:W2:Y:S01]  /*45a0*/  LDG.E.CONSTANT R11, desc[UR4][R4.64+0x5c] ;  /* 0x00005c04040b7981 */ /* 0x000ea2000c1e9900 */
[----:B------:R-:W-:Y:S01]  /*45b0*/  LOP3.LUT R13, R10, 0x6, RZ, 0xc0, !PT ;  /* 0x000000060a0d7812 */ /* 0x000fe200078ec0ff */
[----:B------:R-:W-:Y:S01]  /*45c0*/  IMAD.SHL.U32 R9, R9, 0x4, RZ ;  /* 0x0000000409097824 */ /* 0x000fe200078e00ff */
[----:B--2---:R-:W-:-:S04]  /*45d0*/  SHF.R.S32.HI R12, RZ, 0x1f, R11 ;  /* 0x0000001fff0c7819 */ /* 0x004fc8000001140b */
[----:B------:R-:W-:-:S04]  /*45e0*/  LEA.HI R12, R12, R11, RZ, 0x5 ;  /* 0x0000000b0c0c7211 */ /* 0x000fc800078f28ff */
[----:B------:R-:W-:Y:S02]  /*45f0*/  LOP3.LUT R14, R12, 0xffffffe0, RZ, 0xc0, !PT ;  /* 0xffffffe00c0e7812 */ /* 0x000fe400078ec0ff */
[----:B------:R-:W-:-:S03]  /*4600*/  SHF.R.S32.HI R12, RZ, 0x5, R12 ;  /* 0x00000005ff0c7819 */ /* 0x000fc6000001140c */
[----:B------:R-:W-:Y:S02]  /*4610*/  IMAD.IADD R14, R11, 0x1, -R14 ;  /* 0x000000010b0e7824 */ /* 0x000fe400078e0a0e */
[----:B------:R-:W-:Y:S01]  /*4620*/  IMAD.U32 R11, R10, -0x80000000, RZ ;  /* 0x800000000a0b7824 */ /* 0x000fe200078e00ff */
[----:B------:R-:W-:Y:S02]  /*4630*/  SHF.R.U64 R10, R13, 0x1, RZ ;  /* 0x000000010d0a7819 */ /* 0x000fe400000012ff */
[----:B------:R-:W-:Y:S02]  /*4640*/  ISETP.NE.AND P0, PT, R14, 0xa, PT ;  /* 0x0000000a0e00780c */ /* 0x000fe40003f05270 */
[----:B------:R-:W-:Y:S01]  /*4650*/  LOP3.LUT R8, R8, R11, RZ, 0xfc, !PT ;  /* 0x0000000b08087212 */ /* 0x000fe200078efcff */
[----:B------:R-:W-:Y:S01]  /*4660*/  IMAD R11, R12, 0x3, RZ ;  /* 0x000000030c0b7824 */ /* 0x000fe200078e02ff */
[----:B------:R-:W-:-:S09]  /*4670*/  LOP3.LUT R9, R9, R10, RZ, 0xfc, !PT ;  /* 0x0000000a09097212 */ /* 0x000fd200078efcff */
[----:B------:R-:W-:Y:S05]  /*4680*/  @!P0 BRA `(.L_x_93) ;  /* 0x0000000000708947 */ /* 0x000fea0003800000 */
[----:B------:R-:W-:-:S13]  /*4690*/  ISETP.NE.AND P0, PT, R14, 0x15, PT ;  /* 0x000000150e00780c */ /* 0x000fda0003f05270 */
[----:B------:R-:W-:Y:S01]  /*46a0*/  @!P0 IADD3 R13, R11, 0x1, RZ ;  /* 0x000000010b0d8810 */ /* 0x000fe20007ffe0ff */
        /* <DEDUP_REMOVED lines=8> */
[----:B------:R-:W-:Y:S01]  /*4730*/  @P0 VIADD R15, R15, 0xffffffe0 ;  /* 0xffffffe00f0f0836 */ /* 0x000fe20000000000 */
[----:B------:R-:W-:Y:S06]  /*4740*/  BRA `(.L_x_94) ;  /* 0x00000000000c7947 */ /* 0x000fec0003800000 */
.L_x_95:
[----:B------:R-:W-:Y:S01]  /*4750*/  IMAD.MOV.U32 R15, RZ, RZ, 0x3 ;  /* 0x00000003ff0f7424 */ /* 0x000fe200078e00ff */
[----:B------:R-:W-:-:S03]  /*4760*/  IADD3 R13, R11, 0x2, RZ ;  /* 0x000000020b0d7810 */ /* 0x000fc60007ffe0ff */
[----:B------:R-:W-:-:S07]  /*4770*/  IMAD R15, R14, R15, -0x40 ;  /* 0xffffffc00e0f7424 */ /* 0x000fce00078e020f */
.L_x_94:
        /* <DEDUP_REMOVED lines=13> */
.L_x_93:
        /* <DEDUP_REMOVED lines=9> */
.L_x_96:
[----:B------:R-:W2:Y:S02]  /*48e0*/  LDG.E.CONSTANT R10, desc[UR4][R4.64+0x60] ;  /* 0x00006004040a7981 */ /* 0x000ea4000c1e9900 */
[----:B--2---:R-:W-:-:S04]  /*48f0*/  SHF.R.S32.HI R11, RZ, 0x1f, R10 ;  /* 0x0000001fff0b7819 */ /* 0x004fc8000001140a */
[----:B------:R-:W-:-:S04]  /*4900*/  LEA.HI R11, R11, R10, RZ, 0x5 ;  /* 0x0000000a0b0b7211 */ /* 0x000fc800078f28ff */
[----:B------:R-:W-:Y:S02]  /*4910*/  LOP3.LUT R13, R11, 0xffffffe0, RZ, 0xc0, !PT ;  /* 0xffffffe00b0d7812 */ /* 0x000fe400078ec0ff */
[----:B------:R-:W-:Y:S02]  /*4920*/  SHF.R.S32.HI R11, RZ, 0x5, R11 ;  /* 0x00000005ff0b7819 */ /* 0x000fe4000001140b */
[----:B------:R-:W-:Y:S01]  /*4930*/  IADD3 R13, R10, -R13, RZ ;  /* 0x8000000d0a0d7210 */ /* 0x000fe20007ffe0ff */
        /* <DEDUP_REMOVED lines=17> */
.L_x_99:
[----:B------:R-:W-:Y:S02]  /*4a50*/  IMAD.MOV.U32 R14, RZ, RZ, 0x3 ;  /* 0x00000003ff0e7424 */ /* 0x000fe400078e00ff */
[----:B------:R-:W-:Y:S02]  /*4a60*/  VIADD R15, R11, 0x2 ;  /* 0x000000020b0f7836 */ /* 0x000fe40000000000 */
[----:B------:R-:W-:-:S07]  /*4a70*/  IMAD R14, R13, R14, -0x40 ;  /* 0xffffffc00d0e7424 */ /* 0x000fce00078e020e */
.L_x_98:
        /* <DEDUP_REMOVED lines=13> */
.L_x_97:
        /* <DEDUP_REMOVED lines=9> */
.L_x_100:
        /* <DEDUP_REMOVED lines=23> */
.L_x_103:
[----:B------:R-:W-:Y:S02]  /*4d50*/  IMAD.MOV.U32 R14, RZ, RZ, 0x3 ;  /* 0x00000003ff0e7424 */ /* 0x000fe400078e00ff */
[----:B------:R-:W-:Y:S02]  /*4d60*/  VIADD R15, R11, 0x2 ;  /* 0x000000020b0f7836 */ /* 0x000fe40000000000 */
[----:B------:R-:W-:-:S07]  /*4d70*/  IMAD R14, R13, R14, -0x40 ;  /* 0xffffffc00d0e7424 */ /* 0x000fce00078e020e */
.L_x_102:
        /* <DEDUP_REMOVED lines=13> */
.L_x_101:
        /* <DEDUP_REMOVED lines=9> */
.L_x_104:
[----:B------:R-:W2:Y:S02]  /*4ee0*/  LDG.E.CONSTANT R10, desc[UR4][R4.64+0x68] ;  /* 0x00006804040a7981 */ /* 0x000ea4000c1e9900 */
[----:B--2---:R-:W-:-:S04]  /*4ef0*/  SHF.R.S32.HI R11, RZ, 0x1f, R10 ;  /* 0x0000001fff0b7819 */ /* 0x004fc8000001140a */
[----:B------:R-:W-:-:S04]  /*4f00*/  LEA.HI R11, R11, R10, RZ, 0x5 ;  /* 0x0000000a0b0b7211 */ /* 0x000fc800078f28ff */
[----:B------:R-:W-:Y:S02]  /*4f10*/  LOP3.LUT R13, R11, 0xffffffe0, RZ, 0xc0, !PT ;  /* 0xffffffe00b0d7812 */ /* 0x000fe400078ec0ff */
[----:B------:R-:W-:-:S03]  /*4f20*/  SHF.R.S32.HI R11, RZ, 0x5, R11 ;  /* 0x00000005ff0b7819 */ /* 0x000fc6000001140b */
[----:B------:R-:W-:Y:S01]  /*4f30*/  IMAD.IADD R13, R10, 0x1, -R13 ;  /* 0x000000010a0d7824 */ /* 0x000fe200078e0a0d */
[----:B------:R-:W-:Y:S01]  /*4f40*/  SHF.L.U32 R10, R15, 0xb, RZ ;  /* 0x0000000b0f0a7819 */ /* 0x000fe200000006ff */
[----:B------:R-:W-:-:S03]  /*4f50*/  IMAD R11, R11, 0x3, RZ ;  /* 0x000000030b0b7824 */ /* 0x000fc600078e02ff */
        /* <DEDUP_REMOVED lines=15> */
.L_x_107:
[----:B------:R-:W-:Y:S01]  /*5050*/  HFMA2.MMA R14, -RZ, RZ, 0, 1.78813934326171875e-07 ;  /* 0x00000003ff0e7435 */ /* 0x000fe200000001ff */
[----:B------:R-:W-:-:S09]  /*5060*/  VIADD R15, R11, 0x2 ;  /* 0x000000020b0f7836 */ /* 0x000fd20000000000 */
[----:B------:R-:W-:-:S07]  /*5070*/  IMAD R14, R13, R14, -0x40 ;  /* 0xffffffc00d0e7424 */ /* 0x000fce00078e020e */
.L_x_106:
        /* <DEDUP_REMOVED lines=13> */
.L_x_105:
        /* <DEDUP_REMOVED lines=9> */
.L_x_108:
        /* <DEDUP_REMOVED lines=23> */
.L_x_111:
[----:B------:R-:W-:Y:S02]  /*5350*/  IMAD.MOV.U32 R14, RZ, RZ, 0x3 ;  /* 0x00000003ff0e7424 */ /* 0x000fe400078e00ff */
[----:B------:R-:W-:Y:S02]  /*5360*/  VIADD R15, R11, 0x2 ;  /* 0x000000020b0f7836 */ /* 0x000fe40000000000 */
[----:B------:R-:W-:-:S07]  /*5370*/  IMAD R14, R13, R14, -0x40 ;  /* 0xffffffc00d0e7424 */ /* 0x000fce00078e020e */
.L_x_110:
        /* <DEDUP_REMOVED lines=8> */
[----:B------:R-:W-:Y:S02]  /*5400*/  @P0 LOP3.LUT R15, R15, 0x7, RZ, 0xc0, !PT ;  /* 0x000000070f0f0812 */ /* 0x000fe400078ec0ff */
[----:B---3--:R-:W-:-:S04]  /*5410*/  @!P0 SHF.L.U32 R14, R12, 0x1, RZ ;  /* 0x000000010c0e8819 */ /* 0x008fc800000006ff */
[----:B------:R-:W-:-:S04]  /*5420*/  @!P0 LOP3.LUT R14, R14, 0x6, RZ, 0xc0, !PT ;  /* 0x000000060e0e8812 */ /* 0x000fc800078ec0ff */
[----:B------:R-:W-:Y:S01]  /*5430*/  @!P0 LEA.HI R15, R11, R14, RZ, 0x1 ;  /* 0x0000000e0b0f8211 */ /* 0x000fe200078f08ff */
[----:B------:R-:W-:Y:S06]  /*5440*/  BRA `(.L_x_112) ;  /* 0x0000000000247947 */ /* 0x000fec0003800000 */
.L_x_109:
        /* <DEDUP_REMOVED lines=9> */
.L_x_112:
        /* <DEDUP_REMOVED lines=12> */
[----:B------:R-:W-:Y:S01]  /*55a0*/  @!P0 IADD3 R15, R11, 0x1, RZ ;  /* 0x000000010b0f8810 */ /* 0x000fe20007ffe0ff */
        /* <DEDUP_REMOVED lines=10> */
.L_x_115:
[----:B------:R-:W-:Y:S01]  /*5650*/  IMAD.MOV.U32 R14, RZ, RZ, 0x3 ;  /* 0x00000003ff0e7424 */ /* 0x000fe200078e00ff */
[----:B------:R-:W-:-:S03]  /*5660*/  IADD3 R15, R11, 0x2, RZ ;  /* 0x000000020b0f7810 */ /* 0x000fc60007ffe0ff */
[----:B------:R-:W-:-:S07]  /*5670*/  IMAD R14, R13, R14, -0x40 ;  /* 0xffffffc00d0e7424 */ /* 0x000fce00078e020e */
.L_x_114:
        /* <DEDUP_REMOVED lines=13> */
.L_x_113:
        /* <DEDUP_REMOVED lines=9> */
.L_x_116:
        /* <DEDUP_REMOVED lines=23> */
.L_x_119:
[----:B------:R-:W-:Y:S02]  /*5950*/  IMAD.MOV.U32 R14, RZ, RZ, 0x3 ;  /* 0x00000003ff0e7424 */ /* 0x000fe400078e00ff */
[----:B------:R-:W-:Y:S02]  /*5960*/  VIADD R15, R11, 0x2 ;  /* 0x000000020b0f7836 */ /* 0x000fe40000000000 */
[----:B------:R-:W-:-:S07]  /*5970*/  IMAD R14, R13, R14, -0x40 ;  /* 0xffffffc00d0e7424 */ /* 0x000fce00078e020e */
.L_x_118:
        /* <DEDUP_REMOVED lines=13> */
.L_x_117:
        /* <DEDUP_REMOVED lines=9> */
.L_x_120:
        /* <DEDUP_REMOVED lines=23> */
.L_x_123:
[----:B------:R-:W-:Y:S02]  /*5c50*/  IMAD.MOV.U32 R14, RZ, RZ, 0x3 ;  /* 0x00000003ff0e7424 */ /* 0x000fe400078e00ff */
[----:B------:R-:W-:Y:S02]  /*5c60*/  VIADD R15, R11, 0x2 ;  /* 0x000000020b0f7836 */ /* 0x000fe40000000000 */
[----:B------:R-:W-:-:S07]  /*5c70*/  IMAD R14, R13, R14, -0x40 ;  /* 0xffffffc00d0e7424 */ /* 0x000fce00078e020e */
.L_x_122:
        /* <DEDUP_REMOVED lines=13> */
.L_x_121:
        /* <DEDUP_REMOVED lines=9> */
.L_x_124:
        /* <DEDUP_REMOVED lines=23> */
.L_x_127:
[----:B------:R-:W-:Y:S01]  /*5f50*/  HFMA2.MMA R10, -RZ, RZ, 0, 1.78813934326171875e-07 ;  /* 0x00000003ff0a7435 */ /* 0x000fe200000001ff */
[----:B------:R-:W-:-:S09]  /*5f60*/  VIADD R5, R11, 0x2 ;  /* 0x000000020b057836 */ /* 0x000fd20000000000 */
[----:B------:R-:W-:-:S07]  /*5f70*/  IMAD R10, R13, R10, -0x40 ;  /* 0xffffffc00d0a7424 */ /* 0x000fce00078e020a */
.L_x_126:
        /* <DEDUP_REMOVED lines=13> */
.L_x_125:
        /* <DEDUP_REMOVED lines=9> */
.L_x_128:
[----:B------:R-:W0:Y:S01]  /*60e0*/  LDC.64 R2, c[0x0][0x218] ;  /* 0x00008600ff027b82 */ /* 0x000e220000000a00 */
[----:B------:R-:W-:Y:S02]  /*60f0*/  IMAD R5, R0, 0x3, RZ ;  /* 0x0000000300057824 */ /* 0x000fe400078e02ff */
[----:B------:R-:W-:Y:S02]  /*6100*/  IMAD.SHL.U32 R0, R11, 0x20000000, RZ ;  /* 0x200000000b007824 */ /* 0x000fe400078e00ff */
[----:B------:R-:W-:-:S03]  /*6110*/  IMAD R5, R5, UR6, R6 ;  /* 0x0000000605057c24 */ /* 0x000fc6000f8e0206 */
[----:B------:R-:W-:Y:S01]  /*6120*/  LOP3.LUT R9, R9, R0, RZ, 0xfc, !PT ;  /* 0x0000000009097212 */ /* 0x000fe200078efcff */
[----:B------:R-:W-:-:S04]  /*6130*/  VIADD R13, R5, UR6 ;  /* 0x00000006050d7c36 */ /* 0x000fc80008000000 */
[----:B------:R-:W-:Y:S02]  /*6140*/  VIADD R15, R13, UR6 ;  /* 0x000000060d0f7c36 */ /* 0x000fe40008000000 */
[----:B0-----:R-:W-:-:S04]  /*6150*/  IMAD.WIDE.U32 R4, R5, 0x4, R2 ;  /* 0x0000000405047825 */ /* 0x001fc800078e0002 */
[--C-:B------:R-:W-:Y:S01]  /*6160*/  IMAD.WIDE.U32 R10, R13, 0x4, R2.reuse ;  /* 0x000000040d0a7825 */ /* 0x100fe200078e0002 */
[----:B------:R-:W-:Y:S03]  /*6170*/  STG.E desc[UR4][R4.64], R7 ;  /* 0x0000000704007986 */ /* 0x000fe6000c101904 */
[----:B------:R-:W-:Y:S01]  /*6180*/  IMAD.WIDE.U32 R2, R15, 0x4, R2 ;  /* 0x000000040f027825 */ /* 0x000fe200078e0002 */
[----:B------:R-:W-:Y:S04]  /*6190*/  STG.E desc[UR4][R10.64], R8 ;  /* 0x000000080a007986 */ /* 0x000fe8000c101904 */
[----:B------:R-:W-:Y:S01]  /*61a0*/  STG.E desc[UR4][R2.64], R9 ;  /* 0x0000000902007986 */ /* 0x000fe2000c101904 */
[----:B------:R-:W-:Y:S05]  /*61b0*/  EXIT ;  /* 0x000000000000794d */ /* 0x000fea0003800000 */
.L_x_129:
        /* <DEDUP_REMOVED lines=12> */
.L_x_1800:


//--------------------- .text._ZN4vllm4gptq27make_sequential_2bit_kernelEPKjPjPKii --------------------------
	.section	.text._ZN4vllm4gptq27make_sequential_2bit_kernelEPKjPjPKii,"ax",@progbits
	.align	128
        .global         _ZN4vllm4gptq27make_sequential_2bit_kernelEPKjPjPKii
        .type           _ZN4vllm4gptq27make_sequential_2bit_kernelEPKjPjPKii,@function
        .size           _ZN4vllm4gptq27make_sequential_2bit_kernelEPKjPjPKii,(.L_x_1801 - _ZN4vllm4gptq27make_sequential_2bit_kernelEPKjPjPKii)
        .other          _ZN4vllm4gptq27make_sequential_2bit_kernelEPKjPjPKii,@"STO_CUDA_ENTRY STV_DEFAULT"
_ZN4vllm4gptq27make_sequential_2bit_kernelEPKjPjPKii:
.text._ZN4vllm4gptq27make_sequential_2bit_kernelEPKjPjPKii:
        /* <DEDUP_REMOVED lines=17> */
[----:B------:R-:W5:Y:S04]  /*0110*/  LDG.E.CONSTANT R18, desc[UR6][R24.64+0xc] ;  /* 0x00000c0618127981 */ /* 0x000f68000c1e9900 */
[----:B------:R-:W5:Y:S04]  /*0120*/  LDG.E.CONSTANT R6, desc[UR6][R24.64+0x10] ;  /* 0x0000100618067981 */ /* 0x000f68000c1e9900 */
[----:B------:R-:W5:Y:S04]  /*0130*/  LDG.E.CONSTANT R4, desc[UR6][R24.64+0x18] ;  /* 0x0000180618047981 */ /* 0x000f68000c1e9900 */
[----:B------:R-:W5:Y:S01]  /*0140*/  LDG.E.CONSTANT R22, desc[UR6][R24.64+0x28] ;  /* 0x0000280618167981 */ /* 0x000f62000c1e9900 */
[----:B---3--:R-:W-:-:S05]  /*0150*/  SHF.R.S32.HI R3, RZ, 0x4, R12 ;  /* 0x00000004ff037819 */ /* 0x008fca000001140c */
[----:B------:R-:W-:-:S04]  /*0160*/  IMAD R3, R3, UR4, R0 ;  /* 0x0000000403037c24 */ /* 0x000fc8000f8e0200 */
[----:B--2---:R-:W-:Y:S01]  /*0170*/  IMAD.WIDE.U32 R8, R3, 0x8, R20 ;  /* 0x0000000803087825 */ /* 0x004fe200078e0014 */
[----:B----4-:R-:W-:Y:S02]  /*0180*/  SHF.R.S32.HI R3, RZ, 0x4, R7 ;  /* 0x00000004ff037819 */ /* 0x010fe40000011407 */
[----:B-----5:R-:W-:-:S03]  /*0190*/  SHF.R.S32.HI R13, RZ, 0x4, R2 ;  /* 0x00000004ff0d7819 */ /* 0x020fc60000011402 */
[----:B------:R-:W2:Y:S01]  /*01a0*/  LDG.E.64.CONSTANT R8, desc[UR6][R8.64] ;  /* 0x0000000608087981 */ /* 0x000ea2000c1e9b00 */
[--C-:B------:R-:W-:Y:S02]  /*01b0*/  IMAD R3, R3, UR4, R0.reuse ;  /* 0x0000000403037c24 */ /* 0x100fe4000f8e0200 */
[----:B------:R-:W-:Y:S02]  /*01c0*/  IMAD R13, R13, UR4, R0 ;  /* 0x000000040d0d7c24 */ /* 0x000fe4000f8e0200 */
[--C-:B------:R-:W-:Y:S02]  /*01d0*/  IMAD.WIDE.U32 R10, R3, 0x8, R20.reuse ;  /* 0x00000008030a7825 */ /* 0x100fe400078e0014 */
[----:B------:R-:W3:Y:S02]  /*01e0*/  LDG.E.CONSTANT R3, desc[UR6][R24.64+0x14] ;  /* 0x0000140618037981 */ /* 0x000ee4000c1e9900 */
[----:B------:R-:W-:Y:S02]  /*01f0*/  IMAD.WIDE.U32 R16, R13, 0x8, R20 ;  /* 0x000000080d107825 */ /* 0x000fe400078e0014 */
[----:B------:R-:W4:Y:S04]  /*0200*/  LDG.E.64.CONSTANT R10, desc[UR6][R10.64] ;  /* 0x000000060a0a7981 */ /* 0x000f28000c1e9b00 */
[----:B------:R-:W5:Y:S01]  /*0210*/  LDG.E.64.CONSTANT R16, desc[UR6][R16.64] ;  /* 0x0000000610107981 */ /* 0x000f62000c1e9b00 */
[----:B------:R-:W-:Y:S01]  /*0220*/  IMAD.SHL.U32 R12, R12, 0x2, RZ ;  /* 0x000000020c0c7824 */ /* 0x000fe200078e00ff */
[----:B------:R-:W-:-:S04]  /*0230*/  SHF.R.S32.HI R13, RZ, 0x4, R18 ;  /* 0x00000004ff0d7819 */ /* 0x000fc80000011412 */
[----:B------:R-:W-:Y:S01]  /*0240*/  LOP3.LUT R15, R12, 0x1e, RZ, 0xc0, !PT ;  /* 0x0000001e0c0f7812 */ /* 0x000fe200078ec0ff */
[----:B------:R-:W-:Y:S02]  /*0250*/  IMAD R13, R13, UR4, R0 ;  /* 0x000000040d0d7c24 */ /* 0x000fe4000f8e0200 */
[----:B------:R-:W-:Y:S02]  /*0260*/  IMAD.SHL.U32 R7, R7, 0x2, RZ ;  /* 0x0000000207077824 */ /* 0x000fe400078e00ff */
[----:B------:R-:W-:-:S03]  /*0270*/  IMAD.SHL.U32 R2, R2, 0x2, RZ ;  /* 0x0000000202027824 */ /* 0x000fc600078e00ff */
[----:B------:R-:W-:Y:S02]  /*0280*/  LOP3.LUT R19, R7, 0x1e, RZ, 0xc0, !PT ;  /* 0x0000001e07137812 */ /* 0x000fe400078ec0ff */
[-CC-:B--2---:R-:W-:Y:S02]  /*0290*/  SHF.R.U64 R12, R8, R15.reuse, R9.reuse ;  /* 0x0000000f080c7219 */ /* 0x184fe40000001209 */
[----:B------:R-:W-:Y:S01]  /*02a0*/  SHF.R.U32.HI R15, RZ, R15, R9 ;  /* 0x0000000fff0f7219 */ /* 0x000fe20000011609 */
[----:B------:R-:W-:Y:S01]  /*02b0*/  IMAD.WIDE.U32 R8, R13, 0x8, R20 ;  /* 0x000000080d087825 */ /* 0x000fe200078e0014 */
[----:B------:R-:W-:Y:S02]  /*02c0*/  SHF.R.S32.HI R13, RZ, 0x4, R6 ;  /* 0x00000004ff0d7819 */ /* 0x000fe40000011406 */
[----:B---3--:R-:W-:-:S03]  /*02d0*/  SHF.R.S32.HI R7, RZ, 0x4, R3 ;  /* 0x00000004ff077819 */ /* 0x008fc60000011403 */
[----:B------:R-:W-:Y:S01]  /*02e0*/  IMAD R23, R13, UR4, R0 ;  /* 0x000000040d177c24 */ /* 0x000fe2000f8e0200 */
[----:B------:R-:W2:Y:S01]  /*02f0*/  LDG.E.64.CONSTANT R8, desc[UR6][R8.64] ;  /* 0x0000000608087981 */ /* 0x000ea2000c1e9b00 */
[-CC-:B----4-:R-:W-:Y:S02]  /*0300*/  SHF.R.U64 R13, R10, R19.reuse, R11.reuse ;  /* 0x000000130a0d7219 */ /* 0x190fe4000000120b */
[----:B------:R-:W-:Y:S01]  /*0310*/  SHF.R.U32.HI R14, RZ, R19, R11 ;  /* 0x00000013ff0e7219 */ /* 0x000fe2000001160b */
[----:B------:R-:W-:Y:S01]  /*0320*/  IMAD.WIDE.U32 R10, R23, 0x8, R20 ;  /* 0x00000008170a7825 */ /* 0x000fe200078e0014 */
[----:B------:R-:W-:Y:S02]  /*0330*/  LOP3.LUT R19, R2, 0x1e, RZ, 0xc0, !PT ;  /* 0x0000001e02137812 */ /* 0x000fe400078ec0ff */
[----:B------:R-:W-:Y:S01]  /*0340*/  SHF.R.S32.HI R23, RZ, 0x4, R4 ;  /* 0x00000004ff177819 */ /* 0x000fe20000011404 */
[----:B------:R-:W-:Y:S01]  /*0350*/  IMAD R7, R7, UR4, R0 ;  /* 0x0000000407077c24 */ /* 0x000fe2000f8e0200 */
[-CC-:B-----5:R-:W-:Y:S01]  /*0360*/  SHF.R.U64 R29, R16, R19.reuse, R17.reuse ;  /* 0x00000013101d7219 */ /* 0x1a0fe20000001211 */
[----:B------:R-:W3:Y:S01]  /*0370*/  LDG.E.64.CONSTANT R10, desc[UR6][R10.64] ;  /* 0x000000060a0a7981 */ /* 0x000ee2000c1e9b00 */
[----:B------:R-:W-:Y:S01]  /*0380*/  SHF.R.U32.HI R2, RZ, R19, R17 ;  /* 0x00000013ff027219 */ /* 0x000fe20000011611 */
[----:B------:R-:W-:-:S02]  /*0390*/  IMAD.WIDE.U32 R16, R7, 0x8, R20 ;  /* 0x0000000807107825 */ /* 0x000fc400078e0014 */
[----:B------:R-:W4:Y:S02]  /*03a0*/  LDG.E.CONSTANT R7, desc[UR6][R24.64+0x1c] ;  /* 0x00001c0618077981 */ /* 0x000f24000c1e9900 */
[----:B------:R-:W-:Y:S02]  /*03b0*/  IMAD R23, R23, UR4, R0 ;  /* 0x0000000417177c24 */ /* 0x000fe4000f8e0200 */
[----:B------:R-:W5:Y:S02]  /*03c0*/  LDG.E.64.CONSTANT R16, desc[UR6][R16.64] ;  /* 0x0000000610107981 */ /* 0x000f64000c1e9b00 */
[----:B------:R-:W-:-:S06]  /*03d0*/  IMAD.WIDE.U32 R26, R23, 0x8, R20 ;  /* 0x00000008171a7825 */ /* 0x000fcc00078e0014 */
[----:B------:R-:W5:Y:S01]  /*03e0*/  LDG.E.64.CONSTANT R26, desc[UR6][R26.64] ;  /* 0x000000061a1a7981 */ /* 0x000f62000c1e9b00 */
[----:B------:R-:W-:Y:S02]  /*03f0*/  IMAD.SHL.U32 R18, R18, 0x2, RZ ;  /* 0x0000000212127824 */ /* 0x000fe400078e00ff */
[----:B------:R-:W-:-:S03]  /*0400*/  IMAD.SHL.U32 R6, R6, 0x2, RZ ;  /* 0x0000000206067824 */ /* 0x000fc600078e00ff */
[----:B------:R-:W-:Y:S01]  /*0410*/  LOP3.LUT R23, R18, 0x1e, RZ, 0xc0, !PT ;  /* 0x0000001e12177812 */ /* 0x000fe200078ec0ff */
[----:B------:R-:W-:Y:S02]  /*0420*/  IMAD.SHL.U32 R18, R3, 0x2, RZ ;  /* 0x0000000203127824 */ /* 0x000fe400078e00ff */
[----:B------:R-:W-:-:S05]  /*0430*/  IMAD.SHL.U32 R4, R4, 0x2, RZ ;  /* 0x0000000204047824 */ /* 0x000fca00078e00ff */
[----:B------:R-:W-:Y:S02]  /*0440*/  LOP3.LUT R4, R4, 0x1e, RZ, 0xc0, !PT ;  /* 0x0000001e04047812 */ /* 0x000fe400078ec0ff */
[-CC-:B--2---:R-:W-:Y:S02]  /*0450*/  SHF.R.U64 R8, R8, R23.reuse, R9.reuse ;  /* 0x0000001708087219 */ /* 0x184fe40000001209 */
[----:B------:R-:W-:Y:S02]  /*0460*/  SHF.R.U32.HI R23, RZ, R23, R9 ;  /* 0x00000017ff177219 */ /* 0x000fe40000011609 */
[----:B------:R-:W-:-:S04]  /*0470*/  LOP3.LUT R9, R6, 0x1e, RZ, 0xc0, !PT ;  /* 0x0000001e06097812 */ /* 0x000fc800078ec0ff */
[-CC-:B---3--:R-:W-:Y:S02]  /*0480*/  SHF.R.U64 R3, R10, R9.reuse, R11.reuse ;  /* 0x000000090a037219 */ /* 0x188fe4000000120b */
[----:B------:R-:W-:Y:S02]  /*0490*/  SHF.R.U32.HI R6, RZ, R9, R11 ;  /* 0x00000009ff067219 */ /* 0x000fe4000001160b */
[----:B------:R-:W-:Y:S02]  /*04a0*/  LOP3.LUT R11, R18, 0x1e, RZ, 0xc0, !PT ;  /* 0x0000001e120b7812 */ /* 0x000fe400078ec0ff */
[----:B----4-:R-:W-:Y:S02]  /*04b0*/  SHF.R.S32.HI R19, RZ, 0x4, R7 ;  /* 0x00000004ff137819 */ /* 0x010fe40000011407 */
[-CC-:B-----5:R-:W-:Y:S02]  /*04c0*/  SHF.R.U64 R9, R16, R11.reuse, R17.reuse ;  /* 0x0000000b10097219 */ /* 0x1a0fe40000001211 */
[----:B------:R-:W-:Y:S01]  /*04d0*/  SHF.R.U32.HI R16, RZ, R11, R17 ;  /* 0x0000000bff107219 */ /* 0x000fe20000011611 */
[----:B------:R-:W-:Y:S01]  /*04e0*/  IMAD R11, R19, UR4, R0 ;  /* 0x00000004130b7c24 */ /* 0x000fe2000f8e0200 */
[----:B------:R-:W2:Y:S03]  /*04f0*/  LDG.E.CONSTANT R17, desc[UR6][R24.64+0x20] ;  /* 0x0000200618117981 */ /* 0x000ea6000c1e9900 */
[----:B------:R-:W-:Y:S01]  /*0500*/  IMAD.WIDE.U32 R10, R11, 0x8, R20 ;  /* 0x000000080b0a7825 */ /* 0x000fe200078e0014 */
[----:B------:R-:W-:-:S02]  /*0510*/  SHF.R.U64 R19, R26, R4, R27 ;  /* 0x000000041a137219 */ /* 0x000fc4000000121b */
[----:B------:R-:W-:Y:S02]  /*0520*/  SHF.R.U32.HI R26, RZ, R4, R27 ;  /* 0x00000004ff1a7219 */ /* 0x000fe4000001161b */
[----:B------:R-:W3:Y:S04]  /*0530*/  LDG.E.CONSTANT R4, desc[UR6][R24.64+0x24] ;  /* 0x0000240618047981 */ /* 0x000ee8000c1e9900 */
[----:B------:R-:W4:Y:S01]  /*0540*/  LDG.E.64.CONSTANT R10, desc[UR6][R10.64] ;  /* 0x000000060a0a7981 */ /* 0x000f22000c1e9b00 */
[C---:B------:R-:W-:Y:S01]  /*0550*/  SHF.L.U64.HI R14, R13.reuse, 0x2, R14 ;  /* 0x000000020d0e7819 */ /* 0x040fe2000001020e */
[----:B------:R-:W-:-:S05]  /*0560*/  IMAD.SHL.U32 R13, R13, 0x4, RZ ;  /* 0x000000040d0d7824 */ /* 0x000fca00078e00ff */
[----:B------:R-:W-:Y:S02]  /*0570*/  LOP3.LUT R13, R13, 0xc, RZ, 0xc0, !PT ;  /* 0x0000000c0d0d7812 */ /* 0x000fe400078ec0ff */
[----:B------:R-:W-:Y:S02]  /*0580*/  LOP3.LUT R14, R14, 0xc, RZ, 0xc0, !PT ;  /* 0x0000000c0e0e7812 */ /* 0x000fe400078ec0ff */
[----:B------:R-:W-:Y:S01]  /*0590*/  LOP3.LUT R13, R13, 0x3, R12, 0xf8, !PT ;  /* 0x000000030d0d7812 */ /* 0x000fe200078ef80c */
[----:B------:R-:W-:Y:S02]  /*05a0*/  IMAD.SHL.U32 R12, R29, 0x10, RZ ;  /* 0x000000101d0c7824 */ /* 0x000fe400078e00ff */
[----:B------:R-:W-:Y:S01]  /*05b0*/  IMAD.SHL.U32 R7, R7, 0x2, RZ ;  /* 0x0000000207077824 */ /* 0x000fe200078e00ff */
[----:B------:R-:W-:Y:S02]  /*05c0*/  LOP3.LUT R15, R14, 0x3, R15, 0xf8, !PT ;  /* 0x000000030e0f7812 */ /* 0x000fe400078ef80f */
[----:B------:R-:W-:-:S02]  /*05d0*/  SHF.L.U64.HI R14, R29, 0x4, R2 ;  /* 0x000000041d0e7819 */ /* 0x000fc40000010202 */
[----:B------:R-:W-:Y:S02]  /*05e0*/  LOP3.LUT R2, R13, 0x30, R12, 0xf8, !PT ;  /* 0x000000300d027812 */ /* 0x000fe400078ef80c */
[----:B------:R-:W-:Y:S02]  /*05f0*/  LOP3.LUT R13, R7, 0x1e, RZ, 0xc0, !PT ;  /* 0x0000001e070d7812 */ /* 0x000fe400078ec0ff */
[----:B------:R-:W-:Y:S02]  /*0600*/  LOP3.LUT R7, R15, 0x30, R14, 0xf8, !PT ;  /* 0x000000300f077812 */ /* 0x000fe400078ef80e */
[C---:B------:R-:W-:Y:S01]  /*0610*/  SHF.L.U64.HI R18, R8.reuse, 0x6, R23 ;  /* 0x0000000608127819 */ /* 0x040fe20000010217 */
[----:B------:R-:W-:Y:S02]  /*0620*/  IMAD.SHL.U32 R23, R8, 0x40, RZ ;  /* 0x0000004008177824 */ /* 0x000fe400078e00ff */
[----:B------:R-:W5:Y:S03]  /*0630*/  LDG.E.CONSTANT R8, desc[UR6][R24.64+0x30] ;  /* 0x0000300618087981 */ /* 0x000f66000c1e9900 */
[----:B------:R-:W-:-:S02]  /*0640*/  LOP3.LUT R23, R2, 0xc0, R23, 0xf8, !PT ;  /* 0x000000c002177812 */ /* 0x000fc400078ef817 */
[----:B------:R-:W5:Y:S01]  /*0650*/  LDG.E.CONSTANT R2, desc[UR6][R24.64+0x2c] ;  /* 0x00002c0618027981 */ /* 0x000f62000c1e9900 */
[----:B------:R-:W-:-:S03]  /*0660*/  LOP3.LUT R18, R7, 0xc0, R18, 0xf8, !PT ;  /* 0x000000c007127812 */ /* 0x000fc600078ef812 */
[----:B------:R-:W5:Y:S01]  /*0670*/  LDG.E.CONSTANT R7, desc[UR6][R24.64+0x34] ;  /* 0x0000340618077981 */ /* 0x000f62000c1e9900 */
[----:B--2---:R-:W-:-:S05]  /*0680*/  SHF.R.S32.HI R27, RZ, 0x4, R17 ;  /* 0x00000004ff1b7819 */ /* 0x004fca0000011411 */
[----:B------:R-:W-:Y:S01]  /*0690*/  IMAD R27, R27, UR4, R0 ;  /* 0x000000041b1b7c24 */ /* 0x000fe2000f8e0200 */
[----:B---3--:R-:W-:Y:S02]  /*06a0*/  SHF.R.S32.HI R29, RZ, 0x4, R4 ;  /* 0x00000004ff1d7819 */ /* 0x008fe40000011404 */
[-CC-:B----4-:R-:W-:Y:S02]  /*06b0*/  SHF.R.U64 R15, R10, R13.reuse, R11.reuse ;  /* 0x0000000d0a0f7219 */ /* 0x190fe4000000120b */
[----:B------:R-:W-:Y:S01]  /*06c0*/  SHF.R.U32.HI R14, RZ, R13, R11 ;  /* 0x0000000dff0e7219 */ /* 0x000fe2000001160b */
[----:B------:R-:W-:Y:S02]  /*06d0*/  IMAD R11, R29, UR4, R0 ;  /* 0x000000041d0b7c24 */ /* 0x000fe4000f8e0200 */
[----:B------:R-:W-:-:S04]  /*06e0*/  IMAD.WIDE.U32 R12, R27, 0x8, R20 ;  /* 0x000000081b0c7825 */ /* 0x000fc800078e0014 */
[----:B------:R-:W-:Y:S02]  /*06f0*/  IMAD.WIDE.U32 R10, R11, 0x8, R20 ;  /* 0x000000080b0a7825 */ /* 0x000fe400078e0014 */
[----:B------:R-:W2:Y:S04]  /*0700*/  LDG.E.64.CONSTANT R12, desc[UR6][R12.64] ;  /* 0x000000060c0c7981 */ /* 0x000ea8000c1e9b00 */
[----:B------:R-:W3:Y:S01]  /*0710*/  LDG.E.64.CONSTANT R10, desc[UR6][R10.64] ;  /* 0x000000060a0a7981 */ /* 0x000ee2000c1e9b00 */
[C---:B------:R-:W-:Y:S01]  /*0720*/  SHF.L.U64.HI R27, R3.reuse, 0x8, R6 ;  /* 0x00000008031b7819 */ /* 0x040fe20000010206 */
[----:B------:R-:W-:Y:S02]  /*0730*/  IMAD.SHL.U32 R6, R3, 0x100, RZ ;  /* 0x0000010003067824 */ /* 0x000fe400078e00ff */
[----:B------:R-:W4:Y:S03]  /*0740*/  LDG.E.CONSTANT R3, desc[UR6][R24.64+0x3c] ;  /* 0x00003c0618037981 */ /* 0x000f26000c1e9900 */
[----:B------:R-:W-:-:S02]  /*0750*/  LOP3.LUT R23, R23, 0x300, R6, 0xf8, !PT ;  /* 0x0000030017177812 */ /* 0x000fc400078ef806 */
[----:B------:R0:W4:Y:S01]  /*0760*/  LDG.E.CONSTANT R6, desc[UR6][R24.64+0x38] ;  /* 0x0000380618067981 */ /* 0x000122000c1e9900 */
[----:B------:R-:W-:Y:S02]  /*0770*/  LOP3.LUT R18, R18, 0x300, R27, 0xf8, !PT ;  /* 0x0000030012127812 */ /* 0x000fe400078ef81b */
[C---:B------:R-:W-:Y:S01]  /*0780*/  SHF.L.U64.HI R27, R9.reuse, 0xa, R16 ;  /* 0x0000000a091b7819 */ /* 0x040fe20000010210 */
[----:B------:R-:W-:Y:S02]  /*0790*/  IMAD.SHL.U32 R16, R9, 0x400, RZ ;  /* 0x0000040009107824 */ /* 0x000fe400078e00ff */
[----:B------:R-:W-:Y:S01]  /*07a0*/  IMAD.SHL.U32 R9, R17, 0x2, RZ ;  /* 0x0000000211097824 */ /* 0x000fe200078e00ff */
[----:B------:R-:W-:Y:S01]  /*07b0*/  SHF.R.S32.HI R29, RZ, 0x4, R22 ;  /* 0x00000004ff1d7819 */ /* 0x000fe20000011416 */
[----:B------:R-:W-:Y:S01]  /*07c0*/  IMAD.SHL.U32 R4, R4, 0x2, RZ ;  /* 0x0000000204047824 */ /* 0x000fe200078e00ff */
[----:B------:R-:W-:Y:S02]  /*07d0*/  LOP3.LUT R17, R23, 0xc00, R16, 0xf8, !PT ;  /* 0x00000c0017117812 */ /* 0x000fe400078ef810 */
[----:B------:R-:W-:Y:S01]  /*07e0*/  LOP3.LUT R9, R9, 0x1e, RZ, 0xc0, !PT ;  /* 0x0000001e09097812 */ /* 0x000fe200078ec0ff */
[----:B------:R-:W-:Y:S01]  /*07f0*/  IMAD R29, R29, UR4, R0 ;  /* 0x000000041d1d7c24 */ /* 0x000fe2000f8e0200 */
[----:B------:R-:W-:Y:S01]  /*0800*/  LOP3.LUT R23, R4, 0x1e, RZ, 0xc0, !PT ;  /* 0x0000001e04177812 */ /* 0x000fe200078ec0ff */
[----:B0-----:R-:W-:Y:S01]  /*0810*/  IMAD.SHL.U32 R24, R19, 0x1000, RZ ;  /* 0x0000100013187824 */ /* 0x001fe200078e00ff */
[----:B------:R-:W-:-:S02]  /*0820*/  LOP3.LUT R18, R18, 0xc00, R27, 0xf8, !PT ;  /* 0x00000c0012127812 */ /* 0x000fc400078ef81b */
[----:B------:R-:W-:Y:S02]  /*0830*/  SHF.L.U64.HI R27, R19, 0xc, R26 ;  /* 0x0000000c131b7819 */ /* 0x000fe4000001021a */
[----:B------:R-:W-:Y:S01]  /*0840*/  LOP3.LUT R17, R17, 0x3000, R24, 0xf8, !PT ;  /* 0x0000300011117812 */ /* 0x000fe200078ef818 */
[C---:B------:R-:W-:Y:S01]  /*0850*/  IMAD.SHL.U32 R24, R15.reuse, 0x4000, RZ ;  /* 0x000040000f187824 */ /* 0x040fe200078e00ff */
[----:B------:R-:W-:Y:S02]  /*0860*/  LOP3.LUT R18, R18, 0x3000, R27, 0xf8, !PT ;  /* 0x0000300012127812 */ /* 0x000fe400078ef81b */
[----:B------:R-:W-:Y:S02]  /*0870*/  SHF.L.U64.HI R27, R15, 0xe, R14 ;  /* 0x0000000e0f1b7819 */ /* 0x000fe4000001020e */
[----:B-----5:R-:W-:Y:S02]  /*0880*/  SHF.R.S32.HI R19, RZ, 0x4, R7 ;  /* 0x00000004ff137819 */ /* 0x020fe40000011407 */
[----:B--2---:R-:W-:-:S02]  /*0890*/  SHF.R.U64 R16, R12, R9, R13 ;  /* 0x000000090c107219 */ /* 0x004fc4000000120d */
[----:B------:R-:W-:Y:S02]  /*08a0*/  SHF.R.U32.HI R25, RZ, R9, R13 ;  /* 0x00000009ff197219 */ /* 0x000fe4000001160d */
[----:B------:R-:W-:Y:S02]  /*08b0*/  SHF.R.S32.HI R13, RZ, 0x4, R2 ;  /* 0x00000004ff0d7819 */ /* 0x000fe40000011402 */
[-CC-:B---3--:R-:W-:Y:S02]  /*08c0*/  SHF.R.U64 R9, R10, R23.reuse, R11.reuse ;  /* 0x000000170a097219 */ /* 0x188fe4000000120b */
[----:B------:R-:W-:Y:S01]  /*08d0*/  SHF.R.U32.HI R4, RZ, R23, R11 ;  /* 0x00000017ff047219 */ /* 0x000fe2000001160b */
[----:B------:R-:W-:Y:S01]  /*08e0*/  IMAD.WIDE.U32 R10, R29, 0x8, R20 ;  /* 0x000000081d0a7825 */ /* 0x000fe200078e0014 */
[----:B------:R-:W-:-:S03]  /*08f0*/  SHF.R.S32.HI R23, RZ, 0x4, R8 ;  /* 0x00000004ff177819 */ /* 0x000fc60000011408 */
[----:B------:R-:W-:Y:S02]  /*0900*/  IMAD R13, R13, UR4, R0 ;  /* 0x000000040d0d7c24 */ /* 0x000fe4000f8e0200 */
[----:B------:R-:W2:Y:S02]  /*0910*/  LDG.E.64.CONSTANT R10, desc[UR6][R10.64] ;  /* 0x000000060a0a7981 */ /* 0x000ea4000c1e9b00 */
[----:B------:R-:W-:-:S04]  /*0920*/  IMAD.WIDE.U32 R12, R13, 0x8, R20 ;  /* 0x000000080d0c7825 */ /* 0x000fc800078e0014 */
[----:B------:R-:W-:Y:S02]  /*0930*/  IMAD R23, R23, UR4, R0 ;  /* 0x0000000417177c24 */ /* 0x000fe4000f8e0200 */
[----:B------:R-:W3:Y:S02]  /*0940*/  LDG.E.64.CONSTANT R12, desc[UR6][R12.64] ;  /* 0x000000060c0c7981 */ /* 0x000ee4000c1e9b00 */
[----:B------:R-:W-:Y:S01]  /*0950*/  IMAD.WIDE.U32 R14, R23, 0x8, R20 ;  /* 0x00000008170e7825 */ /* 0x000fe200078e0014 */
[----:B------:R-:W-:-:S03]  /*0960*/  LOP3.LUT R23, R17, 0xc000, R24, 0xf8, !PT ;  /* 0x0000c00011177812 */ /* 0x000fc600078ef818 */
[----:B------:R-:W-:Y:S01]  /*0970*/  IMAD R17, R19, UR4, R0 ;  /* 0x0000000413117c24 */ /* 0x000fe2000f8e0200 */
[----:B----4-:R-:W-:Y:S01]  /*0980*/  SHF.R.S32.HI R19, RZ, 0x4, R6 ;  /* 0x00000004ff137819 */ /* 0x010fe20000011406 */
[----:B------:R-:W4:Y:S01]  /*0990*/  LDG.E.64.CONSTANT R14, desc[UR6][R14.64] ;  /* 0x000000060e0e7981 */ /* 0x000f22000c1e9b00 */
[----:B------:R-:W-:Y:S01]  /*09a0*/  LOP3.LUT R24, R18, 0xc000, R27, 0xf8, !PT ;  /* 0x0000c00012187812 */ /* 0x000fe200078ef81b */
[C---:B------:R-:W-:Y:S01]  /*09b0*/  IMAD.U32 R18, R16.reuse, 0x10000, RZ ;  /* 0x0001000010127824 */ /* 0x040fe200078e00ff */
[----:B------:R-:W-:Y:S01]  /*09c0*/  SHF.L.U64.HI R25, R16, 0x10, R25 ;  /* 0x0000001010197819 */ /* 0x000fe20000010219 */
[----:B------:R-:W-:Y:S01]  /*09d0*/  IMAD.WIDE.U32 R16, R17, 0x8, R20 ;  /* 0x0000000811107825 */ /* 0x000fe200078e0014 */
[----:B------:R-:W-:-:S03]  /*09e0*/  SHF.R.S32.HI R27, RZ, 0x4, R3 ;  /* 0x00000004ff1b7819 */ /* 0x000fc60000011403 */
[----:B------:R-:W-:Y:S01]  /*09f0*/  IMAD R19, R19, UR4, R0 ;  /* 0x0000000413137c24 */ /* 0x000fe2000f8e0200 */
[----:B------:R-:W-:Y:S01]  /*0a00*/  LOP3.LUT R23, R23, 0x30000, R18, 0xf8, !PT ;  /* 0x0003000017177812 */ /* 0x000fe200078ef812 */
[----:B------:R-:W5:Y:S02]  /*0a10*/  LDG.E.64.CONSTANT R16, desc[UR6][R16.64] ;  /* 0x0000000610107981 */ /* 0x000f64000c1e9b00 */
[----:B------:R-:W-:-:S04]  /*0a20*/  IMAD.WIDE.U32 R18, R19, 0x8, R20 ;  /* 0x0000000813127825 */ /* 0x000fc800078e0014 */
[----:B------:R-:W-:Y:S02]  /*0a30*/  IMAD R27, R27, UR4, R0 ;  /* 0x000000041b1b7c24 */ /* 0x000fe4000f8e0200 */
[----:B------:R-:W5:Y:S02]  /*0a40*/  LDG.E.64.CONSTANT R18, desc[UR6][R18.64] ;  /* 0x0000000612127981 */ /* 0x000f64000c1e9b00 */
[----:B------:R-:W-:-:S06]  /*0a50*/  IMAD.WIDE.U32 R20, R27, 0x8, R20 ;  /* 0x000000081b147825 */ /* 0x000fcc00078e0014 */
[----:B------:R-:W5:Y:S01]  /*0a60*/  LDG.E.64.CONSTANT R20, desc[UR6][R20.64] ;  /* 0x0000000614147981 */ /* 0x000f62000c1e9b00 */
[----:B------:R-:W-:Y:S01]  /*0a70*/  IMAD.SHL.U32 R22, R22, 0x2, RZ ;  /* 0x0000000216167824 */ /* 0x000fe200078e00ff */
[----:B------:R-:W-:Y:S02]  /*0a80*/  LOP3.LUT R24, R24, 0x30000, R25, 0xf8, !PT ;  /* 0x0003000018187812 */ /* 0x000fe400078ef819 */
[C---:B------:R-:W-:Y:S01]  /*0a90*/  SHF.L.U64.HI R25, R9.reuse, 0x12, R4 ;  /* 0x0000001209197819 */ /* 0x040fe20000010204 */
[----:B------:R-:W-:Y:S01]  /*0aa0*/  IMAD.SHL.U32 R4, R9, 0x40000, RZ ;  /* 0x0004000009047824 */ /* 0x000fe200078e00ff */
[----:B------:R-:W-:Y:S01]  /*0ab0*/  LOP3.LUT R9, R22, 0x1e, RZ, 0xc0, !PT ;  /* 0x0000001e16097812 */ /* 0x000fe200078ec0ff */
[----:B------:R-:W-:-:S03]  /*0ac0*/  IMAD.SHL.U32 R2, R2, 0x2, RZ ;  /* 0x0000000202027824 */ /* 0x000fc600078e00ff */
[----:B------:R-:W-:Y:S01]  /*0ad0*/  LOP3.LUT R23, R23, 0xc0000, R4, 0xf8, !PT ;  /* 0x000c000017177812 */ /* 0x000fe200078ef804 */
[----:B------:R-:W-:Y:S01]  /*0ae0*/  IMAD.SHL.U32 R8, R8, 0x2, RZ ;  /* 0x0000000208087824 */ /* 0x000fe200078e00ff */
[----:B------:R-:W-:Y:S01]  /*0af0*/  LOP3.LUT R24, R24, 0xc0000, R25, 0xf8, !PT ;  /* 0x000c000018187812 */ /* 0x000fe200078ef819 */
[----:B------:R-:W-:Y:S02]  /*0b00*/  IMAD.SHL.U32 R7, R7, 0x2, RZ ;  /* 0x0000000207077824 */ /* 0x000fe400078e00ff */
[----:B------:R-:W-:-:S03]  /*0b10*/  IMAD.SHL.U32 R6, R6, 0x2, RZ ;  /* 0x0000000206067824 */ /* 0x000fc600078e00ff */
[----:B------:R-:W-:Y:S01]  /*0b20*/  LOP3.LUT R7, R7, 0x1e, RZ, 0xc0, !PT ;  /* 0x0000001e07077812 */ /* 0x000fe200078ec0ff */
[----:B------:R-:W-:-:S05]  /*0b30*/  IMAD.SHL.U32 R3, R3, 0x2, RZ ;  /* 0x0000000203037824 */ /* 0x000fca00078e00ff */
[----:B------:R-:W-:Y:S01]  /*0b40*/  LOP3.LUT R3, R3, 0x1e, RZ, 0xc0, !PT ;  /* 0x0000001e03037812 */ /* 0x000fe200078ec0ff */
[----:B------:R-:W-:Y:S01]  /*0b50*/  IMAD R5, R5, UR4, R0 ;  /* 0x0000000405057c24 */ /* 0x000fe2000f8e0200 */
[-CC-:B--2---:R-:W-:Y:S02]  /*0b60*/  SHF.R.U64 R4, R10, R9.reuse, R11.reuse ;  /* 0x000000090a047219 */ /* 0x184fe4000000120b */
[----:B------:R-:W-:Y:S02]  /*0b70*/  SHF.R.U32.HI R11, RZ, R9, R11 ;  /* 0x00000009ff0b7219 */ /* 0x000fe4000001160b */
[----:B------:R-:W-:Y:S01]  /*0b80*/  LOP3.LUT R9, R2, 0x1e, RZ, 0xc0, !PT ;  /* 0x0000001e02097812 */ /* 0x000fe200078ec0ff */
[C---:B------:R-:W-:Y:S01]  /*0b90*/  IMAD.SHL.U32 R2, R4.reuse, 0x100000, RZ ;  /* 0x0010000004027824 */ /* 0x040fe200078e00ff */
[----:B------:R-:W-:Y:S02]  /*0ba0*/  SHF.L.U64.HI R11, R4, 0x14, R11 ;  /* 0x00000014040b7819 */ /* 0x000fe4000001020b */
[----:B---3--:R-:W-:-:S02]  /*0bb0*/  SHF.R.U64 R4, R12, R9, R13 ;  /* 0x000000090c047219 */ /* 0x008fc4000000120d */
[----:B------:R-:W-:Y:S02]  /*0bc0*/  SHF.R.U32.HI R13, RZ, R9, R13 ;  /* 0x00000009ff0d7219 */ /* 0x000fe4000001160d */
[----:B------:R-:W-:Y:S02]  /*0bd0*/  LOP3.LUT R9, R8, 0x1e, RZ, 0xc0, !PT ;  /* 0x0000001e08097812 */ /* 0x000fe400078ec0ff */
[----:B------:R-:W-:Y:S01]  /*0be0*/  LOP3.LUT R23, R23, 0x300000, R2, 0xf8, !PT ;  /* 0x0030000017177812 */ /* 0x000fe200078ef802 */
[C---:B------:R-:W-:Y:S01]  /*0bf0*/  IMAD.SHL.U32 R2, R4.reuse, 0x400000, RZ ;  /* 0x0040000004027824 */ /* 0x040fe200078e00ff */
[----:B------:R-:W-:Y:S02]  /*0c00*/  SHF.L.U64.HI R8, R4, 0x16, R13 ;  /* 0x0000001604087819 */ /* 0x000fe4000001020d */
[-CC-:B----4-:R-:W-:Y:S02]  /*0c10*/  SHF.R.U64 R4, R14, R9.reuse, R15.reuse ;  /* 0x000000090e047219 */ /* 0x190fe4000000120f */
[----:B------:R-:W-:-:S02]  /*0c20*/  SHF.R.U32.HI R9, RZ, R9, R15 ;  /* 0x00000009ff097219 */ /* 0x000fc4000001160f */
[----:B------:R-:W-:Y:S01]  /*0c30*/  LOP3.LUT R11, R24, 0x300000, R11, 0xf8, !PT ;  /* 0x00300000180b7812 */ /* 0x000fe200078ef80b */
[C---:B------:R-:W-:Y:S01]  /*0c40*/  IMAD.SHL.U32 R13, R4.reuse, 0x1000000, RZ ;  /* 0x01000000040d7824 */ /* 0x040fe200078e00ff */
[----:B------:R-:W-:Y:S02]  /*0c50*/  SHF.L.U64.HI R4, R4, 0x18, R9 ;  /* 0x0000001804047819 */ /* 0x000fe40000010209 */
[----:B------:R-:W-:Y:S02]  /*0c60*/  LOP3.LUT R15, R11, 0xc00000, R8, 0xf8, !PT ;  /* 0x00c000000b0f7812 */ /* 0x000fe400078ef808 */
[----:B------:R-:W0:Y:S01]  /*0c70*/  LDC.64 R8, c[0x0][0x218] ;  /* 0x00008600ff087b82 */ /* 0x000e220000000a00 */
[-CC-:B-----5:R-:W-:Y:S02]  /*0c80*/  SHF.R.U64 R11, R16, R7.reuse, R17.reuse ;  /* 0x00000007100b7219 */ /* 0x1a0fe40000001211 */
[----:B------:R-:W-:Y:S02]  /*0c90*/  LOP3.LUT R2, R23, 0xc00000, R2, 0xf8, !PT ;  /* 0x00c0000017027812 */ /* 0x000fe400078ef802 */
[----:B------:R-:W-:-:S02]  /*0ca0*/  SHF.R.U32.HI R16, RZ, R7, R17 ;  /* 0x00000007ff107219 */ /* 0x000fc40000011611 */
[----:B------:R-:W-:Y:S02]  /*0cb0*/  LOP3.LUT R7, R6, 0x1e, RZ, 0xc0, !PT ;  /* 0x0000001e06077812 */ /* 0x000fe400078ec0ff */
[----:B------:R-:W-:Y:S01]  /*0cc0*/  LOP3.LUT R13, R2, 0x3000000, R13, 0xf8, !PT ;  /* 0x03000000020d7812 */ /* 0x000fe200078ef80d */
[----:B------:R-:W-:Y:S01]  /*0cd0*/  IMAD.SHL.U32 R2, R11, 0x4000000, RZ ;  /* 0x040000000b027824 */ /* 0x000fe200078e00ff */
[-CC-:B------:R-:W-:Y:S02]  /*0ce0*/  SHF.R.U64 R6, R18, R7.reuse, R19.reuse ;  /* 0x0000000712067219 */ /* 0x180fe40000001213 */
[----:B------:R-:W-:Y:S02]  /*0cf0*/  LOP3.LUT R4, R15, 0x3000000, R4, 0xf8, !PT ;  /* 0x030000000f047812 */ /* 0x000fe400078ef804 */
[----:B------:R-:W-:Y:S02]  /*0d00*/  SHF.L.U64.HI R11, R11, 0x1a, R16 ;  /* 0x0000001a0b0b7819 */ /* 0x000fe40000010210 */
[----:B------:R-:W-:Y:S01]  /*0d10*/  SHF.R.U32.HI R19, RZ, R7, R19 ;  /* 0x00000007ff137219 */ /* 0x000fe20000011613 */
[----:B------:R-:W-:Y:S01]  /*0d20*/  IMAD.SHL.U32 R7, R6, 0x10000000, RZ ;  /* 0x1000000006077824 */ /* 0x000fe200078e00ff */
[----:B------:R-:W-:-:S02]  /*0d30*/  LOP3.LUT R11, R4, 0xc000000, R11, 0xf8, !PT ;  /* 0x0c000000040b7812 */ /* 0x000fc400078ef80b */
[----:B------:R-:W-:Y:S02]  /*0d40*/  LOP3.LUT R2, R13, 0xc000000, R2, 0xf8, !PT ;  /* 0x0c0000000d027812 */ /* 0x000fe400078ef802 */
[-C--:B------:R-:W-:Y:S02]  /*0d50*/  SHF.R.U64 R4, R20, R3.reuse, R21 ;  /* 0x0000000314047219 */ /* 0x080fe40000001215 */
[----:B------:R-:W-:Y:S02]  /*0d60*/  SHF.L.U64.HI R6, R6, 0x1c, R19 ;  /* 0x0000001c06067819 */ /* 0x000fe40000010213 */
[----:B------:R-:W-:Y:S02]  /*0d70*/  SHF.R.U32.HI R3, RZ, R3, R21 ;  /* 0x00000003ff037219 */ /* 0x000fe40000011615 */
[----:B------:R-:W-:Y:S01]  /*0d80*/  LOP3.LUT R7, R2, 0x30000000, R7, 0xf8, !PT ;  /* 0x3000000002077812 */ /* 0x000fe200078ef807 */
[----:B------:R-:W-:Y:S01]  /*0d90*/  IMAD.SHL.U32 R2, R4, 0x40000000, RZ ;  /* 0x4000000004027824 */ /* 0x000fe200078e00ff */
[----:B------:R-:W-:-:S02]  /*0da0*/  LOP3.LUT R6, R11, 0x30000000, R6, 0xf8, !PT ;  /* 0x300000000b067812 */ /* 0x000fc400078ef806 */
[----:B------:R-:W-:Y:S01]  /*0db0*/  SHF.L.U64.HI R3, R4, 0x1e, R3 ;  /* 0x0000001e04037819 */ /* 0x000fe20000010203 */
[----:B0-----:R-:W-:Y:S01]  /*0dc0*/  IMAD.WIDE.U32 R8, R5, 0x8, R8 ;  /* 0x0000000805087825 */ /* 0x001fe200078e0008 */
[----:B------:R-:W-:Y:S02]  /*0dd0*/  LOP3.LUT R2, R7, 0xc0000000, R2, 0xf8, !PT ;  /* 0xc000000007027812 */ /* 0x000fe400078ef802 */
[----:B------:R-:W-:-:S05]  /*0de0*/  LOP3.LUT R3, R6, 0xc0000000, R3, 0xf8, !PT ;  /* 0xc000000006037812 */ /* 0x000fca00078ef803 */
[----:B------:R-:W-:Y:S01]  /*0df0*/  STG.E.64 desc[UR6][R8.64], R2 ;  /* 0x0000000208007986 */ /* 0x000fe2000c101b06 */
[----:B------:R-:W-:Y:S05]  /*0e00*/  EXIT ;  /* 0x000000000000794d */ /* 0x000fea0003800000 */
.L_x_130:
        /* <DEDUP_REMOVED lines=15> */
.L_x_1801:


//--------------------- .text._ZN4vllm4gptq27make_sequential_4bit_kernelEPKjPjPKii --------------------------
	.section	.text._ZN4vllm4gptq27make_sequential_4bit_kernelEPKjPjPKii,"ax",@progbits
	.align	128
        .global         _ZN4vllm4gptq27make_sequential_4bit_kernelEPKjPjPKii
        .type           _ZN4vllm4gptq27make_sequential_4bit_kernelEPKjPjPKii,@function
        .size           _ZN4vllm4gptq27make_sequential_4bit_kernelEPKjPjPKii,(.L_x_1802 - _ZN4vllm4gptq27make_sequential_4bit_kernelEPKjPjPKii)
        .other          _ZN4vllm4gptq27make_sequential_4bit_kernelEPKjPjPKii,@"STO_CUDA_ENTRY STV_DEFAULT"
_ZN4vllm4gptq27make_sequential_4bit_kernelEPKjPjPKii:
.text._ZN4vllm4gptq27make_sequential_4bit_kernelEPKjPjPKii:
        /* <DEDUP_REMOVED lines=21> */
[----:B---3--:R-:W-:-:S02]  /*0150*/  SHF.R.S32.HI R3, RZ, 0x3, R9 ;  /* 0x00000003ff037819 */ /* 0x008fc40000011409 */
[----:B----4-:R-:W-:-:S03]  /*0160*/  SHF.R.S32.HI R11, RZ, 0x3, R4 ;  /* 0x00000003ff0b7819 */ /* 0x010fc60000011404 */
[--C-:B------:R-:W-:Y:S02]  /*0170*/  IMAD R3, R3, UR4, R0.reuse ;  /* 0x0000000403037c24 */ /* 0x100fe4000f8e0200 */
[----:B------:R-:W-:Y:S02]  /*0180*/  IMAD R11, R11, UR4, R0 ;  /* 0x000000040b0b7c24 */ /* 0x000fe4000f8e0200 */
[--C-:B--2---:R-:W-:Y:S02]  /*0190*/  IMAD.WIDE.U32 R16, R3, 0x8, R20.reuse ;  /* 0x0000000803107825 */ /* 0x104fe400078e0014 */
[----:B------:R0:W2:Y:S02]  /*01a0*/  LDG.E.CONSTANT R3, desc[UR6][R14.64+0x1c] ;  /* 0x00001c060e037981 */ /* 0x0000a4000c1e9900 */
[----:B------:R-:W-:Y:S02]  /*01b0*/  IMAD.WIDE.U32 R18, R11, 0x8, R20 ;  /* 0x000000080b127825 */ /* 0x000fe400078e0014 */
[----:B------:R-:W3:Y:S04]  /*01c0*/  LDG.E.64.CONSTANT R16, desc[UR6][R16.64] ;  /* 0x0000000610107981 */ /* 0x000ee8000c1e9b00 */
[----:B------:R-:W4:Y:S01]  /*01d0*/  LDG.E.64.CONSTANT R18, desc[UR6][R18.64] ;  /* 0x0000000612127981 */ /* 0x000f22000c1e9b00 */
[----:B-----5:R-:W-:-:S02]  /*01e0*/  SHF.R.S32.HI R11, RZ, 0x3, R2 ;  /* 0x00000003ff0b7819 */ /* 0x020fc40000011402 */
[----:B------:R-:W-:-:S03]  /*01f0*/  SHF.R.S32.HI R13, RZ, 0x3, R22 ;  /* 0x00000003ff0d7819 */ /* 0x000fc60000011416 */
[----:B------:R-:W-:Y:S01]  /*0200*/  IMAD R11, R11, UR4, R0 ;  /* 0x000000040b0b7c24 */ /* 0x000fe2000f8e0200 */
[----:B------:R-:W-:Y:S01]  /*0210*/  SHF.R.S32.HI R23, RZ, 0x3, R8 ;  /* 0x00000003ff177819 */ /* 0x000fe20000011408 */
[----:B------:R-:W-:Y:S02]  /*0220*/  IMAD R13, R13, UR4, R0 ;  /* 0x000000040d0d7c24 */ /* 0x000fe4000f8e0200 */
[----:B------:R-:W-:-:S04]  /*0230*/  IMAD.WIDE.U32 R10, R11, 0x8, R20 ;  /* 0x000000080b0a7825 */ /* 0x000fc800078e0014 */
[----:B------:R-:W-:Y:S02]  /*0240*/  IMAD R25, R23, UR4, R0 ;  /* 0x0000000417197c24 */ /* 0x000fe4000f8e0200 */
[--C-:B------:R-:W-:Y:S01]  /*0250*/  IMAD.WIDE.U32 R12, R13, 0x8, R20.reuse ;  /* 0x000000080d0c7825 */ /* 0x100fe200078e0014 */
[----:B------:R-:W5:Y:S03]  /*0260*/  LDG.E.64.CONSTANT R10, desc[UR6][R10.64] ;  /* 0x000000060a0a7981 */ /* 0x000f66000c1e9b00 */
[----:B------:R-:W-:Y:S02]  /*0270*/  IMAD.SHL.U32 R9, R9, 0x4, RZ ;  /* 0x0000000409097824 */ /* 0x000fe400078e00ff */
[----:B0-----:R-:W-:Y:S01]  /*0280*/  IMAD.WIDE.U32 R14, R25, 0x8, R20 ;  /* 0x00000008190e7825 */ /* 0x001fe200078e0014 */
[----:B------:R-:W-:Y:S01]  /*0290*/  SHF.R.S32.HI R25, RZ, 0x3, R7 ;  /* 0x00000003ff197819 */ /* 0x000fe20000011407 */
[----:B------:R-:W5:Y:S02]  /*02a0*/  LDG.E.64.CONSTANT R12, desc[UR6][R12.64] ;  /* 0x000000060c0c7981 */ /* 0x000f64000c1e9b00 */
[----:B------:R-:W-:Y:S01]  /*02b0*/  IMAD.SHL.U32 R23, R4, 0x4, RZ ;  /* 0x0000000404177824 */ /* 0x000fe200078e00ff */
[----:B------:R-:W-:Y:S01]  /*02c0*/  LOP3.LUT R9, R9, 0x1c, RZ, 0xc0, !PT ;  /* 0x0000001c09097812 */ /* 0x000fe200078ec0ff */
[----:B------:R-:W-:Y:S01]  /*02d0*/  IMAD R25, R25, UR4, R0 ;  /* 0x0000000419197c24 */ /* 0x000fe2000f8e0200 */
[----:B------:R-:W-:Y:S01]  /*02e0*/  SHF.R.S32.HI R27, RZ, 0x3, R6 ;  /* 0x00000003ff1b7819 */ /* 0x000fe20000011406 */
[----:B------:R-:W5:Y:S01]  /*02f0*/  LDG.E.64.CONSTANT R14, desc[UR6][R14.64] ;  /* 0x000000060e0e7981 */ /* 0x000f62000c1e9b00 */
[----:B------:R-:W-:-:S02]  /*0300*/  LOP3.LUT R23, R23, 0x1c, RZ, 0xc0, !PT ;  /* 0x0000001c17177812 */ /* 0x000fc400078ec0ff */
[-CC-:B---3--:R-:W-:Y:S02]  /*0310*/  SHF.R.U64 R4, R16, R9.reuse, R17.reuse ;  /* 0x0000000910047219 */ /* 0x188fe40000001211 */
[----:B------:R-:W-:Y:S01]  /*0320*/  SHF.R.U32.HI R9, RZ, R9, R17 ;  /* 0x00000009ff097219 */ /* 0x000fe20000011611 */
[----:B------:R-:W-:Y:S01]  /*0330*/  IMAD.WIDE.U32 R16, R25, 0x8, R20 ;  /* 0x0000000819107825 */ /* 0x000fe200078e0014 */
[-CC-:B----4-:R-:W-:Y:S02]  /*0340*/  SHF.R.U64 R24, R18, R23.reuse, R19.reuse ;  /* 0x0000001712187219 */ /* 0x190fe40000001213 */
[----:B------:R-:W-:Y:S01]  /*0350*/  SHF.R.U32.HI R23, RZ, R23, R19 ;  /* 0x00000017ff177219 */ /* 0x000fe20000011613 */
[----:B------:R-:W-:Y:S01]  /*0360*/  IMAD R19, R27, UR4, R0 ;  /* 0x000000041b137c24 */ /* 0x000fe2000f8e0200 */
[----:B--2---:R-:W-:Y:S01]  /*0370*/  SHF.R.S32.HI R25, RZ, 0x3, R3 ;  /* 0x00000003ff197819 */ /* 0x004fe20000011403 */
[----:B------:R-:W2:Y:S02]  /*0380*/  LDG.E.64.CONSTANT R16, desc[UR6][R16.64] ;  /* 0x0000000610107981 */ /* 0x000ea4000c1e9b00 */
[----:B------:R-:W-:-:S04]  /*0390*/  IMAD.WIDE.U32 R18, R19, 0x8, R20 ;  /* 0x0000000813127825 */ /* 0x000fc800078e0014 */
[----:B------:R-:W-:Y:S02]  /*03a0*/  IMAD R25, R25, UR4, R0 ;  /* 0x0000000419197c24 */ /* 0x000fe4000f8e0200 */
[----:B------:R-:W3:Y:S02]  /*03b0*/  LDG.E.64.CONSTANT R18, desc[UR6][R18.64] ;  /* 0x0000000612127981 */ /* 0x000ee4000c1e9b00 */
[----:B------:R-:W-:-:S06]  /*03c0*/  IMAD.WIDE.U32 R20, R25, 0x8, R20 ;  /* 0x0000000819147825 */ /* 0x000fcc00078e0014 */
[----:B------:R-:W4:Y:S01]  /*03d0*/  LDG.E.64.CONSTANT R20, desc[UR6][R20.64] ;  /* 0x0000000614147981 */ /* 0x000f22000c1e9b00 */
[----:B------:R-:W-:Y:S02]  /*03e0*/  IMAD.SHL.U32 R25, R24, 0x10, RZ ;  /* 0x0000001018197824 */ /* 0x000fe400078e00ff */
[----:B------:R-:W-:Y:S01]  /*03f0*/  IMAD.SHL.U32 R2, R2, 0x4, RZ ;  /* 0x0000000402027824 */ /* 0x000fe200078e00ff */
[----:B------:R-:W-:Y:S01]  /*0400*/  SHF.L.U64.HI R24, R24, 0x4, R23 ;  /* 0x0000000418187819 */ /* 0x000fe20000010217 */
[----:B------:R-:W-:Y:S01]  /*0410*/  IMAD.SHL.U32 R22, R22, 0x4, RZ ;  /* 0x0000000416167824 */ /* 0x000fe200078e00ff */
[----:B------:R-:W-:Y:S02]  /*0420*/  LOP3.LUT R25, R25, 0xf0, RZ, 0xc0, !PT ;  /* 0x000000f019197812 */ /* 0x000fe400078ec0ff */
[----:B------:R-:W-:Y:S02]  /*0430*/  LOP3.LUT R23, R2, 0x1c, RZ, 0xc0, !PT ;  /* 0x0000001c02177812 */ /* 0x000fe400078ec0ff */
[----:B------:R-:W-:-:S02]  /*0440*/  LOP3.LUT R4, R25, 0xf, R4, 0xf8, !PT ;  /* 0x0000000f19047812 */ /* 0x000fc400078ef804 */
[-CC-:B-----5:R-:W-:Y:S02]  /*0450*/  SHF.R.U64 R2, R10, R23.reuse, R11.reuse ;  /* 0x000000170a027219 */ /* 0x1a0fe4000000120b */
[----:B------:R-:W-:Y:S01]  /*0460*/  SHF.R.U32.HI R25, RZ, R23, R11 ;  /* 0x00000017ff197219 */ /* 0x000fe2000001160b */
[----:B------:R-:W-:Y:S01]  /*0470*/  IMAD.SHL.U32 R8, R8, 0x4, RZ ;  /* 0x0000000408087824 */ /* 0x000fe200078e00ff */
[----:B------:R-:W-:Y:S02]  /*0480*/  LOP3.LUT R11, R22, 0x1c, RZ, 0xc0, !PT ;  /* 0x0000001c160b7812 */ /* 0x000fe400078ec0ff */
[----:B------:R-:W-:Y:S01]  /*0490*/  LOP3.LUT R24, R24, 0xf0, RZ, 0xc0, !PT ;  /* 0x000000f018187812 */ /* 0x000fe200078ec0ff */
[----:B------:R-:W-:Y:S01]  /*04a0*/  IMAD.SHL.U32 R23, R2, 0x100, RZ ;  /* 0x0000010002177824 */ /* 0x000fe200078e00ff */
[----:B------:R-:W-:Y:S02]  /*04b0*/  SHF.R.U64 R10, R12, R11, R13 ;  /* 0x0000000b0c0a7219 */ /* 0x000fe4000000120d */
[----:B------:R-:W-:-:S02]  /*04c0*/  LOP3.LUT R9, R24, 0xf, R9, 0xf8, !PT ;  /* 0x0000000f18097812 */ /* 0x000fc400078ef809 */
[----:B------:R-:W-:Y:S02]  /*04d0*/  SHF.L.U64.HI R22, R2, 0x8, R25 ;  /* 0x0000000802167819 */ /* 0x000fe40000010219 */
[----:B------:R-:W-:Y:S02]  /*04e0*/  SHF.R.U32.HI R13, RZ, R11, R13 ;  /* 0x0000000bff0d7219 */ /* 0x000fe4000001160d */
[----:B------:R-:W-:Y:S01]  /*04f0*/  LOP3.LUT R11, R8, 0x1c, RZ, 0xc0, !PT ;  /* 0x0000001c080b7812 */ /* 0x000fe200078ec0ff */
[----:B------:R-:W-:Y:S01]  /*0500*/  IMAD.SHL.U32 R7, R7, 0x4, RZ ;  /* 0x0000000407077824 */ /* 0x000fe200078e00ff */
[----:B------:R-:W-:Y:S02]  /*0510*/  LOP3.LUT R23, R4, 0xf00, R23, 0xf8, !PT ;  /* 0x00000f0004177812 */ /* 0x000fe400078ef817 */
[----:B------:R-:W-:Y:S02]  /*0520*/  LOP3.LUT R9, R9, 0xf00, R22, 0xf8, !PT ;  /* 0x00000f0009097812 */ /* 0x000fe400078ef816 */
[----:B------:R-:W-:-:S02]  /*0530*/  SHF.L.U64.HI R8, R10, 0xc, R13 ;  /* 0x0000000c0a087819 */ /* 0x000fc4000001020d */
[-CC-:B------:R-:W-:Y:S01]  /*0540*/  SHF.R.U64 R4, R14, R11.reuse, R15.reuse ;  /* 0x0000000b0e047219 */ /* 0x180fe2000000120f */
[----:B------:R-:W-:Y:S01]  /*0550*/  IMAD.SHL.U32 R2, R10, 0x1000, RZ ;  /* 0x000010000a027824 */ /* 0x000fe200078e00ff */
[----:B------:R-:W-:Y:S01]  /*0560*/  SHF.R.U32.HI R11, RZ, R11, R15 ;  /* 0x0000000bff0b7219 */ /* 0x000fe2000001160f */
[----:B------:R-:W-:Y:S01]  /*0570*/  IMAD.SHL.U32 R6, R6, 0x4, RZ ;  /* 0x0000000406067824 */ /* 0x000fe200078e00ff */
[----:B------:R-:W-:Y:S01]  /*0580*/  LOP3.LUT R7, R7, 0x1c, RZ, 0xc0, !PT ;  /* 0x0000001c07077812 */ /* 0x000fe200078ec0ff */
[C---:B------:R-:W-:Y:S01]  /*0590*/  IMAD.U32 R13, R4.reuse, 0x10000, RZ ;  /* 0x00010000040d7824 */ /* 0x040fe200078e00ff */
[----:B------:R-:W-:Y:S02]  /*05a0*/  LOP3.LUT R15, R9, 0xf000, R8, 0xf8, !PT ;  /* 0x0000f000090f7812 */ /* 0x000fe400078ef808 */
[----:B------:R-:W0:Y:S01]  /*05b0*/  LDC.64 R8, c[0x0][0x218] ;  /* 0x00008600ff087b82 */ /* 0x000e220000000a00 */
[----:B------:R-:W-:Y:S02]  /*05c0*/  SHF.L.U64.HI R4, R4, 0x10, R11 ;  /* 0x0000001004047819 */ /* 0x000fe4000001020b */
[----:B------:R-:W-:Y:S01]  /*05d0*/  LOP3.LUT R2, R23, 0xf000, R2, 0xf8, !PT ;  /* 0x0000f00017027812 */ /* 0x000fe200078ef802 */
[----:B------:R-:W-:Y:S01]  /*05e0*/  IMAD.SHL.U32 R3, R3, 0x4, RZ ;  /* 0x0000000403037824 */ /* 0x000fe200078e00ff */
[----:B------:R-:W-:-:S02]  /*05f0*/  LOP3.LUT R4, R15, 0xf0000, R4, 0xf8, !PT ;  /* 0x000f00000f047812 */ /* 0x000fc400078ef804 */
[----:B------:R-:W-:Y:S02]  /*0600*/  LOP3.LUT R13, R2, 0xf0000, R13, 0xf8, !PT ;  /* 0x000f0000020d7812 */ /* 0x000fe400078ef80d */
[----:B------:R-:W-:Y:S01]  /*0610*/  LOP3.LUT R3, R3, 0x1c, RZ, 0xc0, !PT ;  /* 0x0000001c03037812 */ /* 0x000fe200078ec0ff */
[----:B------:R-:W-:-:S04]  /*0620*/  IMAD R5, R5, UR4, R0 ;  /* 0x0000000405057c24 */ /* 0x000fc8000f8e0200 */
[----:B0-----:R-:W-:Y:S01]  /*0630*/  IMAD.WIDE.U32 R8, R5, 0x8, R8 ;  /* 0x0000000805087825 */ /* 0x001fe200078e0008 */
[-CC-:B--2---:R-:W-:Y:S02]  /*0640*/  SHF.R.U64 R11, R16, R7.reuse, R17.reuse ;  /* 0x00000007100b7219 */ /* 0x184fe40000001211 */
[----:B------:R-:W-:Y:S02]  /*0650*/  SHF.R.U32.HI R16, RZ, R7, R17 ;  /* 0x00000007ff107219 */ /* 0x000fe40000011611 */
[----:B------:R-:W-:Y:S01]  /*0660*/  LOP3.LUT R7, R6, 0x1c, RZ, 0xc0, !PT ;  /* 0x0000001c06077812 */ /* 0x000fe200078ec0ff */
[C---:B------:R-:W-:Y:S01]  /*0670*/  IMAD.SHL.U32 R2, R11.reuse, 0x100000, RZ ;  /* 0x001000000b027824 */ /* 0x040fe200078e00ff */
[----:B------:R-:W-:Y:S02]  /*0680*/  SHF.L.U64.HI R11, R11, 0x14, R16 ;  /* 0x000000140b0b7819 */ /* 0x000fe40000010210 */
[-CC-:B---3--:R-:W-:Y:S02]  /*0690*/  SHF.R.U64 R6, R18, R7.reuse, R19.reuse ;  /* 0x0000000712067219 */ /* 0x188fe40000001213 */
[----:B------:R-:W-:-:S02]  /*06a0*/  SHF.R.U32.HI R19, RZ, R7, R19 ;  /* 0x00000007ff137219 */ /* 0x000fc40000011613 */
[----:B------:R-:W-:Y:S01]  /*06b0*/  LOP3.LUT R11, R4, 0xf00000, R11, 0xf8, !PT ;  /* 0x00f00000040b7812 */ /* 0x000fe200078ef80b */
[----:B------:R-:W-:Y:S01]  /*06c0*/  IMAD.SHL.U32 R7, R6, 0x1000000, RZ ;  /* 0x0100000006077824 */ /* 0x000fe200078e00ff */
[----:B------:R-:W-:Y:S02]  /*06d0*/  LOP3.LUT R2, R13, 0xf00000, R2, 0xf8, !PT ;  /* 0x00f000000d027812 */ /* 0x000fe400078ef802 */
[-C--:B----4-:R-:W-:Y:S02]  /*06e0*/  SHF.R.U64 R4, R20, R3.reuse, R21 ;  /* 0x0000000314047219 */ /* 0x090fe40000001215 */
[----:B------:R-:W-:Y:S02]  /*06f0*/  SHF.L.U64.HI R6, R6, 0x18, R19 ;  /* 0x0000001806067819 */ /* 0x000fe40000010213 */
[----:B------:R-:W-:Y:S02]  /*0700*/  SHF.R.U32.HI R3, RZ, R3, R21 ;  /* 0x00000003ff037219 */ /* 0x000fe40000011615 */
[----:B------:R-:W-:Y:S01]  /*0710*/  LOP3.LUT R7, R2, 0xf000000, R7, 0xf8, !PT ;  /* 0x0f00000002077812 */ /* 0x000fe200078ef807 */
[----:B------:R-:W-:Y:S01]  /*0720*/  IMAD.SHL.U32 R2, R4, 0x10000000, RZ ;  /* 0x1000000004027824 */ /* 0x000fe200078e00ff */
[----:B------:R-:W-:-:S02]  /*0730*/  LOP3.LUT R6, R11, 0xf000000, R6, 0xf8, !PT ;  /* 0x0f0000000b067812 */ /* 0x000fc400078ef806 */
[----:B------:R-:W-:Y:S02]  /*0740*/  SHF.L.U64.HI R3, R4, 0x1c, R3 ;  /* 0x0000001c04037819 */ /* 0x000fe40000010203 */
[----:B------:R-:W-:Y:S02]  /*0750*/  LOP3.LUT R2, R7, 0xf0000000, R2, 0xf8, !PT ;  /* 0xf000000007027812 */ /* 0x000fe400078ef802 */
[----:B------:R-:W-:-:S05]  /*0760*/  LOP3.LUT R3, R6, 0xf0000000, R3, 0xf8, !PT ;  /* 0xf000000006037812 */ /* 0x000fca00078ef803 */
[----:B------:R-:W-:Y:S01]  /*0770*/  STG.E.64 desc[UR6][R8.64], R2 ;  /* 0x0000000208007986 */ /* 0x000fe2000c101b06 */
[----:B------:R-:W-:Y:S05]  /*0780*/  EXIT ;  /* 0x000000000000794d */ /* 0x000fea0003800000 */
.L_x_131:
        /* <DEDUP_REMOVED lines=15> */
.L_x_1802:


//--------------------- .text._ZN4vllm4gptq19shuffle_3bit_kernelEPjii --------------------------
	.section	.text._ZN4vllm4gptq19shuffle_3bit_kernelEPjii,"ax",@progbits
	.align	128
        .global         _ZN4vllm4gptq19shuffle_3bit_kernelEPjii
        .type           _ZN4vllm4gptq19shuffle_3bit_kernelEPjii,@function
        .size           _ZN4vllm4gptq19shuffle_3bit_kernelEPjii,(.L_x_1803 - _ZN4vllm4gptq19shuffle_3bit_kernelEPjii)
        .other          _ZN4vllm4gptq19shuffle_3bit_kernelEPjii,@"STO_CUDA_ENTRY STV_DEFAULT"
_ZN4vllm4gptq19shuffle_3bit_kernelEPjii:
.text._ZN4vllm4gptq19shuffle_3bit_kernelEPjii:
[----:B------:R-:W-:Y:S01]  /*0000*/  LDC R1, c[0x0][0x28] ;  /* 0x00000a00ff017b82 */ /* 0x000fe20000000800 */
[----:B------:R-:W0:Y:S07]  /*0010*/  S2R R0, SR_CTAID.X ;  /* 0x0000000000007919 */ /* 0x000e2e0000002500 */
[----:B------:R-:W1:Y:S01]  /*0020*/  LDC R9, c[0x0][0x21c] ;  /* 0x00008700ff097b82 */ /* 0x000e620000000800 */
[----:B------:R-:W0:Y:S02]  /*0030*/  S2R R3, SR_TID.X ;  /* 0x0000000000037919 */ /* 0x000e240000002100 */
[----:B0-----:R-:W-:-:S05]  /*0040*/  IMAD R0, R0, 0x20, R3 ;  /* 0x0000002000007824 */ /* 0x001fca00078e0203 */
[----:B-1----:R-:W-:-:S13]  /*0050*/  ISETP.GE.U32.AND P0, PT, R0, R9, PT ;  /* 0x000000090000720c */ /* 0x002fda0003f06070 */
[----:B------:R-:W-:Y:S05]  /*0060*/  @P0 EXIT ;  /* 0x000000000000094d */ /* 0x000fea0003800000 */
[----:B------:R-:W0:Y:S02]  /*0070*/  LDC R14, c[0x0][0x218] ;  /* 0x00008600ff0e7b82 */ /* 0x000e240000000800 */
[----:B0-----:R-:W-:-:S13]  /*0080*/  ISETP.GE.AND P0, PT, R14, 0x1, PT ;  /* 0x000000010e00780c */ /* 0x001fda0003f06270 */
[----:B------:R-:W-:Y:S05]  /*0090*/  @!P0 EXIT ;  /* 0x000000000000894d */ /* 0x000fea0003800000 */
[----:B------:R-:W0:Y:S01]  /*00a0*/  LDC.64 R2, c[0x0][0x210] ;  /* 0x00008400ff027b82 */ /* 0x000e220000000a00 */
[----:B------:R-:W-:Y:S01]  /*00b0*/  UMOV UR4, URZ ;  /* 0x0000003f00047c82 */ /* 0x000fe20008000000 */
[----:B------:R-:W-:Y:S01]  /*00c0*/  ULDC.64 UR6, c[0x0][0x208] ;  /* 0x0000820000067ab9 */ /* 0x000fe20000000a00 */
[----:B0-----:R-:W-:-:S07]  /*00d0*/  IMAD.WIDE.U32 R2, R0, 0x4, R2 ;  /* 0x0000000400027825 */ /* 0x001fce00078e0002 */
.L_x_132:
[----:B------:R-:W2:Y:S01]  /*00e0*/  LDG.E R8, desc[UR6][R2.64] ;  /* 0x0000000602087981 */ /* 0x000ea2000c1e1900 */
[----:B-1----:R-:W-:-:S04]  /*00f0*/  IMAD.WIDE R6, R9, 0x4, R2 ;  /* 0x0000000409067825 */ /* 0x002fc800078e0202 */
[----:B------:R-:W-:Y:S01]  /*0100*/  IMAD.WIDE R4, R9, 0x8, R2 ;  /* 0x0000000809047825 */ /* 0x000fe200078e0202 */
[----:B------:R-:W3:Y:S04]  /*0110*/  LDG.E R11, desc[UR6][R6.64] ;  /* 0x00000006060b7981 */ /* 0x000ee8000c1e1900 */
[----:B------:R-:W4:Y:S01]  /*0120*/  LDG.E R0, desc[UR6][R4.64] ;  /* 0x0000000604007981 */ /* 0x000f22000c1e1900 */
[----:B------:R-:W-:-:S06]  /*0130*/  UIADD3 UR4, UR4, 0x20, URZ ;  /* 0x0000002004047890 */ /* 0x000fcc000fffe03f */
[----:B------:R-:W-:Y:S02]  /*0140*/  ISETP.LE.AND P0, PT, R14, UR4, PT ;  /* 0x000000040e007c0c */ /* 0x000fe4000bf03270 */
[C---:B--2---:R-:W-:Y:S02]  /*0150*/  LOP3.LUT R12, R8.reuse, 0x38, RZ, 0xc0, !PT ;  /* 0x00000038080c7812 */ /* 0x044fe400078ec0ff */
[----:B------:R-:W-:-:S03]  /*0160*/  LOP3.LUT R10, R8, 0x7, RZ, 0xc0, !PT ;  /* 0x00000007080a7812 */ /* 0x000fc600078ec0ff */
[----:B------:R-:W-:Y:S01]  /*0170*/  IMAD.SHL.U32 R13, R12, 0x2000, RZ ;  /* 0x000020000c0d7824 */ /* 0x000fe200078e00ff */
[----:B---3--:R-:W-:Y:S01]  /*0180*/  SHF.R.U32.HI R17, RZ, 0x1, R11 ;  /* 0x00000001ff117819 */ /* 0x008fe2000001160b */
[C---:B------:R-:W-:Y:S02]  /*0190*/  IMAD.SHL.U32 R12, R11.reuse, 0x4, RZ ;  /* 0x000000040b0c7824 */ /* 0x040fe400078e00ff */
[----:B------:R-:W-:Y:S01]  /*01a0*/  IMAD.SHL.U32 R16, R11, 0x8000, RZ ;  /* 0x000080000b107824 */ /* 0x000fe200078e00ff */
[----:B------:R-:W-:Y:S01]  /*01b0*/  LOP3.LUT R10, R13, 0xffffe000, R10, 0xe2, !PT ;  /* 0xffffe0000d0a7812 */ /* 0x000fe200078ee20a */
[----:B----4-:R-:W-:Y:S01]  /*01c0*/  IMAD.SHL.U32 R20, R0, 0x800, RZ ;  /* 0x0000080000147824 */ /* 0x010fe200078e00ff */
[----:B------:R-:W-:Y:S02]  /*01d0*/  SHF.R.U32.HI R13, RZ, 0x3, R8 ;  /* 0x00000003ff0d7819 */ /* 0x000fe40000011608 */
[----:B------:R-:W-:Y:S02]  /*01e0*/  SHF.L.U32.HI R18, R11, 0x4, R0 ;  /* 0x000000040b127819 */ /* 0x000fe40000010600 */
[----:B------:R-:W-:Y:S01]  /*01f0*/  LOP3.LUT R10, R10, 0x38, R13, 0xf8, !PT ;  /* 0x000000380a0a7812 */ /* 0x000fe200078ef80d */
[----:B------:R-:W-:Y:S01]  /*0200*/  IMAD.SHL.U32 R13, R8, 0x400, RZ ;  /* 0x00000400080d7824 */ /* 0x000fe200078e00ff */
[----:B------:R-:W-:-:S02]  /*0210*/  LOP3.LUT R18, R18, 0x38, RZ, 0xc0, !PT ;  /* 0x0000003812127812 */ /* 0x000fc400078ec0ff */
[----:B------:R-:W-:Y:S02]  /*0220*/  LOP3.LUT R15, R12, 0x4, RZ, 0xc0, !PT ;  /* 0x000000040c0f7812 */ /* 0x000fe400078ec0ff */
[----:B------:R-:W-:Y:S01]  /*0230*/  LOP3.LUT R10, R10, 0x380000, R13, 0xf8, !PT ;  /* 0x003800000a0a7812 */ /* 0x000fe200078ef80d */
[----:B------:R-:W-:Y:S01]  /*0240*/  IMAD.SHL.U32 R19, R18, 0x2000, RZ ;  /* 0x0000200012137824 */ /* 0x000fe200078e00ff */
[----:B------:R-:W-:Y:S02]  /*0250*/  SHF.R.U32.HI R13, RZ, 0x6, R8 ;  /* 0x00000006ff0d7819 */ /* 0x000fe40000011608 */
[----:B------:R-:W-:Y:S02]  /*0260*/  LOP3.LUT R16, R16, 0x70000, RZ, 0xc0, !PT ;  /* 0x0007000010107812 */ /* 0x000fe400078ec0ff */
[----:B------:R-:W-:Y:S01]  /*0270*/  LOP3.LUT R10, R10, 0x1c0, R13, 0xf8, !PT ;  /* 0x000001c00a0a7812 */ /* 0x000fe200078ef80d */
[----:B------:R-:W-:Y:S01]  /*0280*/  IMAD.SHL.U32 R13, R8, 0x80, RZ ;  /* 0x00000080080d7824 */ /* 0x000fe200078e00ff */
[----:B------:R-:W-:-:S02]  /*0290*/  LOP3.LUT R17, R17, 0x38, RZ, 0xc0, !PT ;  /* 0x0000003811117812 */ /* 0x000fc400078ec0ff */
[----:B------:R-:W-:Y:S02]  /*02a0*/  LEA.HI R15, R8, R15, RZ, 0x2 ;  /* 0x0000000f080f7211 */ /* 0x000fe400078f10ff */
[----:B------:R-:W-:Y:S02]  /*02b0*/  LOP3.LUT R10, R10, 0x1c00000, R13, 0xf8, !PT ;  /* 0x01c000000a0a7812 */ /* 0x000fe400078ef80d */
[----:B------:R-:W-:Y:S02]  /*02c0*/  SHF.R.U32.HI R13, RZ, 0x9, R8 ;  /* 0x00000009ff0d7819 */ /* 0x000fe40000011608 */
[----:B------:R-:W-:Y:S01]  /*02d0*/  IADD3 R15, R17, R15, R16 ;  /* 0x0000000f110f7210 */ /* 0x000fe20007ffe010 */
[----:B------:R-:W-:Y:S01]  /*02e0*/  IMAD.SHL.U32 R16, R11, 0x1000, RZ ;  /* 0x000010000b107824 */ /* 0x000fe200078e00ff */
[----:B------:R-:W-:Y:S01]  /*02f0*/  LOP3.LUT R10, R10, 0xe00, R13, 0xf8, !PT ;  /* 0x00000e000a0a7812 */ /* 0x000fe200078ef80d */
[----:B------:R-:W-:-:S03]  /*0300*/  IMAD.SHL.U32 R13, R8, 0x10, RZ ;  /* 0x00000010080d7824 */ /* 0x000fc600078e00ff */
[----:B------:R-:W-:Y:S02]  /*0310*/  LOP3.LUT R16, R16, 0x380000, RZ, 0xc0, !PT ;  /* 0x0038000010107812 */ /* 0x000fe400078ec0ff */
[----:B------:R-:W-:Y:S02]  /*0320*/  LOP3.LUT R13, R10, 0xe000000, R13, 0xf8, !PT ;  /* 0x0e0000000a0d7812 */ /* 0x000fe400078ef80d */
[----:B------:R-:W-:-:S04]  /*0330*/  SHF.R.U32.HI R10, RZ, 0x1c, R11 ;  /* 0x0000001cff0a7819 */ /* 0x000fc8000001160b */
[----:B------:R-:W-:Y:S02]  /*0340*/  LOP3.LUT R12, R10, 0x7, RZ, 0xc0, !PT ;  /* 0x000000070a0c7812 */ /* 0x000fe400078ec0ff */
[----:B------:R-:W-:Y:S02]  /*0350*/  SHF.R.U32.HI R10, RZ, 0xc, R8 ;  /* 0x0000000cff0a7819 */ /* 0x000fe40000011608 */
[----:B------:R-:W-:Y:S01]  /*0360*/  LOP3.LUT R17, R19, 0xffffe000, R12, 0xe2, !PT ;  /* 0xffffe00013117812 */ /* 0x000fe200078ee20c */
[----:B------:R-:W-:Y:S01]  /*0370*/  IMAD.SHL.U32 R19, R0, 0x4000, RZ ;  /* 0x0000400000137824 */ /* 0x000fe200078e00ff */
[----:B------:R-:W-:Y:S01]  /*0380*/  LOP3.LUT R10, R13, 0x7000, R10, 0xf8, !PT ;  /* 0x000070000d0a7812 */ /* 0x000fe200078ef80a */
[----:B------:R-:W-:Y:S01]  /*0390*/  IMAD.SHL.U32 R13, R8, 0x2, RZ ;  /* 0x00000002080d7824 */ /* 0x000fe200078e00ff */
[----:B------:R-:W-:Y:S01]  /*03a0*/  SHF.R.U32.HI R12, RZ, 0x4, R11 ;  /* 0x00000004ff0c7819 */ /* 0x000fe2000001160b */
[----:B------:R-:W-:-:S03]  /*03b0*/  IMAD.SHL.U32 R8, R0, 0x2, RZ ;  /* 0x0000000200087824 */ /* 0x000fc600078e00ff */
[----:B------:R-:W-:Y:S02]  /*03c0*/  LOP3.LUT R10, R10, 0x70000000, R13, 0xf8, !PT ;  /* 0x700000000a0a7812 */ /* 0x000fe400078ef80d */
[----:B------:R-:W-:Y:S02]  /*03d0*/  LOP3.LUT R18, R17, 0x38, R8, 0xf8, !PT ;  /* 0x0000003811127812 */ /* 0x000fe400078ef808 */
[----:B------:R-:W-:Y:S02]  /*03e0*/  LOP3.LUT R17, R12, 0x1c0, RZ, 0xc0, !PT ;  /* 0x000001c00c117812 */ /* 0x000fe400078ec0ff */
[----:B------:R-:W-:Y:S02]  /*03f0*/  LOP3.LUT R19, R18, 0x380000, R19, 0xf8, !PT ;  /* 0x0038000012137812 */ /* 0x000fe400078ef813 */
[----:B------:R-:W-:Y:S02]  /*0400*/  SHF.R.U32.HI R18, RZ, 0x2, R0 ;  /* 0x00000002ff127819 */ /* 0x000fe40000011600 */
[----:B------:R-:W-:-:S02]  /*0410*/  LOP3.LUT R13, R12, 0x3ffffc0, RZ, 0xc0, !PT ;  /* 0x03ffffc00c0d7812 */ /* 0x000fc400078ec0ff */
[----:B------:R-:W-:Y:S01]  /*0420*/  IADD3 R15, R17, R15, R16 ;  /* 0x0000000f110f7210 */ /* 0x000fe20007ffe010 */
[----:B------:R-:W-:Y:S01]  /*0430*/  IMAD.SHL.U32 R16, R11, 0x200, RZ ;  /* 0x000002000b107824 */ /* 0x000fe200078e00ff */
[----:B------:R-:W-:Y:S02]  /*0440*/  LOP3.LUT R19, R19, 0x1c0, R18, 0xf8, !PT ;  /* 0x000001c013137812 */ /* 0x000fe400078ef812 */
[----:B------:R-:W-:Y:S02]  /*0450*/  SHF.R.U32.HI R17, RZ, 0x3, R13 ;  /* 0x00000003ff117819 */ /* 0x000fe4000001160d */
[----:B------:R-:W-:Y:S01]  /*0460*/  LOP3.LUT R12, R18, 0x3ffffc0, RZ, 0xc0, !PT ;  /* 0x03ffffc0120c7812 */ /* 0x000fe200078ec0ff */
[----:B------:R-:W-:Y:S01]  /*0470*/  IMAD.SHL.U32 R18, R11, 0x40, RZ ;  /* 0x000000400b127824 */ /* 0x000fe200078e00ff */
[----:B------:R-:W-:Y:S01]  /*0480*/  LOP3.LUT R19, R19, 0x1c00000, R20, 0xf8, !PT ;  /* 0x01c0000013137812 */ /* 0x000fe200078ef814 */
[----:B------:R-:W-:Y:S01]  /*0490*/  IMAD.SHL.U32 R11, R11, 0x8, RZ ;  /* 0x000000080b0b7824 */ /* 0x000fe200078e00ff */
[----:B------:R-:W-:-:S02]  /*04a0*/  LOP3.LUT R16, R16, 0x1c00000, RZ, 0xc0, !PT ;  /* 0x01c0000010107812 */ /* 0x000fc400078ec0ff */
[----:B------:R-:W-:Y:S02]  /*04b0*/  LOP3.LUT R17, R17, 0xe00, RZ, 0xc0, !PT ;  /* 0x00000e0011117812 */ /* 0x000fe400078ec0ff */
[----:B------:R-:W-:Y:S02]  /*04c0*/  SHF.R.U32.HI R20, RZ, 0x3, R12 ;  /* 0x00000003ff147819 */ /* 0x000fe4000001160c */
[----:B------:R-:W-:Y:S02]  /*04d0*/  SHF.R.U32.HI R13, RZ, 0x6, R13 ;  /* 0x00000006ff0d7819 */ /* 0x000fe4000001160d */
[----:B------:R-:W-:Y:S01]  /*04e0*/  IADD3 R15, R17, R15, R16 ;  /* 0x0000000f110f7210 */ /* 0x000fe20007ffe010 */
[----:B------:R-:W-:Y:S01]  /*04f0*/  IMAD.SHL.U32 R16, R0, 0x100, RZ ;  /* 0x0000010000107824 */ /* 0x000fe200078e00ff */
[----:B------:R-:W-:Y:S02]  /*0500*/  LOP3.LUT R19, R19, 0xe00, R20, 0xf8, !PT ;  /* 0x00000e0013137812 */ /* 0x000fe400078ef814 */
[----:B------:R-:W-:-:S02]  /*0510*/  LOP3.LUT R18, R18, 0xe000000, RZ, 0xc0, !PT ;  /* 0x0e00000012127812 */ /* 0x000fc400078ec0ff */
[----:B------:R-:W-:Y:S02]  /*0520*/  LOP3.LUT R13, R13, 0x7000, RZ, 0xc0, !PT ;  /* 0x000070000d0d7812 */ /* 0x000fe400078ec0ff */
[----:B------:R-:W-:Y:S02]  /*0530*/  SHF.R.U32.HI R17, RZ, 0xc, R0 ;  /* 0x0000000cff117819 */ /* 0x000fe40000011600 */
[----:B------:R-:W-:Y:S02]  /*0540*/  LOP3.LUT R20, R8, 0x80000000, RZ, 0xc0, !PT ;  /* 0x8000000008147812 */ /* 0x000fe400078ec0ff */
[----:B------:R-:W-:Y:S02]  /*0550*/  IADD3 R8, R13, R15, R18 ;  /* 0x0000000f0d087210 */ /* 0x000fe40007ffe012 */
[----:B------:R-:W-:Y:S01]  /*0560*/  LOP3.LUT R20, R20, 0x8000, R17, 0xf8, !PT ;  /* 0x0000800014147812 */ /* 0x000fe200078ef811 */
[----:B------:R-:W-:Y:S01]  /*0570*/  IMAD.SHL.U32 R17, R0, 0x4, RZ ;  /* 0x0000000400117824 */ /* 0x000fe200078e00ff */
[----:B------:R-:W-:-:S02]  /*0580*/  LOP3.LUT R16, R19, 0xe000000, R16, 0xf8, !PT ;  /* 0x0e00000013107812 */ /* 0x000fc400078ef810 */
[----:B------:R-:W-:Y:S02]  /*0590*/  SHF.R.U32.HI R13, RZ, 0x6, R12 ;  /* 0x00000006ff0d7819 */ /* 0x000fe4000001160c */
[--C-:B------:R-:W-:Y:S02]  /*05a0*/  SHF.R.U32.HI R12, RZ, 0xd, R0.reuse ;  /* 0x0000000dff0c7819 */ /* 0x100fe40000011600 */
[----:B------:R-:W-:Y:S02]  /*05b0*/  LOP3.LUT R13, R16, 0x7000, R13, 0xf8, !PT ;  /* 0x00007000100d7812 */ /* 0x000fe400078ef80d */
[----:B------:R-:W-:Y:S02]  /*05c0*/  LOP3.LUT R16, R17, 0x80000000, RZ, 0xc0, !PT ;  /* 0x8000000011107812 */ /* 0x000fe400078ec0ff */
[----:B------:R-:W-:Y:S02]  /*05d0*/  SHF.R.U32.HI R15, RZ, 0xb, R0 ;  /* 0x0000000bff0f7819 */ /* 0x000fe40000011600 */
[----:B------:R-:W-:Y:S01]  /*05e0*/  LOP3.LUT R17, R12, 0x8000, RZ, 0xc0, !PT ;  /* 0x000080000c117812 */ /* 0x000fe200078ec0ff */
[----:B------:R-:W-:Y:S01]  /*05f0*/  IMAD.SHL.U32 R12, R0, 0x20, RZ ;  /* 0x00000020000c7824 */ /* 0x000fe200078e00ff */
[----:B------:R-:W-:-:S02]  /*0600*/  LOP3.LUT R15, R16, 0x8000, R15, 0xf8, !PT ;  /* 0x00008000100f7812 */ /* 0x000fc400078ef80f */
[----:B------:R-:W-:Y:S02]  /*0610*/  LOP3.LUT R11, R11, 0x70000000, RZ, 0xc0, !PT ;  /* 0x700000000b0b7812 */ /* 0x000fe400078ec0ff */
[----:B------:R-:W-:Y:S02]  /*0620*/  LOP3.LUT R17, R17, 0x80000000, R0, 0xf8, !PT ;  /* 0x8000000011117812 */ /* 0x000fe400078ef800 */
[----:B------:R-:W-:Y:S02]  /*0630*/  LOP3.LUT R12, R13, 0x70000000, R12, 0xf8, !PT ;  /* 0x700000000d0c7812 */ /* 0x000fe400078ef80c */
[----:B------:R-:W-:Y:S02]  /*0640*/  LOP3.LUT R15, R15, R10, RZ, 0xfc, !PT ;  /* 0x0000000a0f0f7212 */ /* 0x000fe400078efcff */
[----:B------:R-:W-:Y:S02]  /*0650*/  IADD3 R11, R20, R8, R11 ;  /* 0x00000008140b7210 */ /* 0x000fe40007ffe00b */
[----:B------:R-:W-:Y:S01]  /*0660*/  LOP3.LUT R17, R17, R12, RZ, 0xfc, !PT ;  /* 0x0000000c11117212 */ /* 0x000fe200078efcff */
[----:B------:R0:W-:Y:S04]  /*0670*/  STG.E desc[UR6][R2.64], R15 ;  /* 0x0000000f02007986 */ /* 0x0001e8000c101906 */
[----:B------:R1:W-:Y:S04]  /*0680*/  STG.E desc[UR6][R6.64], R11 ;  /* 0x0000000b06007986 */ /* 0x0003e8000c101906 */
[----:B------:R1:W-:Y:S01]  /*0690*/  STG.E desc[UR6][R4.64], R17 ;  /* 0x0000001104007986 */ /* 0x0003e2000c101906 */
[----:B0-----:R-:W-:Y:S01]  /*06a0*/  IMAD.WIDE R2, R9, 0xc, R2 ;  /* 0x0000000c09027825 */ /* 0x001fe200078e0202 */
[----:B------:R-:W-:Y:S06]  /*06b0*/  @!P0 BRA `(.L_x_132) ;  /* 0xfffffff800888947 */ /* 0x000fec000383ffff */
[----:B------:R-:W-:Y:S05]  /*06c0*/  EXIT ;  /* 0x000000000000794d */ /* 0x000fea0003800000 */
.L_x_133:
        /* <DEDUP_REMOVED lines=11> */
.L_x_1803:


//--------------------- .text._ZN4vllm4gptq19shuffle_2bit_kernelEPjii --------------------------
	.section	.text._ZN4vllm4gptq19shuffle_2bit_kernelEPjii,"ax",@progbits
	.align	128
        .global         _ZN4vllm4gptq19shuffle_2bit_kernelEPjii
        .type           _ZN4vllm4gptq19shuffle_2bit_kernelEPjii,@function
        .size           _ZN4vllm4gptq19shuffle_2bit_kernelEPjii,(.L_x_1804 - _ZN4vllm4gptq19shuffle_2bit_kernelEPjii)
        .other          _ZN4vllm4gptq19shuffle_2bit_kernelEPjii,@"STO_CUDA_ENTRY STV_DEFAULT"
_ZN4vllm4gptq19shuffle_2bit_kernelEPjii:
.text._ZN4vllm4gptq19shuffle_2bit_kernelEPjii:
        /* <DEDUP_REMOVED lines=11> */
[----:B------:R-:W-:Y:S01]  /*00b0*/  VIADD R4, R4, 0xffffffff ;  /* 0xffffffff04047836 */ /* 0x000fe20000000000 */
[----:B------:R-:W-:-:S04]  /*00c0*/  ULDC.64 UR4, c[0x0][0x208] ;  /* 0x0000820000047ab9 */ /* 0x000fc80000000a00 */
[----:B------:R-:W-:-:S04]  /*00d0*/  SHF.R.U32.HI R4, RZ, 0x4, R4 ;  /* 0x00000004ff047819 */ /* 0x000fc80000011604 */
[C---:B------:R-:W-:Y:S01]  /*00e0*/  ISETP.NE.AND P1, PT, R4.reuse, RZ, PT ;  /* 0x000000ff0400720c */ /* 0x040fe20003f25270 */
[----:B------:R-:W-:-:S05]  /*00f0*/  VIADD R6, R4, 0x1 ;  /* 0x0000000104067836 */ /* 0x000fca0000000000 */
[----:B------:R-:W-:-:S04]  /*0100*/  LOP3.LUT R7, R6, 0x1, RZ, 0xc0, !PT ;  /* 0x0000000106077812 */ /* 0x000fc800078ec0ff */
[----:B------:R-:W-:Y:S01]  /*0110*/  ISETP.NE.AND P0, PT, R7, RZ, PT ;  /* 0x000000ff0700720c */ /* 0x000fe20003f05270 */
[----:B0-----:R-:W-:Y:S02]  /*0120*/  IMAD.WIDE.U32 R2, R0, 0x4, R2 ;  /* 0x0000000400027825 */ /* 0x001fe400078e0002 */
[----:B------:R-:W-:Y:S10]  /*0130*/  @!P1 BRA `(.L_x_134) ;  /* 0x0000000400209947 */ /* 0x000ff40003800000 */
[----:B------:R-:W-:-:S07]  /*0140*/  IMAD.IADD R0, R4, 0x1, -R7 ;  /* 0x0000000104007824 */ /* 0x000fce00078e0a07 */
.L_x_135:
[----:B------:R-:W2:Y:S02]  /*0150*/  LDG.E R4, desc[UR4][R2.64] ;  /* 0x0000000402047981 */ /* 0x000ea4000c1e1900 */
[C---:B0-2---:R-:W-:Y:S02]  /*0160*/  LOP3.LUT R7, R4.reuse, 0xc, RZ, 0xc0, !PT ;  /* 0x0000000c04077812 */ /* 0x045fe400078ec0ff */
[----:B------:R-:W-:Y:S02]  /*0170*/  LOP3.LUT R6, R4, 0x3, RZ, 0xc0, !PT ;  /* 0x0000000304067812 */ /* 0x000fe400078ec0ff */
[----:B------:R-:W-:Y:S01]  /*0180*/  SHF.R.U32.HI R9, RZ, 0x2, R4 ;  /* 0x00000002ff097819 */ /* 0x000fe20000011604 */
[----:B------:R-:W-:-:S05]  /*0190*/  IMAD.SHL.U32 R7, R7, 0x4000, RZ ;  /* 0x0000400007077824 */ /* 0x000fca00078e00ff */
[----:B------:R-:W-:Y:S01]  /*01a0*/  LOP3.LUT R6, R7, 0xffffc000, R6, 0xe2, !PT ;  /* 0xffffc00007067812 */ /* 0x000fe200078ee206 */
[----:B------:R-:W-:-:S03]  /*01b0*/  IMAD.SHL.U32 R7, R4, 0x1000, RZ ;  /* 0x0000100004077824 */ /* 0x000fc600078e00ff */
[----:B------:R-:W-:Y:S02]  /*01c0*/  LOP3.LUT R6, R6, 0xc, R9, 0xf8, !PT ;  /* 0x0000000c06067812 */ /* 0x000fe400078ef809 */
[----:B------:R-:W-:Y:S02]  /*01d0*/  SHF.R.U32.HI R9, RZ, 0x4, R4 ;  /* 0x00000004ff097819 */ /* 0x000fe40000011604 */
        /* <DEDUP_REMOVED lines=20> */
[----:B------:R-:W-:-:S04]  /*0320*/  LOP3.LUT R6, R6, 0x30000000, R7, 0xf8, !PT ;  /* 0x3000000006067812 */ /* 0x000fc800078ef807 */
[----:B------:R-:W-:Y:S01]  /*0330*/  LOP3.LUT R9, R6, 0xc000, R9, 0xf8, !PT ;  /* 0x0000c00006097812 */ /* 0x000fe200078ef809 */
[----:B------:R-:W-:-:S03]  /*0340*/  IMAD.WIDE R6, R5, 0x4, R2 ;  /* 0x0000000405067825 */ /* 0x000fc600078e0202 */
[----:B------:R-:W-:-:S05]  /*0350*/  LOP3.LUT R9, R9, 0xc0000000, R4, 0xf8, !PT ;  /* 0xc000000009097812 */ /* 0x000fca00078ef804 */
[----:B------:R0:W-:Y:S04]  /*0360*/  STG.E desc[UR4][R2.64], R9 ;  /* 0x0000000902007986 */ /* 0x0001e8000c101904 */
[----:B------:R-:W2:Y:S01]  /*0370*/  LDG.E R4, desc[UR4][R6.64] ;  /* 0x0000000406047981 */ /* 0x000ea2000c1e1900 */
[----:B------:R-:W-:-:S05]  /*0380*/  VIADD R0, R0, 0xfffffffe ;  /* 0xfffffffe00007836 */ /* 0x000fca0000000000 */
[----:B------:R-:W-:Y:S01]  /*0390*/  ISETP.NE.AND P1, PT, R0, -0x1, PT ;  /* 0xffffffff0000780c */ /* 0x000fe20003f25270 */
[----:B0-----:R-:W-:Y:S01]  /*03a0*/  IMAD.WIDE R2, R5, 0x8, R2 ;  /* 0x0000000805027825 */ /* 0x001fe200078e0202 */
[----:B--2---:R-:W-:-:S03]  /*03b0*/  LOP3.LUT R10, R4, 0xc, RZ, 0xc0, !PT ;  /* 0x0000000c040a7812 */ /* 0x004fc600078ec0ff */
[C---:B------:R-:W-:Y:S01]  /*03c0*/  IMAD.SHL.U32 R9, R4.reuse, 0x100, RZ ;  /* 0x0000010004097824 */ /* 0x040fe200078e00ff */
[----:B------:R-:W-:Y:S02]  /*03d0*/  LOP3.LUT R8, R4, 0x3, RZ, 0xc0, !PT ;  /* 0x0000000304087812 */ /* 0x000fe400078ec0ff */
[----:B------:R-:W-:Y:S01]  /*03e0*/  SHF.R.U32.HI R11, RZ, 0x2, R4 ;  /* 0x00000002ff0b7819 */ /* 0x000fe20000011604 */
[----:B------:R-:W-:Y:S02]  /*03f0*/  IMAD.SHL.U32 R13, R10, 0x4000, RZ ;  /* 0x000040000a0d7824 */ /* 0x000fe400078e00ff */
        /* <DEDUP_REMOVED lines=8> */
[----:B------:R-:W-:-:S04]  /*0480*/  LOP3.LUT R8, R13, 0x300000, R8, 0xf8, !PT ;  /* 0x003000000d087812 */ /* 0x000fc800078ef808 */
        /* <DEDUP_REMOVED lines=16> */
[----:B------:R-:W-:-:S05]  /*0590*/  LOP3.LUT R11, R11, 0xc0000000, R4, 0xf8, !PT ;  /* 0xc00000000b0b7812 */ /* 0x000fca00078ef804 */
[----:B------:R0:W-:Y:S01]  /*05a0*/  STG.E desc[UR4][R6.64], R11 ;  /* 0x0000000b06007986 */ /* 0x0001e2000c101904 */
[----:B------:R-:W-:Y:S05]  /*05b0*/  @P1 BRA `(.L_x_135) ;  /* 0xfffffff800e41947 */ /* 0x000fea000383ffff */
.L_x_134:
[----:B------:R-:W-:Y:S05]  /*05c0*/  @!P0 EXIT ;  /* 0x000000000000894d */ /* 0x000fea0003800000 */
[----:B------:R-:W2:Y:S02]  /*05d0*/  LDG.E R0, desc[UR4][R2.64] ;  /* 0x0000000402007981 */ /* 0x000ea4000c1e1900 */
[C---:B--2---:R-:W-:Y:S02]  /*05e0*/  LOP3.LUT R5, R0.reuse, 0xc, RZ, 0xc0, !PT ;  /* 0x0000000c00057812 */ /* 0x044fe400078ec0ff */
[----:B------:R-:W-:Y:S02]  /*05f0*/  LOP3.LUT R4, R0, 0x3, RZ, 0xc0, !PT ;  /* 0x0000000300047812 */ /* 0x000fe400078ec0ff */
[----:B0-----:R-:W-:Y:S01]  /*0600*/  SHF.R.U32.HI R7, RZ, 0x2, R0 ;  /* 0x00000002ff077819 */ /* 0x001fe20000011600 */
        /* <DEDUP_REMOVED lines=28> */
[----:B------:R-:W-:Y:S01]  /*07d0*/  STG.E desc[UR4][R2.64], R7 ;  /* 0x0000000702007986 */ /* 0x000fe2000c101904 */
[----:B------:R-:W-:Y:S05]  /*07e0*/  EXIT ;  /* 0x000000000000794d */ /* 0x000fea0003800000 */
.L_x_136:
        /* <DEDUP_REMOVED lines=9> */
.L_x_1804:


//--------------------- .text._ZN4vllm4gptq19shuffle_8bit_kernelEPjii --------------------------
	.section	.text._ZN4vllm4gptq19shuffle_8bit_kernelEPjii,"ax",@progbits
	.align	128
        .global         _ZN4vllm4gptq19shuffle_8bit_kernelEPjii
        .type           _ZN4vllm4gptq19shuffle_8bit_kernelEPjii,@function
        .size           _ZN4vllm4gptq19shuffle_8bit_kernelEPjii,(.L_x_1805 - _ZN4vllm4gptq19shuffle_8bit_kernelEPjii)
        .other          _ZN4vllm4gptq19shuffle_8bit_kernelEPjii,@"STO_CUDA_ENTRY STV_DEFAULT"
_ZN4vllm4gptq19shuffle_8bit_kernelEPjii:
.text._ZN4vllm4gptq19shuffle_8bit_kernelEPjii:
[----:B------:R-:W-:Y:S01]  /*0000*/  LDC R1, c[0x0][0x28] ;  /* 0x00000a00ff017b82 */ /* 0x000fe20000000800 */
[----:B------:R-:W-:Y:S05]  /*0010*/  EXIT ;  /* 0x000000000000794d */ /* 0x000fea0003800000 */
.L_x_137:
        /* <DEDUP_REMOVED lines=14> */
.L_x_1805:


//--------------------- .text._ZN4vllm4gptq19shuffle_4bit_kernelEPjii --------------------------
	.section	.text._ZN4vllm4gptq19shuffle_4bit_kernelEPjii,"ax",@progbits
	.align	128
        .global         _ZN4vllm4gptq19shuffle_4bit_kernelEPjii
        .type           _ZN4vllm4gptq19shuffle_4bit_kernelEPjii,@function
        .size           _ZN4vllm4gptq19shuffle_4bit_kernelEPjii,(.L_x_1806 - _ZN4vllm4gptq19shuffle_4bit_kernelEPjii)
        .other          _ZN4vllm4gptq19shuffle_4bit_kernelEPjii,@"STO_CUDA_ENTRY STV_DEFAULT"
_ZN4vllm4gptq19shuffle_4bit_kernelEPjii:
.text._ZN4vllm4gptq19shuffle_4bit_kernelEPjii:
        /* <DEDUP_REMOVED lines=13> */
[C---:B------:R-:W-:Y:S02]  /*00d0*/  ISETP.GE.U32.AND P0, PT, R9.reuse, 0x18, PT ;  /* 0x000000180900780c */ /* 0x040fe40003f06070 */
[----:B------:R-:W-:-:S04]  /*00e0*/  LEA.HI R4, R9, 0x1, RZ, 0x1d ;  /* 0x0000000109047811 */ /* 0x000fc800078fe8ff */
[----:B------:R-:W-:Y:S01]  /*00f0*/  LOP3.LUT R4, R4, 0x3, RZ, 0xc0, !PT ;  /* 0x0000000304047812 */ /* 0x000fe200078ec0ff */
[----:B0-----:R-:W-:Y:S01]  /*0100*/  IMAD.WIDE.U32 R2, R5, 0x4, R2 ;  /* 0x0000000405027825 */ /* 0x001fe200078e0002 */
[----:B------:R-:W-:-:S05]  /*0110*/  SHF.R.S32.HI R5, RZ, 0x1f, R0 ;  /* 0x0000001fff057819 */ /* 0x000fca0000011400 */
[----:B------:R-:W-:Y:S05]  /*0120*/  @!P0 BRA `(.L_x_138) ;  /* 0x0000000400648947 */ /* 0x000fea0003800000 */
[----:B------:R-:W-:Y:S01]  /*0130*/  LEA.HI R9, R9, -R4, RZ, 0x1d ;  /* 0x8000000409097211 */ /* 0x000fe200078fe8ff */
[C---:B------:R-:W-:Y:S01]  /*0140*/  IMAD.SHL.U32 R7, R0.reuse, 0x4, RZ ;  /* 0x0000000400077824 */ /* 0x040fe200078e00ff */
[C-C-:B------:R-:W-:Y:S02]  /*0150*/  SHF.L.U64.HI R6, R0.reuse, 0x4, R5.reuse ;  /* 0x0000000400067819 */ /* 0x140fe40000010205 */
[----:B------:R-:W-:-:S07]  /*0160*/  SHF.L.U64.HI R8, R0, 0x2, R5 ;  /* 0x0000000200087819 */ /* 0x000fce0000010205 */
.L_x_139:
[----:B------:R-:W2:Y:S02]  /*0170*/  LDG.E R12, desc[UR4][R2.64] ;  /* 0x00000004020c7981 */ /* 0x000ea4000c1e1900 */
[C---:B0-2---:R-:W-:Y:S02]  /*0180*/  LOP3.LUT R11, R12.reuse, 0xf0, RZ, 0xc0, !PT ;  /* 0x000000f00c0b7812 */ /* 0x045fe400078ec0ff */
[----:B------:R-:W-:Y:S02]  /*0190*/  LOP3.LUT R10, R12, 0xf, RZ, 0xc0, !PT ;  /* 0x0000000f0c0a7812 */ /* 0x000fe400078ec0ff */
[--C-:B------:R-:W-:Y:S01]  /*01a0*/  SHF.R.U32.HI R13, RZ, 0x4, R12.reuse ;  /* 0x00000004ff0d7819 */ /* 0x100fe2000001160c */
[----:B------:R-:W-:Y:S01]  /*01b0*/  IMAD.SHL.U32 R11, R11, 0x1000, RZ ;  /* 0x000010000b0b7824 */ /* 0x000fe200078e00ff */
[----:B------:R-:W-:-:S04]  /*01c0*/  SHF.R.U32.HI R14, RZ, 0xc, R12 ;  /* 0x0000000cff0e7819 */ /* 0x000fc8000001160c */
[----:B------:R-:W-:Y:S01]  /*01d0*/  LOP3.LUT R10, R11, 0xfffff000, R10, 0xe2, !PT ;  /* 0xfffff0000b0a7812 */ /* 0x000fe200078ee20a */
[----:B------:R-:W-:-:S03]  /*01e0*/  IMAD.SHL.U32 R11, R12, 0x100, RZ ;  /* 0x000001000c0b7824 */ /* 0x000fc600078e00ff */
[----:B------:R-:W-:Y:S02]  /*01f0*/  LOP3.LUT R10, R10, 0xf0, R13, 0xf8, !PT ;  /* 0x000000f00a0a7812 */ /* 0x000fe400078ef80d */
[----:B------:R-:W-:Y:S02]  /*0200*/  SHF.R.U32.HI R13, RZ, 0x8, R12 ;  /* 0x00000008ff0d7819 */ /* 0x000fe4000001160c */
[----:B------:R-:W-:Y:S01]  /*0210*/  LOP3.LUT R10, R10, 0xf00000, R11, 0xf8, !PT ;  /* 0x00f000000a0a7812 */ /* 0x000fe200078ef80b */
[----:B------:R-:W-:-:S03]  /*0220*/  IMAD.SHL.U32 R11, R12, 0x10, RZ ;  /* 0x000000100c0b7824 */ /* 0x000fc600078e00ff */
[----:B------:R-:W-:-:S04]  /*0230*/  LOP3.LUT R10, R10, 0xf00, R13, 0xf8, !PT ;  /* 0x00000f000a0a7812 */ /* 0x000fc800078ef80d */
[----:B------:R-:W-:Y:S02]  /*0240*/  LOP3.LUT R11, R10, 0xf000000, R11, 0xf8, !PT ;  /* 0x0f0000000a0b7812 */ /* 0x000fe400078ef80b */
[----:B------:R-:W-:Y:S02]  /*0250*/  IADD3 R10, P0, R2, R7, RZ ;  /* 0x00000007020a7210 */ /* 0x000fe40007f1e0ff */
[----:B------:R-:W-:-:S03]  /*0260*/  LOP3.LUT R13, R11, 0xf000, R14, 0xf8, !PT ;  /* 0x0000f0000b0d7812 */ /* 0x000fc600078ef80e */
[----:B------:R-:W-:Y:S01]  /*0270*/  IMAD.X R11, R3, 0x1, R8, P0 ;  /* 0x00000001030b7824 */ /* 0x000fe200000e0608 */
[----:B------:R-:W-:-:S05]  /*0280*/  LOP3.LUT R13, R13, 0xf0000000, R12, 0xf8, !PT ;  /* 0xf00000000d0d7812 */ /* 0x000fca00078ef80c */
[----:B------:R0:W-:Y:S04]  /*0290*/  STG.E desc[UR4][R2.64], R13 ;  /* 0x0000000d02007986 */ /* 0x0001e8000c101904 */
[----:B------:R-:W2:Y:S02]  /*02a0*/  LDG.E R14, desc[UR4][R10.64] ;  /* 0x000000040a0e7981 */ /* 0x000ea4000c1e1900 */
[C---:B--2---:R-:W-:Y:S01]  /*02b0*/  LOP3.LUT R15, R14.reuse, 0xf0, RZ, 0xc0, !PT ;  /* 0x000000f00e0f7812 */ /* 0x044fe200078ec0ff */
[C---:B0-----:R-:W-:Y:S01]  /*02c0*/  IMAD.SHL.U32 R13, R14.reuse, 0x10, RZ ;  /* 0x000000100e0d7824 */ /* 0x041fe200078e00ff */
        /* <DEDUP_REMOVED lines=8> */
[----:B------:R-:W-:-:S04]  /*0350*/  LOP3.LUT R12, R12, 0xf00000, R15, 0xf8, !PT ;  /* 0x00f000000c0c7812 */ /* 0x000fc800078ef80f */
        /* <DEDUP_REMOVED lines=11> */
[----:B------:R-:W-:Y:S01]  /*0410*/  SHF.R.U32.HI R19, RZ, 0x4, R14 ;  /* 0x00000004ff137819 */ /* 0x000fe2000001160e */
[----:B------:R-:W-:-:S05]  /*0420*/  IMAD.SHL.U32 R17, R17, 0x1000, RZ ;  /* 0x0000100011117824 */ /* 0x000fca00078e00ff */
[----:B------:R-:W-:Y:S01]  /*0430*/  LOP3.LUT R16, R17, 0xfffff000, R16, 0xe2, !PT ;  /* 0xfffff00011107812 */ /* 0x000fe200078ee210 */
[----:B------:R-:W-:-:S03]  /*0440*/  IMAD.SHL.U32 R17, R14, 0x100, RZ ;  /* 0x000001000e117824 */ /* 0x000fc600078e00ff */
[----:B------:R-:W-:Y:S02]  /*0450*/  LOP3.LUT R16, R16, 0xf0, R19, 0xf8, !PT ;  /* 0x000000f010107812 */ /* 0x000fe400078ef813 */
[----:B------:R-:W-:Y:S02]  /*0460*/  SHF.R.U32.HI R19, RZ, 0x8, R14 ;  /* 0x00000008ff137819 */ /* 0x000fe4000001160e */
[----:B------:R-:W-:-:S04]  /*0470*/  LOP3.LUT R16, R16, 0xf00000, R17, 0xf8, !PT ;  /* 0x00f0000010107812 */ /* 0x000fc800078ef811 */
[----:B------:R-:W-:Y:S02]  /*0480*/  LOP3.LUT R19, R16, 0xf00, R19, 0xf8, !PT ;  /* 0x00000f0010137812 */ /* 0x000fe400078ef813 */
[----:B------:R-:W-:Y:S02]  /*0490*/  SHF.R.U32.HI R16, RZ, 0xc, R14 ;  /* 0x0000000cff107819 */ /* 0x000fe4000001160e */
[----:B------:R-:W-:Y:S02]  /*04a0*/  LOP3.LUT R19, R19, 0xf000000, R10, 0xf8, !PT ;  /* 0x0f00000013137812 */ /* 0x000fe400078ef80a */
[----:B------:R-:W-:Y:S02]  /*04b0*/  IADD3 R10, P0, R12, R7, RZ ;  /* 0x000000070c0a7210 */ /* 0x000fe40007f1e0ff */
[----:B------:R-:W-:-:S03]  /*04c0*/  LOP3.LUT R19, R19, 0xf000, R16, 0xf8, !PT ;  /* 0x0000f00013137812 */ /* 0x000fc600078ef810 */
[----:B------:R-:W-:Y:S01]  /*04d0*/  IMAD.X R11, R13, 0x1, R8, P0 ;  /* 0x000000010d0b7824 */ /* 0x000fe200000e0608 */
[----:B------:R-:W-:-:S05]  /*04e0*/  LOP3.LUT R19, R19, 0xf0000000, R14, 0xf8, !PT ;  /* 0xf000000013137812 */ /* 0x000fca00078ef80e */
[----:B------:R0:W-:Y:S04]  /*04f0*/  STG.E desc[UR4][R12.64], R19 ;  /* 0x000000130c007986 */ /* 0x0001e8000c101904 */
[----:B------:R-:W2:Y:S01]  /*0500*/  LDG.E R14, desc[UR4][R10.64] ;  /* 0x000000040a0e7981 */ /* 0x000ea2000c1e1900 */
[----:B------:R-:W-:-:S05]  /*0510*/  VIADD R9, R9, 0xfffffffc ;  /* 0xfffffffc09097836 */ /* 0x000fca0000000000 */
[----:B------:R-:W-:Y:S02]  /*0520*/  ISETP.NE.AND P0, PT, R9, -0x1, PT ;  /* 0xffffffff0900780c */ /* 0x000fe40003f05270 */
        /* <DEDUP_REMOVED lines=14> */
[----:B------:R-:W-:Y:S02]  /*0610*/  LOP3.LUT R13, R12, 0xf000, R13, 0xf8, !PT ;  /* 0x0000f0000c0d7812 */ /* 0x000fe400078ef80d */
[----:B------:R-:W-:Y:S01]  /*0620*/  LEA R12, P2, R0, R2, 0x4 ;  /* 0x00000002000c7211 */ /* 0x000fe200078420ff */
[----:B------:R-:W-:Y:S01]  /*0630*/  IMAD.X R16, R11, 0x1, R8, P1 ;  /* 0x000000010b107824 */ /* 0x000fe200008e0608 */
[----:B------:R-:W-:Y:S01]  /*0640*/  LOP3.LUT R13, R13, 0xf0000000, R14, 0xf8, !PT ;  /* 0xf00000000d0d7812 */ /* 0x000fe200078ef80e */
[----:B------:R-:W-:Y:S02]  /*0650*/  IMAD.MOV.U32 R2, RZ, RZ, R15 ;  /* 0x000000ffff027224 */ /* 0x000fe400078e000f */
[----:B------:R-:W-:-:S02]  /*0660*/  IMAD.X R14, R3, 0x1, R6, P2 ;  /* 0x00000001030e7824 */ /* 0x000fc400010e0606 */
[----:B------:R0:W-:Y:S01]  /*0670*/  STG.E desc[UR4][R10.64], R13 ;  /* 0x0000000d0a007986 */ /* 0x0001e2000c101904 */
[----:B------:R-:W-:Y:S01]  /*0680*/  IMAD.MOV.U32 R3, RZ, RZ, R16 ;  /* 0x000000ffff037224 */ /* 0x000fe200078e0010 */
[----:B------:R-:W-:Y:S06]  /*0690*/  @P0 BRA `(.L_x_139) ;  /* 0xfffffff800b40947 */ /* 0x000fec000383ffff */
[----:B------:R-:W-:Y:S02]  /*06a0*/  IMAD.MOV.U32 R2, RZ, RZ, R12 ;  /* 0x000000ffff027224 */ /* 0x000fe400078e000c */
[----:B------:R-:W-:-:S07]  /*06b0*/  IMAD.MOV.U32 R3, RZ, RZ, R14 ;  /* 0x000000ffff037224 */ /* 0x000fce00078e000e */
.L_x_138:
[----:B------:R-:W-:-:S13]  /*06c0*/  ISETP.NE.AND P0, PT, R4, RZ, PT ;  /* 0x000000ff0400720c */ /* 0x000fda0003f05270 */
[----:B------:R-:W-:Y:S05]  /*06d0*/  @!P0 EXIT ;  /* 0x000000000000894d */ /* 0x000fea0003800000 */
[----:B0-----:R-:W-:-:S07]  /*06e0*/  SHF.L.U64.HI R11, R0, 0x2, R5 ;  /* 0x00000002000b7819 */ /* 0x001fce0000010205 */
.L_x_140:
[----:B------:R-:W2:Y:S01]  /*06f0*/  LDG.E R5, desc[UR4][R2.64] ;  /* 0x0000000402057981 */ /* 0x000ea2000c1e1900 */
[----:B------:R-:W-:-:S05]  /*0700*/  VIADD R4, R4, 0xffffffff ;  /* 0xffffffff04047836 */ /* 0x000fca0000000000 */
[----:B------:R-:W-:Y:S02]  /*0710*/  ISETP.NE.AND P0, PT, R4, RZ, PT ;  /* 0x000000ff0400720c */ /* 0x000fe40003f05270 */
[C---:B--2---:R-:W-:Y:S02]  /*0720*/  LOP3.LUT R7, R5.reuse, 0xf0, RZ, 0xc0, !PT ;  /* 0x000000f005077812 */ /* 0x044fe400078ec0ff */
        /* <DEDUP_REMOVED lines=14> */
[----:B------:R0:W-:Y:S02]  /*0810*/  STG.E desc[UR4][R2.64], R5 ;  /* 0x0000000502007986 */ /* 0x0001e4000c101904 */
[----:B0-----:R-:W-:-:S05]  /*0820*/  LEA R2, P1, R0, R2, 0x2 ;  /* 0x0000000200027211 */ /* 0x001fca00078210ff */
[----:B------:R-:W-:Y:S01]  /*0830*/  IMAD.X R3, R3, 0x1, R11, P1 ;  /* 0x0000000103037824 */ /* 0x000fe200008e060b */
[----:B------:R-:W-:Y:S07]  /*0840*/  @P0 BRA `(.L_x_140) ;  /* 0xfffffffc00a80947 */ /* 0x000fee000383ffff */
[----:B------:R-:W-:Y:S05]  /*0850*/  EXIT ;  /* 0x000000000000794d */ /* 0x000fea0003800000 */
.L_x_141:
        /* <DEDUP_REMOVED lines=10> */
.L_x_1806:


//--------------------- .text._ZN4vllm4gptq23reconstruct_gptq_kernelINS0_17MatrixView_q8_rowELi8EEEvPKjPK6__halfS4_PKiiiibPS5_ --------------------------
	.section	.text._ZN4vllm4gptq23reconstruct_gptq_kernelINS0_17MatrixView_q8_rowELi8EEEvPKjPK6__halfS4_PKiiiibPS5_,"ax",@progbits
	.align	128
        .global         _ZN4vllm4gptq23reconstruct_gptq_kernelINS0_17MatrixView_q8_rowELi8EEEvPKjPK6__halfS4_PKiiiibPS5_
        .type           _ZN4vllm4gptq23reconstruct_gptq_kernelINS0_17MatrixView_q8_rowELi8EEEvPKjPK6__halfS4_PKiiiibPS5_,@function
        .size           _ZN4vllm4gptq23reconstruct_gptq_kernelINS0_17MatrixView_q8_rowELi8EEEvPKjPK6__halfS4_PKiiiibPS5_,(.L_x_1807 - _ZN4vllm4gptq23reconstruct_gptq_kernelINS0_17MatrixView_q8_rowELi8EEEvPKjPK6__halfS4_PKiiiibPS5_)
        .other          _ZN4vllm4gptq23reconstruct_gptq_kernelINS0_17MatrixView_q8_rowELi8EEEvPKjPK6__halfS4_PKiiiibPS5_,@"STO_CUDA_ENTRY STV_DEFAULT"
_ZN4vllm4gptq23reconstruct_gptq_kernelINS0_17MatrixView_q8_rowELi8EEEvPKjPK6__halfS4_PKiiiibPS5_:
.text._ZN4vllm4gptq23reconstruct_gptq_kernelINS0_17MatrixView_q8_rowELi8EEEvPKjPK6__halfS4_PKiiiibPS5_:
[----:B------:R-:W-:Y:S01]  /*0000*/  LDC R1, c[0x0][0x28] ;  /* 0x00000a00ff017b82 */ /* 0x000fe20000000800 */
[----:B------:R-:W0:Y:S07]  /*0010*/  S2R R5, SR_CTAID.X ;  /* 0x0000000000057919 */ /* 0x000e2e0000002500 */
[----:B------:R-:W1:Y:S01]  /*0020*/  LDC R0, c[0x0][0x234] ;  /* 0x00008d00ff007b82 */ /* 0x000e620000000800 */
[----:B------:R-:W0:Y:S02]  /*0030*/  S2R R2, SR_TID.X ;  /* 0x0000000000027919 */ /* 0x000e240000002100 */
[----:B0-----:R-:W-:-:S05]  /*0040*/  IMAD R5, R5, 0x80, R2 ;  /* 0x0000008005057824 */ /* 0x001fca00078e0202 */
[----:B-1----:R-:W-:-:S13]  /*0050*/  ISETP.GE.U32.AND P0, PT, R5, R0, PT ;  /* 0x000000000500720c */ /* 0x002fda0003f06070 */
[----:B------:R-:W-:Y:S05]  /*0060*/  @P0 EXIT ;  /* 0x000000000000094d */ /* 0x000fea0003800000 */
[----:B------:R-:W0:Y:S01]  /*0070*/  S2UR UR5, SR_CTAID.Y ;  /* 0x00000000000579c3 */ /* 0x000e220000002600 */
[----:B------:R-:W-:Y:S01]  /*0080*/  ULDC.64 UR6, c[0x0][0x228] ;  /* 0x00008a0000067ab9 */ /* 0x000fe20000000a00 */
[----:B------:R-:W-:-:S06]  /*0090*/  ULDC.64 UR8, c[0x0][0x208] ;  /* 0x0000820000087ab9 */ /* 0x000fcc0000000a00 */
[----:B------:R-:W1:Y:S08]  /*00a0*/  LDC.64 R2, c[0x0][0x220] ;  /* 0x00008800ff027b82 */ /* 0x000e700000000a00 */
[----:B------:R-:W2:Y:S01]  /*00b0*/  LDC.64 R6, c[0x0][0x210] ;  /* 0x00008400ff067b82 */ /* 0x000ea20000000a00 */
[----:B0-----:R-:W-:-:S04]  /*00c0*/  USHF.L.U32 UR4, UR5, 0x4, URZ ;  /* 0x0000000405047899 */ /* 0x001fc8000800063f */
[----:B------:R-:W-:-:S04]  /*00d0*/  ULOP3.LUT UR4, UR4, 0x7ffffff0, URZ, 0xc0, !UPT ;  /* 0x7ffffff004047892 */ /* 0x000fc8000f8ec03f */
[----:B------:R-:W-:-:S04]  /*00e0*/  UIADD3 UR4, UP0, UR4, UR6, URZ ;  /* 0x0000000604047290 */ /* 0x000fc8000ff1e03f */
[----:B------:R-:W-:Y:S02]  /*00f0*/  UIADD3.X UR6, URZ, UR7, URZ, UP0, !UPT ;  /* 0x000000073f067290 */ /* 0x000fe400087fe43f */
[----:B------:R-:W-:Y:S01]  /*0100*/  IMAD.U32 R10, RZ, RZ, UR4 ;  /* 0x00000004ff0a7e24 */ /* 0x000fe2000f8e00ff */
[--C-:B------:R-:W-:Y:S01]  /*0110*/  SHF.R.S32.HI R4, RZ, 0x1f, R5.reuse ;  /* 0x0000001fff047819 */ /* 0x100fe20000011405 */
[----:B------:R-:W-:Y:S01]  /*0120*/  IMAD R21, R0, UR5, R5 ;  /* 0x0000000500157c24 */ /* 0x000fe2000f8e0205 */
[----:B------:R-:W-:Y:S01]  /*0130*/  ULDC.U8 UR4, c[0x0][0x23c] ;  /* 0x00008f0000047ab9 */ /* 0x000fe20000000000 */
[----:B------:R-:W-:-:S05]  /*0140*/  IMAD.U32 R11, RZ, RZ, UR6 ;  /* 0x00000006ff0b7e24 */ /* 0x000fca000f8e00ff */
[----:B------:R-:W3:Y:S04]  /*0150*/  LDG.E.CONSTANT R9, desc[UR8][R10.64] ;  /* 0x000000080a097981 */ /* 0x000ee8000c1e9900 */
[----:B------:R-:W4:Y:S04]  /*0160*/  LDG.E.CONSTANT R13, desc[UR8][R10.64+0x4] ;  /* 0x000004080a0d7981 */ /* 0x000f28000c1e9900 */
[----:B------:R-:W5:Y:S04]  /*0170*/  LDG.E.CONSTANT R15, desc[UR8][R10.64+0x8] ;  /* 0x000008080a0f7981 */ /* 0x000f68000c1e9900 */
[----:B------:R-:W5:Y:S01]  /*0180*/  LDG.E.CONSTANT R17, desc[UR8][R10.64+0xc] ;  /* 0x00000c080a117981 */ /* 0x000f62000c1e9900 */
[----:B------:R-:W-:Y:S01]  /*0190*/  LEA.HI R4, R4, R5, RZ, 0x2 ;  /* 0x0000000504047211 */ /* 0x000fe200078f10ff */
[----:B--2---:R-:W-:-:S03]  /*01a0*/  IMAD.WIDE.U32 R20, R21, 0x4, R6 ;  /* 0x0000000415147825 */ /* 0x004fc600078e0006 */
[----:B------:R-:W-:Y:S02]  /*01b0*/  SHF.R.S32.HI R8, RZ, 0x2, R4 ;  /* 0x00000002ff087819 */ /* 0x000fe40000011404 */
[----:B------:R-:W2:Y:S01]  /*01c0*/  LDG.E.CONSTANT R6, desc[UR8][R20.64] ;  /* 0x0000000814067981 */ /* 0x000ea2000c1e9900 */
[-C--:B---3--:R-:W-:Y:S02]  /*01d0*/  IMAD R16, R9, R0.reuse, RZ ;  /* 0x0000000009107224 */ /* 0x088fe400078e02ff */
[----:B----4-:R-:W-:-:S03]  /*01e0*/  IMAD R14, R13, R0, RZ ;  /* 0x000000000d0e7224 */ /* 0x010fc600078e02ff */
[----:B------:R-:W-:Y:S01]  /*01f0*/  SHF.R.S32.HI R9, RZ, 0x1f, R16 ;  /* 0x0000001fff097819 */ /* 0x000fe20000011410 */
[----:B-----5:R-:W-:-:S03]  /*0200*/  IMAD R12, R15, R0, RZ ;  /* 0x000000000f0c7224 */ /* 0x020fc600078e02ff */
[----:B------:R-:W-:Y:S02]  /*0210*/  LEA.HI R9, R9, R16, RZ, 0x2 ;  /* 0x0000001009097211 */ /* 0x000fe400078f10ff */
[----:B------:R-:W-:Y:S01]  /*0220*/  SHF.R.S32.HI R13, RZ, 0x1f, R14 ;  /* 0x0000001fff0d7819 */ /* 0x000fe2000001140e */
[----:B------:R-:W-:Y:S01]  /*0230*/  IMAD R10, R17, R0, RZ ;  /* 0x00000000110a7224 */ /* 0x000fe200078e02ff */
[----:B------:R-:W-:Y:S02]  /*0240*/  LEA.HI.SX32 R9, R9, R8, 0x1e ;  /* 0x0000000809097211 */ /* 0x000fe400078ff2ff */
[----:B------:R-:W-:Y:S02]  /*0250*/  LEA.HI R13, R13, R14, RZ, 0x2 ;  /* 0x0000000e0d0d7211 */ /* 0x000fe400078f10ff */
[----:B------:R-:W-:Y:S01]  /*0260*/  SHF.R.S32.HI R7, RZ, 0x1f, R10 ;  /* 0x0000001fff077819 */ /* 0x000fe2000001140a */
[----:B-1----:R-:W-:Y:S01]  /*0270*/  IMAD.WIDE R18, R9, 0x4, R2 ;  /* 0x0000000409127825 */ /* 0x002fe200078e0202 */
[----:B------:R-:W-:-:S02]  /*0280*/  SHF.R.S32.HI R9, RZ, 0x1f, R12 ;  /* 0x0000001fff097819 */ /* 0x000fc4000001140c */
[----:B------:R-:W-:Y:S02]  /*0290*/  LEA.HI.SX32 R13, R13, R8, 0x1e ;  /* 0x000000080d0d7211 */ /* 0x000fe400078ff2ff */
[----:B------:R-:W-:Y:S01]  /*02a0*/  LEA.HI R9, R9, R12, RZ, 0x2 ;  /* 0x0000000c09097211 */ /* 0x000fe200078f10ff */
[----:B------:R0:W3:Y:S01]  /*02b0*/  LDG.E.CONSTANT R4, desc[UR8][R18.64] ;  /* 0x0000000812047981 */ /* 0x0000e2000c1e9900 */
[----:B------:R-:W-:Y:S01]  /*02c0*/  LEA.HI R11, R7, R10, RZ, 0x2 ;  /* 0x0000000a070b7211 */ /* 0x000fe200078f10ff */
[--C-:B------:R-:W-:Y:S01]  /*02d0*/  IMAD.WIDE R22, R13, 0x4, R2.reuse ;  /* 0x000000040d167825 */ /* 0x100fe200078e0202 */
[-C--:B------:R-:W-:Y:S02]  /*02e0*/  LEA.HI.SX32 R9, R9, R8.reuse, 0x1e ;  /* 0x0000000809097211 */ /* 0x080fe400078ff2ff */
[----:B------:R-:W-:Y:S02]  /*02f0*/  LEA.HI.SX32 R11, R11, R8, 0x1e ;  /* 0x000000080b0b7211 */ /* 0x000fe400078ff2ff */
[----:B------:R-:W4:Y:S01]  /*0300*/  LDG.E.CONSTANT R7, desc[UR8][R22.64] ;  /* 0x0000000816077981 */ /* 0x000f22000c1e9900 */
[----:B------:R-:W-:-:S04]  /*0310*/  IMAD.WIDE R24, R9, 0x4, R2 ;  /* 0x0000000409187825 */ /* 0x000fc800078e0202 */
[----:B------:R-:W-:Y:S01]  /*0320*/  IMAD.WIDE R26, R11, 0x4, R2 ;  /* 0x000000040b1a7825 */ /* 0x000fe200078e0202 */
[----:B------:R-:W5:Y:S01]  /*0330*/  LDG.E.CONSTANT R8, desc[UR8][R24.64] ;  /* 0x0000000818087981 */ /* 0x000f62000c1e9900 */
[----:B------:R-:W1:Y:S03]  /*0340*/  LDC.64 R2, c[0x0][0x218] ;  /* 0x00008600ff027b82 */ /* 0x000e660000000a00 */
[----:B------:R-:W5:Y:S01]  /*0350*/  LDG.E.CONSTANT R9, desc[UR8][R26.64] ;  /* 0x000000081a097981 */ /* 0x000f62000c1e9900 */
[C---:B------:R-:W-:Y:S02]  /*0360*/  IMAD.IADD R11, R5.reuse, 0x1, R16 ;  /* 0x00000001050b7824 */ /* 0x040fe400078e0210 */
[C---:B------:R-:W-:Y:S02]  /*0370*/  IMAD.IADD R15, R5.reuse, 0x1, R14 ;  /* 0x00000001050f7824 */ /* 0x040fe400078e020e */
[----:B------:R-:W-:-:S02]  /*0380*/  IMAD.IADD R17, R5, 0x1, R12 ;  /* 0x0000000105117824 */ /* 0x000fc400078e020c */
[----:B0-----:R-:W-:Y:S02]  /*0390*/  IMAD.IADD R19, R5, 0x1, R10 ;  /* 0x0000000105137824 */ /* 0x001fe400078e020a */
[----:B-1----:R-:W-:-:S04]  /*03a0*/  IMAD.WIDE R10, R11, 0x2, R2 ;  /* 0x000000020b0a7825 */ /* 0x002fc800078e0202 */
[----:B------:R-:W-:-:S04]  /*03b0*/  IMAD.WIDE R14, R15, 0x2, R2 ;  /* 0x000000020f0e7825 */ /* 0x000fc800078e0202 */
[----:B------:R-:W-:-:S04]  /*03c0*/  IMAD.WIDE R16, R17, 0x2, R2 ;  /* 0x0000000211107825 */ /* 0x000fc800078e0202 */
[----:B------:R-:W-:Y:S01]  /*03d0*/  IMAD.WIDE R18, R19, 0x2, R2 ;  /* 0x0000000213127825 */ /* 0x000fe200078e0202 */
[----:B------:R-:W5:Y:S04]  /*03e0*/  LDG.E.U16.CONSTANT R12, desc[UR8][R16.64] ;  /* 0x00000008100c7981 */ /* 0x000f68000c1e9500 */
[----:B------:R0:W5:Y:S04]  /*03f0*/  LDG.E.U16.CONSTANT R2, desc[UR8][R10.64] ;  /* 0x000000080a027981 */ /* 0x000168000c1e9500 */
[----:B------:R2:W5:Y:S04]  /*0400*/  LDG.E.U16.CONSTANT R3, desc[UR8][R14.64] ;  /* 0x000000080e037981 */ /* 0x000568000c1e9500 */
[----:B------:R-:W5:Y:S01]  /*0410*/  LDG.E.U16.CONSTANT R13, desc[UR8][R18.64] ;  /* 0x00000008120d7981 */ /* 0x000f62000c1e9500 */
[----:B------:R-:W-:Y:S01]  /*0420*/  IMAD.SHL.U32 R20, R5, 0x8, RZ ;  /* 0x0000000805147824 */ /* 0x000fe200078e00ff */
[----:B------:R-:W-:Y:S01]  /*0430*/  UPRMT UR4, UR4, 0x8880, URZ ;  /* 0x0000888004047896 */ /* 0x000fe2000800003f */
[----:B0-----:R-:W0:Y:S03]  /*0440*/  LDC.64 R10, c[0x0][0x240] ;  /* 0x00009000ff0a7b82 */ /* 0x001e260000000a00 */
[----:B------:R-:W-:Y:S01]  /*0450*/  LOP3.LUT R20, R20, 0x18, RZ, 0xc0, !PT ;  /* 0x0000001814147812 */ /* 0x000fe200078ec0ff */
[----:B------:R-:W-:Y:S01]  /*0460*/  UISETP.NE.AND UP0, UPT, UR4, URZ, UPT ;  /* 0x0000003f0400728c */ /* 0x000fe2000bf05270 */
[----:B--2---:R-:W-:-:S03]  /*0470*/  LOP3.LUT R15, R6, 0xff, RZ, 0xc0, !PT ;  /* 0x000000ff060f7812 */ /* 0x004fc600078ec0ff */
[----:B------:R-:W-:Y:S01]  /*0480*/  USEL UR6, URZ, 0xffffffff, UP0 ;  /* 0xffffffff3f067887 */ /* 0x000fe20008000000 */
[--C-:B------:R-:W-:Y:S01]  /*0490*/  SHF.R.U32.HI R14, RZ, 0x8, R6.reuse ;  /* 0x00000008ff0e7819 */ /* 0x100fe20000011606 */
[----:B------:R-:W-:Y:S01]  /*04a0*/  USHF.L.U32 UR4, UR5, 0x2, URZ ;  /* 0x0000000205047899 */ /* 0x000fe2000800063f */
[----:B------:R-:W-:-:S03]  /*04b0*/  SHF.R.U32.HI R16, RZ, 0x10, R6 ;  /* 0x00000010ff107819 */ /* 0x000fc60000011606 */
[----:B------:R-:W-:Y:S01]  /*04c0*/  ULOP3.LUT UR4, UR4, 0x1ffffffc, URZ, 0xc0, !UPT ;  /* 0x1ffffffc04047892 */ /* 0x000fe2000f8ec03f */
[----:B------:R-:W-:-:S05]  /*04d0*/  LEA.HI R6, R6, UR6, RZ, 0x8 ;  /* 0x0000000606067c11 */ /* 0x000fca000f8f40ff */
[----:B------:R-:W-:-:S04]  /*04e0*/  IMAD R5, R0, UR4, R5 ;  /* 0x0000000400057c24 */ /* 0x000fc8000f8e0205 */
[----:B0-----:R-:W-:Y:S01]  /*04f0*/  IMAD.WIDE R10, R5, 0x2, R10 ;  /* 0x00000002050a7825 */ /* 0x001fe200078e020a */
[----:B---3--:R-:W-:-:S04]  /*0500*/  SHF.R.U32.HI R4, RZ, R20, R4 ;  /* 0x00000014ff047219 */ /* 0x008fc80000011604 */
[----:B------:R-:W-:Y:S02]  /*0510*/  LOP3.LUT R4, R4, 0xff, RZ, 0xc0, !PT ;  /* 0x000000ff04047812 */ /* 0x000fe400078ec0ff */
[-C--:B----4-:R-:W-:Y:S02]  /*0520*/  SHF.R.U32.HI R7, RZ, R20.reuse, R7 ;  /* 0x00000014ff077219 */ /* 0x090fe40000011607 */
[----:B------:R-:W-:Y:S02]  /*0530*/  IADD3 R4, -R4, UR6, R15 ;  /* 0x0000000604047c10 */ /* 0x000fe4000fffe10f */
[----:B------:R-:W-:Y:S02]  /*0540*/  LOP3.LUT R15, R14, 0xff, RZ, 0xc0, !PT ;  /* 0x000000ff0e0f7812 */ /* 0x000fe400078ec0ff */
[----:B------:R-:W-:Y:S02]  /*0550*/  LOP3.LUT R14, R7, 0xff, RZ, 0xc0, !PT ;  /* 0x000000ff070e7812 */ /* 0x000fe400078ec0ff */
[----:B-----5:R-:W-:-:S02]  /*0560*/  SHF.R.U32.HI R8, RZ, R20, R8 ;  /* 0x00000014ff087219 */ /* 0x020fc40000011608 */
[----:B------:R-:W-:Y:S02]  /*0570*/  SHF.R.U32.HI R9, RZ, R20, R9 ;  /* 0x00000014ff097219 */ /* 0x000fe40000011609 */
[----:B------:R-:W-:Y:S02]  /*0580*/  IADD3 R14, -R14, UR6, R15 ;  /* 0x000000060e0e7c10 */ /* 0x000fe4000fffe10f */
[----:B------:R-:W-:Y:S02]  /*0590*/  LOP3.LUT R15, R16, 0xff, RZ, 0xc0, !PT ;  /* 0x000000ff100f7812 */ /* 0x000fe400078ec0ff */
[----:B------:R-:W-:Y:S02]  /*05a0*/  LOP3.LUT R8, R8, 0xff, RZ, 0xc0, !PT ;  /* 0x000000ff08087812 */ /* 0x000fe400078ec0ff */
[----:B------:R-:W-:Y:S02]  /*05b0*/  LOP3.LUT R9, R9, 0xff, RZ, 0xc0, !PT ;  /* 0x000000ff09097812 */ /* 0x000fe400078ec0ff */
[----:B------:R-:W-:-:S03]  /*05c0*/  IADD3 R15, -R8, UR6, R15 ;  /* 0x00000006080f7c10 */ /* 0x000fc6000fffe10f */
[----:B------:R-:W-:Y:S01]  /*05d0*/  IMAD.IADD R6, R6, 0x1, -R9 ;  /* 0x0000000106067824 */ /* 0x000fe200078e0a09 */
[----:B------:R0:W1:Y:S01]  /*05e0*/  I2F.F16 R7, R4 ;  /* 0x0000000400077306 */ /* 0x0000620000200c00 */
[----:B------:R-:W-:-:S07]  /*05f0*/  IMAD.WIDE R8, R0, 0x2, R10 ;  /* 0x0000000200087825 */ /* 0x000fce00078e020a */
[----:B------:R-:W2:Y:S08]  /*0600*/  I2F.F16 R14, R14 ;  /* 0x0000000e000e7306 */ /* 0x000eb00000200c00 */
[----:B------:R-:W3:Y:S08]  /*0610*/  I2F.F16 R15, R15 ;  /* 0x0000000f000f7306 */ /* 0x000ef00000200c00 */
[----:B------:R-:W4:Y:S01]  /*0620*/  I2F.F16 R6, R6 ;  /* 0x0000000600067306 */ /* 0x000f220000200c00 */
[----:B0-----:R-:W-:-:S04]  /*0630*/  IMAD.WIDE R4, R0, 0x2, R8 ;  /* 0x0000000200047825 */ /* 0x001fc800078e0208 */
[----:B-1----:R-:W-:Y:S02]  /*0640*/  HMUL2 R7, R7.H0_H0, R2.H0_H0 ;  /* 0x2000000207077232 */ /* 0x002fe40000000800 */
[----:B--2---:R-:W-:Y:S02]  /*0650*/  HMUL2 R14, R14.H0_H0, R3.H0_H0 ;  /* 0x200000030e0e7232 */ /* 0x004fe40000000800 */
[----:B---3--:R-:W-:Y:S02]  /*0660*/  HMUL2 R12, R15.H0_H0, R12.H0_H0 ;  /* 0x2000000c0f0c7232 */ /* 0x008fe40000000800 */
[----:B------:R-:W-:Y:S01]  /*0670*/  IMAD.WIDE R2, R0, 0x2, R4 ;  /* 0x0000000200027825 */ /* 0x000fe200078e0204 */
[----:B------:R-:W-:Y:S03]  /*0680*/  STG.E.U16 desc[UR8][R10.64], R7 ;  /* 0x000000070a007986 */ /* 0x000fe6000c101508 */
[----:B----4-:R-:W-:Y:S01]  /*0690*/  HMUL2 R13, R6.H0_H0, R13.H0_H0 ;  /* 0x2000000d060d7232 */ /* 0x010fe20000000800 */
[----:B------:R-:W-:Y:S04]  /*06a0*/  STG.E.U16 desc[UR8][R8.64], R14 ;  /* 0x0000000e08007986 */ /* 0x000fe8000c101508 */
[----:B------:R-:W-:Y:S04]  /*06b0*/  STG.E.U16 desc[UR8][R4.64], R12 ;  /* 0x0000000c04007986 */ /* 0x000fe8000c101508 */
[----:B------:R-:W-:Y:S01]  /*06c0*/  STG.E.U16 desc[UR8][R2.64], R13 ;  /* 0x0000000d02007986 */ /* 0x000fe2000c101508 */
[----:B------:R-:W-:Y:S05]  /*06d0*/  EXIT ;  /* 0x000000000000794d */ /* 0x000fea0003800000 */
.L_x_142:
        /* <DEDUP_REMOVED lines=10> */
.L_x_1807:


//--------------------- .text._ZN4vllm4gptq23reconstruct_gptq_kernelINS0_17MatrixView_q2_rowELi2EEEvPKjPK6__halfS4_PKiiiibPS5_ --------------------------
	.section	.text._ZN4vllm4gptq23reconstruct_gptq_kernelINS0_17MatrixView_q2_rowELi2EEEvPKjPK6__halfS4_PKiiiibPS5_,"ax",@progbits
	.align	128
        .global         _ZN4vllm4gptq23reconstruct_gptq_kernelINS0_17MatrixView_q2_rowELi2EEEvPKjPK6__halfS4_PKiiiibPS5_
        .type           _ZN4vllm4gptq23reconstruct_gptq_kernelINS0_17MatrixView_q2_rowELi2EEEvPKjPK6__halfS4_PKiiiibPS5_,@function
        .size           _ZN4vllm4gptq23reconstruct_gptq_kernelINS0_17MatrixView_q2_rowELi2EEEvPKjPK6__halfS4_PKiiiibPS5_,(.L_x_1808 - _ZN4vllm4gptq23reconstruct_gptq_kernelINS0_17MatrixView_q2_rowELi2EEEvPKjPK6__halfS4_PKiiiibPS5_)
        .other          _ZN4vllm4gptq23reconstruct_gptq_kernelINS0_17MatrixView_q2_rowELi2EEEvPKjPK6__halfS4_PKiiiibPS5_,@"STO_CUDA_ENTRY STV_DEFAULT"
_ZN4vllm4gptq23reconstruct_gptq_kernelINS0_17MatrixView_q2_rowELi2EEEvPKjPK6__halfS4_PKiiiibPS5_:
.text._ZN4vllm4gptq23reconstruct_gptq_kernelINS0_17MatrixView_q2_rowELi2EEEvPKjPK6__halfS4_PKiiiibPS5_:
        /* <DEDUP_REMOVED lines=8> */
[----:B------:R-:W-:-:S07]  /*0080*/  ULDC.64 UR8, c[0x0][0x228] ;  /* 0x00008a0000087ab9 */ /* 0x000fce0000000a00 */
[----:B------:R-:W1:Y:S08]  /*0090*/  LDC.64 R14, c[0x0][0x220] ;  /* 0x00008800ff0e7b82 */ /* 0x000e700000000a00 */
[----:B------:R-:W2:Y:S01]  /*00a0*/  LDC.64 R8, c[0x0][0x210] ;  /* 0x00008400ff087b82 */ /* 0x000ea20000000a00 */
[----:B0-----:R-:W-:-:S04]  /*00b0*/  USHF.L.U32 UR4, UR10, 0x4, URZ ;  /* 0x000000040a047899 */ /* 0x001fc8000800063f */
[----:B------:R-:W-:Y:S02]  /*00c0*/  USHF.L.U32 UR5, UR4, 0x2, URZ ;  /* 0x0000000204057899 */ /* 0x000fe4000800063f */
[----:B------:R-:W-:Y:S02]  /*00d0*/  USHF.R.U32.HI UR6, URZ, 0x1e, UR4 ;  /* 0x0000001e3f067899 */ /* 0x000fe40008011604 */
[----:B------:R-:W-:Y:S02]  /*00e0*/  ULOP3.LUT UR5, UR5, 0xffffffc0, URZ, 0xc0, !UPT ;  /* 0xffffffc005057892 */ /* 0x000fe4000f8ec03f */
[----:B------:R-:W-:Y:S02]  /*00f0*/  ULOP3.LUT UR6, UR6, 0x1, URZ, 0xc0, !UPT ;  /* 0x0000000106067892 */ /* 0x000fe4000f8ec03f */
[----:B------:R-:W-:-:S04]  /*0100*/  UIADD3 UR5, UP0, UR5, UR8, URZ ;  /* 0x0000000805057290 */ /* 0x000fc8000ff1e03f */
[----:B------:R-:W-:Y:S02]  /*0110*/  UIADD3.X UR6, UR6, UR9, URZ, UP0, !UPT ;  /* 0x0000000906067290 */ /* 0x000fe400087fe43f */
[----:B------:R-:W-:Y:S01]  /*0120*/  IMAD.U32 R30, RZ, RZ, UR5 ;  /* 0x00000005ff1e7e24 */ /* 0x000fe2000f8e00ff */
[----:B------:R-:W-:Y:S01]  /*0130*/  SHF.R.S32.HI R7, RZ, 0x1f, R0 ;  /* 0x0000001fff077819 */ /* 0x000fe20000011400 */
[----:B------:R-:W-:Y:S02]  /*0140*/  ULDC.U8 UR5, c[0x0][0x23c] ;  /* 0x00008f0000057ab9 */ /* 0x000fe40000000000 */
[----:B------:R-:W-:Y:S01]  /*0150*/  IMAD.U32 R31, RZ, RZ, UR6 ;  /* 0x00000006ff1f7e24 */ /* 0x000fe2000f8e00ff */
[----:B------:R-:W-:-:S04]  /*0160*/  ULDC.64 UR6, c[0x0][0x208] ;  /* 0x0000820000067ab9 */ /* 0x000fc80000000a00 */
[----:B------:R-:W3:Y:S04]  /*0170*/  LDG.E.CONSTANT R2, desc[UR6][R30.64] ;  /* 0x000000061e027981 */ /* 0x000ee8000c1e9900 */
[----:B------:R-:W4:Y:S04]  /*0180*/  LDG.E.CONSTANT R10, desc[UR6][R30.64+0x4] ;  /* 0x000004061e0a7981 */ /* 0x000f28000c1e9900 */
[----:B------:R-:W5:Y:S04]  /*0190*/  LDG.E.CONSTANT R12, desc[UR6][R30.64+0x8] ;  /* 0x000008061e0c7981 */ /* 0x000f68000c1e9900 */
[----:B------:R-:W2:Y:S04]  /*01a0*/  LDG.E.CONSTANT R4, desc[UR6][R30.64+0xc] ;  /* 0x00000c061e047981 */ /* 0x000ea8000c1e9900 */
[----:B------:R-:W2:Y:S04]  /*01b0*/  LDG.E.CONSTANT R22, desc[UR6][R30.64+0x10] ;  /* 0x000010061e167981 */ /* 0x000ea8000c1e9900 */
[----:B------:R-:W2:Y:S01]  /*01c0*/  LDG.E.CONSTANT R18, desc[UR6][R30.64+0x18] ;  /* 0x000018061e127981 */ /* 0x000ea2000c1e9900 */
[-C--:B---3--:R-:W-:Y:S01]  /*01d0*/  IMAD R5, R2, R3.reuse, RZ ;  /* 0x0000000302057224 */ /* 0x088fe200078e02ff */
[----:B------:R-:W-:Y:S01]  /*01e0*/  LEA.HI R2, R7, R0, RZ, 0x4 ;  /* 0x0000000007027211 */ /* 0x000fe200078f20ff */
[----:B----4-:R-:W-:-:S03]  /*01f0*/  IMAD R7, R10, R3, RZ ;  /* 0x000000030a077224 */ /* 0x010fc600078e02ff */
[----:B------:R-:W-:Y:S02]  /*0200*/  SHF.R.S32.HI R6, RZ, 0x1f, R5 ;  /* 0x0000001fff067819 */ /* 0x000fe40000011405 */
[----:B------:R-:W-:Y:S01]  /*0210*/  SHF.R.S32.HI R2, RZ, 0x4, R2 ;  /* 0x00000004ff027819 */ /* 0x000fe20000011402 */
[----:B-----5:R-:W-:Y:S01]  /*0220*/  IMAD R21, R12, R3, RZ ;  /* 0x000000030c157224 */ /* 0x020fe200078e02ff */
[----:B------:R-:W-:Y:S02]  /*0230*/  LEA.HI R11, R6, R5, RZ, 0x4 ;  /* 0x00000005060b7211 */ /* 0x000fe400078f20ff */
[----:B------:R-:W-:Y:S02]  /*0240*/  SHF.R.S32.HI R6, RZ, 0x1f, R7 ;  /* 0x0000001fff067819 */ /* 0x000fe40000011407 */
[----:B------:R-:W-:Y:S01]  /*0250*/  LEA.HI.SX32 R13, R11, R2, 0x1c ;  /* 0x000000020b0d7211 */ /* 0x000fe200078fe2ff */
[----:B------:R-:W-:Y:S01]  /*0260*/  IMAD R11, R3, UR10, R0 ;  /* 0x0000000a030b7c24 */ /* 0x000fe2000f8e0200 */
[----:B------:R-:W-:-:S02]  /*0270*/  SHF.R.S32.HI R10, RZ, 0x1f, R21 ;  /* 0x0000001fff0a7819 */ /* 0x000fc40000011415 */
[----:B------:R-:W-:Y:S01]  /*0280*/  LEA.HI R17, R6, R7, RZ, 0x4 ;  /* 0x0000000706117211 */ /* 0x000fe200078f20ff */
[----:B-1----:R-:W-:Y:S01]  /*0290*/  IMAD.WIDE R12, R13, 0x4, R14 ;  /* 0x000000040d0c7825 */ /* 0x002fe200078e020e */
[----:B------:R-:W-:Y:S02]  /*02a0*/  LEA.HI R19, R10, R21, RZ, 0x4 ;  /* 0x000000150a137211 */ /* 0x000fe400078f20ff */
[-C--:B------:R-:W-:Y:S01]  /*02b0*/  LEA.HI.SX32 R17, R17, R2.reuse, 0x1c ;  /* 0x0000000211117211 */ /* 0x080fe200078fe2ff */
[----:B--2---:R-:W-:Y:S01]  /*02c0*/  IMAD.WIDE.U32 R8, R11, 0x4, R8 ;  /* 0x000000040b087825 */ /* 0x004fe200078e0008 */
[----:B------:R0:W2:Y:S01]  /*02d0*/  LDG.E.CONSTANT R20, desc[UR6][R12.64] ;  /* 0x000000060c147981 */ /* 0x0000a2000c1e9900 */
[----:B------:R-:W-:Y:S02]  /*02e0*/  LEA.HI.SX32 R19, R19, R2, 0x1c ;  /* 0x0000000213137211 */ /* 0x000fe400078fe2ff */
[----:B------:R-:W-:Y:S01]  /*02f0*/  IMAD R11, R4, R3, RZ ;  /* 0x00000003040b7224 */ /* 0x000fe200078e02ff */
[----:B------:R-:W3:Y:S01]  /*0300*/  LDG.E.CONSTANT R10, desc[UR6][R30.64+0x1c] ;  /* 0x00001c061e0a7981 */ /* 0x000ee2000c1e9900 */
[----:B------:R-:W-:-:S02]  /*0310*/  IMAD.WIDE R24, R17, 0x4, R14 ;  /* 0x0000000411187825 */ /* 0x000fc400078e020e */
[----:B------:R-:W1:Y:S01]  /*0320*/  LDC.64 R16, c[0x0][0x218] ;  /* 0x00008600ff107b82 */ /* 0x000e620000000a00 */
[----:B------:R4:W5:Y:S01]  /*0330*/  LDG.E.CONSTANT R4, desc[UR6][R8.64] ;  /* 0x0000000608047981 */ /* 0x000962000c1e9900 */
[----:B------:R-:W-:Y:S01]  /*0340*/  IMAD.WIDE R26, R19, 0x4, R14 ;  /* 0x00000004131a7825 */ /* 0x000fe200078e020e */
[----:B------:R-:W-:Y:S02]  /*0350*/  SHF.R.S32.HI R6, RZ, 0x1f, R11 ;  /* 0x0000001fff067819 */ /* 0x000fe4000001140b */
[----:B------:R-:W3:Y:S02]  /*0360*/  LDG.E.CONSTANT R24, desc[UR6][R24.64] ;  /* 0x0000000618187981 */ /* 0x000ee4000c1e9900 */
[----:B------:R-:W-:Y:S02]  /*0370*/  LEA.HI R19, R6, R11, RZ, 0x4 ;  /* 0x0000000b06137211 */ /* 0x000fe400078f20ff */
[----:B------:R-:W3:Y:S02]  /*0380*/  LDG.E.CONSTANT R26, desc[UR6][R26.64] ;  /* 0x000000061a1a7981 */ /* 0x000ee4000c1e9900 */
[----:B------:R-:W-:Y:S01]  /*0390*/  LEA.HI.SX32 R19, R19, R2, 0x1c ;  /* 0x0000000213137211 */ /* 0x000fe200078fe2ff */
[C---:B0-----:R-:W-:Y:S01]  /*03a0*/  IMAD.IADD R13, R0.reuse, 0x1, R5 ;  /* 0x00000001000d7824 */ /* 0x041fe200078e0205 */
[----:B------:R-:W3:Y:S01]  /*03b0*/  LDG.E.CONSTANT R6, desc[UR6][R30.64+0x14] ;  /* 0x000014061e067981 */ /* 0x000ee2000c1e9900 */
[----:B----4-:R-:W-:-:S02]  /*03c0*/  IMAD.IADD R9, R0, 0x1, R7 ;  /* 0x0000000100097824 */ /* 0x010fc400078e0207 */
[----:B------:R-:W-:-:S06]  /*03d0*/  IMAD.WIDE R28, R19, 0x4, R14 ;  /* 0x00000004131c7825 */ /* 0x000fcc00078e020e */
[----:B------:R-:W4:Y:S01]  /*03e0*/  LDG.E.CONSTANT R28, desc[UR6][R28.64] ;  /* 0x000000061c1c7981 */ /* 0x000f22000c1e9900 */
[----:B-1----:R-:W-:-:S04]  /*03f0*/  IMAD.WIDE R12, R13, 0x2, R16 ;  /* 0x000000020d0c7825 */ /* 0x002fc800078e0210 */
[----:B------:R-:W-:Y:S01]  /*0400*/  IMAD.WIDE R8, R9, 0x2, R16 ;  /* 0x0000000209087825 */ /* 0x000fe200078e0210 */
[----:B------:R0:W4:Y:S04]  /*0410*/  LDG.E.U16.CONSTANT R7, desc[UR6][R12.64] ;  /* 0x000000060c077981 */ /* 0x000128000c1e9500 */
[----:B------:R1:W4:Y:S01]  /*0420*/  LDG.E.U16.CONSTANT R19, desc[UR6][R8.64] ;  /* 0x0000000608137981 */ /* 0x000322000c1e9500 */
[----:B------:R-:W-:Y:S01]  /*0430*/  IMAD.SHL.U32 R5, R0, 0x2, RZ ;  /* 0x0000000200057824 */ /* 0x000fe200078e00ff */
[----:B------:R-:W-:-:S04]  /*0440*/  UPRMT UR5, UR5, 0x8880, URZ ;  /* 0x0000888005057896 */ /* 0x000fc8000800003f */
[----:B------:R-:W-:Y:S01]  /*0450*/  LOP3.LUT R5, R5, 0x1e, RZ, 0xc0, !PT ;  /* 0x0000001e05057812 */ /* 0x000fe200078ec0ff */
[----:B------:R-:W-:-:S04]  /*0460*/  UISETP.NE.AND UP0, UPT, UR5, URZ, UPT ;  /* 0x0000003f0500728c */ /* 0x000fc8000bf05270 */
[----:B------:R-:W-:Y:S01]  /*0470*/  USEL UR5, URZ, 0xffffffff, UP0 ;  /* 0xffffffff3f057887 */ /* 0x000fe20008000000 */
[----:B------:R-:W-:Y:S02]  /*0480*/  IMAD R23, R22, R3, RZ ;  /* 0x0000000316177224 */ /* 0x000fe400078e02ff */
[C---:B------:R-:W-:Y:S02]  /*0490*/  IMAD.IADD R21, R0.reuse, 0x1, R21 ;  /* 0x0000000100157824 */ /* 0x040fe400078e0215 */
[----:B0-----:R-:W-:Y:S01]  /*04a0*/  IMAD.IADD R13, R0, 0x1, R11 ;  /* 0x00000001000d7824 */ /* 0x001fe200078e020b */
[----:B------:R-:W-:-:S04]  /*04b0*/  SHF.R.S32.HI R22, RZ, 0x1f, R23 ;  /* 0x0000001fff167819 */ /* 0x000fc80000011417 */
[----:B------:R-:W-:Y:S01]  /*04c0*/  LEA.HI R25, R22, R23, RZ, 0x4 ;  /* 0x0000001716197211 */ /* 0x000fe200078f20ff */
[----:B------:R-:W-:-:S03]  /*04d0*/  IMAD.IADD R35, R0, 0x1, R23 ;  /* 0x0000000100237824 */ /* 0x000fc600078e0217 */
[----:B------:R-:W-:Y:S01]  /*04e0*/  LEA.HI.SX32 R25, R25, R2, 0x1c ;  /* 0x0000000219197211 */ /* 0x000fe200078fe2ff */
[----:B------:R-:W-:Y:S01]  /*04f0*/  IMAD.WIDE R34, R35, 0x2, R16 ;  /* 0x0000000223227825 */ /* 0x000fe200078e0210 */
[----:B--2---:R-:W-:-:S04]  /*0500*/  SHF.R.U32.HI R20, RZ, R5, R20 ;  /* 0x00000005ff147219 */ /* 0x004fc80000011614 */
[----:B-1----:R-:W-:Y:S02]  /*0510*/  LOP3.LUT R8, R20, 0x3, RZ, 0xc0, !PT ;  /* 0x0000000314087812 */ /* 0x002fe400078ec0ff */
[----:B-----5:R-:W-:-:S04]  /*0520*/  LOP3.LUT R9, R4, 0x3, RZ, 0xc0, !PT ;  /* 0x0000000304097812 */ /* 0x020fc800078ec0ff */
[----:B------:R-:W-:Y:S02]  /*0530*/  IADD3 R8, -R8, UR5, R9 ;  /* 0x0000000508087c10 */ /* 0x000fe4000fffe109 */
[----:B------:R-:W-:Y:S02]  /*0540*/  SHF.R.U32.HI R9, RZ, 0x2, R4 ;  /* 0x00000002ff097819 */ /* 0x000fe40000011604 */
[-C--:B---3--:R-:W-:Y:S02]  /*0550*/  SHF.R.U32.HI R24, RZ, R5.reuse, R24 ;  /* 0x00000005ff187219 */ /* 0x088fe40000011618 */
[----:B------:R-:W-:Y:S02]  /*0560*/  SHF.R.U32.HI R26, RZ, R5, R26 ;  /* 0x00000005ff1a7219 */ /* 0x000fe4000001161a */
[----:B------:R-:W-:Y:S02]  /*0570*/  LOP3.LUT R9, R9, 0x3, RZ, 0xc0, !PT ;  /* 0x0000000309097812 */ /* 0x000fe400078ec0ff */
[----:B------:R-:W-:-:S02]  /*0580*/  LOP3.LUT R24, R24, 0x3, RZ, 0xc0, !PT ;  /* 0x0000000318187812 */ /* 0x000fc400078ec0ff */
[----:B------:R-:W-:Y:S02]  /*0590*/  LOP3.LUT R27, R26, 0x3, RZ, 0xc0, !PT ;  /* 0x000000031a1b7812 */ /* 0x000fe400078ec0ff */
[----:B------:R-:W-:Y:S02]  /*05a0*/  IADD3 R26, -R24, UR5, R9 ;  /* 0x00000005181a7c10 */ /* 0x000fe4000fffe109 */
[----:B------:R-:W0:Y:S01]  /*05b0*/  I2F.F16 R24, R8 ;  /* 0x0000000800187306 */ /* 0x000e220000200c00 */
[----:B------:R-:W-:-:S07]  /*05c0*/  SHF.R.U32.HI R12, RZ, 0x4, R4 ;  /* 0x00000004ff0c7819 */ /* 0x000fce0000011604 */
[----:B------:R-:W1:Y:S01]  /*05d0*/  I2F.F16 R26, R26 ;  /* 0x0000001a001a7306 */ /* 0x000e620000200c00 */
[----:B------:R-:W-:Y:S02]  /*05e0*/  LOP3.LUT R12, R12, 0x3, RZ, 0xc0, !PT ;  /* 0x000000030c0c7812 */ /* 0x000fe400078ec0ff */
[----:B----4-:R-:W-:Y:S02]  /*05f0*/  SHF.R.U32.HI R9, RZ, R5, R28 ;  /* 0x00000005ff097219 */ /* 0x010fe4000001161c */
[----:B------:R-:W-:Y:S02]  /*0600*/  IADD3 R27, -R27, UR5, R12 ;  /* 0x000000051b1b7c10 */ /* 0x000fe4000fffe10c */
[----:B------:R-:W-:Y:S01]  /*0610*/  SHF.R.U32.HI R12, RZ, 0x6, R4 ;  /* 0x00000006ff0c7819 */ /* 0x000fe20000011604 */
[----:B------:R-:W-:Y:S01]  /*0620*/  IMAD R11, R6, R3, RZ ;  /* 0x00000003060b7224 */ /* 0x000fe200078e02ff */
[----:B------:R-:W-:Y:S01]  /*0630*/  LOP3.LUT R9, R9, 0x3, RZ, 0xc0, !PT ;  /* 0x0000000309097812 */ /* 0x000fe200078ec0ff */
[----:B0-----:R-:W-:Y:S01]  /*0640*/  HMUL2 R6, R24.H0_H0, R7.H0_H0 ;  /* 0x2000000718067232 */ /* 0x001fe20000000800 */
[----:B------:R-:W-:Y:S01]  /*0650*/  LOP3.LUT R28, R12, 0x3, RZ, 0xc0, !PT ;  /* 0x000000030c1c7812 */ /* 0x000fe200078ec0ff */
[----:B------:R-:W-:Y:S01]  /*0660*/  IMAD.WIDE R20, R21, 0x2, R16 ;  /* 0x0000000215147825 */ /* 0x000fe200078e0210 */
[----:B------:R-:W-:-:S03]  /*0670*/  SHF.R.S32.HI R22, RZ, 0x1f, R11 ;  /* 0x0000001fff167819 */ /* 0x000fc6000001140b */
[----:B-1----:R-:W-:Y:S02]  /*0680*/  HMUL2 R7, R26.H0_H0, R19.H0_H0 ;  /* 0x200000131a077232 */ /* 0x002fe40000000800 */
[----:B------:R-:W-:Y:S01]  /*0690*/  IMAD.WIDE R12, R13, 0x2, R16 ;  /* 0x000000020d0c7825 */ /* 0x000fe200078e0210 */
[----:B------:R-:W-:Y:S01]  /*06a0*/  IADD3 R28, -R9, UR5, R28 ;  /* 0x00000005091c7c10 */ /* 0x000fe2000fffe11c */
[----:B------:R0:W2:Y:S02]  /*06b0*/  LDG.E.U16.CONSTANT R8, desc[UR6][R20.64] ;  /* 0x0000000614087981 */ /* 0x0000a4000c1e9500 */
[----:B------:R-:W-:Y:S02]  /*06c0*/  IMAD R19, R18, R3, RZ ;  /* 0x0000000312137224 */ /* 0x000fe400078e02ff */
[----:B------:R1:W3:Y:S02]  /*06d0*/  LDG.E.U16.CONSTANT R9, desc[UR6][R12.64] ;  /* 0x000000060c097981 */ /* 0x0002e4000c1e9500 */
[----:B------:R-:W-:-:S02]  /*06e0*/  IMAD.IADD R23, R0, 0x1, R19 ;  /* 0x0000000100177824 */ /* 0x000fc400078e0213 */
[----:B------:R-:W-:Y:S01]  /*06f0*/  IMAD.WIDE R24, R25, 0x4, R14 ;  /* 0x0000000419187825 */ /* 0x000fe200078e020e */
[----:B------:R-:W4:Y:S01]  /*0700*/  LDG.E.CONSTANT R26, desc[UR6][R30.64+0x20] ;  /* 0x000020061e1a7981 */ /* 0x000f22000c1e9900 */
[----:B0-----:R-:W-:Y:S02]  /*0710*/  LEA.HI R21, R22, R11, RZ, 0x4 ;  /* 0x0000000b16157211 */ /* 0x001fe400078f20ff */
[----:B-1----:R-:W-:Y:S02]  /*0720*/  SHF.R.S32.HI R12, RZ, 0x1f, R19 ;  /* 0x0000001fff0c7819 */ /* 0x002fe40000011413 */
[----:B------:R0:W5:Y:S01]  /*0730*/  LDG.E.CONSTANT R24, desc[UR6][R24.64] ;  /* 0x0000000618187981 */ /* 0x000162000c1e9900 */
[----:B------:R-:W-:Y:S02]  /*0740*/  LEA.HI.SX32 R13, R21, R2, 0x1c ;  /* 0x00000002150d7211 */ /* 0x000fe400078fe2ff */
[----:B------:R-:W-:Y:S01]  /*0750*/  LEA.HI R29, R12, R19, RZ, 0x4 ;  /* 0x000000130c1d7211 */ /* 0x000fe200078f20ff */
[----:B------:R-:W-:-:S02]  /*0760*/  IMAD R19, R10, R3, RZ ;  /* 0x000000030a137224 */ /* 0x000fc400078e02ff */
[----:B------:R-:W-:Y:S01]  /*0770*/  IMAD.WIDE R12, R13, 0x4, R14 ;  /* 0x000000040d0c7825 */ /* 0x000fe200078e020e */
[-C--:B------:R-:W-:Y:S02]  /*0780*/  LEA.HI.SX32 R29, R29, R2.reuse, 0x1c ;  /* 0x000000021d1d7211 */ /* 0x080fe400078fe2ff */
[----:B------:R-:W-:Y:S01]  /*0790*/  SHF.R.S32.HI R10, RZ, 0x1f, R19 ;  /* 0x0000001fff0a7819 */ /* 0x000fe20000011413 */
[----:B------:R-:W-:Y:S01]  /*07a0*/  IMAD.WIDE R22, R23, 0x2, R16 ;  /* 0x0000000217167825 */ /* 0x000fe200078e0210 */
[----:B------:R-:W2:Y:S02]  /*07b0*/  LDG.E.CONSTANT R20, desc[UR6][R12.64] ;  /* 0x000000060c147981 */ /* 0x000ea4000c1e9900 */
[----:B0-----:R-:W-:Y:S01]  /*07c0*/  LEA.HI R25, R10, R19, RZ, 0x4 ;  /* 0x000000130a197211 */ /* 0x001fe200078f20ff */
[----:B------:R-:W-:Y:S02]  /*07d0*/  IMAD.IADD R33, R0, 0x1, R11 ;  /* 0x0000000100217824 */ /* 0x000fe400078e020b */
[----:B------:R0:W3:Y:S04]  /*07e0*/  LDG.E.U16.CONSTANT R11, desc[UR6][R34.64] ;  /* 0x00000006220b7981 */ /* 0x0000e8000c1e9500 */
[----:B------:R-:W3:Y:S01]  /*07f0*/  LDG.E.U16.CONSTANT R23, desc[UR6][R22.64] ;  /* 0x0000000616177981 */ /* 0x000ee2000c1e9500 */
[----:B0-----:R-:W-:Y:S01]  /*0800*/  IMAD.WIDE R34, R29, 0x4, R14 ;  /* 0x000000041d227825 */ /* 0x001fe200078e020e */
[----:B------:R-:W-:-:S02]  /*0810*/  LEA.HI.SX32 R29, R25, R2, 0x1c ;  /* 0x00000002191d7211 */ /* 0x000fc400078fe2ff */
[----:B------:R-:W3:Y:S03]  /*0820*/  LDG.E.CONSTANT R22, desc[UR6][R30.64+0x24] ;  /* 0x000024061e167981 */ /* 0x000ee6000c1e9900 */
[----:B------:R-:W-:Y:S01]  /*0830*/  IMAD.WIDE R12, R29, 0x4, R14 ;  /* 0x000000041d0c7825 */ /* 0x000fe200078e020e */
[----:B------:R-:W3:Y:S04]  /*0840*/  LDG.E.CONSTANT R10, desc[UR6][R34.64] ;  /* 0x00000006220a7981 */ /* 0x000ee8000c1e9900 */
[----:B------:R-:W3:Y:S01]  /*0850*/  LDG.E.CONSTANT R18, desc[UR6][R12.64] ;  /* 0x000000060c127981 */ /* 0x000ee2000c1e9900 */
[----:B------:R-:W-:-:S04]  /*0860*/  IMAD.WIDE R32, R33, 0x2, R16 ;  /* 0x0000000221207825 */ /* 0x000fc800078e0210 */
[----:B------:R-:W-:Y:S01]  /*0870*/  IMAD.IADD R19, R0, 0x1, R19 ;  /* 0x0000000100137824 */ /* 0x000fe200078e0213 */
[----:B------:R0:W3:Y:S03]  /*0880*/  LDG.E.U16.CONSTANT R21, desc[UR6][R32.64] ;  /* 0x0000000620157981 */ /* 0x0000e6000c1e9500 */
[----:B0-----:R-:W-:-:S05]  /*0890*/  IMAD.WIDE R32, R19, 0x2, R16 ;  /* 0x0000000213207825 */ /* 0x001fca00078e0210 */
[----:B------:R3:W3:Y:S01]  /*08a0*/  LDG.E.U16.CONSTANT R25, desc[UR6][R32.64] ;  /* 0x0000000620197981 */ /* 0x0006e2000c1e9500 */
[--C-:B------:R-:W-:Y:S01]  /*08b0*/  SHF.R.U32.HI R19, RZ, 0x8, R4.reuse ;  /* 0x00000008ff137819 */ /* 0x100fe20000011604 */
[----:B------:R-:W0:Y:S01]  /*08c0*/  I2F.F16 R27, R27 ;  /* 0x0000001b001b7306 */ /* 0x000e220000200c00 */
[----:B------:R-:W-:Y:S02]  /*08d0*/  SHF.R.U32.HI R12, RZ, 0xa, R4 ;  /* 0x0000000aff0c7819 */ /* 0x000fe40000011604 */
[----:B------:R-:W-:Y:S02]  /*08e0*/  LOP3.LUT R34, R19, 0x3, RZ, 0xc0, !PT ;  /* 0x0000000313227812 */ /* 0x000fe400078ec0ff */
[----:B------:R-:W-:-:S03]  /*08f0*/  LOP3.LUT R13, R12, 0x3, RZ, 0xc0, !PT ;  /* 0x000000030c0d7812 */ /* 0x000fc600078ec0ff */
[----:B------:R-:W1:Y:S01]  /*0900*/  I2F.F16 R28, R28 ;  /* 0x0000001c001c7306 */ /* 0x000e620000200c00 */
[----:B------:R-:W-:Y:S01]  /*0910*/  ULOP3.LUT UR4, UR4, 0x7ffffff0, URZ, 0xc0, !UPT ;  /* 0x7ffffff004047892 */ /* 0x000fe2000f8ec03f */
[----:B----4-:R-:W-:Y:S01]  /*0920*/  IMAD R35, R26, R3, RZ ;  /* 0x000000031a237224 */ /* 0x010fe200078e02ff */
[----:B-----5:R-:W-:-:S04]  /*0930*/  SHF.R.U32.HI R24, RZ, R5, R24 ;  /* 0x00000005ff187219 */ /* 0x020fc80000011618 */
[----:B------:R-:W-:Y:S02]  /*0940*/  LOP3.LUT R19, R24, 0x3, RZ, 0xc0, !PT ;  /* 0x0000000318137812 */ /* 0x000fe400078ec0ff */
[----:B------:R-:W-:Y:S02]  /*0950*/  SHF.R.S32.HI R24, RZ, 0x1f, R35 ;  /* 0x0000001fff187819 */ /* 0x000fe40000011423 */
[----:B--2---:R-:W-:-:S04]  /*0960*/  SHF.R.U32.HI R20, RZ, R5, R20 ;  /* 0x00000005ff147219 */ /* 0x004fc80000011614 */
[----:B------:R-:W-:Y:S02]  /*0970*/  LOP3.LUT R20, R20, 0x3, RZ, 0xc0, !PT ;  /* 0x0000000314147812 */ /* 0x000fe400078ec0ff */
[----:B------:R-:W-:Y:S02]  /*0980*/  LEA.HI R29, R24, R35, RZ, 0x4 ;  /* 0x00000023181d7211 */ /* 0x000fe400078f20ff */
[----:B------:R-:W-:Y:S02]  /*0990*/  IADD3 R24, -R20, UR5, R13 ;  /* 0x0000000514187c10 */ /* 0x000fe4000fffe10d */
[----:B------:R-:W-:Y:S01]  /*09a0*/  IADD3 R19, -R19, UR5, R34 ;  /* 0x0000000513137c10 */ /* 0x000fe2000fffe122 */
[----:B---3--:R-:W-:Y:S01]  /*09b0*/  IMAD R33, R22, R3, RZ ;  /* 0x0000000316217224 */ /* 0x008fe200078e02ff */
[----:B------:R-:W-:Y:S01]  /*09c0*/  LEA.HI.SX32 R13, R29, R2, 0x1c ;  /* 0x000000021d0d7211 */ /* 0x000fe200078fe2ff */
[----:B0-----:R-:W-:Y:S01]  /*09d0*/  HMUL2 R8, R27.H0_H0, R8.H0_H0 ;  /* 0x200000081b087232 */ /* 0x001fe20000000800 */
[----:B------:R-:W-:Y:S01]  /*09e0*/  SHF.R.U32.HI R10, RZ, R5, R10 ;  /* 0x00000005ff0a7219 */ /* 0x000fe2000001160a */
[----:B-1----:R-:W-:Y:S01]  /*09f0*/  HMUL2 R9, R28.H0_H0, R9.H0_H0 ;  /* 0x200000091c097232 */ /* 0x002fe20000000800 */
[----:B------:R-:W-:Y:S01]  /*0a00*/  SHF.R.S32.HI R20, RZ, 0x1f, R33 ;  /* 0x0000001fff147819 */ /* 0x000fe20000011421 */
[----:B------:R-:W-:Y:S01]  /*0a10*/  IMAD.IADD R35, R0, 0x1, R35 ;  /* 0x0000000100237824 */ /* 0x000fe200078e0223 */
[----:B------:R-:W-:Y:S01]  /*0a20*/  SHF.R.U32.HI R27, RZ, 0xc, R4 ;  /* 0x0000000cff1b7819 */ /* 0x000fe20000011604 */
[----:B------:R-:W-:Y:S01]  /*0a30*/  I2F.F16 R24, R24 ;  /* 0x0000001800187306 */ /* 0x000fe20000200c00 */
[----:B------:R-:W-:Y:S01]  /*0a40*/  LEA.HI R29, R20, R33, RZ, 0x4 ;  /* 0x00000021141d7211 */ /* 0x000fe200078f20ff */
[----:B------:R-:W2:Y:S01]  /*0a50*/  LDG.E.CONSTANT R22, desc[UR6][R30.64+0x2c] ;  /* 0x00002c061e167981 */ /* 0x000ea2000c1e9900 */
[----:B------:R-:W-:Y:S01]  /*0a60*/  SHF.R.U32.HI R20, RZ, R5, R18 ;  /* 0x00000005ff147219 */ /* 0x000fe20000011612 */
[----:B------:R-:W-:Y:S01]  /*0a70*/  IMAD.WIDE R12, R13, 0x4, R14 ;  /* 0x000000040d0c7825 */ /* 0x000fe200078e020e */
[----:B------:R-:W-:-:S03]  /*0a80*/  LOP3.LUT R10, R10, 0x3, RZ, 0xc0, !PT ;  /* 0x000000030a0a7812 */ /* 0x000fc600078ec0ff */
[----:B------:R-:W0:Y:S01]  /*0a90*/  I2F.F16 R18, R19 ;  /* 0x0000001300127306 */ /* 0x000e220000200c00 */
[----:B------:R-:W-:Y:S02]  /*0aa0*/  LOP3.LUT R27, R27, 0x3, RZ, 0xc0, !PT ;  /* 0x000000031b1b7812 */ /* 0x000fe400078ec0ff */
[----:B------:R-:W-:Y:S02]  /*0ab0*/  SHF.R.U32.HI R28, RZ, 0xe, R4 ;  /* 0x0000000eff1c7819 */ /* 0x000fe40000011604 */
[----:B------:R-:W-:Y:S02]  /*0ac0*/  IADD3 R27, -R10, UR5, R27 ;  /* 0x000000050a1b7c10 */ /* 0x000fe4000fffe11b */
[----:B------:R-:W3:Y:S01]  /*0ad0*/  LDG.E.CONSTANT R10, desc[UR6][R12.64] ;  /* 0x000000060c0a7981 */ /* 0x000ee2000c1e9900 */
[----:B------:R-:W-:Y:S02]  /*0ae0*/  LOP3.LUT R28, R28, 0x3, RZ, 0xc0, !PT ;  /* 0x000000031c1c7812 */ /* 0x000fe400078ec0ff */
[----:B------:R-:W-:-:S02]  /*0af0*/  LEA.HI.SX32 R29, R29, R2, 0x1c ;  /* 0x000000021d1d7211 */ /* 0x000fc400078fe2ff */
[----:B------:R-:W-:Y:S02]  /*0b00*/  LOP3.LUT R37, R20, 0x3, RZ, 0xc0, !PT ;  /* 0x0000000314257812 */ /* 0x000fe400078ec0ff */
[----:B------:R-:W4:Y:S01]  /*0b10*/  LDG.E.CONSTANT R20, desc[UR6][R30.64+0x28] ;  /* 0x000028061e147981 */ /* 0x000f22000c1e9900 */
[----:B0-----:R-:W-:Y:S01]  /*0b20*/  HMUL2 R11, R18.H0_H0, R11.H0_H0 ;  /* 0x2000000b120b7232 */ /* 0x001fe20000000800 */
[----:B------:R-:W-:Y:S01]  /*0b30*/  IADD3 R28, -R37, UR5, R28 ;  /* 0x00000005251c7c10 */ /* 0x000fe2000fffe11c */
[----:B------:R-:W0:Y:S01]  /*0b40*/  I2F.F16 R18, R27 ;  /* 0x0000001b00127306 */ /* 0x000e220000200c00 */
[----:B------:R-:W-:-:S05]  /*0b50*/  IMAD.WIDE R36, R29, 0x4, R14 ;  /* 0x000000041d247825 */ /* 0x000fca00078e020e */
[----:B------:R1:W5:Y:S01]  /*0b60*/  LDG.E.CONSTANT R12, desc[UR6][R36.64] ;  /* 0x00000006240c7981 */ /* 0x000362000c1e9900 */
[----:B------:R-:W-:Y:S01]  /*0b70*/  IMAD.WIDE R34, R35, 0x2, R16 ;  /* 0x0000000223227825 */ /* 0x000fe200078e0210 */
[----:B------:R-:W1:Y:S04]  /*0b80*/  I2F.F16 R26, R28 ;  /* 0x0000001c001a7306 */ /* 0x000e680000200c00 */
[----:B------:R-:W2:Y:S01]  /*0b90*/  LDG.E.U16.CONSTANT R13, desc[UR6][R34.64] ;  /* 0x00000006220d7981 */ /* 0x000ea2000c1e9500 */
[----:B0-----:R-:W-:Y:S02]  /*0ba0*/  HMUL2 R23, R18.H0_H0, R23.H0_H0 ;  /* 0x2000001712177232 */ /* 0x001fe40000000800 */
[----:B------:R-:W0:Y:S01]  /*0bb0*/  LDC.64 R18, c[0x0][0x240] ;  /* 0x00009000ff127b82 */ /* 0x000e220000000a00 */
[----:B------:R-:W-:-:S02]  /*0bc0*/  HMUL2 R21, R24.H0_H0, R21.H0_H0 ;  /* 0x2000001518157232 */ /* 0x000fc40000000800 */
[----:B------:R-:W2:Y:S01]  /*0bd0*/  LDG.E.CONSTANT R24, desc[UR6][R30.64+0x30] ;  /* 0x000030061e187981 */ /* 0x000ea2000c1e9900 */
[----:B------:R-:W-:Y:S02]  /*0be0*/  IMAD R29, R3, UR4, R0 ;  /* 0x00000004031d7c24 */ /* 0x000fe4000f8e0200 */
[----:B------:R-:W-:Y:S02]  /*0bf0*/  IMAD.IADD R33, R0, 0x1, R33 ;  /* 0x0000000100217824 */ /* 0x000fe400078e0221 */
[----:B-1----:R-:W-:Y:S01]  /*0c00*/  HMUL2 R25, R26.H0_H0, R25.H0_H0 ;  /* 0x200000191a197232 */ /* 0x002fe20000000800 */
[----:B------:R-:W2:Y:S04]  /*0c10*/  LDG.E.CONSTANT R34, desc[UR6][R30.64+0x3c] ;  /* 0x00003c061e227981 */ /* 0x000ea8000c1e9900 */
[----:B------:R-:W2:Y:S01]  /*0c20*/  LDG.E.CONSTANT R26, desc[UR6][R30.64+0x34] ;  /* 0x000034061e1a7981 */ /* 0x000ea2000c1e9900 */
[----:B------:R-:W-:-:S05]  /*0c30*/  IMAD.WIDE R32, R33, 0x2, R16 ;  /* 0x0000000221207825 */ /* 0x000fca00078e0210 */
[----:B------:R-:W2:Y:S01]  /*0c40*/  LDG.E.U16.CONSTANT R27, desc[UR6][R32.64] ;  /* 0x00000006201b7981 */ /* 0x000ea2000c1e9500 */
[----:B0-----:R-:W-:-:S03]  /*0c50*/  IMAD.WIDE R28, R29, 0x2, R18 ;  /* 0x000000021d1c7825 */ /* 0x001fc600078e0212 */
[----:B------:R0:W2:Y:S01]  /*0c60*/  LDG.E.CONSTANT R18, desc[UR6][R30.64+0x38] ;  /* 0x000038061e127981 */ /* 0x0000a2000c1e9900 */
[----:B------:R-:W-:Y:S02]  /*0c70*/  PRMT R19, R6, 0x7610, R19 ;  /* 0x0000761006137816 */ /* 0x000fe40000000013 */
[----:B------:R-:W-:Y:S01]  /*0c80*/  SHF.R.U32.HI R6, RZ, 0x10, R4 ;  /* 0x00000010ff067819 */ /* 0x000fe20000011604 */
[----:B------:R-:W-:Y:S02]  /*0c90*/  IMAD.WIDE R36, R3, 0x2, R28 ;  /* 0x0000000203247825 */ /* 0x000fe400078e021c */
[----:B------:R1:W-:Y:S01]  /*0ca0*/  STG.E.U16 desc[UR6][R28.64], R19 ;  /* 0x000000131c007986 */ /* 0x0003e2000c101506 */
[----:B------:R-:W-:Y:S02]  /*0cb0*/  LOP3.LUT R6, R6, 0x3, RZ, 0xc0, !PT ;  /* 0x0000000306067812 */ /* 0x000fe400078ec0ff */
[----:B-1----:R-:W-:Y:S02]  /*0cc0*/  PRMT R29, R7, 0x7610, R29 ;  /* 0x00007610071d7816 */ /* 0x002fe4000000001d */
[----:B0-----:R-:W-:-:S02]  /*0cd0*/  PRMT R30, R8, 0x7610, R30 ;  /* 0x00007610081e7816 */ /* 0x001fc4000000001e */
[----:B------:R-:W-:Y:S01]  /*0ce0*/  SHF.R.U32.HI R8, RZ, 0x12, R4 ;  /* 0x00000012ff087819 */ /* 0x000fe20000011604 */
[----:B------:R4:W-:Y:S01]  /*0cf0*/  STG.E.U16 desc[UR6][R36.64], R29 ;  /* 0x0000001d24007986 */ /* 0x0009e2000c101506 */
[----:B------:R-:W-:Y:S02]  /*0d00*/  IMAD.WIDE R32, R3, 0x2, R36 ;  /* 0x0000000203207825 */ /* 0x000fe400078e0224 */
[----:B------:R-:W-:-:S03]  /*0d10*/  LOP3.LUT R19, R8, 0x3, RZ, 0xc0, !PT ;  /* 0x0000000308137812 */ /* 0x000fc600078ec0ff */
[----:B------:R0:W-:Y:S01]  /*0d20*/  STG.E.U16 desc[UR6][R32.64], R30 ;  /* 0x0000001e20007986 */ /* 0x0001e2000c101506 */
[----:B---3--:R-:W-:-:S04]  /*0d30*/  SHF.R.U32.HI R10, RZ, R5, R10 ;  /* 0x00000005ff0a7219 */ /* 0x008fc8000001160a */
[----:B------:R-:W-:-:S04]  /*0d40*/  LOP3.LUT R7, R10, 0x3, RZ, 0xc0, !PT ;  /* 0x000000030a077812 */ /* 0x000fc800078ec0ff */
[----:B------:R-:W-:Y:S01]  /*0d50*/  IADD3 R10, -R7, UR5, R6 ;  /* 0x00000005070a7c10 */ /* 0x000fe2000fffe106 */
[----:B----4-:R-:W-:-:S05]  /*0d60*/  IMAD R29, R20, R3, RZ ;  /* 0x00000003141d7224 */ /* 0x010fca00078e02ff */
[----:B------:R-:W1:Y:S01]  /*0d70*/  I2F.F16 R10, R10 ;  /* 0x0000000a000a7306 */ /* 0x000e620000200c00 */
[----:B-----5:R-:W-:-:S04]  /*0d80*/  SHF.R.U32.HI R12, RZ, R5, R12 ;  /* 0x00000005ff0c7219 */ /* 0x020fc8000001160c */
[----:B------:R-:W-:Y:S01]  /*0d90*/  LOP3.LUT R12, R12, 0x3, RZ, 0xc0, !PT ;  /* 0x000000030c0c7812 */ /* 0x000fe200078ec0ff */
[----:B------:R-:W-:-:S03]  /*0da0*/  IMAD.WIDE R6, R3, 0x2, R32 ;  /* 0x0000000203067825 */ /* 0x000fc600078e0220 */
[----:B------:R-:W-:Y:S02]  /*0db0*/  IADD3 R19, -R12, UR5, R19 ;  /* 0x000000050c137c10 */ /* 0x000fe4000fffe113 */
[--C-:B------:R-:W-:Y:S01]  /*0dc0*/  SHF.R.S32.HI R12, RZ, 0x1f, R29.reuse ;  /* 0x0000001fff0c7819 */ /* 0x100fe2000001141d */
[----:B------:R-:W-:Y:S01]  /*0dd0*/  IMAD.IADD R31, R0, 0x1, R29 ;  /* 0x00000001001f7824 */ /* 0x000fe200078e021d */
[----:B0-----:R-:W-:Y:S01]  /*0de0*/  PRMT R32, R11, 0x7610, R32 ;  /* 0x000076100b207816 */ /* 0x001fe20000000020 */
[----:B--2---:R-:W-:Y:S01]  /*0df0*/  IMAD R11, R22, R3, RZ ;  /* 0x00000003160b7224 */ /* 0x004fe200078e02ff */
[----:B------:R-:W-:Y:S01]  /*0e00*/  LEA.HI R29, R12, R29, RZ, 0x4 ;  /* 0x0000001d0c1d7211 */ /* 0x000fe200078f20ff */
[----:B-1----:R-:W-:Y:S01]  /*0e10*/  HMUL2 R22, R10.H0_H0, R13.H0_H0 ;  /* 0x2000000d0a167232 */ /* 0x002fe20000000800 */
[----:B------:R0:W-:Y:S02]  /*0e20*/  STG.E.U16 desc[UR6][R6.64], R9 ;  /* 0x0000000906007986 */ /* 0x0001e4000c101506 */
[----:B------:R-:W-:-:S02]  /*0e30*/  SHF.R.S32.HI R10, RZ, 0x1f, R11 ;  /* 0x0000001fff0a7819 */ /* 0x000fc4000001140b */
[----:B------:R-:W-:Y:S02]  /*0e40*/  LEA.HI.SX32 R29, R29, R2, 0x1c ;  /* 0x000000021d1d7211 */ /* 0x000fe400078fe2ff */
[----:B------:R-:W-:Y:S01]  /*0e50*/  LEA.HI R13, R10, R11, RZ, 0x4 ;  /* 0x0000000b0a0d7211 */ /* 0x000fe200078f20ff */
[----:B0-----:R-:W-:-:S04]  /*0e60*/  IMAD.WIDE R8, R3, 0x2, R6 ;  /* 0x0000000203087825 */ /* 0x001fc800078e0206 */
[----:B------:R-:W-:Y:S02]  /*0e70*/  IMAD.IADD R7, R0, 0x1, R11 ;  /* 0x0000000100077824 */ /* 0x000fe400078e020b */
[----:B------:R-:W-:Y:S01]  /*0e80*/  IMAD.WIDE R10, R29, 0x4, R14 ;  /* 0x000000041d0a7825 */ /* 0x000fe200078e020e */
[----:B------:R0:W1:Y:S01]  /*0e90*/  I2F.F16 R28, R19 ;  /* 0x00000013001c7306 */ /* 0x0000620000200c00 */
[----:B------:R2:W-:Y:S02]  /*0ea0*/  STG.E.U16 desc[UR6][R8.64], R32 ;  /* 0x0000002008007986 */ /* 0x0005e4000c101506 */
[----:B------:R-:W-:Y:S02]  /*0eb0*/  IMAD R29, R24, R3, RZ ;  /* 0x00000003181d7224 */ /* 0x000fe400078e02ff */
[----:B------:R3:W4:Y:S01]  /*0ec0*/  LDG.E.CONSTANT R10, desc[UR6][R10.64] ;  /* 0x000000060a0a7981 */ /* 0x000722000c1e9900 */
[----:B------:R-:W-:Y:S01]  /*0ed0*/  IMAD.WIDE R30, R31, 0x2, R16 ;  /* 0x000000021f1e7825 */ /* 0x000fe200078e0210 */
[----:B------:R-:W-:-:S03]  /*0ee0*/  LEA.HI.SX32 R13, R13, R2, 0x1c ;  /* 0x000000020d0d7211 */ /* 0x000fc600078fe2ff */
[----:B------:R-:W-:Y:S01]  /*0ef0*/  IMAD.IADD R33, R0, 0x1, R29 ;  /* 0x0000000100217824 */ /* 0x000fe200078e021d */
[----:B------:R5:W4:Y:S01]  /*0f00*/  LDG.E.U16.CONSTANT R20, desc[UR6][R30.64] ;  /* 0x000000061e147981 */ /* 0x000b22000c1e9500 */
[----:B--2---:R-:W-:Y:S01]  /*0f10*/  IMAD.WIDE R8, R3, 0x2, R8 ;  /* 0x0000000203087825 */ /* 0x004fe200078e0208 */
[----:B---3--:R-:W-:-:S03]  /*0f20*/  PRMT R11, R21, 0x7610, R11 ;  /* 0x00007610150b7816 */ /* 0x008fc6000000000b */
[----:B------:R-:W-:Y:S02]  /*0f30*/  IMAD.WIDE R6, R7, 0x2, R16 ;  /* 0x0000000207067825 */ /* 0x000fe400078e0210 */
[----:B------:R2:W-:Y:S02]  /*0f40*/  STG.E.U16 desc[UR6][R8.64], R11 ;  /* 0x0000000b08007986 */ /* 0x0005e4000c101506 */
[----:B------:R-:W-:Y:S01]  /*0f50*/  IMAD R21, R26, R3, RZ ;  /* 0x000000031a157224 */ /* 0x000fe200078e02ff */
[----:B-----5:R-:W-:Y:S01]  /*0f60*/  SHF.R.S32.HI R30, RZ, 0x1f, R29 ;  /* 0x0000001fff1e7819 */ /* 0x020fe2000001141d */
[----:B------:R-:W-:Y:S01]  /*0f70*/  IMAD.WIDE R32, R33, 0x2, R16 ;  /* 0x0000000221207825 */ /* 0x000fe200078e0210 */
[----:B------:R-:W3:Y:S03]  /*0f80*/  LDG.E.U16.CONSTANT R6, desc[UR6][R6.64] ;  /* 0x0000000606067981 */ /* 0x000ee6000c1e9500 */
[----:B------:R-:W-:Y:S01]  /*0f90*/  IMAD.WIDE R12, R13, 0x4, R14 ;  /* 0x000000040d0c7825 */ /* 0x000fe200078e020e */
[----:B------:R-:W-:-:S03]  /*0fa0*/  LEA.HI R29, R30, R29, RZ, 0x4 ;  /* 0x0000001d1e1d7211 */ /* 0x000fc600078f20ff */
[----:B--2---:R-:W-:Y:S01]  /*0fb0*/  IMAD R11, R18, R3, RZ ;  /* 0x00000003120b7224 */ /* 0x004fe200078e02ff */
[--C-:B------:R-:W-:Y:S01]  /*0fc0*/  SHF.R.S32.HI R26, RZ, 0x1f, R21.reuse ;  /* 0x0000001fff1a7819 */ /* 0x100fe20000011415 */
[----:B0-----:R-:W-:Y:S01]  /*0fd0*/  IMAD.IADD R19, R0, 0x1, R21 ;  /* 0x0000000100137824 */ /* 0x001fe200078e0215 */
[----:B------:R0:W2:Y:S01]  /*0fe0*/  LDG.E.U16.CONSTANT R7, desc[UR6][R32.64] ;  /* 0x0000000620077981 */ /* 0x0000a2000c1e9500 */
[----:B-1----:R-:W-:Y:S01]  /*0ff0*/  HMUL2 R28, R28.H0_H0, R27.H0_H0 ;  /* 0x2000001b1c1c7232 */ /* 0x002fe20000000800 */
[----:B------:R-:W-:Y:S02]  /*1000*/  LEA.HI.SX32 R27, R29, R2, 0x1c ;  /* 0x000000021d1b7211 */ /* 0x000fe400078fe2ff */
[----:B------:R1:W5:Y:S01]  /*1010*/  LDG.E.CONSTANT R24, desc[UR6][R12.64] ;  /* 0x000000060c187981 */ /* 0x000362000c1e9900 */
[----:B------:R-:W-:Y:S02]  /*1020*/  LEA.HI R31, R26, R21, RZ, 0x4 ;  /* 0x000000151a1f7211 */ /* 0x000fe400078f20ff */
[----:B0-----:R-:W-:Y:S01]  /*1030*/  SHF.R.S32.HI R32, RZ, 0x1f, R11 ;  /* 0x0000001fff207819 */ /* 0x001fe2000001140b */
[----:B-1----:R-:W-:-:S03]  /*1040*/  IMAD.WIDE R12, R19, 0x2, R16 ;  /* 0x00000002130c7825 */ /* 0x002fc600078e0210 */
[----:B------:R-:W-:Y:S01]  /*1050*/  LEA.HI R21, R32, R11, RZ, 0x4 ;  /* 0x0000000b20157211 */ /* 0x000fe200078f20ff */
[----:B------:R-:W-:Y:S02]  /*1060*/  IMAD.IADD R19, R0, 0x1, R11 ;  /* 0x0000000100137824 */ /* 0x000fe400078e020b */
[----:B------:R-:W-:Y:S01]  /*1070*/  IMAD R11, R34, R3, RZ ;  /* 0x00000003220b7224 */ /* 0x000fe200078e02ff */
[-C--:B------:R-:W-:Y:S01]  /*1080*/  LEA.HI.SX32 R31, R31, R2.reuse, 0x1c ;  /* 0x000000021f1f7211 */ /* 0x080fe200078fe2ff */
[----:B------:R-:W-:Y:S01]  /*1090*/  IMAD.WIDE R26, R27, 0x4, R14 ;  /* 0x000000041b1a7825 */ /* 0x000fe200078e020e */
[----:B------:R0:W2:Y:S02]  /*10a0*/  LDG.E.U16.CONSTANT R12, desc[UR6][R12.64] ;  /* 0x000000060c0c7981 */ /* 0x0000a4000c1e9500 */
[----:B------:R-:W-:Y:S01]  /*10b0*/  SHF.R.S32.HI R34, RZ, 0x1f, R11 ;  /* 0x0000001fff227819 */ /* 0x000fe2000001140b */
[----:B------:R-:W-:Y:S02]  /*10c0*/  IMAD.WIDE R30, R31, 0x4, R14 ;  /* 0x000000041f1e7825 */ /* 0x000fe400078e020e */
[----:B------:R-:W3:Y:S01]  /*10d0*/  LDG.E.CONSTANT R26, desc[UR6][R26.64] ;  /* 0x000000061a1a7981 */ /* 0x000ee2000c1e9900 */
[----:B------:R-:W-:-:S03]  /*10e0*/  LEA.HI.SX32 R21, R21, R2, 0x1c ;  /* 0x0000000215157211 */ /* 0x000fc600078fe2ff */
[----:B------:R-:W2:Y:S01]  /*10f0*/  LDG.E.CONSTANT R30, desc[UR6][R30.64] ;  /* 0x000000061e1e7981 */ /* 0x000ea2000c1e9900 */
[----:B0-----:R-:W-:-:S04]  /*1100*/  LEA.HI R13, R34, R11, RZ, 0x4 ;  /* 0x0000000b220d7211 */ /* 0x001fc800078f20ff */
[----:B------:R-:W-:Y:S01]  /*1110*/  LEA.HI.SX32 R13, R13, R2, 0x1c ;  /* 0x000000020d0d7211 */ /* 0x000fe200078fe2ff */
[----:B------:R-:W-:-:S04]  /*1120*/  IMAD.WIDE R32, R21, 0x4, R14 ;  /* 0x0000000415207825 */ /* 0x000fc800078e020e */
[----:B------:R-:W-:Y:S02]  /*1130*/  IMAD.WIDE R14, R13, 0x4, R14 ;  /* 0x000000040d0e7825 */ /* 0x000fe400078e020e */
[----:B------:R-:W2:Y:S04]  /*1140*/  LDG.E.CONSTANT R32, desc[UR6][R32.64] ;  /* 0x0000000620207981 */ /* 0x000ea8000c1e9900 */
[----:B------:R-:W2:Y:S01]  /*1150*/  LDG.E.CONSTANT R14, desc[UR6][R14.64] ;  /* 0x000000060e0e7981 */ /* 0x000ea2000c1e9900 */
[----:B------:R-:W-:Y:S02]  /*1160*/  IMAD.IADD R11, R0, 0x1, R11 ;  /* 0x00000001000b7824 */ /* 0x000fe400078e020b */
[----:B------:R-:W-:-:S04]  /*1170*/  IMAD.WIDE R18, R19, 0x2, R16 ;  /* 0x0000000213127825 */ /* 0x000fc800078e0210 */
[----:B------:R-:W-:Y:S02]  /*1180*/  IMAD.WIDE R16, R11, 0x2, R16 ;  /* 0x000000020b107825 */ /* 0x000fe400078e0210 */
[----:B------:R0:W2:Y:S04]  /*1190*/  LDG.E.U16.CONSTANT R18, desc[UR6][R18.64] ;  /* 0x0000000612127981 */ /* 0x0000a8000c1e9500 */
[----:B------:R1:W2:Y:S01]  /*11a0*/  LDG.E.U16.CONSTANT R16, desc[UR6][R16.64] ;  /* 0x0000000610107981 */ /* 0x0002a2000c1e9500 */
[----:B------:R-:W-:Y:S01]  /*11b0*/  SHF.R.U32.HI R0, RZ, 0x14, R4 ;  /* 0x00000014ff007819 */ /* 0x000fe20000011604 */
[----:B------:R-:W-:-:S03]  /*11c0*/  IMAD.WIDE R8, R3, 0x2, R8 ;  /* 0x0000000203087825 */ /* 0x000fc600078e0208 */
[----:B------:R-:W-:Y:S02]  /*11d0*/  LOP3.LUT R11, R0, 0x3, RZ, 0xc0, !PT ;  /* 0x00000003000b7812 */ /* 0x000fe400078ec0ff */
[----:B------:R-:W-:Y:S01]  /*11e0*/  SHF.R.U32.HI R0, RZ, 0x16, R4 ;  /* 0x00000016ff007819 */ /* 0x000fe20000011604 */
[----:B------:R-:W-:Y:S01]  /*11f0*/  IMAD.WIDE R34, R3, 0x2, R8 ;  /* 0x0000000203227825 */ /* 0x000fe200078e0208 */
[----:B------:R0:W-:Y:S04]  /*1200*/  STG.E.U16 desc[UR6][R8.64], R23 ;  /* 0x0000001708007986 */ /* 0x0001e8000c101506 */
[----:B------:R1:W-:Y:S01]  /*1210*/  STG.E.U16 desc[UR6][R34.64], R25 ;  /* 0x0000001922007986 */ /* 0x0003e2000c101506 */
[----:B------:R-:W-:Y:S02]  /*1220*/  SHF.R.U32.HI R2, RZ, 0x1a, R4 ;  /* 0x0000001aff027819 */ /* 0x000fe40000011604 */
[----:B0-----:R-:W-:-:S02]  /*1230*/  LOP3.LUT R9, R0, 0x3, RZ, 0xc0, !PT ;  /* 0x0000000300097812 */ /* 0x001fc400078ec0ff */
[----:B------:R-:W-:Y:S01]  /*1240*/  SHF.R.U32.HI R0, RZ, 0x18, R4 ;  /* 0x00000018ff007819 */ /* 0x000fe20000011604 */
[----:B-1----:R-:W-:Y:S01]  /*1250*/  IMAD.WIDE R34, R3, 0x2, R34 ;  /* 0x0000000203227825 */ /* 0x002fe200078e0222 */
[----:B------:R-:W-:Y:S02]  /*1260*/  SHF.R.U32.HI R19, RZ, 0x1c, R4 ;  /* 0x0000001cff137819 */ /* 0x000fe40000011604 */
[----:B------:R-:W-:Y:S02]  /*1270*/  LEA.HI R21, R4, UR5, RZ, 0x2 ;  /* 0x0000000504157c11 */ /* 0x000fe4000f8f10ff */
[----:B------:R-:W-:Y:S01]  /*1280*/  LOP3.LUT R19, R19, 0x3, RZ, 0xc0, !PT ;  /* 0x0000000313137812 */ /* 0x000fe200078ec0ff */
[----:B------:R-:W-:Y:S01]  /*1290*/  STG.E.U16 desc[UR6][R34.64], R22 ;  /* 0x0000001622007986 */ /* 0x000fe2000c101506 */
[----:B----4-:R-:W-:-:S04]  /*12a0*/  SHF.R.U32.HI R10, RZ, R5, R10 ;  /* 0x00000005ff0a7219 */ /* 0x010fc8000001160a */
[----:B------:R-:W-:-:S04]  /*12b0*/  LOP3.LUT R10, R10, 0x3, RZ, 0xc0, !PT ;  /* 0x000000030a0a7812 */ /* 0x000fc800078ec0ff */
[----:B------:R-:W-:-:S04]  /*12c0*/  IADD3 R10, -R10, UR5, R11 ;  /* 0x000000050a0a7c10 */ /* 0x000fc8000fffe10b */
[----:B------:R0:W1:Y:S01]  /*12d0*/  I2F.F16 R15, R10 ;  /* 0x0000000a000f7306 */ /* 0x0000620000200c00 */
[----:B------:R-:W-:Y:S02]  /*12e0*/  LOP3.LUT R11, R2, 0x3, RZ, 0xc0, !PT ;  /* 0x00000003020b7812 */ /* 0x000fe400078ec0ff */
[----:B-----5:R-:W-:-:S04]  /*12f0*/  SHF.R.U32.HI R24, RZ, R5, R24 ;  /* 0x00000005ff187219 */ /* 0x020fc80000011618 */
[----:B------:R-:W-:-:S04]  /*1300*/  LOP3.LUT R24, R24, 0x3, RZ, 0xc0, !PT ;  /* 0x0000000318187812 */ /* 0x000fc800078ec0ff */
[----:B------:R-:W-:Y:S02]  /*1310*/  IADD3 R13, -R24, UR5, R9 ;  /* 0x00000005180d7c10 */ /* 0x000fe4000fffe109 */
[----:B------:R-:W-:Y:S02]  /*1320*/  LOP3.LUT R9, R0, 0x3, RZ, 0xc0, !PT ;  /* 0x0000000300097812 */ /* 0x000fe400078ec0ff */
[----:B---3--:R-:W-:-:S04]  /*1330*/  SHF.R.U32.HI R26, RZ, R5, R26 ;  /* 0x00000005ff1a7219 */ /* 0x008fc8000001161a */
[----:B------:R-:W-:Y:S02]  /*1340*/  LOP3.LUT R26, R26, 0x3, RZ, 0xc0, !PT ;  /* 0x000000031a1a7812 */ /* 0x000fe400078ec0ff */
[----:B--2---:R-:W-:Y:S02]  /*1350*/  SHF.R.U32.HI R30, RZ, R5, R30 ;  /* 0x00000005ff1e7219 */ /* 0x004fe4000001161e */
[----:B------:R-:W-:Y:S01]  /*1360*/  IADD3 R0, -R26, UR5, R9 ;  /* 0x000000051a007c10 */ /* 0x000fe2000fffe109 */
[----:B------:R-:W-:Y:S01]  /*1370*/  IMAD.WIDE R8, R3, 0x2, R34 ;  /* 0x0000000203087825 */ /* 0x000fe200078e0222 */
[----:B------:R-:W-:-:S04]  /*1380*/  LOP3.LUT R30, R30, 0x3, RZ, 0xc0, !PT ;  /* 0x000000031e1e7812 */ /* 0x000fc800078ec0ff */
[----:B------:R-:W-:Y:S01]  /*1390*/  IADD3 R17, -R30, UR5, R11 ;  /* 0x000000051e117c10 */ /* 0x000fe2000fffe10b */
[C---:B0-----:R-:W-:Y:S01]  /*13a0*/  IMAD.WIDE R10, R3.reuse, 0x2, R8 ;  /* 0x00000002030a7825 */ /* 0x041fe200078e0208 */
[-C--:B------:R-:W-:Y:S02]  /*13b0*/  SHF.R.U32.HI R32, RZ, R5.reuse, R32 ;  /* 0x00000005ff207219 */ /* 0x080fe40000011620 */
[----:B------:R-:W-:Y:S02]  /*13c0*/  SHF.R.U32.HI R14, RZ, R5, R14 ;  /* 0x00000005ff0e7219 */ /* 0x000fe4000001160e */
[----:B------:R-:W-:Y:S02]  /*13d0*/  LOP3.LUT R32, R32, 0x3, RZ, 0xc0, !PT ;  /* 0x0000000320207812 */ /* 0x000fe400078ec0ff */
[----:B------:R-:W-:Y:S01]  /*13e0*/  LOP3.LUT R14, R14, 0x3, RZ, 0xc0, !PT ;  /* 0x000000030e0e7812 */ /* 0x000fe200078ec0ff */
[----:B-1----:R-:W-:Y:S02]  /*13f0*/  HMUL2 R15, R15.H0_H0, R20.H0_H0 ;  /* 0x200000140f0f7232 */ /* 0x002fe40000000800 */
[----:B------:R-:W-:Y:S01]  /*1400*/  IMAD.WIDE R4, R3, 0x2, R10 ;  /* 0x0000000203047825 */ /* 0x000fe200078e020a */
[----:B------:R-:W0:Y:S01]  /*1410*/  I2F.F16 R13, R13 ;  /* 0x0000000d000d7306 */ /* 0x000e220000200c00 */
[----:B------:R-:W-:Y:S01]  /*1420*/  IADD3 R19, -R32, UR5, R19 ;  /* 0x0000000520137c10 */ /* 0x000fe2000fffe113 */
[----:B------:R-:W-:Y:S01]  /*1430*/  STG.E.U16 desc[UR6][R8.64], R28 ;  /* 0x0000001c08007986 */ /* 0x000fe2000c101506 */
[----:B------:R-:W-:-:S05]  /*1440*/  IMAD.IADD R21, R21, 0x1, -R14 ;  /* 0x0000000115157824 */ /* 0x000fca00078e0a0e */
[----:B------:R-:W1:Y:S01]  /*1450*/  I2F.F16 R0, R0 ;  /* 0x0000000000007306 */ /* 0x000e620000200c00 */
[----:B------:R2:W-:Y:S07]  /*1460*/  STG.E.U16 desc[UR6][R10.64], R15 ;  /* 0x0000000f0a007986 */ /* 0x0005ee000c101506 */
[----:B------:R-:W3:Y:S01]  /*1470*/  I2F.F16 R17, R17 ;  /* 0x0000001100117306 */ /* 0x000ee20000200c00 */
[----:B--2---:R-:W-:-:S07]  /*1480*/  IMAD.WIDE R14, R3, 0x2, R4 ;  /* 0x00000002030e7825 */ /* 0x004fce00078e0204 */
[----:B------:R-:W2:Y:S01]  /*1490*/  I2F.F16 R19, R19 ;  /* 0x0000001300137306 */ /* 0x000ea20000200c00 */
[----:B------:R-:W-:-:S07]  /*14a0*/  IMAD.WIDE R8, R3, 0x2, R14 ;  /* 0x0000000203087825 */ /* 0x000fce00078e020e */
[----:B------:R-:W4:Y:S01]  /*14b0*/  I2F.F16 R21, R21 ;  /* 0x0000001500157306 */ /* 0x000f220000200c00 */
[----:B0-----:R-:W-:Y:S02]  /*14c0*/  HMUL2 R13, R13.H0_H0, R6.H0_H0 ;  /* 0x200000060d0d7232 */ /* 0x001fe40000000800 */
[----:B-1----:R-:W-:Y:S02]  /*14d0*/  HMUL2 R0, R0.H0_H0, R7.H0_H0 ;  /* 0x2000000700007232 */ /* 0x002fe40000000800 */
[----:B------:R-:W-:-:S04]  /*14e0*/  IMAD.WIDE R6, R3, 0x2, R8 ;  /* 0x0000000203067825 */ /* 0x000fc800078e0208 */
[----:B---3--:R-:W-:Y:S02]  /*14f0*/  HMUL2 R12, R17.H0_H0, R12.H0_H0 ;  /* 0x2000000c110c7232 */ /* 0x008fe40000000800 */
[----:B--2---:R-:W-:Y:S01]  /*1500*/  HMUL2 R18, R19.H0_H0, R18.H0_H0 ;  /* 0x2000001213127232 */ /* 0x004fe20000000800 */
[----:B------:R-:W-:Y:S01]  /*1510*/  STG.E.U16 desc[UR6][R4.64], R13 ;  /* 0x0000000d04007986 */ /* 0x000fe2000c101506 */
[----:B------:R-:W-:-:S03]  /*1520*/  IMAD.WIDE R2, R3, 0x2, R6 ;  /* 0x0000000203027825 */ /* 0x000fc600078e0206 */
[----:B------:R-:W-:Y:S01]  /*1530*/  STG.E.U16 desc[UR6][R14.64], R0 ;  /* 0x000000000e007986 */ /* 0x000fe2000c101506 */
[----:B----4-:R-:W-:-:S03]  /*1540*/  HMUL2 R16, R21.H0_H0, R16.H0_H0 ;  /* 0x2000001015107232 */ /* 0x010fc60000000800 */
[----:B------:R-:W-:Y:S04]  /*1550*/  STG.E.U16 desc[UR6][R8.64], R12 ;  /* 0x0000000c08007986 */ /* 0x000fe8000c101506 */
[----:B------:R-:W-:Y:S04]  /*1560*/  STG.E.U16 desc[UR6][R6.64], R18 ;  /* 0x0000001206007986 */ /* 0x000fe8000c101506 */
[----:B------:R-:W-:Y:S01]  /*1570*/  STG.E.U16 desc[UR6][R2.64], R16 ;  /* 0x0000001002007986 */ /* 0x000fe2000c101506 */
[----:B------:R-:W-:Y:S05]  /*1580*/  EXIT ;  /* 0x000000000000794d */ /* 0x000fea0003800000 */
.L_x_143:
        /* <DEDUP_REMOVED lines=15> */
.L_x_1808:


//--------------------- .text._ZN4vllm4gptq23reconstruct_gptq_kernelINS0_17MatrixView_q4_rowELi4EEEvPKjPK6__halfS4_PKiiiibPS5_ --------------------------
	.section	.text._ZN4vllm4gptq23reconstruct_gptq_kernelINS0_17MatrixView_q4_rowELi4EEEvPKjPK6__halfS4_PKiiiibPS5_,"ax",@progbits
	.align	128
        .global         _ZN4vllm4gptq23reconstruct_gptq_kernelINS0_17MatrixView_q4_rowELi4EEEvPKjPK6__halfS4_PKiiiibPS5_
        .type           _ZN4vllm4gptq23reconstruct_gptq_kernelINS0_17MatrixView_q4_rowELi4EEEvPKjPK6__halfS4_PKiiiibPS5_,@function
        .size           _ZN4vllm4gptq23reconstruct_gptq_kernelINS0_17MatrixView_q4_rowELi4EEEvPKjPK6__halfS4_PKiiiibPS5_,(.L_x_1809 - _ZN4vllm4gptq23reconstruct_gptq_kernelINS0_17MatrixView_q4_rowELi4EEEvPKjPK6__halfS4_PKiiiibPS5_)
        .other          _ZN4vllm4gptq23reconstruct_gptq_kernelINS0_17MatrixView_q4_rowELi4EEEvPKjPK6__halfS4_PKiiiibPS5_,@"STO_CUDA_ENTRY STV_DEFAULT"
_ZN4vllm4gptq23reconstruct_gptq_kernelINS0_17MatrixView_q4_rowELi4EEEvPKjPK6__halfS4_PKiiiibPS5_:
.text._ZN4vllm4gptq23reconstruct_gptq_kernelINS0_17MatrixView_q4_rowELi4EEEvPKjPK6__halfS4_PKiiiibPS5_:
        /* <DEDUP_REMOVED lines=9> */
[----:B------:R-:W1:Y:S01]  /*0090*/  LDC.64 R4, c[0x0][0x210] ;  /* 0x00008400ff047b82 */ /* 0x000e620000000a00 */
[----:B------:R-:W-:-:S07]  /*00a0*/  SHF.R.S32.HI R6, RZ, 0x1f, R23 ;  /* 0x0000001fff067819 */ /* 0x000fce0000011417 */
[----:B------:R-:W2:Y:S01]  /*00b0*/  LDC.64 R16, c[0x0][0x220] ;  /* 0x00008800ff107b82 */ /* 0x000ea20000000a00 */
[----:B0-----:R-:W-:-:S07]  /*00c0*/  ULEA UR5, UP0, UR4, UR6, 0x5 ;  /* 0x0000000604057291 */ /* 0x001fce000f80283f */
[----:B------:R-:W0:Y:S01]  /*00d0*/  LDC.64 R10, c[0x0][0x218] ;  /* 0x00008600ff0a7b82 */ /* 0x000e220000000a00 */
[----:B------:R-:W-:Y:S01]  /*00e0*/  UIADD3.X UR6, URZ, UR7, URZ, UP0, !UPT ;  /* 0x000000073f067290 */ /* 0x000fe200087fe43f */
[----:B------:R-:W-:Y:S01]  /*00f0*/  IMAD.U32 R14, RZ, RZ, UR5 ;  /* 0x00000005ff0e7e24 */ /* 0x000fe2000f8e00ff */
[----:B------:R-:W-:Y:S01]  /*0100*/  LEA.HI R6, R6, R23, RZ, 0x3 ;  /* 0x0000001706067211 */ /* 0x000fe200078f18ff */
[----:B------:R-:W-:Y:S01]  /*0110*/  IMAD R13, R3, UR4, R23 ;  /* 0x00000004030d7c24 */ /* 0x000fe2000f8e0217 */
[----:B------:R-:W-:Y:S02]  /*0120*/  ULDC.U8 UR5, c[0x0][0x23c] ;  /* 0x00008f0000057ab9 */ /* 0x000fe40000000000 */
[----:B------:R-:W-:Y:S01]  /*0130*/  IMAD.U32 R15, RZ, RZ, UR6 ;  /* 0x00000006ff0f7e24 */ /* 0x000fe2000f8e00ff */
[----:B------:R-:W-:-:S04]  /*0140*/  ULDC.64 UR6, c[0x0][0x208] ;  /* 0x0000820000067ab9 */ /* 0x000fc80000000a00 */
[----:B------:R-:W3:Y:S01]  /*0150*/  LDG.E.CONSTANT R0, desc[UR6][R14.64] ;  /* 0x000000060e007981 */ /* 0x000ee2000c1e9900 */
[----:B------:R-:W-:Y:S01]  /*0160*/  SHF.R.S32.HI R8, RZ, 0x3, R6 ;  /* 0x00000003ff087819 */ /* 0x000fe20000011406 */
[----:B-1----:R-:W-:Y:S02]  /*0170*/  IMAD.WIDE.U32 R12, R13, 0x4, R4 ;  /* 0x000000040d0c7825 */ /* 0x002fe400078e0004 */
[----:B------:R-:W4:Y:S04]  /*0180*/  LDG.E.CONSTANT R4, desc[UR6][R14.64+0x4] ;  /* 0x000004060e047981 */ /* 0x000f28000c1e9900 */
[----:B------:R-:W5:Y:S04]  /*0190*/  LDG.E.CONSTANT R20, desc[UR6][R14.64+0x8] ;  /* 0x000008060e147981 */ /* 0x000f68000c1e9900 */
[----:B------:R-:W5:Y:S04]  /*01a0*/  LDG.E.CONSTANT R6, desc[UR6][R14.64+0xc] ;  /* 0x00000c060e067981 */ /* 0x000f68000c1e9900 */
[----:B------:R-:W5:Y:S01]  /*01b0*/  LDG.E.CONSTANT R24, desc[UR6][R14.64+0x18] ;  /* 0x000018060e187981 */ /* 0x000f62000c1e9900 */
[----:B---3--:R-:W-:-:S03]  /*01c0*/  IMAD R2, R0, R3, RZ ;  /* 0x0000000300027224 */ /* 0x008fc600078e02ff */
[----:B------:R-:W3:Y:S02]  /*01d0*/  LDG.E.CONSTANT R0, desc[UR6][R14.64+0x10] ;  /* 0x000010060e007981 */ /* 0x000ee4000c1e9900 */
[----:B------:R-:W-:-:S04]  /*01e0*/  SHF.R.S32.HI R7, RZ, 0x1f, R2 ;  /* 0x0000001fff077819 */ /* 0x000fc80000011402 */
[----:B------:R-:W-:-:S04]  /*01f0*/  LEA.HI R7, R7, R2, RZ, 0x3 ;  /* 0x0000000207077211 */ /* 0x000fc800078f18ff */
[----:B------:R-:W-:-:S05]  /*0200*/  LEA.HI.SX32 R7, R7, R8, 0x1d ;  /* 0x0000000807077211 */ /* 0x000fca00078feaff */
[----:B--2---:R-:W-:Y:S02]  /*0210*/  IMAD.WIDE R18, R7, 0x4, R16 ;  /* 0x0000000407127825 */ /* 0x004fe400078e0210 */
[----:B------:R1:W2:Y:S04]  /*0220*/  LDG.E.CONSTANT R7, desc[UR6][R12.64] ;  /* 0x000000060c077981 */ /* 0x0002a8000c1e9900 */
[----:B------:R-:W3:Y:S01]  /*0230*/  LDG.E.CONSTANT R22, desc[UR6][R18.64] ;  /* 0x0000000612167981 */ /* 0x000ee2000c1e9900 */
[----:B------:R-:W-:-:S03]  /*0240*/  IMAD.IADD R27, R23, 0x1, R2 ;  /* 0x00000001171b7824 */ /* 0x000fc600078e0202 */
[----:B------:R-:W3:Y:S01]  /*0250*/  LDG.E.CONSTANT R2, desc[UR6][R14.64+0x14] ;  /* 0x000014060e027981 */ /* 0x000ee2000c1e9900 */
[----:B0-----:R-:W-:Y:S01]  /*0260*/  IMAD.WIDE R26, R27, 0x2, R10 ;  /* 0x000000021b1a7825 */ /* 0x001fe200078e020a */
[----:B-1----:R-:W0:Y:S04]  /*0270*/  LDC.64 R12, c[0x0][0x240] ;  /* 0x00009000ff0c7b82 */ /* 0x002e280000000a00 */
[----:B------:R4:W3:Y:S04]  /*0280*/  LDG.E.U16.CONSTANT R5, desc[UR6][R26.64] ;  /* 0x000000061a057981 */ /* 0x0008e8000c1e9500 */
[----:B------:R1:W3:Y:S01]  /*0290*/  LDG.E.CONSTANT R18, desc[UR6][R14.64+0x1c] ;  /* 0x00001c060e127981 */ /* 0x0002e2000c1e9900 */
[----:B------:R-:W-:Y:S01]  /*02a0*/  USHF.L.U32 UR4, UR4, 0x3, URZ ;  /* 0x0000000304047899 */ /* 0x000fe2000800063f */
[----:B------:R-:W-:-:S02]  /*02b0*/  IMAD.SHL.U32 R9, R23, 0x4, RZ ;  /* 0x0000000417097824 */ /* 0x000fc400078e00ff */
[-C--:B----4-:R-:W-:Y:S01]  /*02c0*/  IMAD R26, R4, R3.reuse, RZ ;  /* 0x00000003041a7224 */ /* 0x090fe200078e02ff */
[----:B------:R-:W-:Y:S01]  /*02d0*/  ULOP3.LUT UR4, UR4, 0x3ffffff8, URZ, 0xc0, !UPT ;  /* 0x3ffffff804047892 */ /* 0x000fe2000f8ec03f */
[-C--:B-----5:R-:W-:Y:S01]  /*02e0*/  IMAD R20, R20, R3.reuse, RZ ;  /* 0x0000000314147224 */ /* 0x0a0fe200078e02ff */
[----:B------:R-:W-:Y:S02]  /*02f0*/  UPRMT UR5, UR5, 0x8880, URZ ;  /* 0x0000888005057896 */ /* 0x000fe4000800003f */
[----:B-1----:R-:W-:Y:S02]  /*0300*/  SHF.R.S32.HI R15, RZ, 0x1f, R26 ;  /* 0x0000001fff0f7819 */ /* 0x002fe4000001141a */
[----:B------:R-:W-:Y:S01]  /*0310*/  LOP3.LUT R9, R9, 0x1c, RZ, 0xc0, !PT ;  /* 0x0000001c09097812 */ /* 0x000fe200078ec0ff */
[----:B------:R-:W-:Y:S01]  /*0320*/  UISETP.NE.AND UP0, UPT, UR5, URZ, UPT ;  /* 0x0000003f0500728c */ /* 0x000fe2000bf05270 */
[----:B------:R-:W-:Y:S01]  /*0330*/  LEA.HI R21, R15, R26, RZ, 0x3 ;  /* 0x0000001a0f157211 */ /* 0x000fe200078f18ff */
[----:B------:R-:W-:Y:S01]  /*0340*/  IMAD R15, R3, UR4, R23 ;  /* 0x00000004030f7c24 */ /* 0x000fe2000f8e0217 */
[----:B------:R-:W-:Y:S01]  /*0350*/  SHF.R.S32.HI R25, RZ, 0x1f, R20 ;  /* 0x0000001fff197819 */ /* 0x000fe20000011414 */
[----:B------:R-:W-:Y:S01]  /*0360*/  IMAD R6, R6, R3, RZ ;  /* 0x0000000306067224 */ /* 0x000fe200078e02ff */
[----:B------:R-:W-:Y:S01]  /*0370*/  USEL UR5, URZ, 0xffffffff, UP0 ;  /* 0xffffffff3f057887 */ /* 0x000fe20008000000 */
[----:B------:R-:W-:Y:S01]  /*0380*/  LEA.HI.SX32 R21, R21, R8, 0x1d ;  /* 0x0000000815157211 */ /* 0x000fe200078feaff */
[----:B0-----:R-:W-:Y:S01]  /*0390*/  IMAD.WIDE R12, R15, 0x2, R12 ;  /* 0x000000020f0c7825 */ /* 0x001fe200078e020c */
[----:B------:R-:W-:-:S02]  /*03a0*/  LEA.HI R15, R25, R20, RZ, 0x3 ;  /* 0x00000014190f7211 */ /* 0x000fc400078f18ff */
[----:B------:R-:W-:Y:S01]  /*03b0*/  SHF.R.S32.HI R25, RZ, 0x1f, R6 ;  /* 0x0000001fff197819 */ /* 0x000fe20000011406 */
[----:B------:R-:W-:Y:S02]  /*03c0*/  IMAD.IADD R27, R23, 0x1, R26 ;  /* 0x00000001171b7824 */ /* 0x000fe400078e021a */
[----:B------:R-:W-:-:S04]  /*03d0*/  IMAD.WIDE R28, R21, 0x4, R16 ;  /* 0x00000004151c7825 */ /* 0x000fc800078e0210 */
[----:B------:R-:W-:Y:S01]  /*03e0*/  IMAD.WIDE R26, R27, 0x2, R10 ;  /* 0x000000021b1a7825 */ /* 0x000fe200078e020a */
[----:B------:R-:W-:Y:S01]  /*03f0*/  LEA.HI.SX32 R15, R15, R8, 0x1d ;  /* 0x000000080f0f7211 */ /* 0x000fe200078feaff */
[----:B------:R-:W4:Y:S02]  /*0400*/  LDG.E.CONSTANT R28, desc[UR6][R28.64] ;  /* 0x000000061c1c7981 */ /* 0x000f24000c1e9900 */
[----:B------:R-:W-:-:S04]  /*0410*/  IMAD.IADD R21, R23, 0x1, R20 ;  /* 0x0000000117157824 */ /* 0x000fc800078e0214 */
[----:B------:R-:W-:-:S04]  /*0420*/  IMAD.WIDE R20, R21, 0x2, R10 ;  /* 0x0000000215147825 */ /* 0x000fc800078e020a */
[----:B------:R-:W-:Y:S01]  /*0430*/  IMAD.WIDE R14, R15, 0x4, R16 ;  /* 0x000000040f0e7825 */ /* 0x000fe200078e0210 */
[----:B--2---:R-:W-:Y:S02]  /*0440*/  LOP3.LUT R4, R7, 0xf, RZ, 0xc0, !PT ;  /* 0x0000000f07047812 */ /* 0x004fe400078ec0ff */
[----:B---3--:R-:W-:-:S04]  /*0450*/  SHF.R.U32.HI R22, RZ, R9, R22 ;  /* 0x00000009ff167219 */ /* 0x008fc80000011616 */
[----:B------:R-:W-:Y:S02]  /*0460*/  LOP3.LUT R19, R22, 0xf, RZ, 0xc0, !PT ;  /* 0x0000000f16137812 */ /* 0x000fe400078ec0ff */
[----:B------:R0:W2:Y:S02]  /*0470*/  LDG.E.U16.CONSTANT R22, desc[UR6][R26.64] ;  /* 0x000000061a167981 */ /* 0x0000a4000c1e9500 */
[----:B------:R-:W-:Y:S02]  /*0480*/  IADD3 R19, -R19, UR5, R4 ;  /* 0x0000000513137c10 */ /* 0x000fe4000fffe104 */
[----:B------:R-:W-:Y:S01]  /*0490*/  LEA.HI R4, R25, R6, RZ, 0x3 ;  /* 0x0000000619047211 */ /* 0x000fe200078f18ff */
[----:B------:R-:W-:Y:S02]  /*04a0*/  IMAD R25, R0, R3, RZ ;  /* 0x0000000300197224 */ /* 0x000fe400078e02ff */
[----:B------:R1:W3:Y:S01]  /*04b0*/  LDG.E.U16.CONSTANT R0, desc[UR6][R20.64] ;  /* 0x0000000614007981 */ /* 0x0002e2000c1e9500 */
[----:B0-----:R-:W-:-:S02]  /*04c0*/  IMAD.IADD R27, R23, 0x1, R6 ;  /* 0x00000001171b7824 */ /* 0x001fc400078e0206 */
[--C-:B------:R-:W-:Y:S01]  /*04d0*/  SHF.R.S32.HI R26, RZ, 0x1f, R25.reuse ;  /* 0x0000001fff1a7819 */ /* 0x100fe20000011419 */
[----:B------:R0:W5:Y:S03]  /*04e0*/  LDG.E.CONSTANT R6, desc[UR6][R14.64] ;  /* 0x000000060e067981 */ /* 0x000166000c1e9900 */
[----:B------:R-:W-:Y:S01]  /*04f0*/  LEA.HI R29, R26, R25, RZ, 0x3 ;  /* 0x000000191a1d7211 */ /* 0x000fe200078f18ff */
[----:B------:R-:W-:Y:S02]  /*0500*/  IMAD.IADD R25, R23, 0x1, R25 ;  /* 0x0000000117197824 */ /* 0x000fe400078e0219 */
[--C-:B-1----:R-:W-:Y:S01]  /*0510*/  IMAD.WIDE R20, R27, 0x2, R10.reuse ;  /* 0x000000021b147825 */ /* 0x102fe200078e020a */
[-C--:B------:R-:W-:Y:S01]  /*0520*/  LEA.HI.SX32 R27, R4, R8.reuse, 0x1d ;  /* 0x00000008041b7211 */ /* 0x080fe200078feaff */
[----:B------:R-:W1:Y:S01]  /*0530*/  I2F.F16 R19, R19 ;  /* 0x0000001300137306 */ /* 0x000e620000200c00 */
[----:B------:R-:W-:Y:S01]  /*0540*/  LEA.HI.SX32 R29, R29, R8, 0x1d ;  /* 0x000000081d1d7211 */ /* 0x000fe200078feaff */
[----:B0-----:R-:W-:Y:S01]  /*0550*/  IMAD.WIDE R14, R25, 0x2, R10 ;  /* 0x00000002190e7825 */ /* 0x001fe200078e020a */
[----:B------:R0:W3:Y:S03]  /*0560*/  LDG.E.U16.CONSTANT R4, desc[UR6][R20.64] ;  /* 0x0000000614047981 */ /* 0x0000e6000c1e9500 */
[----:B------:R-:W-:-:S06]  /*0570*/  IMAD.WIDE R26, R27, 0x4, R16 ;  /* 0x000000041b1a7825 */ /* 0x000fcc00078e0210 */
[----:B------:R1:W2:Y:S01]  /*0580*/  LDG.E.CONSTANT R26, desc[UR6][R26.64] ;  /* 0x000000061a1a7981 */ /* 0x0002a2000c1e9900 */
[-C--:B0-----:R-:W-:Y:S02]  /*0590*/  IMAD R20, R2, R3.reuse, RZ ;  /* 0x0000000302147224 */ /* 0x081fe400078e02ff */
[----:B------:R-:W-:Y:S01]  /*05a0*/  IMAD R21, R24, R3, RZ ;  /* 0x0000000318157224 */ /* 0x000fe200078e02ff */
[----:B------:R0:W3:Y:S03]  /*05b0*/  LDG.E.U16.CONSTANT R2, desc[UR6][R14.64] ;  /* 0x000000060e027981 */ /* 0x0000e6000c1e9500 */
[----:B-1----:R-:W-:Y:S02]  /*05c0*/  IMAD.IADD R27, R23, 0x1, R21 ;  /* 0x00000001171b7824 */ /* 0x002fe400078e0215 */
[----:B0-----:R-:W-:-:S05]  /*05d0*/  IMAD.WIDE R14, R29, 0x4, R16 ;  /* 0x000000041d0e7825 */ /* 0x001fca00078e0210 */
[----:B------:R0:W3:Y:S01]  /*05e0*/  LDG.E.CONSTANT R24, desc[UR6][R14.64] ;  /* 0x000000060e187981 */ /* 0x0000e2000c1e9900 */
[----:B------:R-:W-:Y:S02]  /*05f0*/  HMUL2 R5, R19.H0_H0, R5.H0_H0 ;  /* 0x2000000513057232 */ /* 0x000fe40000000800 */
[----:B------:R-:W-:Y:S02]  /*0600*/  IMAD.IADD R19, R23, 0x1, R20 ;  /* 0x0000000117137824 */ /* 0x000fe400078e0214 */
[----:B------:R-:W-:Y:S02]  /*0610*/  IMAD R25, R18, R3, RZ ;  /* 0x0000000312197224 */ /* 0x000fe400078e02ff */
[----:B0-----:R-:W-:Y:S01]  /*0620*/  IMAD.WIDE R14, R27, 0x2, R10 ;  /* 0x000000021b0e7825 */ /* 0x001fe200078e020a */
[----:B------:R-:W-:-:S04]  /*0630*/  SHF.R.S32.HI R27, RZ, 0x1f, R20 ;  /* 0x0000001fff1b7819 */ /* 0x000fc80000011414 */
[----:B------:R-:W-:Y:S01]  /*0640*/  LEA.HI R27, R27, R20, RZ, 0x3 ;  /* 0x000000141b1b7211 */ /* 0x000fe200078f18ff */
[----:B------:R-:W-:Y:S01]  /*0650*/  IMAD.WIDE R18, R19, 0x2, R10 ;  /* 0x0000000213127825 */ /* 0x000fe200078e020a */
[----:B------:R-:W-:Y:S01]  /*0660*/  SHF.R.S32.HI R20, RZ, 0x1f, R21 ;  /* 0x0000001fff147819 */ /* 0x000fe20000011415 */
[----:B------:R-:W3:Y:S03]  /*0670*/  LDG.E.U16.CONSTANT R14, desc[UR6][R14.64] ;  /* 0x000000060e0e7981 */ /* 0x000ee6000c1e9500 */
[----:B------:R-:W-:Y:S02]  /*0680*/  LEA.HI R21, R20, R21, RZ, 0x3 ;  /* 0x0000001514157211 */ /* 0x000fe400078f18ff */
[--C-:B------:R-:W-:Y:S01]  /*0690*/  SHF.R.S32.HI R20, RZ, 0x1f, R25.reuse ;  /* 0x0000001fff147819 */ /* 0x100fe20000011419 */
[----:B------:R-:W-:Y:S01]  /*06a0*/  IMAD.IADD R29, R23, 0x1, R25 ;  /* 0x00000001171d7824 */ /* 0x000fe200078e0219 */
[----:B------:R-:W-:Y:S01]  /*06b0*/  LEA.HI.SX32 R27, R27, R8, 0x1d ;  /* 0x000000081b1b7211 */ /* 0x000fe200078feaff */
[----:B------:R0:W3:Y:S01]  /*06c0*/  LDG.E.U16.CONSTANT R23, desc[UR6][R18.64] ;  /* 0x0000000612177981 */ /* 0x0000e2000c1e9500 */
[----:B------:R-:W-:-:S02]  /*06d0*/  LEA.HI R25, R20, R25, RZ, 0x3 ;  /* 0x0000001914197211 */ /* 0x000fc400078f18ff */
[-C--:B------:R-:W-:Y:S02]  /*06e0*/  LEA.HI.SX32 R21, R21, R8.reuse, 0x1d ;  /* 0x0000000815157211 */ /* 0x080fe400078feaff */
[----:B------:R-:W-:Y:S01]  /*06f0*/  LEA.HI.SX32 R25, R25, R8, 0x1d ;  /* 0x0000000819197211 */ /* 0x000fe200078feaff */
[----:B0-----:R-:W-:-:S04]  /*0700*/  IMAD.WIDE R18, R27, 0x4, R16 ;  /* 0x000000041b127825 */ /* 0x001fc800078e0210 */
[--C-:B------:R-:W-:Y:S02]  /*0710*/  IMAD.WIDE R20, R21, 0x4, R16.reuse ;  /* 0x0000000415147825 */ /* 0x100fe400078e0210 */
[----:B------:R0:W3:Y:S02]  /*0720*/  LDG.E.CONSTANT R18, desc[UR6][R18.64] ;  /* 0x0000000612127981 */ /* 0x0000e4000c1e9900 */
[----:B------:R-:W-:Y:S02]  /*0730*/  IMAD.WIDE R16, R25, 0x4, R16 ;  /* 0x0000000419107825 */ /* 0x000fe400078e0210 */
[----:B------:R-:W3:Y:S04]  /*0740*/  LDG.E.CONSTANT R20, desc[UR6][R20.64] ;  /* 0x0000000614147981 */ /* 0x000ee8000c1e9900 */
[----:B------:R-:W3:Y:S01]  /*0750*/  LDG.E.CONSTANT R16, desc[UR6][R16.64] ;  /* 0x0000000610107981 */ /* 0x000ee2000c1e9900 */
[----:B------:R-:W-:-:S05]  /*0760*/  IMAD.WIDE R10, R29, 0x2, R10 ;  /* 0x000000021d0a7825 */ /* 0x000fca00078e020a */
[----:B------:R1:W3:Y:S01]  /*0770*/  LDG.E.U16.CONSTANT R8, desc[UR6][R10.64] ;  /* 0x000000060a087981 */ /* 0x0002e2000c1e9500 */
[----:B----4-:R-:W-:Y:S02]  /*0780*/  SHF.R.U32.HI R28, RZ, R9, R28 ;  /* 0x00000009ff1c7219 */ /* 0x010fe4000001161c */
[----:B0-----:R-:W-:Y:S02]  /*0790*/  SHF.R.U32.HI R19, RZ, 0x8, R7 ;  /* 0x00000008ff137819 */ /* 0x001fe40000011607 */
[----:B------:R-:W-:Y:S02]  /*07a0*/  LOP3.LUT R28, R28, 0xf, RZ, 0xc0, !PT ;  /* 0x0000000f1c1c7812 */ /* 0x000fe400078ec0ff */
[----:B-1----:R-:W-:Y:S02]  /*07b0*/  PRMT R11, R5, 0x7610, R11 ;  /* 0x00007610050b7816 */ /* 0x002fe4000000000b */
[----:B------:R-:W-:-:S04]  /*07c0*/  SHF.R.U32.HI R5, RZ, 0x4, R7 ;  /* 0x00000004ff057819 */ /* 0x000fc80000011607 */
[----:B------:R-:W-:Y:S02]  /*07d0*/  LOP3.LUT R5, R5, 0xf, RZ, 0xc0, !PT ;  /* 0x0000000f05057812 */ /* 0x000fe400078ec0ff */
[----:B------:R-:W-:Y:S02]  /*07e0*/  LOP3.LUT R19, R19, 0xf, RZ, 0xc0, !PT ;  /* 0x0000000f13137812 */ /* 0x000fe400078ec0ff */
[----:B------:R-:W-:Y:S01]  /*07f0*/  IADD3 R5, -R28, UR5, R5 ;  /* 0x000000051c057c10 */ /* 0x000fe2000fffe105 */
[----:B------:R0:W-:Y:S01]  /*0800*/  STG.E.U16 desc[UR6][R12.64], R11 ;  /* 0x0000000b0c007986 */ /* 0x0001e2000c101506 */
[----:B------:R-:W-:-:S04]  /*0810*/  SHF.R.U32.HI R10, RZ, 0xc, R7 ;  /* 0x0000000cff0a7819 */ /* 0x000fc80000011607 */
[----:B------:R-:W-:Y:S01]  /*0820*/  LOP3.LUT R15, R10, 0xf, RZ, 0xc0, !PT ;  /* 0x0000000f0a0f7812 */ /* 0x000fe200078ec0ff */
[----:B0-----:R-:W0:Y:S01]  /*0830*/  I2F.F16 R11, R5 ;  /* 0x00000005000b7306 */ /* 0x001e220000200c00 */
[----:B------:R-:W-:Y:S01]  /*0840*/  SHF.R.U32.HI R10, RZ, 0x10, R7 ;  /* 0x00000010ff0a7819 */ /* 0x000fe20000011607 */
[----:B------:R-:W-:Y:S01]  /*0850*/  IMAD.WIDE R12, R3, 0x2, R12 ;  /* 0x00000002030c7825 */ /* 0x000fe200078e020c */
[----:B------:R-:W-:-:S04]  /*0860*/  SHF.R.U32.HI R21, RZ, 0x18, R7 ;  /* 0x00000018ff157819 */ /* 0x000fc80000011607 */
[----:B------:R-:W-:Y:S02]  /*0870*/  LOP3.LUT R21, R21, 0xf, RZ, 0xc0, !PT ;  /* 0x0000000f15157812 */ /* 0x000fe400078ec0ff */
[----:B-----5:R-:W-:-:S04]  /*0880*/  SHF.R.U32.HI R6, RZ, R9, R6 ;  /* 0x00000009ff067219 */ /* 0x020fc80000011606 */
[----:B------:R-:W-:-:S04]  /*0890*/  LOP3.LUT R6, R6, 0xf, RZ, 0xc0, !PT ;  /* 0x0000000f06067812 */ /* 0x000fc800078ec0ff */
[----:B------:R-:W-:-:S04]  /*08a0*/  IADD3 R6, -R6, UR5, R19 ;  /* 0x0000000506067c10 */ /* 0x000fc8000fffe113 */
[----:B------:R0:W1:Y:S01]  /*08b0*/  I2F.F16 R17, R6 ;  /* 0x0000000600117306 */ /* 0x0000620000200c00 */
[----:B--2---:R-:W-:-:S04]  /*08c0*/  SHF.R.U32.HI R26, RZ, R9, R26 ;  /* 0x00000009ff1a7219 */ /* 0x004fc8000001161a */
[----:B------:R-:W-:-:S04]  /*08d0*/  LOP3.LUT R26, R26, 0xf, RZ, 0xc0, !PT ;  /* 0x0000000f1a1a7812 */ /* 0x000fc800078ec0ff */
[----:B------:R-:W-:Y:S02]  /*08e0*/  IADD3 R26, -R26, UR5, R15 ;  /* 0x000000051a1a7c10 */ /* 0x000fe4000fffe10f */
[----:B------:R-:W-:Y:S02]  /*08f0*/  LOP3.LUT R15, R10, 0xf, RZ, 0xc0, !PT ;  /* 0x0000000f0a0f7812 */ /* 0x000fe400078ec0ff */
[----:B------:R-:W-:Y:S01]  /*0900*/  SHF.R.U32.HI R10, RZ, 0x14, R7 ;  /* 0x00000014ff0a7819 */ /* 0x000fe20000011607 */
[----:B0-----:R-:W-:-:S03]  /*0910*/  HMUL2 R6, R11.H0_H0, R22.H0_H0 ;  /* 0x200000160b067232 */ /* 0x001fc60000000800 */
[----:B------:R-:W-:Y:S01]  /*0920*/  LOP3.LUT R19, R10, 0xf, RZ, 0xc0, !PT ;  /* 0x0000000f0a137812 */ /* 0x000fe200078ec0ff */
[----:B------:R-:W-:Y:S01]  /*0930*/  IMAD.WIDE R10, R3, 0x2, R12 ;  /* 0x00000002030a7825 */ /* 0x000fe200078e020c */
[----:B---3--:R-:W-:-:S03]  /*0940*/  SHF.R.U32.HI R24, RZ, R9, R24 ;  /* 0x00000009ff187219 */ /* 0x008fc60000011618 */
[----:B-1----:R-:W-:Y:S01]  /*0950*/  HMUL2 R0, R17.H0_H0, R0.H0_H0 ;  /* 0x2000000011007232 */ /* 0x002fe20000000800 */
[----:B------:R-:W-:Y:S02]  /*0960*/  LEA.HI R17, R7, UR5, RZ, 0x4 ;  /* 0x0000000507117c11 */ /* 0x000fe4000f8f20ff */
[----:B------:R-:W-:-:S04]  /*0970*/  LOP3.LUT R24, R24, 0xf, RZ, 0xc0, !PT ;  /* 0x0000000f18187812 */ /* 0x000fc800078ec0ff */
[----:B------:R-:W-:Y:S01]  /*0980*/  IADD3 R15, -R24, UR5, R15 ;  /* 0x00000005180f7c10 */ /* 0x000fe2000fffe10f */
[----:B------:R-:W0:Y:S08]  /*0990*/  I2F.F16 R5, R26 ;  /* 0x0000001a00057306 */ /* 0x000e300000200c00 */
[----:B------:R-:W1:Y:S01]  /*09a0*/  I2F.F16 R15, R15 ;  /* 0x0000000f000f7306 */ /* 0x000e620000200c00 */
[----:B------:R-:W-:-:S04]  /*09b0*/  SHF.R.U32.HI R18, RZ, R9, R18 ;  /* 0x00000009ff127219 */ /* 0x000fc80000011612 */
[----:B------:R-:W-:Y:S02]  /*09c0*/  LOP3.LUT R18, R18, 0xf, RZ, 0xc0, !PT ;  /* 0x0000000f12127812 */ /* 0x000fe400078ec0ff */
[-C--:B------:R-:W-:Y:S02]  /*09d0*/  SHF.R.U32.HI R20, RZ, R9.reuse, R20 ;  /* 0x00000009ff147219 */ /* 0x080fe40000011614 */
[----:B------:R-:W-:Y:S02]  /*09e0*/  SHF.R.U32.HI R16, RZ, R9, R16 ;  /* 0x00000009ff107219 */ /* 0x000fe40000011610 */
[--C-:B------:R-:W-:Y:S02]  /*09f0*/  IADD3 R18, -R18, UR5, R19.reuse ;  /* 0x0000000512127c10 */ /* 0x100fe4000fffe113 */
[----:B------:R-:W-:Y:S02]  /*0a00*/  LOP3.LUT R16, R16, 0xf, RZ, 0xc0, !PT ;  /* 0x0000000f10107812 */ /* 0x000fe400078ec0ff */
[----:B------:R-:W-:Y:S01]  /*0a10*/  PRMT R19, R6, 0x7610, R19 ;  /* 0x0000761006137816 */ /* 0x000fe20000000013 */
[----:B------:R-:W-:Y:S01]  /*0a20*/  IMAD.WIDE R6, R3, 0x2, R10 ;  /* 0x0000000203067825 */ /* 0x000fe200078e020a */
[----:B------:R-:W-:-:S03]  /*0a30*/  LOP3.LUT R20, R20, 0xf, RZ, 0xc0, !PT ;  /* 0x0000000f14147812 */ /* 0x000fc600078ec0ff */
[----:B------:R-:W-:Y:S01]  /*0a40*/  IMAD.IADD R25, R17, 0x1, -R16 ;  /* 0x0000000111197824 */ /* 0x000fe200078e0a10 */
[----:B------:R-:W-:Y:S01]  /*0a50*/  IADD3 R24, -R20, UR5, R21 ;  /* 0x0000000514187c10 */ /* 0x000fe2000fffe115 */
[C---:B------:R-:W-:Y:S01]  /*0a60*/  IMAD.WIDE R16, R3.reuse, 0x2, R6 ;  /* 0x0000000203107825 */ /* 0x040fe200078e0206 */
[----:B------:R-:W2:Y:S08]  /*0a70*/  I2F.F16 R22, R18 ;  /* 0x0000001200167306 */ /* 0x000eb00000200c00 */
[----:B------:R-:W3:Y:S01]  /*0a80*/  I2F.F16 R9, R24 ;  /* 0x0000001800097306 */ /* 0x000ee20000200c00 */
[----:B------:R-:W-:-:S07]  /*0a90*/  IMAD.WIDE R20, R3, 0x2, R16 ;  /* 0x0000000203147825 */ /* 0x000fce00078e0210 */
[----:B------:R-:W4:Y:S01]  /*0aa0*/  I2F.F16 R25, R25 ;  /* 0x0000001900197306 */ /* 0x000f220000200c00 */
[----:B------:R5:W-:Y:S01]  /*0ab0*/  STG.E.U16 desc[UR6][R12.64], R19 ;  /* 0x000000130c007986 */ /* 0x000be2000c101506 */
[----:B0-----:R-:W-:Y:S02]  /*0ac0*/  HMUL2 R4, R5.H0_H0, R4.H0_H0 ;  /* 0x2000000405047232 */ /* 0x001fe40000000800 */
[----:B-1----:R-:W-:Y:S02]  /*0ad0*/  HMUL2 R15, R15.H0_H0, R2.H0_H0 ;  /* 0x200000020f0f7232 */ /* 0x002fe40000000800 */
[----:B--2---:R-:W-:Y:S01]  /*0ae0*/  HMUL2 R22, R22.H0_H0, R23.H0_H0 ;  /* 0x2000001716167232 */ /* 0x004fe20000000800 */
[----:B------:R-:W-:Y:S01]  /*0af0*/  STG.E.U16 desc[UR6][R10.64], R0 ;  /* 0x000000000a007986 */ /* 0x000fe2000c101506 */
[----:B---3--:R-:W-:Y:S02]  /*0b00*/  HMUL2 R9, R9.H0_H0, R14.H0_H0 ;  /* 0x2000000e09097232 */ /* 0x008fe40000000800 */
[----:B-----5:R-:W-:Y:S01]  /*0b10*/  IMAD.WIDE R18, R3, 0x2, R20 ;  /* 0x0000000203127825 */ /* 0x020fe200078e0214 */
[----:B------:R-:W-:Y:S03]  /*0b20*/  STG.E.U16 desc[UR6][R6.64], R4 ;  /* 0x0000000406007986 */ /* 0x000fe6000c101506 */
[----:B----4-:R-:W-:-:S02]  /*0b30*/  HMUL2 R8, R25.H0_H0, R8.H0_H0 ;  /* 0x2000000819087232 */ /* 0x010fc40000000800 */
[----:B------:R-:W-:Y:S01]  /*0b40*/  IMAD.WIDE R2, R3, 0x2, R18 ;  /* 0x0000000203027825 */ /* 0x000fe200078e0212 */
[----:B------:R-:W-:Y:S04]  /*0b50*/  STG.E.U16 desc[UR6][R16.64], R15 ;  /* 0x0000000f10007986 */ /* 0x000fe8000c101506 */
[----:B------:R-:W-:Y:S04]  /*0b60*/  STG.E.U16 desc[UR6][R20.64], R22 ;  /* 0x0000001614007986 */ /* 0x000fe8000c101506 */
[----:B------:R-:W-:Y:S04]  /*0b70*/  STG.E.U16 desc[UR6][R18.64], R9 ;  /* 0x0000000912007986 */ /* 0x000fe8000c101506 */
[----:B------:R-:W-:Y:S01]  /*0b80*/  STG.E.U16 desc[UR6][R2.64], R8 ;  /* 0x0000000802007986 */ /* 0x000fe2000c101506 */
[----:B------:R-:W-:Y:S05]  /*0b90*/  EXIT ;  /* 0x000000000000794d */ /* 0x000fea0003800000 */
.L_x_144:
        /* <DEDUP_REMOVED lines=14> */
.L_x_1809:


//--------------------- .text._ZN4vllm4gptq28reconstruct_gptq_3bit_kernelEPKjPK6__halfS2_PKiiiibPS3_ --------------------------
	.section	.text._ZN4vllm4gptq28reconstruct_gptq_3bit_kernelEPKjPK6__halfS2_PKiiiibPS3_,"ax",@progbits
	.align	128
        .global         _ZN4vllm4gptq28reconstruct_gptq_3bit_kernelEPKjPK6__halfS2_PKiiiibPS3_
        .type           _ZN4vllm4gptq28reconstruct_gptq_3bit_kernelEPKjPK6__halfS2_PKiiiibPS3_,@function
        .size           _ZN4vllm4gptq28reconstruct_gptq_3bit_kernelEPKjPK6__halfS2_PKiiiibPS3_,(.L_x_1810 - _ZN4vllm4gptq28reconstruct_gptq_3bit_kernelEPKjPK6__halfS2_PKiiiibPS3_)
        .other          _ZN4vllm4gptq28reconstruct_gptq_3bit_kernelEPKjPK6__halfS2_PKiiiibPS3_,@"STO_CUDA_ENTRY STV_DEFAULT"
_ZN4vllm4gptq28reconstruct_gptq_3bit_kernelEPKjPK6__halfS2_PKiiiibPS3_:
.text._ZN4vllm4gptq28reconstruct_gptq_3bit_kernelEPKjPK6__halfS2_PKiiiibPS3_:
[----:B------:R-:W-:Y:S01]  /*0000*/  LDC R1, c[0x0][0x28] ;  /* 0x00000a00ff017b82 */ /* 0x000fe20000000800 */
[----:B------:R-:W0:Y:S07]  /*0010*/  S2R R12, SR_CTAID.X ;  /* 0x00000000000c7919 */ /* 0x000e2e0000002500 */
[----:B------:R-:W1:Y:S01]  /*0020*/  LDC R13, c[0x0][0x234] ;  /* 0x00008d00ff0d7b82 */ /* 0x000e620000000800 */
[----:B------:R-:W0:Y:S02]  /*0030*/  S2R R3, SR_TID.X ;  /* 0x0000000000037919 */ /* 0x000e240000002100 */
[----:B0-----:R-:W-:-:S05]  /*0040*/  IMAD R12, R12, 0x80, R3 ;  /* 0x000000800c0c7824 */ /* 0x001fca00078e0203 */
[----:B-1----:R-:W-:-:S13]  /*0050*/  ISETP.GE.U32.AND P0, PT, R12, R13, PT ;  /* 0x0000000d0c00720c */ /* 0x002fda0003f06070 */
[----:B------:R-:W-:Y:S05]  /*0060*/  @P0 EXIT ;  /* 0x000000000000094d */ /* 0x000fea0003800000 */
[----:B------:R-:W0:Y:S01]  /*0070*/  S2R R11, SR_CTAID.Y ;  /* 0x00000000000b7919 */ /* 0x000e220000002600 */
[----:B------:R-:W1:Y:S01]  /*0080*/  LDC.64 R6, c[0x0][0x228] ;  /* 0x00008a00ff067b82 */ /* 0x000e620000000a00 */
[----:B------:R-:W-:-:S07]  /*0090*/  ULDC.64 UR6, c[0x0][0x208] ;  /* 0x0000820000067ab9 */ /* 0x000fce0000000a00 */
[----:B------:R-:W2:Y:S08]  /*00a0*/  LDC.64 R8, c[0x0][0x210] ;  /* 0x00008400ff087b82 */ /* 0x000eb00000000a00 */
[----:B------:R-:W3:Y:S08]  /*00b0*/  LDC.64 R4, c[0x0][0x218] ;  /* 0x00008600ff047b82 */ /* 0x000ef00000000a00 */
[----:B------:R-:W4:Y:S01]  /*00c0*/  LDC.64 R2, c[0x0][0x220] ;  /* 0x00008800ff027b82 */ /* 0x000f220000000a00 */
[----:B0-----:R-:W-:-:S04]  /*00d0*/  IMAD.SHL.U32 R16, R11, 0x20, RZ ;  /* 0x000000200b107824 */ /* 0x001fc800078e00ff */
[----:B-1----:R-:W-:-:S05]  /*00e0*/  IMAD.WIDE.U32 R6, R16, 0x4, R6 ;  /* 0x0000000410067825 */ /* 0x002fca00078e0006 */
[----:B------:R-:W2:Y:S01]  /*00f0*/  LDG.E.CONSTANT R0, desc[UR6][R6.64] ;  /* 0x0000000606007981 */ /* 0x000ea2000c1e9900 */
[----:B------:R-:W-:Y:S02]  /*0100*/  IMAD R10, R12, 0x3, RZ ;  /* 0x000000030c0a7824 */ /* 0x000fe400078e02ff */
[-C--:B--2---:R-:W-:Y:S02]  /*0110*/  IMAD R15, R0, R13.reuse, RZ ;  /* 0x0000000d000f7224 */ /* 0x084fe400078e02ff */
[----:B------:R-:W-:Y:S01]  /*0120*/  IMAD R0, R11, 0x3, RZ ;  /* 0x000000030b007824 */ /* 0x000fe200078e02ff */
[----:B------:R-:W-:Y:S01]  /*0130*/  SHF.R.S32.HI R11, RZ, 0x1f, R10 ;  /* 0x0000001fff0b7819 */ /* 0x000fe2000001140a */
[----:B------:R-:W-:Y:S02]  /*0140*/  IMAD R14, R15, 0x3, RZ ;  /* 0x000000030f0e7824 */ /* 0x000fe400078e02ff */
[----:B------:R-:W-:Y:S01]  /*0150*/  IMAD R0, R0, R13, R12 ;  /* 0x0000000d00007224 */ /* 0x000fe200078e020c */
[----:B------:R-:W-:Y:S01]  /*0160*/  LEA.HI R11, R11, R10, RZ, 0x5 ;  /* 0x0000000a0b0b7211 */ /* 0x000fe200078f28ff */
[----:B------:R-:W-:Y:S01]  /*0170*/  IMAD.IADD R19, R12, 0x1, R15 ;  /* 0x000000010c137824 */ /* 0x000fe200078e020f */
[----:B------:R-:W-:Y:S01]  /*0180*/  SHF.R.S32.HI R17, RZ, 0x1f, R14 ;  /* 0x0000001fff117819 */ /* 0x000fe2000001140e */
[C---:B------:R-:W-:Y:S01]  /*0190*/  IMAD.IADD R22, R0.reuse, 0x1, R13 ;  /* 0x0000000100167824 */ /* 0x040fe200078e020d */
[----:B------:R-:W-:Y:S01]  /*01a0*/  SHF.R.S32.HI R11, RZ, 0x5, R11 ;  /* 0x00000005ff0b7819 */ /* 0x000fe2000001140b */
[----:B------:R-:W-:Y:S01]  /*01b0*/  IMAD.WIDE.U32 R20, R0, 0x4, R8 ;  /* 0x0000000400147825 */ /* 0x000fe200078e0008 */
[----:B------:R-:W-:-:S03]  /*01c0*/  LEA.HI R14, R17, R14, RZ, 0x5 ;  /* 0x0000000e110e7211 */ /* 0x000fc600078f28ff */
[----:B------:R-:W-:Y:S01]  /*01d0*/  IMAD.IADD R25, R22, 0x1, R13 ;  /* 0x0000000116197824 */ /* 0x000fe200078e020d */
[----:B------:R-:W-:Y:S01]  /*01e0*/  LEA.HI.SX32 R15, R14, R11, 0x1b ;  /* 0x0000000b0e0f7211 */ /* 0x000fe200078fdaff */
[--C-:B------:R-:W-:Y:S01]  /*01f0*/  IMAD.WIDE.U32 R22, R22, 0x4, R8.reuse ;  /* 0x0000000416167825 */ /* 0x100fe200078e0008 */
[----:B------:R0:W5:Y:S03]  /*0200*/  LDG.E.CONSTANT R10, desc[UR6][R20.64] ;  /* 0x00000006140a7981 */ /* 0x000166000c1e9900 */
[----:B------:R-:W-:Y:S02]  /*0210*/  IMAD.WIDE.U32 R24, R25, 0x4, R8 ;  /* 0x0000000419187825 */ /* 0x000fe400078e0008 */
[----:B------:R0:W5:Y:S02]  /*0220*/  LDG.E.CONSTANT R9, desc[UR6][R22.64] ;  /* 0x0000000616097981 */ /* 0x000164000c1e9900 */
[----:B---3--:R-:W-:-:S02]  /*0230*/  IMAD.WIDE R18, R19, 0x2, R4 ;  /* 0x0000000213127825 */ /* 0x008fc400078e0204 */
[----:B------:R0:W5:Y:S02]  /*0240*/  LDG.E.CONSTANT R8, desc[UR6][R24.64] ;  /* 0x0000000618087981 */ /* 0x000164000c1e9900 */
[----:B----4-:R-:W-:Y:S02]  /*0250*/  IMAD.WIDE R14, R15, 0x4, R2 ;  /* 0x000000040f0e7825 */ /* 0x010fe400078e0202 */
[----:B------:R0:W5:Y:S04]  /*0260*/  LDG.E.U16.CONSTANT R17, desc[UR6][R18.64] ;  /* 0x0000000612117981 */ /* 0x000168000c1e9500 */
[----:B------:R0:W5:Y:S01]  /*0270*/  LDG.E.CONSTANT R26, desc[UR6][R14.64] ;  /* 0x000000060e1a7981 */ /* 0x000162000c1e9900 */
[----:B------:R-:W-:-:S04]  /*0280*/  LOP3.LUT R0, R12, 0x1f, RZ, 0xc0, !PT ;  /* 0x0000001f0c007812 */ /* 0x000fc800078ec0ff */
[----:B------:R-:W-:Y:S01]  /*0290*/  ISETP.NE.AND P0, PT, R0, 0xa, PT ;  /* 0x0000000a0000780c */ /* 0x000fe20003f05270 */
[----:B------:R-:W-:-:S12]  /*02a0*/  BSSY B0, `(.L_x_145) ;  /* 0x000001b000007945 */ /* 0x000fd80003800000 */
[----:B0-----:R-:W-:Y:S05]  /*02b0*/  @!P0 BRA `(.L_x_146) ;  /* 0x0000000000548947 */ /* 0x001fea0003800000 */
[----:B------:R-:W-:-:S13]  /*02c0*/  ISETP.NE.AND P1, PT, R0, 0x15, PT ;  /* 0x000000150000780c */ /* 0x000fda0003f25270 */
[----:B------:R-:W-:Y:S05]  /*02d0*/  @!P1 BRA `(.L_x_147) ;  /* 0x0000000000389947 */ /* 0x000fea0003800000 */
[C---:B------:R-:W-:Y:S01]  /*02e0*/  ISETP.GE.U32.AND P1, PT, R0.reuse, 0xa, PT ;  /* 0x0000000a0000780c */ /* 0x040fe20003f26070 */
[----:B------:R-:W-:-:S12]  /*02f0*/  IMAD R15, R0, 0x3, RZ ;  /* 0x00000003000f7824 */ /* 0x000fd800078e02ff */
[----:B------:R-:W-:Y:S05]  /*0300*/  @!P1 BRA `(.L_x_148) ;  /* 0x0000000000209947 */ /* 0x000fea0003800000 */
[----:B------:R-:W-:-:S13]  /*0310*/  ISETP.GE.U32.AND P1, PT, R0, 0x15, PT ;  /* 0x000000150000780c */ /* 0x000fda0003f26070 */
[C---:B------:R-:W-:Y:S02]  /*0320*/  @P1 VIADD R19, R15.reuse, 0xffffffc0 ;  /* 0xffffffc00f131836 */ /* 0x040fe40000000000 */
[----:B------:R-:W-:-:S03]  /*0330*/  @!P1 VIADD R15, R15, 0xffffffe0 ;  /* 0xffffffe00f0f9836 */ /* 0x000fc60000000000 */
[--C-:B-----5:R-:W-:Y:S02]  /*0340*/  @P1 SHF.R.U32.HI R19, RZ, R19, R26.reuse ;  /* 0x00000013ff131219 */ /* 0x120fe4000001161a */
[----:B------:R-:W-:Y:S02]  /*0350*/  @!P1 SHF.R.U32.HI R15, RZ, R15, R26 ;  /* 0x0000000fff0f9219 */ /* 0x000fe4000001161a */
[----:B------:R-:W-:Y:S02]  /*0360*/  @P1 LOP3.LUT R18, R19, 0x7, RZ, 0xc0, !PT ;  /* 0x0000000713121812 */ /* 0x000fe400078ec0ff */
[----:B------:R-:W-:Y:S01]  /*0370*/  @!P1 LOP3.LUT R18, R15, 0x7, RZ, 0xc0, !PT ;  /* 0x000000070f129812 */ /* 0x000fe200078ec0ff */
[----:B------:R-:W-:Y:S06]  /*0380*/  BRA `(.L_x_149) ;  /* 0x0000000000307947 */ /* 0x000fec0003800000 */
.L_x_148:
[----:B-----5:R-:W-:-:S04]  /*0390*/  SHF.R.U32.HI R15, RZ, R15, R26 ;  /* 0x0000000fff0f7219 */ /* 0x020fc8000001161a */
[----:B------:R-:W-:Y:S01]  /*03a0*/  LOP3.LUT R18, R15, 0x7, RZ, 0xc0, !PT ;  /* 0x000000070f127812 */ /* 0x000fe200078ec0ff */
[----:B------:R-:W-:Y:S06]  /*03b0*/  BRA `(.L_x_149) ;  /* 0x0000000000247947 */ /* 0x000fec0003800000 */
.L_x_147:
[----:B------:R-:W2:Y:S02]  /*03c0*/  LDG.E.CONSTANT R14, desc[UR6][R14.64+0x4] ;  /* 0x000004060e0e7981 */ /* 0x000ea4000c1e9900 */
[----:B--2---:R-:W-:-:S05]  /*03d0*/  IMAD.SHL.U32 R18, R14, 0x2, RZ ;  /* 0x000000020e127824 */ /* 0x004fca00078e00ff */
[----:B------:R-:W-:-:S04]  /*03e0*/  LOP3.LUT R19, R18, 0x6, RZ, 0xc0, !PT ;  /* 0x0000000612137812 */ /* 0x000fc800078ec0ff */
[----:B-----5:R-:W-:Y:S01]  /*03f0*/  LEA.HI R18, R26, R19, RZ, 0x1 ;  /* 0x000000131a127211 */ /* 0x020fe200078f08ff */
[----:B------:R-:W-:Y:S06]  /*0400*/  BRA `(.L_x_149) ;  /* 0x0000000000107947 */ /* 0x000fec0003800000 */
.L_x_146:
[----:B------:R-:W2:Y:S02]  /*0410*/  LDG.E.CONSTANT R18, desc[UR6][R14.64+0x4] ;  /* 0x000004060e127981 */ /* 0x000ea4000c1e9900 */
[----:B--2---:R-:W-:-:S05]  /*0420*/  IMAD.SHL.U32 R18, R18, 0x4, RZ ;  /* 0x0000000412127824 */ /* 0x004fca00078e00ff */
[----:B------:R-:W-:-:S04]  /*0430*/  LOP3.LUT R19, R18, 0x4, RZ, 0xc0, !PT ;  /* 0x0000000412137812 */ /* 0x000fc800078ec0ff */
[----:B-----5:R-:W-:-:S07]  /*0440*/  LEA.HI R18, R26, R19, RZ, 0x2 ;  /* 0x000000131a127211 */ /* 0x020fce00078f10ff */
.L_x_149:
[----:B------:R-:W-:Y:S05]  /*0450*/  BSYNC B0 ;  /* 0x0000000000007941 */ /* 0x000fea0003800000 */
.L_x_145:
[----:B------:R-:W2:Y:S01]  /*0460*/  LDG.E.CONSTANT R14, desc[UR6][R6.64+0x4] ;  /* 0x00000406060e7981 */ /* 0x000ea2000c1e9900 */
[----:B------:R-:W-:Y:S02]  /*0470*/  ULDC.U8 UR4, c[0x0][0x23c] ;  /* 0x00008f0000047ab9 */ /* 0x000fe40000000000 */
[----:B------:R-:W-:-:S04]  /*0480*/  UPRMT UR4, UR4, 0x8880, URZ ;  /* 0x0000888004047896 */ /* 0x000fc8000800003f */
[----:B------:R-:W-:-:S04]  /*0490*/  UISETP.NE.AND UP0, UPT, UR4, URZ, UPT ;  /* 0x0000003f0400728c */ /* 0x000fc8000bf05270 */
[----:B------:R-:W-:Y:S01]  /*04a0*/  USEL UR4, URZ, 0xffffffff, UP0 ;  /* 0xffffffff3f047887 */ /* 0x000fe20008000000 */
[----:B--2---:R-:W-:-:S04]  /*04b0*/  IMAD R15, R14, R13, RZ ;  /* 0x0000000d0e0f7224 */ /* 0x004fc800078e02ff */
[----:B------:R-:W-:Y:S02]  /*04c0*/  IMAD R14, R15, 0x3, RZ ;  /* 0x000000030f0e7824 */ /* 0x000fe400078e02ff */
[----:B------:R-:W-:-:S03]  /*04d0*/  IMAD.IADD R21, R12, 0x1, R15 ;  /* 0x000000010c157824 */ /* 0x000fc600078e020f */
[----:B------:R-:W-:Y:S01]  /*04e0*/  SHF.R.S32.HI R19, RZ, 0x1f, R14 ;  /* 0x0000001fff137819 */ /* 0x000fe2000001140e */
[----:B------:R-:W-:-:S03]  /*04f0*/  IMAD.WIDE R20, R21, 0x2, R4 ;  /* 0x0000000215147825 */ /* 0x000fc600078e0204 */
[----:B------:R-:W-:-:S03]  /*0500*/  LEA.HI R14, R19, R14, RZ, 0x5 ;  /* 0x0000000e130e7211 */ /* 0x000fc600078f28ff */
[----:B------:R0:W5:Y:S01]  /*0510*/  LDG.E.U16.CONSTANT R20, desc[UR6][R20.64] ;  /* 0x0000000614147981 */ /* 0x000162000c1e9500 */
[----:B------:R-:W-:-:S05]  /*0520*/  LEA.HI.SX32 R15, R14, R11, 0x1b ;  /* 0x0000000b0e0f7211 */ /* 0x000fca00078fdaff */
[----:B------:R-:W-:-:S05]  /*0530*/  IMAD.WIDE R14, R15, 0x4, R2 ;  /* 0x000000040f0e7825 */ /* 0x000fca00078e0202 */
[----:B------:R0:W5:Y:S01]  /*0540*/  LDG.E.CONSTANT R22, desc[UR6][R14.64] ;  /* 0x000000060e167981 */ /* 0x000162000c1e9900 */
[----:B------:R-:W-:-:S04]  /*0550*/  LOP3.LUT R19, R10, 0x7, RZ, 0xc0, !PT ;  /* 0x000000070a137812 */ /* 0x000fc800078ec0ff */
[----:B------:R-:W-:Y:S02]  /*0560*/  IADD3 R23, R19, UR4, -R18 ;  /* 0x0000000413177c10 */ /* 0x000fe4000fffe812 */
[----:B------:R-:W1:Y:S02]  /*0570*/  LDC.64 R18, c[0x0][0x240] ;  /* 0x00009000ff127b82 */ /* 0x000e640000000a00 */
[----:B------:R-:W2:Y:S02]  /*0580*/  I2F.F16 R24, R23 ;  /* 0x0000001700187306 */ /* 0x000ea40000200c00 */
[----:B--2---:R-:W-:Y:S02]  /*0590*/  HMUL2 R24, R24.H0_H0, R17.H0_H0 ;  /* 0x2000001118187232 */ /* 0x004fe40000000800 */
[----:B------:R-:W-:-:S04]  /*05a0*/  IMAD R17, R16, R13, R12 ;  /* 0x0000000d10117224 */ /* 0x000fc800078e020c */
[----:B-1----:R-:W-:-:S05]  /*05b0*/  IMAD.WIDE R16, R17, 0x2, R18 ;  /* 0x0000000211107825 */ /* 0x002fca00078e0212 */
[----:B------:R0:W-:Y:S01]  /*05c0*/  STG.E.U16 desc[UR6][R16.64], R24 ;  /* 0x0000001810007986 */ /* 0x0001e2000c101506 */
[----:B------:R-:W-:Y:S04]  /*05d0*/  BSSY B0, `(.L_x_150) ;  /* 0x000001b000007945 */ /* 0x000fe80003800000 */
[----:B------:R-:W-:Y:S05]  /*05e0*/  @!P0 BRA `(.L_x_151) ;  /* 0x0000000000548947 */ /* 0x000fea0003800000 */
[----:B------:R-:W-:-:S13]  /*05f0*/  ISETP.NE.AND P1, PT, R0, 0x15, PT ;  /* 0x000000150000780c */ /* 0x000fda0003f25270 */
[----:B------:R-:W-:Y:S05]  /*0600*/  @!P1 BRA `(.L_x_152) ;  /* 0x0000000000389947 */ /* 0x000fea0003800000 */
[C---:B------:R-:W-:Y:S01]  /*0610*/  ISETP.GE.U32.AND P1, PT, R0.reuse, 0xa, PT ;  /* 0x0000000a0000780c */ /* 0x040fe20003f26070 */
[----:B0-----:R-:W-:-:S12]  /*0620*/  IMAD R15, R0, 0x3, RZ ;  /* 0x00000003000f7824 */ /* 0x001fd800078e02ff */
        /* <DEDUP_REMOVED lines=9> */
.L_x_153:
[----:B-----5:R-:W-:-:S04]  /*06c0*/  SHF.R.U32.HI R22, RZ, R15, R22 ;  /* 0x0000000fff167219 */ /* 0x020fc80000011616 */
[----:B------:R-:W-:Y:S01]  /*06d0*/  LOP3.LUT R22, R22, 0x7, RZ, 0xc0, !PT ;  /* 0x0000000716167812 */ /* 0x000fe200078ec0ff */
[----:B------:R-:W-:Y:S06]  /*06e0*/  BRA `(.L_x_154) ;  /* 0x0000000000247947 */ /* 0x000fec0003800000 */
.L_x_152:
[----:B0-----:R-:W2:Y:S02]  /*06f0*/  LDG.E.CONSTANT R14, desc[UR6][R14.64+0x4] ;  /* 0x000004060e0e7981 */ /* 0x001ea4000c1e9900 */
[----:B--2---:R-:W-:-:S05]  /*0700*/  IMAD.SHL.U32 R18, R14, 0x2, RZ ;  /* 0x000000020e127824 */ /* 0x004fca00078e00ff */
[----:B------:R-:W-:-:S04]  /*0710*/  LOP3.LUT R19, R18, 0x6, RZ, 0xc0, !PT ;  /* 0x0000000612137812 */ /* 0x000fc800078ec0ff */
[----:B-----5:R-:W-:Y:S01]  /*0720*/  LEA.HI R22, R22, R19, RZ, 0x1 ;  /* 0x0000001316167211 */ /* 0x020fe200078f08ff */
[----:B------:R-:W-:Y:S06]  /*0730*/  BRA `(.L_x_154) ;  /* 0x0000000000107947 */ /* 0x000fec0003800000 */
.L_x_151:
[----:B------:R-:W2:Y:S02]  /*0740*/  LDG.E.CONSTANT R18, desc[UR6][R14.64+0x4] ;  /* 0x000004060e127981 */ /* 0x000ea4000c1e9900 */
[----:B--2---:R-:W-:-:S05]  /*0750*/  IMAD.SHL.U32 R18, R18, 0x4, RZ ;  /* 0x0000000412127824 */ /* 0x004fca00078e00ff */
[----:B------:R-:W-:-:S04]  /*0760*/  LOP3.LUT R19, R18, 0x4, RZ, 0xc0, !PT ;  /* 0x0000000412137812 */ /* 0x000fc800078ec0ff */
[----:B-----5:R-:W-:-:S07]  /*0770*/  LEA.HI R22, R22, R19, RZ, 0x2 ;  /* 0x0000001316167211 */ /* 0x020fce00078f10ff */
.L_x_154:
[----:B------:R-:W-:Y:S05]  /*0780*/  BSYNC B0 ;  /* 0x0000000000007941 */ /* 0x000fea0003800000 */
.L_x_150:
[----:B0-----:R-:W2:Y:S01]  /*0790*/  LDG.E.CONSTANT R14, desc[UR6][R6.64+0x8] ;  /* 0x00000806060e7981 */ /* 0x001ea2000c1e9900 */
[----:B------:R-:W-:-:S04]  /*07a0*/  SHF.R.U32.HI R24, RZ, 0x3, R10 ;  /* 0x00000003ff187819 */ /* 0x000fc8000001160a */
[----:B------:R-:W-:-:S04]  /*07b0*/  LOP3.LUT R25, R24, 0x7, RZ, 0xc0, !PT ;  /* 0x0000000718197812 */ /* 0x000fc800078ec0ff */
[----:B------:R-:W-:-:S04]  /*07c0*/  IADD3 R22, R25, UR4, -R22 ;  /* 0x0000000419167c10 */ /* 0x000fc8000fffe816 */
[----:B------:R-:W0:Y:S01]  /*07d0*/  I2F.F16 R25, R22 ;  /* 0x0000001600197306 */ /* 0x000e220000200c00 */
[----:B--2---:R-:W-:-:S04]  /*07e0*/  IMAD R15, R14, R13, RZ ;  /* 0x0000000d0e0f7224 */ /* 0x004fc800078e02ff */
[----:B------:R-:W-:-:S05]  /*07f0*/  IMAD R14, R15, 0x3, RZ ;  /* 0x000000030f0e7824 */ /* 0x000fca00078e02ff */
[----:B------:R-:W-:-:S04]  /*0800*/  SHF.R.S32.HI R19, RZ, 0x1f, R14 ;  /* 0x0000001fff137819 */ /* 0x000fc8000001140e */
[----:B------:R-:W-:Y:S01]  /*0810*/  LEA.HI R14, R19, R14, RZ, 0x5 ;  /* 0x0000000e130e7211 */ /* 0x000fe200078f28ff */
[----:B------:R-:W-:-:S03]  /*0820*/  IMAD.IADD R19, R12, 0x1, R15 ;  /* 0x000000010c137824 */ /* 0x000fc600078e020f */
[----:B------:R-:W-:Y:S01]  /*0830*/  LEA.HI.SX32 R15, R14, R11, 0x1b ;  /* 0x0000000b0e0f7211 */ /* 0x000fe200078fdaff */
[----:B------:R-:W-:-:S04]  /*0840*/  IMAD.WIDE R18, R19, 0x2, R4 ;  /* 0x0000000213127825 */ /* 0x000fc800078e0204 */
[----:B------:R-:W-:Y:S01]  /*0850*/  IMAD.WIDE R14, R15, 0x4, R2 ;  /* 0x000000040f0e7825 */ /* 0x000fe200078e0202 */
[----:B------:R1:W5:Y:S04]  /*0860*/  LDG.E.U16.CONSTANT R21, desc[UR6][R18.64] ;  /* 0x0000000612157981 */ /* 0x000368000c1e9500 */
[----:B------:R1:W5:Y:S01]  /*0870*/  LDG.E.CONSTANT R23, desc[UR6][R14.64] ;  /* 0x000000060e177981 */ /* 0x000362000c1e9900 */
[----:B0-----:R-:W-:Y:S02]  /*0880*/  HMUL2 R20, R25.H0_H0, R20.H0_H0 ;  /* 0x2000001419147232 */ /* 0x001fe40000000800 */
[----:B------:R-:W-:Y:S01]  /*0890*/  IMAD.WIDE R16, R13, 0x2, R16 ;  /* 0x000000020d107825 */ /* 0x000fe200078e0210 */
[----:B------:R-:W-:Y:S04]  /*08a0*/  BSSY B0, `(.L_x_155) ;  /* 0x000001c000007945 */ /* 0x000fe80003800000 */
[----:B------:R1:W-:Y:S01]  /*08b0*/  STG.E.U16 desc[UR6][R16.64], R20 ;  /* 0x0000001410007986 */ /* 0x0003e2000c101506 */
[----:B------:R-:W-:Y:S05]  /*08c0*/  @!P0 BRA `(.L_x_156) ;  /* 0x0000000000548947 */ /* 0x000fea0003800000 */
[----:B------:R-:W-:-:S13]  /*08d0*/  ISETP.NE.AND P1, PT, R0, 0x15, PT ;  /* 0x000000150000780c */ /* 0x000fda0003f25270 */
[----:B------:R-:W-:Y:S05]  /*08e0*/  @!P1 BRA `(.L_x_157) ;  /* 0x0000000000389947 */ /* 0x000fea0003800000 */
[C---:B------:R-:W-:Y:S01]  /*08f0*/  ISETP.GE.U32.AND P1, PT, R0.reuse, 0xa, PT ;  /* 0x0000000a0000780c */ /* 0x040fe20003f26070 */
[----:B-1----:R-:W-:-:S12]  /*0900*/  IMAD R14, R0, 0x3, RZ ;  /* 0x00000003000e7824 */ /* 0x002fd800078e02ff */
        /* <DEDUP_REMOVED lines=9> */
.L_x_158:
[----:B-----5:R-:W-:-:S04]  /*09a0*/  SHF.R.U32.HI R23, RZ, R14, R23 ;  /* 0x0000000eff177219 */ /* 0x020fc80000011617 */
[----:B------:R-:W-:Y:S01]  /*09b0*/  LOP3.LUT R23, R23, 0x7, RZ, 0xc0, !PT ;  /* 0x0000000717177812 */ /* 0x000fe200078ec0ff */
[----:B------:R-:W-:Y:S06]  /*09c0*/  BRA `(.L_x_159) ;  /* 0x0000000000247947 */ /* 0x000fec0003800000 */
.L_x_157:
[----:B-1----:R-:W2:Y:S02]  /*09d0*/  LDG.E.CONSTANT R14, desc[UR6][R14.64+0x4] ;  /* 0x000004060e0e7981 */ /* 0x002ea4000c1e9900 */
[----:B--2---:R-:W-:-:S05]  /*09e0*/  IMAD.SHL.U32 R18, R14, 0x2, RZ ;  /* 0x000000020e127824 */ /* 0x004fca00078e00ff */
[----:B------:R-:W-:-:S04]  /*09f0*/  LOP3.LUT R18, R18, 0x6, RZ, 0xc0, !PT ;  /* 0x0000000612127812 */ /* 0x000fc800078ec0ff */
[----:B-----5:R-:W-:Y:S01]  /*0a00*/  LEA.HI R23, R23, R18, RZ, 0x1 ;  /* 0x0000001217177211 */ /* 0x020fe200078f08ff */
[----:B------:R-:W-:Y:S06]  /*0a10*/  BRA `(.L_x_159) ;  /* 0x0000000000107947 */ /* 0x000fec0003800000 */
.L_x_156:
[----:B-1----:R-:W2:Y:S02]  /*0a20*/  LDG.E.CONSTANT R18, desc[UR6][R14.64+0x4] ;  /* 0x000004060e127981 */ /* 0x002ea4000c1e9900 */
[----:B--2---:R-:W-:-:S05]  /*0a30*/  IMAD.SHL.U32 R18, R18, 0x4, RZ ;  /* 0x0000000412127824 */ /* 0x004fca00078e00ff */
[----:B------:R-:W-:-:S04]  /*0a40*/  LOP3.LUT R18, R18, 0x4, RZ, 0xc0, !PT ;  /* 0x0000000412127812 */ /* 0x000fc800078ec0ff */
[----:B-----5:R-:W-:-:S07]  /*0a50*/  LEA.HI R23, R23, R18, RZ, 0x2 ;  /* 0x0000001217177211 */ /* 0x020fce00078f10ff */
.L_x_159:
[----:B------:R-:W-:Y:S05]  /*0a60*/  BSYNC B0 ;  /* 0x0000000000007941 */ /* 0x000fea0003800000 */
.L_x_155:
[----:B------:R-:W2:Y:S01]  /*0a70*/  LDG.E.CONSTANT R14, desc[UR6][R6.64+0xc] ;  /* 0x00000c06060e7981 */ /* 0x000ea2000c1e9900 */
        /* <DEDUP_REMOVED lines=32> */
.L_x_163:
[----:B-----5:R-:W-:-:S04]  /*0c80*/  SHF.R.U32.HI R22, RZ, R15, R22 ;  /* 0x0000000fff167219 */ /* 0x020fc80000011616 */
[----:B------:R-:W-:Y:S01]  /*0c90*/  LOP3.LUT R22, R22, 0x7, RZ, 0xc0, !PT ;  /* 0x0000000716167812 */ /* 0x000fe200078ec0ff */
[----:B------:R-:W-:Y:S06]  /*0ca0*/  BRA `(.L_x_164) ;  /* 0x0000000000247947 */ /* 0x000fec0003800000 */
.L_x_162:
[----:B-1----:R-:W2:Y:S02]  /*0cb0*/  LDG.E.CONSTANT R14, desc[UR6][R14.64+0x4] ;  /* 0x000004060e0e7981 */ /* 0x002ea4000c1e9900 */
[----:B--2---:R-:W-:-:S05]  /*0cc0*/  IMAD.SHL.U32 R18, R14, 0x2, RZ ;  /* 0x000000020e127824 */ /* 0x004fca00078e00ff */
[----:B------:R-:W-:-:S04]  /*0cd0*/  LOP3.LUT R19, R18, 0x6, RZ, 0xc0, !PT ;  /* 0x0000000612137812 */ /* 0x000fc800078ec0ff */
[----:B-----5:R-:W-:Y:S01]  /*0ce0*/  LEA.HI R22, R22, R19, RZ, 0x1 ;  /* 0x0000001316167211 */ /* 0x020fe200078f08ff */
[----:B------:R-:W-:Y:S06]  /*0cf0*/  BRA `(.L_x_164) ;  /* 0x0000000000107947 */ /* 0x000fec0003800000 */
.L_x_161:
[----:B-1----:R-:W2:Y:S02]  /*0d00*/  LDG.E.CONSTANT R18, desc[UR6][R14.64+0x4] ;  /* 0x000004060e127981 */ /* 0x002ea4000c1e9900 */
[----:B--2---:R-:W-:-:S05]  /*0d10*/  IMAD.SHL.U32 R18, R18, 0x4, RZ ;  /* 0x0000000412127824 */ /* 0x004fca00078e00ff */
[----:B------:R-:W-:-:S04]  /*0d20*/  LOP3.LUT R19, R18, 0x4, RZ, 0xc0, !PT ;  /* 0x0000000412137812 */ /* 0x000fc800078ec0ff */
[----:B-----5:R-:W-:-:S07]  /*0d30*/  LEA.HI R22, R22, R19, RZ, 0x2 ;  /* 0x0000001316167211 */ /* 0x020fce00078f10ff */
.L_x_164:
[----:B------:R-:W-:Y:S05]  /*0d40*/  BSYNC B0 ;  /* 0x0000000000007941 */ /* 0x000fea0003800000 */
.L_x_160:
        /* <DEDUP_REMOVED lines=33> */
.L_x_168:
[----:B-----5:R-:W-:-:S04]  /*0f60*/  SHF.R.U32.HI R23, RZ, R14, R23 ;  /* 0x0000000eff177219 */ /* 0x020fc80000011617 */
[----:B------:R-:W-:Y:S01]  /*0f70*/  LOP3.LUT R23, R23, 0x7, RZ, 0xc0, !PT ;  /* 0x0000000717177812 */ /* 0x000fe200078ec0ff */
[----:B------:R-:W-:Y:S06]  /*0f80*/  BRA `(.L_x_169) ;  /* 0x0000000000247947 */ /* 0x000fec0003800000 */
.L_x_167:
[----:B-1----:R-:W2:Y:S02]  /*0f90*/  LDG.E.CONSTANT R14, desc[UR6][R14.64+0x4] ;  /* 0x000004060e0e7981 */ /* 0x002ea4000c1e9900 */
[----:B--2---:R-:W-:-:S05]  /*0fa0*/  IMAD.SHL.U32 R18, R14, 0x2, RZ ;  /* 0x000000020e127824 */ /* 0x004fca00078e00ff */
[----:B------:R-:W-:-:S04]  /*0fb0*/  LOP3.LUT R18, R18, 0x6, RZ, 0xc0, !PT ;  /* 0x0000000612127812 */ /* 0x000fc800078ec0ff */
[----:B-----5:R-:W-:Y:S01]  /*0fc0*/  LEA.HI R23, R23, R18, RZ, 0x1 ;  /* 0x0000001217177211 */ /* 0x020fe200078f08ff */
[----:B------:R-:W-:Y:S06]  /*0fd0*/  BRA `(.L_x_169) ;  /* 0x0000000000107947 */ /* 0x000fec0003800000 */
.L_x_166:
[----:B-1----:R-:W2:Y:S02]  /*0fe0*/  LDG.E.CONSTANT R18, desc[UR6][R14.64+0x4] ;  /* 0x000004060e127981 */ /* 0x002ea4000c1e9900 */
[----:B--2---:R-:W-:-:S05]  /*0ff0*/  IMAD.SHL.U32 R18, R18, 0x4, RZ ;  /* 0x0000000412127824 */ /* 0x004fca00078e00ff */
[----:B------:R-:W-:-:S04]  /*1000*/  LOP3.LUT R18, R18, 0x4, RZ, 0xc0, !PT ;  /* 0x0000000412127812 */ /* 0x000fc800078ec0ff */
[----:B-----5:R-:W-:-:S07]  /*1010*/  LEA.HI R23, R23, R18, RZ, 0x2 ;  /* 0x0000001217177211 */ /* 0x020fce00078f10ff */
.L_x_169:
[----:B------:R-:W-:Y:S05]  /*1020*/  BSYNC B0 ;  /* 0x0000000000007941 */ /* 0x000fea0003800000 */
.L_x_165:
        /* <DEDUP_REMOVED lines=33> */
.L_x_173:
[----:B-----5:R-:W-:-:S04]  /*1240*/  SHF.R.U32.HI R22, RZ, R15, R22 ;  /* 0x0000000fff167219 */ /* 0x020fc80000011616 */
[----:B------:R-:W-:Y:S01]  /*1250*/  LOP3.LUT R22, R22, 0x7, RZ, 0xc0, !PT ;  /* 0x0000000716167812 */ /* 0x000fe200078ec0ff */
[----:B------:R-:W-:Y:S06]  /*1260*/  BRA `(.L_x_174) ;  /* 0x0000000000247947 */ /* 0x000fec0003800000 */
.L_x_172:
[----:B-1----:R-:W2:Y:S02]  /*1270*/  LDG.E.CONSTANT R14, desc[UR6][R14.64+0x4] ;  /* 0x000004060e0e7981 */ /* 0x002ea4000c1e9900 */
[----:B--2---:R-:W-:-:S05]  /*1280*/  IMAD.SHL.U32 R18, R14, 0x2, RZ ;  /* 0x000000020e127824 */ /* 0x004fca00078e00ff */
[----:B------:R-:W-:-:S04]  /*1290*/  LOP3.LUT R19, R18, 0x6, RZ, 0xc0, !PT ;  /* 0x0000000612137812 */ /* 0x000fc800078ec0ff */
[----:B-----5:R-:W-:Y:S01]  /*12a0*/  LEA.HI R22, R22, R19, RZ, 0x1 ;  /* 0x0000001316167211 */ /* 0x020fe200078f08ff */
[----:B------:R-:W-:Y:S06]  /*12b0*/  BRA `(.L_x_174) ;  /* 0x0000000000107947 */ /* 0x000fec0003800000 */
.L_x_171:
[----:B-1----:R-:W2:Y:S02]  /*12c0*/  LDG.E.CONSTANT R18, desc[UR6][R14.64+0x4] ;  /* 0x000004060e127981 */ /* 0x002ea4000c1e9900 */
[----:B--2---:R-:W-:-:S05]  /*12d0*/  IMAD.SHL.U32 R18, R18, 0x4, RZ ;  /* 0x0000000412127824 */ /* 0x004fca00078e00ff */
[----:B------:R-:W-:-:S04]  /*12e0*/  LOP3.LUT R19, R18, 0x4, RZ, 0xc0, !PT ;  /* 0x0000000412137812 */ /* 0x000fc800078ec0ff */
[----:B-----5:R-:W-:-:S07]  /*12f0*/  LEA.HI R22, R22, R19, RZ, 0x2 ;  /* 0x0000001316167211 */ /* 0x020fce00078f10ff */
.L_x_174:
[----:B------:R-:W-:Y:S05]  /*1300*/  BSYNC B0 ;  /* 0x0000000000007941 */ /* 0x000fea0003800000 */
.L_x_170:
        /* <DEDUP_REMOVED lines=33> */
.L_x_178:
[----:B-----5:R-:W-:-:S04]  /*1520*/  SHF.R.U32.HI R23, RZ, R14, R23 ;  /* 0x0000000eff177219 */ /* 0x020fc80000011617 */
[----:B------:R-:W-:Y:S01]  /*1530*/  LOP3.LUT R23, R23, 0x7, RZ, 0xc0, !PT ;  /* 0x0000000717177812 */ /* 0x000fe200078ec0ff */
[----:B------:R-:W-:Y:S06]  /*1540*/  BRA `(.L_x_179) ;  /* 0x0000000000247947 */ /* 0x000fec0003800000 */
.L_x_177:
[----:B-1----:R-:W2:Y:S02]  /*1550*/  LDG.E.CONSTANT R14, desc[UR6][R14.64+0x4] ;  /* 0x000004060e0e7981 */ /* 0x002ea4000c1e9900 */
[----:B--2---:R-:W-:-:S05]  /*1560*/  IMAD.SHL.U32 R18, R14, 0x2, RZ ;  /* 0x000000020e127824 */ /* 0x004fca00078e00ff */
[----:B------:R-:W-:-:S04]  /*1570*/  LOP3.LUT R18, R18, 0x6, RZ, 0xc0, !PT ;  /* 0x0000000612127812 */ /* 0x000fc800078ec0ff */
[----:B-----5:R-:W-:Y:S01]  /*1580*/  LEA.HI R23, R23, R18, RZ, 0x1 ;  /* 0x0000001217177211 */ /* 0x020fe200078f08ff */
[----:B------:R-:W-:Y:S06]  /*1590*/  BRA `(.L_x_179) ;  /* 0x0000000000107947 */ /* 0x000fec0003800000 */
.L_x_176:
[----:B-1----:R-:W2:Y:S02]  /*15a0*/  LDG.E.CONSTANT R18, desc[UR6][R14.64+0x4] ;  /* 0x000004060e127981 */ /* 0x002ea4000c1e9900 */
[----:B--2---:R-:W-:-:S05]  /*15b0*/  IMAD.SHL.U32 R18, R18, 0x4, RZ ;  /* 0x0000000412127824 */ /* 0x004fca00078e00ff */
[----:B------:R-:W-:-:S04]  /*15c0*/  LOP3.LUT R18, R18, 0x4, RZ, 0xc0, !PT ;  /* 0x0000000412127812 */ /* 0x000fc800078ec0ff */
[----:B-----5:R-:W-:-:S07]  /*15d0*/  LEA.HI R23, R23, R18, RZ, 0x2 ;  /* 0x0000001217177211 */ /* 0x020fce00078f10ff */
.L_x_179:
[----:B------:R-:W-:Y:S05]  /*15e0*/  BSYNC B0 ;  /* 0x0000000000007941 */ /* 0x000fea0003800000 */
.L_x_175:
        /* <DEDUP_REMOVED lines=33> */
.L_x_183:
[----:B-----5:R-:W-:-:S04]  /*1800*/  SHF.R.U32.HI R22, RZ, R15, R22 ;  /* 0x0000000fff167219 */ /* 0x020fc80000011616 */
[----:B------:R-:W-:Y:S01]  /*1810*/  LOP3.LUT R22, R22, 0x7, RZ, 0xc0, !PT ;  /* 0x0000000716167812 */ /* 0x000fe200078ec0ff */
[----:B------:R-:W-:Y:S06]  /*1820*/  BRA `(.L_x_184) ;  /* 0x0000000000247947 */ /* 0x000fec0003800000 */
.L_x_182:
[----:B-1----:R-:W2:Y:S02]  /*1830*/  LDG.E.CONSTANT R14, desc[UR6][R14.64+0x4] ;  /* 0x000004060e0e7981 */ /* 0x002ea4000c1e9900 */
[----:B--2---:R-:W-:-:S05]  /*1840*/  IMAD.SHL.U32 R18, R14, 0x2, RZ ;  /* 0x000000020e127824 */ /* 0x004fca00078e00ff */
[----:B------:R-:W-:-:S04]  /*1850*/  LOP3.LUT R19, R18, 0x6, RZ, 0xc0, !PT ;  /* 0x0000000612137812 */ /* 0x000fc800078ec0ff */
[----:B-----5:R-:W-:Y:S01]  /*1860*/  LEA.HI R22, R22, R19, RZ, 0x1 ;  /* 0x0000001316167211 */ /* 0x020fe200078f08ff */
[----:B------:R-:W-:Y:S06]  /*1870*/  BRA `(.L_x_184) ;  /* 0x0000000000107947 */ /* 0x000fec0003800000 */
.L_x_181:
[----:B-1----:R-:W2:Y:S02]  /*1880*/  LDG.E.CONSTANT R18, desc[UR6][R14.64+0x4] ;  /* 0x000004060e127981 */ /* 0x002ea4000c1e9900 */
[----:B--2---:R-:W-:-:S05]  /*1890*/  IMAD.SHL.U32 R18, R18, 0x4, RZ ;  /* 0x0000000412127824 */ /* 0x004fca00078e00ff */
[----:B------:R-:W-:-:S04]  /*18a0*/  LOP3.LUT R19, R18, 0x4, RZ, 0xc0, !PT ;  /* 0x0000000412137812 */ /* 0x000fc800078ec0ff */
[----:B-----5:R-:W-:-:S07]  /*18b0*/  LEA.HI R22, R22, R19, RZ, 0x2 ;  /* 0x0000001316167211 */ /* 0x020fce00078f10ff */
.L_x_184:
[----:B------:R-:W-:Y:S05]  /*18c0*/  BSYNC B0 ;  /* 0x0000000000007941 */ /* 0x000fea0003800000 */
.L_x_180:
        /* <DEDUP_REMOVED lines=33> */
.L_x_188:
[----:B-----5:R-:W-:-:S04]  /*1ae0*/  SHF.R.U32.HI R23, RZ, R14, R23 ;  /* 0x0000000eff177219 */ /* 0x020fc80000011617 */
[----:B------:R-:W-:Y:S01]  /*1af0*/  LOP3.LUT R23, R23, 0x7, RZ, 0xc0, !PT ;  /* 0x0000000717177812 */ /* 0x000fe200078ec0ff */
[----:B------:R-:W-:Y:S06]  /*1b00*/  BRA `(.L_x_189) ;  /* 0x0000000000247947 */ /* 0x000fec0003800000 */
.L_x_187:
[----:B-1----:R-:W2:Y:S02]  /*1b10*/  LDG.E.CONSTANT R14, desc[UR6][R14.64+0x4] ;  /* 0x000004060e0e7981 */ /* 0x002ea4000c1e9900 */
[----:B--2---:R-:W-:-:S05]  /*1b20*/  IMAD.SHL.U32 R18, R14, 0x2, RZ ;  /* 0x000000020e127824 */ /* 0x004fca00078e00ff */
[----:B------:R-:W-:-:S04]  /*1b30*/  LOP3.LUT R18, R18, 0x6, RZ, 0xc0, !PT ;  /* 0x0000000612127812 */ /* 0x000fc800078ec0ff */
[----:B-----5:R-:W-:Y:S01]  /*1b40*/  LEA.HI R23, R23, R18, RZ, 0x1 ;  /* 0x0000001217177211 */ /* 0x020fe200078f08ff */
[----:B------:R-:W-:Y:S06]  /*1b50*/  BRA `(.L_x_189) ;  /* 0x0000000000107947 */ /* 0x000fec0003800000 */
.L_x_186:
[----:B-1----:R-:W2:Y:S02]  /*1b60*/  LDG.E.CONSTANT R18, desc[UR6][R14.64+0x4] ;  /* 0x000004060e127981 */ /* 0x002ea4000c1e9900 */
[----:B--2---:R-:W-:-:S05]  /*1b70*/  IMAD.SHL.U32 R18, R18, 0x4, RZ ;  /* 0x0000000412127824 */ /* 0x004fca00078e00ff */
[----:B------:R-:W-:-:S04]  /*1b80*/  LOP3.LUT R18, R18, 0x4, RZ, 0xc0, !PT ;  /* 0x0000000412127812 */ /* 0x000fc800078ec0ff */
[----:B-----5:R-:W-:-:S07]  /*1b90*/  LEA.HI R23, R23, R18, RZ, 0x2 ;  /* 0x0000001217177211 */ /* 0x020fce00078f10ff */
.L_x_189:
[----:B------:R-:W-:Y:S05]  /*1ba0*/  BSYNC B0 ;  /* 0x0000000000007941 */ /* 0x000fea0003800000 */
.L_x_185:
        /* <DEDUP_REMOVED lines=33> */
.L_x_193:
[----:B-----5:R-:W-:-:S04]  /*1dc0*/  SHF.R.U32.HI R22, RZ, R15, R22 ;  /* 0x0000000fff167219 */ /* 0x020fc80000011616 */
[----:B------:R-:W-:Y:S01]  /*1dd0*/  LOP3.LUT R22, R22, 0x7, RZ, 0xc0, !PT ;  /* 0x0000000716167812 */ /* 0x000fe200078ec0ff */
[----:B------:R-:W-:Y:S06]  /*1de0*/  BRA `(.L_x_194) ;  /* 0x0000000000247947 */ /* 0x000fec0003800000 */
.L_x_192:
[----:B-1----:R-:W2:Y:S02]  /*1df0*/  LDG.E.CONSTANT R14, desc[UR6][R14.64+0x4] ;  /* 0x000004060e0e7981 */ /* 0x002ea4000c1e9900 */
[----:B--2---:R-:W-:-:S05]  /*1e00*/  IMAD.SHL.U32 R18, R14, 0x2, RZ ;  /* 0x000000020e127824 */ /* 0x004fca00078e00ff */
[----:B------:R-:W-:-:S04]  /*1e10*/  LOP3.LUT R19, R18, 0x6, RZ, 0xc0, !PT ;  /* 0x0000000612137812 */ /* 0x000fc800078ec0ff */
[----:B-----5:R-:W-:Y:S01]  /*1e20*/  LEA.HI R22, R22, R19, RZ, 0x1 ;  /* 0x0000001316167211 */ /* 0x020fe200078f08ff */
[----:B------:R-:W-:Y:S06]  /*1e30*/  BRA `(.L_x_194) ;  /* 0x0000000000107947 */ /* 0x000fec0003800000 */
.L_x_191:
[----:B-1----:R-:W2:Y:S02]  /*1e40*/  LDG.E.CONSTANT R18, desc[UR6][R14.64+0x4] ;  /* 0x000004060e127981 */ /* 0x002ea4000c1e9900 */
[----:B--2---:R-:W-:-:S05]  /*1e50*/  IMAD.SHL.U32 R18, R18, 0x4, RZ ;  /* 0x0000000412127824 */ /* 0x004fca00078e00ff */
[----:B------:R-:W-:-:S04]  /*1e60*/  LOP3.LUT R19, R18, 0x4, RZ, 0xc0, !PT ;  /* 0x0000000412137812 */ /* 0x000fc800078ec0ff */
[----:B-----5:R-:W-:-:S07]  /*1e70*/  LEA.HI R22, R22, R19, RZ, 0x2 ;  /* 0x0000001316167211 */ /* 0x020fce00078f10ff */
.L_x_194:
[----:B------:R-:W-:Y:S05]  /*1e80*/  BSYNC B0 ;  /* 0x0000000000007941 */ /* 0x000fea0003800000 */
.L_x_190:
        /* <DEDUP_REMOVED lines=33> */
.L_x_198:
[----:B-----5:R-:W-:-:S04]  /*20a0*/  SHF.R.U32.HI R23, RZ, R14, R23 ;  /* 0x0000000eff177219 */ /* 0x020fc80000011617 */
[----:B------:R-:W-:Y:S01]  /*20b0*/  LOP3.LUT R23, R23, 0x7, RZ, 0xc0, !PT ;  /* 0x0000000717177812 */ /* 0x000fe200078ec0ff */
[----:B------:R-:W-:Y:S06]  /*20c0*/  BRA `(.L_x_199) ;  /* 0x0000000000247947 */ /* 0x000fec0003800000 */
.L_x_197:
[----:B-1----:R-:W2:Y:S02]  /*20d0*/  LDG.E.CONSTANT R14, desc[UR6][R14.64+0x4] ;  /* 0x000004060e0e7981 */ /* 0x002ea4000c1e9900 */
[----:B--2---:R-:W-:-:S05]  /*20e0*/  IMAD.SHL.U32 R18, R14, 0x2, RZ ;  /* 0x000000020e127824 */ /* 0x004fca00078e00ff */
[----:B------:R-:W-:-:S04]  /*20f0*/  LOP3.LUT R18, R18, 0x6, RZ, 0xc0, !PT ;  /* 0x0000000612127812 */ /* 0x000fc800078ec0ff */
[----:B-----5:R-:W-:Y:S01]  /*2100*/  LEA.HI R23, R23, R18, RZ, 0x1 ;  /* 0x0000001217177211 */ /* 0x020fe200078f08ff */
[----:B------:R-:W-:Y:S06]  /*2110*/  BRA `(.L_x_199) ;  /* 0x0000000000107947 */ /* 0x000fec0003800000 */
.L_x_196:
[----:B-1----:R-:W2:Y:S02]  /*2120*/  LDG.E.CONSTANT R18, desc[UR6][R14.64+0x4] ;  /* 0x000004060e127981 */ /* 0x002ea4000c1e9900 */
[----:B--2---:R-:W-:-:S05]  /*2130*/  IMAD.SHL.U32 R18, R18, 0x4, RZ ;  /* 0x0000000412127824 */ /* 0x004fca00078e00ff */
[----:B------:R-:W-:-:S04]  /*2140*/  LOP3.LUT R18, R18, 0x4, RZ, 0xc0, !PT ;  /* 0x0000000412127812 */ /* 0x000fc800078ec0ff */
[----:B-----5:R-:W-:-:S07]  /*2150*/  LEA.HI R23, R23, R18, RZ, 0x2 ;  /* 0x0000001217177211 */ /* 0x020fce00078f10ff */
.L_x_199:
[----:B------:R-:W-:Y:S05]  /*2160*/  BSYNC B0 ;  /* 0x0000000000007941 */ /* 0x000fea0003800000 */
.L_x_195:
[----:B------:R-:W2:Y:S01]  /*2170*/  LDG.E.CONSTANT R14, desc[UR6][R6.64+0x2c] ;  /* 0x00002c06060e7981 */ /* 0x000ea2000c1e9900 */
[----:B------:R-:W-:-:S05]  /*2180*/  IMAD.SHL.U32 R22, R9, 0x4, RZ ;  /* 0x0000000409167824 */ /* 0x000fca00078e00ff */
[----:B------:R-:W-:-:S04]  /*2190*/  LOP3.LUT R25, R22, 0x4, RZ, 0xc0, !PT ;  /* 0x0000000416197812 */ /* 0x000fc800078ec0ff */
[----:B------:R-:W-:-:S04]  /*21a0*/  LEA.HI R10, R10, R25, RZ, 0x2 ;  /* 0x000000190a0a7211 */ /* 0x000fc800078f10ff */
[----:B------:R-:W-:Y:S01]  /*21b0*/  IADD3 R10, R10, UR4, -R23 ;  /* 0x000000040a0a7c10 */ /* 0x000fe2000fffe817 */
[----:B--2---:R-:W-:-:S04]  /*21c0*/  IMAD R15, R14, R13, RZ ;  /* 0x0000000d0e0f7224 */ /* 0x004fc800078e02ff */
[----:B------:R-:W-:-:S05]  /*21d0*/  IMAD R14, R15, 0x3, RZ ;  /* 0x000000030f0e7824 */ /* 0x000fca00078e02ff */
[----:B------:R-:W-:-:S04]  /*21e0*/  SHF.R.S32.HI R19, RZ, 0x1f, R14 ;  /* 0x0000001fff137819 */ /* 0x000fc8000001140e */
[----:B------:R-:W-:Y:S01]  /*21f0*/  LEA.HI R14, R19, R14, RZ, 0x5 ;  /* 0x0000000e130e7211 */ /* 0x000fe200078f28ff */
[----:B------:R-:W-:-:S03]  /*2200*/  IMAD.IADD R19, R12, 0x1, R15 ;  /* 0x000000010c137824 */ /* 0x000fc600078e020f */
[----:B------:R-:W-:Y:S01]  /*2210*/  LEA.HI.SX32 R15, R14, R11, 0x1b ;  /* 0x0000000b0e0f7211 */ /* 0x000fe200078fdaff */
[----:B------:R-:W-:-:S04]  /*2220*/  IMAD.WIDE R18, R19, 0x2, R4 ;  /* 0x0000000213127825 */ /* 0x000fc800078e0204 */
[----:B------:R-:W-:Y:S02]  /*2230*/  IMAD.WIDE R14, R15, 0x4, R2 ;  /* 0x000000040f0e7825 */ /* 0x000fe400078e0202 */
[----:B------:R0:W5:Y:S04]  /*2240*/  LDG.E.U16.CONSTANT R18, desc[UR6][R18.64] ;  /* 0x0000000612127981 */ /* 0x000168000c1e9500 */
[----:B------:R0:W5:Y:S01]  /*2250*/  LDG.E.CONSTANT R20, desc[UR6][R14.64] ;  /* 0x000000060e147981 */ /* 0x000162000c1e9900 */
[----:B------:R-:W1:Y:S01]  /*2260*/  I2F.F16 R10, R10 ;  /* 0x0000000a000a7306 */ /* 0x000e620000200c00 */
[----:B------:R-:W-:Y:S01]  /*2270*/  IMAD.WIDE R16, R13, 0x2, R16 ;  /* 0x000000020d107825 */ /* 0x000fe200078e0210 */
[----:B------:R-:W-:Y:S03]  /*2280*/  BSSY B0, `(.L_x_200) ;  /* 0x000001d000007945 */ /* 0x000fe60003800000 */
[----:B-1----:R-:W-:-:S05]  /*2290*/  HMUL2 R21, R10.H0_H0, R21.H0_H0 ;  /* 0x200000150a157232 */ /* 0x002fca0000000800 */
[----:B------:R0:W-:Y:S01]  /*22a0*/  STG.E.U16 desc[UR6][R16.64], R21 ;  /* 0x0000001510007986 */ /* 0x0001e2000c101506 */
        /* <DEDUP_REMOVED lines=14> */
.L_x_203:
[----:B-----5:R-:W-:-:S04]  /*2390*/  SHF.R.U32.HI R20, RZ, R15, R20 ;  /* 0x0000000fff147219 */ /* 0x020fc80000011614 */
[----:B------:R-:W-:Y:S01]  /*23a0*/  LOP3.LUT R20, R20, 0x7, RZ, 0xc0, !PT ;  /* 0x0000000714147812 */ /* 0x000fe200078ec0ff */
[----:B------:R-:W-:Y:S06]  /*23b0*/  BRA `(.L_x_204) ;  /* 0x0000000000247947 */ /* 0x000fec0003800000 */
.L_x_202:
[----:B0-----:R-:W2:Y:S02]  /*23c0*/  LDG.E.CONSTANT R14, desc[UR6][R14.64+0x4] ;  /* 0x000004060e0e7981 */ /* 0x001ea4000c1e9900 */
[----:B--2---:R-:W-:-:S05]  /*23d0*/  IMAD.SHL.U32 R10, R14, 0x2, RZ ;  /* 0x000000020e0a7824 */ /* 0x004fca00078e00ff */
[----:B------:R-:W-:-:S04]  /*23e0*/  LOP3.LUT R19, R10, 0x6, RZ, 0xc0, !PT ;  /* 0x000000060a137812 */ /* 0x000fc800078ec0ff */
[----:B-----5:R-:W-:Y:S01]  /*23f0*/  LEA.HI R20, R20, R19, RZ, 0x1 ;  /* 0x0000001314147211 */ /* 0x020fe200078f08ff */
[----:B------:R-:W-:Y:S06]  /*2400*/  BRA `(.L_x_204) ;  /* 0x0000000000107947 */ /* 0x000fec0003800000 */
.L_x_201:
[----:B------:R-:W2:Y:S02]  /*2410*/  LDG.E.CONSTANT R10, desc[UR6][R14.64+0x4] ;  /* 0x000004060e0a7981 */ /* 0x000ea4000c1e9900 */
[----:B--2---:R-:W-:-:S05]  /*2420*/  IMAD.SHL.U32 R10, R10, 0x4, RZ ;  /* 0x000000040a0a7824 */ /* 0x004fca00078e00ff */
[----:B0-----:R-:W-:-:S04]  /*2430*/  LOP3.LUT R19, R10, 0x4, RZ, 0xc0, !PT ;  /* 0x000000040a137812 */ /* 0x001fc800078ec0ff */
[----:B-----5:R-:W-:-:S07]  /*2440*/  LEA.HI R20, R20, R19, RZ, 0x2 ;  /* 0x0000001314147211 */ /* 0x020fce00078f10ff */
.L_x_204:
[----:B------:R-:W-:Y:S05]  /*2450*/  BSYNC B0 ;  /* 0x0000000000007941 */ /* 0x000fea0003800000 */
.L_x_200:
[----:B------:R-:W2:Y:S01]  /*2460*/  LDG.E.CONSTANT R10, desc[UR6][R6.64+0x30] ;  /* 0x00003006060a7981 */ /* 0x000ea2000c1e9900 */
[----:B------:R-:W-:-:S04]  /*2470*/  SHF.R.U32.HI R21, RZ, 0x1, R9 ;  /* 0x00000001ff157819 */ /* 0x000fc80000011609 */
[----:B------:R-:W-:-:S04]  /*2480*/  LOP3.LUT R21, R21, 0x7, RZ, 0xc0, !PT ;  /* 0x0000000715157812 */ /* 0x000fc800078ec0ff */
[----:B------:R-:W-:-:S04]  /*2490*/  IADD3 R20, R21, UR4, -R20 ;  /* 0x0000000415147c10 */ /* 0x000fc8000fffe814 */
[----:B------:R-:W0:Y:S01]  /*24a0*/  I2F.F16 R21, R20 ;  /* 0x0000001400157306 */ /* 0x000e220000200c00 */
[----:B--2---:R-:W-:-:S04]  /*24b0*/  IMAD R15, R10, R13, RZ ;  /* 0x0000000d0a0f7224 */ /* 0x004fc800078e02ff */
[----:B------:R-:W-:Y:S02]  /*24c0*/  IMAD R10, R15, 0x3, RZ ;  /* 0x000000030f0a7824 */ /* 0x000fe400078e02ff */
[----:B------:R-:W-:-:S03]  /*24d0*/  IMAD.IADD R23, R12, 0x1, R15 ;  /* 0x000000010c177824 */ /* 0x000fc600078e020f */
[----:B------:R-:W-:Y:S01]  /*24e0*/  SHF.R.S32.HI R19, RZ, 0x1f, R10 ;  /* 0x0000001fff137819 */ /* 0x000fe2000001140a */
[----:B------:R-:W-:-:S03]  /*24f0*/  IMAD.WIDE R22, R23, 0x2, R4 ;  /* 0x0000000217167825 */ /* 0x000fc600078e0204 */
[----:B------:R-:W-:-:S04]  /*2500*/  LEA.HI R10, R19, R10, RZ, 0x5 ;  /* 0x0000000a130a7211 */ /* 0x000fc800078f28ff */
[----:B------:R-:W-:Y:S02]  /*2510*/  LEA.HI.SX32 R15, R10, R11, 0x1b ;  /* 0x0000000b0a0f7211 */ /* 0x000fe400078fdaff */
[----:B------:R1:W5:Y:S03]  /*2520*/  LDG.E.U16.CONSTANT R10, desc[UR6][R22.64] ;  /* 0x00000006160a7981 */ /* 0x000366000c1e9500 */
[----:B------:R-:W-:-:S05]  /*2530*/  IMAD.WIDE R14, R15, 0x4, R2 ;  /* 0x000000040f0e7825 */ /* 0x000fca00078e0202 */
[----:B------:R1:W5:Y:S01]  /*2540*/  LDG.E.CONSTANT R19, desc[UR6][R14.64] ;  /* 0x000000060e137981 */ /* 0x000362000c1e9900 */
[----:B0-----:R-:W-:Y:S02]  /*2550*/  HMUL2 R18, R21.H0_H0, R18.H0_H0 ;  /* 0x2000001215127232 */ /* 0x001fe40000000800 */
[----:B------:R-:W-:-:S05]  /*2560*/  IMAD.WIDE R16, R13, 0x2, R16 ;  /* 0x000000020d107825 */ /* 0x000fca00078e0210 */
[----:B------:R1:W-:Y:S01]  /*2570*/  STG.E.U16 desc[UR6][R16.64], R18 ;  /* 0x0000001210007986 */ /* 0x0003e2000c101506 */
[----:B------:R-:W-:Y:S04]  /*2580*/  BSSY B0, `(.L_x_205) ;  /* 0x000001b000007945 */ /* 0x000fe80003800000 */
        /* <DEDUP_REMOVED lines=14> */
.L_x_208:
[----:B-----5:R-:W-:-:S04]  /*2670*/  SHF.R.U32.HI R19, RZ, R14, R19 ;  /* 0x0000000eff137219 */ /* 0x020fc80000011613 */
[----:B------:R-:W-:Y:S01]  /*2680*/  LOP3.LUT R19, R19, 0x7, RZ, 0xc0, !PT ;  /* 0x0000000713137812 */ /* 0x000fe200078ec0ff */
[----:B------:R-:W-:Y:S06]  /*2690*/  BRA `(.L_x_209) ;  /* 0x0000000000247947 */ /* 0x000fec0003800000 */
.L_x_207:
[----:B-1----:R-:W2:Y:S02]  /*26a0*/  LDG.E.CONSTANT R14, desc[UR6][R14.64+0x4] ;  /* 0x000004060e0e7981 */ /* 0x002ea4000c1e9900 */
[----:B--2---:R-:W-:-:S05]  /*26b0*/  IMAD.SHL.U32 R18, R14, 0x2, RZ ;  /* 0x000000020e127824 */ /* 0x004fca00078e00ff */
[----:B------:R-:W-:-:S04]  /*26c0*/  LOP3.LUT R18, R18, 0x6, RZ, 0xc0, !PT ;  /* 0x0000000612127812 */ /* 0x000fc800078ec0ff */
[----:B-----5:R-:W-:Y:S01]  /*26d0*/  LEA.HI R19, R19, R18, RZ, 0x1 ;  /* 0x0000001213137211 */ /* 0x020fe200078f08ff */
[----:B------:R-:W-:Y:S06]  /*26e0*/  BRA `(.L_x_209) ;  /* 0x0000000000107947 */ /* 0x000fec0003800000 */
.L_x_206:
[----:B-1----:R-:W2:Y:S02]  /*26f0*/  LDG.E.CONSTANT R18, desc[UR6][R14.64+0x4] ;  /* 0x000004060e127981 */ /* 0x002ea4000c1e9900 */
[----:B--2---:R-:W-:-:S05]  /*2700*/  IMAD.SHL.U32 R18, R18, 0x4, RZ ;  /* 0x0000000412127824 */ /* 0x004fca00078e00ff */
[----:B------:R-:W-:-:S04]  /*2710*/  LOP3.LUT R18, R18, 0x4, RZ, 0xc0, !PT ;  /* 0x0000000412127812 */ /* 0x000fc800078ec0ff */
[----:B-----5:R-:W-:-:S07]  /*2720*/  LEA.HI R19, R19, R18, RZ, 0x2 ;  /* 0x0000001213137211 */ /* 0x020fce00078f10ff */
.L_x_209:
[----:B------:R-:W-:Y:S05]  /*2730*/  BSYNC B0 ;  /* 0x0000000000007941 */ /* 0x000fea0003800000 */
.L_x_205:
[----:B------:R-:W2:Y:S01]  /*2740*/  LDG.E.CONSTANT R14, desc[UR6][R6.64+0x34] ;  /* 0x00003406060e7981 */ /* 0x000ea2000c1e9900 */
[----:B------:R-:W-:-:S04]  /*2750*/  SHF.R.U32.HI R23, RZ, 0x4, R9 ;  /* 0x00000004ff177819 */ /* 0x000fc80000011609 */
[----:B------:R-:W-:-:S04]  /*2760*/  LOP3.LUT R24, R23, 0x7, RZ, 0xc0, !PT ;  /* 0x0000000717187812 */ /* 0x000fc800078ec0ff */
[----:B------:R-:W-:-:S06]  /*2770*/  IADD3 R19, R24, UR4, -R19 ;  /* 0x0000000418137c10 */ /* 0x000fcc000fffe813 */
        /* <DEDUP_REMOVED lines=29> */
.L_x_213:
[----:B-----5:R-:W-:-:S04]  /*2950*/  SHF.R.U32.HI R22, RZ, R15, R22 ;  /* 0x0000000fff167219 */ /* 0x020fc80000011616 */
[----:B------:R-:W-:Y:S01]  /*2960*/  LOP3.LUT R22, R22, 0x7, RZ, 0xc0, !PT ;  /* 0x0000000716167812 */ /* 0x000fe200078ec0ff */
[----:B------:R-:W-:Y:S06]  /*2970*/  BRA `(.L_x_214) ;  /* 0x0000000000247947 */ /* 0x000fec0003800000 */
.L_x_212:
[----:B-1----:R-:W2:Y:S02]  /*2980*/  LDG.E.CONSTANT R14, desc[UR6][R14.64+0x4] ;  /* 0x000004060e0e7981 */ /* 0x002ea4000c1e9900 */
[----:B--2---:R-:W-:-:S05]  /*2990*/  IMAD.SHL.U32 R10, R14, 0x2, RZ ;  /* 0x000000020e0a7824 */ /* 0x004fca00078e00ff */
[----:B------:R-:W-:-:S04]  /*29a0*/  LOP3.LUT R19, R10, 0x6, RZ, 0xc0, !PT ;  /* 0x000000060a137812 */ /* 0x000fc800078ec0ff */
[----:B-----5:R-:W-:Y:S01]  /*29b0*/  LEA.HI R22, R22, R19, RZ, 0x1 ;  /* 0x0000001316167211 */ /* 0x020fe200078f08ff */
[----:B------:R-:W-:Y:S06]  /*29c0*/  BRA `(.L_x_214) ;  /* 0x0000000000107947 */ /* 0x000fec0003800000 */
.L_x_211:
[----:B-1----:R-:W2:Y:S02]  /*29d0*/  LDG.E.CONSTANT R10, desc[UR6][R14.64+0x4] ;  /* 0x000004060e0a7981 */ /* 0x002ea4000c1e9900 */
[----:B--2---:R-:W-:-:S05]  /*29e0*/  IMAD.SHL.U32 R10, R10, 0x4, RZ ;  /* 0x000000040a0a7824 */ /* 0x004fca00078e00ff */
[----:B------:R-:W-:-:S04]  /*29f0*/  LOP3.LUT R19, R10, 0x4, RZ, 0xc0, !PT ;  /* 0x000000040a137812 */ /* 0x000fc800078ec0ff */
[----:B-----5:R-:W-:-:S07]  /*2a00*/  LEA.HI R22, R22, R19, RZ, 0x2 ;  /* 0x0000001316167211 */ /* 0x020fce00078f10ff */
.L_x_214:
[----:B------:R-:W-:Y:S05]  /*2a10*/  BSYNC B0 ;  /* 0x0000000000007941 */ /* 0x000fea0003800000 */
.L_x_210:
        /* <DEDUP_REMOVED lines=33> */
.L_x_218:
[----:B-----5:R-:W-:-:S04]  /*2c30*/  SHF.R.U32.HI R19, RZ, R14, R19 ;  /* 0x0000000eff137219 */ /* 0x020fc80000011613 */
[----:B------:R-:W-:Y:S01]  /*2c40*/  LOP3.LUT R19, R19, 0x7, RZ, 0xc0, !PT ;  /* 0x0000000713137812 */ /* 0x000fe200078ec0ff */
[----:B------:R-:W-:Y:S06]  /*2c50*/  BRA `(.L_x_219) ;  /* 0x0000000000247947 */ /* 0x000fec0003800000 */
.L_x_217:
[----:B-1----:R-:W2:Y:S02]  /*2c60*/  LDG.E.CONSTANT R14, desc[UR6][R14.64+0x4] ;  /* 0x000004060e0e7981 */ /* 0x002ea4000c1e9900 */
[----:B--2---:R-:W-:-:S05]  /*2c70*/  IMAD.SHL.U32 R18, R14, 0x2, RZ ;  /* 0x000000020e127824 */ /* 0x004fca00078e00ff */
[----:B------:R-:W-:-:S04]  /*2c80*/  LOP3.LUT R18, R18, 0x6, RZ, 0xc0, !PT ;  /* 0x0000000612127812 */ /* 0x000fc800078ec0ff */
[----:B-----5:R-:W-:Y:S01]  /*2c90*/  LEA.HI R19, R19, R18, RZ, 0x1 ;  /* 0x0000001213137211 */ /* 0x020fe200078f08ff */
[----:B------:R-:W-:Y:S06]  /*2ca0*/  BRA `(.L_x_219) ;  /* 0x0000000000107947 */ /* 0x000fec0003800000 */
.L_x_216:
[----:B-1----:R-:W2:Y:S02]  /*2cb0*/  LDG.E.CONSTANT R18, desc[UR6][R14.64+0x4] ;  /* 0x000004060e127981 */ /* 0x002ea4000c1e9900 */
[----:B--2---:R-:W-:-:S05]  /*2cc0*/  IMAD.SHL.U32 R18, R18, 0x4, RZ ;  /* 0x0000000412127824 */ /* 0x004fca00078e00ff */
[----:B------:R-:W-:-:S04]  /*2cd0*/  LOP3.LUT R18, R18, 0x4, RZ, 0xc0, !PT ;  /* 0x0000000412127812 */ /* 0x000fc800078ec0ff */
[----:B-----5:R-:W-:-:S07]  /*2ce0*/  LEA.HI R19, R19, R18, RZ, 0x2 ;  /* 0x0000001213137211 */ /* 0x020fce00078f10ff */
.L_x_219:
[----:B------:R-:W-:Y:S05]  /*2cf0*/  BSYNC B0 ;  /* 0x0000000000007941 */ /* 0x000fea0003800000 */
.L_x_215:
        /* <DEDUP_REMOVED lines=33> */
.L_x_223:
[----:B-----5:R-:W-:-:S04]  /*2f10*/  SHF.R.U32.HI R22, RZ, R15, R22 ;  /* 0x0000000fff167219 */ /* 0x020fc80000011616 */
[----:B------:R-:W-:Y:S01]  /*2f20*/  LOP3.LUT R22, R22, 0x7, RZ, 0xc0, !PT ;  /* 0x0000000716167812 */ /* 0x000fe200078ec0ff */
[----:B------:R-:W-:Y:S06]  /*2f30*/  BRA `(.L_x_224) ;  /* 0x0000000000247947 */ /* 0x000fec0003800000 */
.L_x_222:
[----:B-1----:R-:W2:Y:S02]  /*2f40*/  LDG.E.CONSTANT R14, desc[UR6][R14.64+0x4] ;  /* 0x000004060e0e7981 */ /* 0x002ea4000c1e9900 */
[----:B--2---:R-:W-:-:S05]  /*2f50*/  IMAD.SHL.U32 R10, R14, 0x2, RZ ;  /* 0x000000020e0a7824 */ /* 0x004fca00078e00ff */
[----:B------:R-:W-:-:S04]  /*2f60*/  LOP3.LUT R19, R10, 0x6, RZ, 0xc0, !PT ;  /* 0x000000060a137812 */ /* 0x000fc800078ec0ff */
[----:B-----5:R-:W-:Y:S01]  /*2f70*/  LEA.HI R22, R22, R19, RZ, 0x1 ;  /* 0x0000001316167211 */ /* 0x020fe200078f08ff */
[----:B------:R-:W-:Y:S06]  /*2f80*/  BRA `(.L_x_224) ;  /* 0x0000000000107947 */ /* 0x000fec0003800000 */
.L_x_221:
[----:B-1----:R-:W2:Y:S02]  /*2f90*/  LDG.E.CONSTANT R10, desc[UR6][R14.64+0x4] ;  /* 0x000004060e0a7981 */ /* 0x002ea4000c1e9900 */
[----:B--2---:R-:W-:-:S05]  /*2fa0*/  IMAD.SHL.U32 R10, R10, 0x4, RZ ;  /* 0x000000040a0a7824 */ /* 0x004fca00078e00ff */
[----:B------:R-:W-:-:S04]  /*2fb0*/  LOP3.LUT R19, R10, 0x4, RZ, 0xc0, !PT ;  /* 0x000000040a137812 */ /* 0x000fc800078ec0ff */
[----:B-----5:R-:W-:-:S07]  /*2fc0*/  LEA.HI R22, R22, R19, RZ, 0x2 ;  /* 0x0000001316167211 */ /* 0x020fce00078f10ff */
.L_x_224:
[----:B------:R-:W-:Y:S05]  /*2fd0*/  BSYNC B0 ;  /* 0x0000000000007941 */ /* 0x000fea0003800000 */
.L_x_220:
        /* <DEDUP_REMOVED lines=33> */
.L_x_228:
[----:B-----5:R-:W-:-:S04]  /*31f0*/  SHF.R.U32.HI R19, RZ, R14, R19 ;  /* 0x0000000eff137219 */ /* 0x020fc80000011613 */
[----:B------:R-:W-:Y:S01]  /*3200*/  LOP3.LUT R19, R19, 0x7, RZ, 0xc0, !PT ;  /* 0x0000000713137812 */ /* 0x000fe200078ec0ff */
[----:B------:R-:W-:Y:S06]  /*3210*/  BRA `(.L_x_229) ;  /* 0x0000000000247947 */ /* 0x000fec0003800000 */
.L_x_227:
[----:B-1----:R-:W2:Y:S02]  /*3220*/  LDG.E.CONSTANT R14, desc[UR6][R14.64+0x4] ;  /* 0x000004060e0e7981 */ /* 0x002ea4000c1e9900 */
[----:B--2---:R-:W-:-:S05]  /*3230*/  IMAD.SHL.U32 R18, R14, 0x2, RZ ;  /* 0x000000020e127824 */ /* 0x004fca00078e00ff */
[----:B------:R-:W-:-:S04]  /*3240*/  LOP3.LUT R18, R18, 0x6, RZ, 0xc0, !PT ;  /* 0x0000000612127812 */ /* 0x000fc800078ec0ff */
[----:B-----5:R-:W-:Y:S01]  /*3250*/  LEA.HI R19, R19, R18, RZ, 0x1 ;  /* 0x0000001213137211 */ /* 0x020fe200078f08ff */
[----:B------:R-:W-:Y:S06]  /*3260*/  BRA `(.L_x_229) ;  /* 0x0000000000107947 */ /* 0x000fec0003800000 */
.L_x_226:
[----:B-1----:R-:W2:Y:S02]  /*3270*/  LDG.E.CONSTANT R18, desc[UR6][R14.64+0x4] ;  /* 0x000004060e127981 */ /* 0x002ea4000c1e9900 */
[----:B--2---:R-:W-:-:S05]  /*3280*/  IMAD.SHL.U32 R18, R18, 0x4, RZ ;  /* 0x0000000412127824 */ /* 0x004fca00078e00ff */
[----:B------:R-:W-:-:S04]  /*3290*/  LOP3.LUT R18, R18, 0x4, RZ, 0xc0, !PT ;  /* 0x0000000412127812 */ /* 0x000fc800078ec0ff */
[----:B-----5:R-:W-:-:S07]  /*32a0*/  LEA.HI R19, R19, R18, RZ, 0x2 ;  /* 0x0000001213137211 */ /* 0x020fce00078f10ff */
.L_x_229:
[----:B------:R-:W-:Y:S05]  /*32b0*/  BSYNC B0 ;  /* 0x0000000000007941 */ /* 0x000fea0003800000 */
.L_x_225:
        /* <DEDUP_REMOVED lines=33> */
.L_x_233:
[----:B-----5:R-:W-:-:S04]  /*34d0*/  SHF.R.U32.HI R22, RZ, R15, R22 ;  /* 0x0000000fff167219 */ /* 0x020fc80000011616 */
[----:B------:R-:W-:Y:S01]  /*34e0*/  LOP3.LUT R22, R22, 0x7, RZ, 0xc0, !PT ;  /* 0x0000000716167812 */ /* 0x000fe200078ec0ff */
[----:B------:R-:W-:Y:S06]  /*34f0*/  BRA `(.L_x_234) ;  /* 0x0000000000247947 */ /* 0x000fec0003800000 */
.L_x_232:
[----:B-1----:R-:W2:Y:S02]  /*3500*/  LDG.E.CONSTANT R14, desc[UR6][R14.64+0x4] ;  /* 0x000004060e0e7981 */ /* 0x002ea4000c1e9900 */
[----:B--2---:R-:W-:-:S05]  /*3510*/  IMAD.SHL.U32 R10, R14, 0x2, RZ ;  /* 0x000000020e0a7824 */ /* 0x004fca00078e00ff */
[----:B------:R-:W-:-:S04]  /*3520*/  LOP3.LUT R19, R10, 0x6, RZ, 0xc0, !PT ;  /* 0x000000060a137812 */ /* 0x000fc800078ec0ff */
[----:B-----5:R-:W-:Y:S01]  /*3530*/  LEA.HI R22, R22, R19, RZ, 0x1 ;  /* 0x0000001316167211 */ /* 0x020fe200078f08ff */
[----:B------:R-:W-:Y:S06]  /*3540*/  BRA `(.L_x_234) ;  /* 0x0000000000107947 */ /* 0x000fec0003800000 */
.L_x_231:
[----:B-1----:R-:W2:Y:S02]  /*3550*/  LDG.E.CONSTANT R10, desc[UR6][R14.64+0x4] ;  /* 0x000004060e0a7981 */ /* 0x002ea4000c1e9900 */
[----:B--2---:R-:W-:-:S05]  /*3560*/  IMAD.SHL.U32 R10, R10, 0x4, RZ ;  /* 0x000000040a0a7824 */ /* 0x004fca00078e00ff */
[----:B------:R-:W-:-:S04]  /*3570*/  LOP3.LUT R19, R10, 0x4, RZ, 0xc0, !PT ;  /* 0x000000040a137812 */ /* 0x000fc800078ec0ff */
[----:B-----5:R-:W-:-:S07]  /*3580*/  LEA.HI R22, R22, R19, RZ, 0x2 ;  /* 0x0000001316167211 */ /* 0x020fce00078f10ff */
.L_x_234:
[----:B------:R-:W-:Y:S05]  /*3590*/  BSYNC B0 ;  /* 0x0000000000007941 */ /* 0x000fea0003800000 */
.L_x_230:
        /* <DEDUP_REMOVED lines=33> */
.L_x_238:
[----:B-----5:R-:W-:-:S04]  /*37b0*/  SHF.R.U32.HI R19, RZ, R14, R19 ;  /* 0x0000000eff137219 */ /* 0x020fc80000011613 */
[----:B------:R-:W-:Y:S01]  /*37c0*/  LOP3.LUT R19, R19, 0x7, RZ, 0xc0, !PT ;  /* 0x0000000713137812 */ /* 0x000fe200078ec0ff */
[----:B------:R-:W-:Y:S06]  /*37d0*/  BRA `(.L_x_239) ;  /* 0x0000000000247947 */ /* 0x000fec0003800000 */
.L_x_237:
[----:B-1----:R-:W2:Y:S02]  /*37e0*/  LDG.E.CONSTANT R14, desc[UR6][R14.64+0x4] ;  /* 0x000004060e0e7981 */ /* 0x002ea4000c1e9900 */
[----:B--2---:R-:W-:-:S05]  /*37f0*/  IMAD.SHL.U32 R18, R14, 0x2, RZ ;  /* 0x000000020e127824 */ /* 0x004fca00078e00ff */
[----:B------:R-:W-:-:S04]  /*3800*/  LOP3.LUT R18, R18, 0x6, RZ, 0xc0, !PT ;  /* 0x0000000612127812 */ /* 0x000fc800078ec0ff */
[----:B-----5:R-:W-:Y:S01]  /*3810*/  LEA.HI R19, R19, R18, RZ, 0x1 ;  /* 0x0000001213137211 */ /* 0x020fe200078f08ff */
[----:B------:R-:W-:Y:S06]  /*3820*/  BRA `(.L_x_239) ;  /* 0x0000000000107947 */ /* 0x000fec0003800000 */
.L_x_236:
[----:B-1----:R-:W2:Y:S02]  /*3830*/  LDG.E.CONSTANT R18, desc[UR6][R14.64+0x4] ;  /* 0x000004060e127981 */ /* 0x002ea4000c1e9900 */
[----:B--2---:R-:W-:-:S05]  /*3840*/  IMAD.SHL.U32 R18, R18, 0x4, RZ ;  /* 0x0000000412127824 */ /* 0x004fca00078e00ff */
[----:B------:R-:W-:-:S04]  /*3850*/  LOP3.LUT R18, R18, 0x4, RZ, 0xc0, !PT ;  /* 0x0000000412127812 */ /* 0x000fc800078ec0ff */
[----:B-----5:R-:W-:-:S07]  /*3860*/  LEA.HI R19, R19, R18, RZ, 0x2 ;  /* 0x0000001213137211 */ /* 0x020fce00078f10ff */
.L_x_239:
[----:B------:R-:W-:Y:S05]  /*3870*/  BSYNC B0 ;  /* 0x0000000000007941 */ /* 0x000fea0003800000 */
.L_x_235:
        /* <DEDUP_REMOVED lines=33> */
.L_x_243:
[----:B-----5:R-:W-:-:S04]  /*3a90*/  SHF.R.U32.HI R22, RZ, R15, R22 ;  /* 0x0000000fff167219 */ /* 0x020fc80000011616 */
[----:B------:R-:W-:Y:S01]  /*3aa0*/  LOP3.LUT R22, R22, 0x7, RZ, 0xc0, !PT ;  /* 0x0000000716167812 */ /* 0x000fe200078ec0ff */
[----:B------:R-:W-:Y:S06]  /*3ab0*/  BRA `(.L_x_244) ;  /* 0x0000000000247947 */ /* 0x000fec0003800000 */
.L_x_242:
[----:B-1----:R-:W2:Y:S02]  /*3ac0*/  LDG.E.CONSTANT R14, desc[UR6][R14.64+0x4] ;  /* 0x000004060e0e7981 */ /* 0x002ea4000c1e9900 */
[----:B--2---:R-:W-:-:S05]  /*3ad0*/  IMAD.SHL.U32 R10, R14, 0x2, RZ ;  /* 0x000000020e0a7824 */ /* 0x004fca00078e00ff */
[----:B------:R-:W-:-:S04]  /*3ae0*/  LOP3.LUT R19, R10, 0x6, RZ, 0xc0, !PT ;  /* 0x000000060a137812 */ /* 0x000fc800078ec0ff */
[----:B-----5:R-:W-:Y:S01]  /*3af0*/  LEA.HI R22, R22, R19, RZ, 0x1 ;  /* 0x0000001316167211 */ /* 0x020fe200078f08ff */
[----:B------:R-:W-:Y:S06]  /*3b00*/  BRA `(.L_x_244) ;  /* 0x0000000000107947 */ /* 0x000fec0003800000 */
.L_x_241:
[----:B-1----:R-:W2:Y:S02]  /*3b10*/  LDG.E.CONSTANT R10, desc[UR6][R14.64+0x4] ;  /* 0x000004060e0a7981 */ /* 0x002ea4000c1e9900 */
[----:B--2---:R-:W-:-:S05]  /*3b20*/  IMAD.SHL.U32 R10, R10, 0x4, RZ ;  /* 0x000000040a0a7824 */ /* 0x004fca00078e00ff */
[----:B------:R-:W-:-:S04]  /*3b30*/  LOP3.LUT R19, R10, 0x4, RZ, 0xc0, !PT ;  /* 0x000000040a137812 */ /* 0x000fc800078ec0ff */
[----:B-----5:R-:W-:-:S07]  /*3b40*/  LEA.HI R22, R22, R19, RZ, 0x2 ;  /* 0x0000001316167211 */ /* 0x020fce00078f10ff */
.L_x_244:
[----:B------:R-:W-:Y:S05]  /*3b50*/  BSYNC B0 ;  /* 0x0000000000007941 */ /* 0x000fea0003800000 */
.L_x_240:
        /* <DEDUP_REMOVED lines=33> */
.L_x_248:
[----:B-----5:R-:W-:-:S04]  /*3d70*/  SHF.R.U32.HI R19, RZ, R14, R19 ;  /* 0x0000000eff137219 */ /* 0x020fc80000011613 */
[----:B------:R-:W-:Y:S01]  /*3d80*/  LOP3.LUT R19, R19, 0x7, RZ, 0xc0, !PT ;  /* 0x0000000713137812 */ /* 0x000fe200078ec0ff */
[----:B------:R-:W-:Y:S06]  /*3d90*/  BRA `(.L_x_249) ;  /* 0x0000000000247947 */ /* 0x000fec0003800000 */
.L_x_247:
[----:B-1----:R-:W2:Y:S02]  /*3da0*/  LDG.E.CONSTANT R14, desc[UR6][R14.64+0x4] ;  /* 0x000004060e0e7981 */ /* 0x002ea4000c1e9900 */
[----:B--2---:R-:W-:-:S05]  /*3db0*/  IMAD.SHL.U32 R18, R14, 0x2, RZ ;  /* 0x000000020e127824 */ /* 0x004fca00078e00ff */
[----:B------:R-:W-:-:S04]  /*3dc0*/  LOP3.LUT R18, R18, 0x6, RZ, 0xc0, !PT ;  /* 0x0000000612127812 */ /* 0x000fc800078ec0ff */
[----:B-----5:R-:W-:Y:S01]  /*3dd0*/  LEA.HI R19, R19, R18, RZ, 0x1 ;  /* 0x0000001213137211 */ /* 0x020fe200078f08ff */
[----:B------:R-:W-:Y:S06]  /*3de0*/  BRA `(.L_x_249) ;  /* 0x0000000000107947 */ /* 0x000fec0003800000 */
.L_x_246:
[----:B-1----:R-:W2:Y:S02]  /*3df0*/  LDG.E.CONSTANT R18, desc[UR6][R14.64+0x4] ;  /* 0x000004060e127981 */ /* 0x002ea4000c1e9900 */
[----:B--2---:R-:W-:-:S05]  /*3e00*/  IMAD.SHL.U32 R18, R18, 0x4, RZ ;  /* 0x0000000412127824 */ /* 0x004fca00078e00ff */
[----:B------:R-:W-:-:S04]  /*3e10*/  LOP3.LUT R18, R18, 0x4, RZ, 0xc0, !PT ;  /* 0x0000000412127812 */ /* 0x000fc800078ec0ff */
[----:B-----5:R-:W-:-:S07]  /*3e20*/  LEA.HI R19, R19, R18, RZ, 0x2 ;  /* 0x0000001213137211 */ /* 0x020fce00078f10ff */
.L_x_249:
[----:B------:R-:W-:Y:S05]  /*3e30*/  BSYNC B0 ;  /* 0x0000000000007941 */ /* 0x000fea0003800000 */
.L_x_245:
        /* <DEDUP_REMOVED lines=33> */
.L_x_253:
[----:B-----5:R-:W-:-:S04]  /*4050*/  SHF.R.U32.HI R22, RZ, R15, R22 ;  /* 0x0000000fff167219 */ /* 0x020fc80000011616 */
[----:B------:R-:W-:Y:S01]  /*4060*/  LOP3.LUT R22, R22, 0x7, RZ, 0xc0, !PT ;  /* 0x0000000716167812 */ /* 0x000fe200078ec0ff */
[----:B------:R-:W-:Y:S06]  /*4070*/  BRA `(.L_x_254) ;  /* 0x0000000000247947 */ /* 0x000fec0003800000 */
.L_x_252:
[----:B-1----:R-:W2:Y:S02]  /*4080*/  LDG.E.CONSTANT R14, desc[UR6][R14.64+0x4] ;  /* 0x000004060e0e7981 */ /* 0x002ea4000c1e9900 */
[----:B--2---:R-:W-:-:S05]  /*4090*/  IMAD.SHL.U32 R10, R14, 0x2, RZ ;  /* 0x000000020e0a7824 */ /* 0x004fca00078e00ff */
[----:B------:R-:W-:-:S04]  /*40a0*/  LOP3.LUT R19, R10, 0x6, RZ, 0xc0, !PT ;  /* 0x000000060a137812 */ /* 0x000fc800078ec0ff */
[----:B-----5:R-:W-:Y:S01]  /*40b0*/  LEA.HI R22, R22, R19, RZ, 0x1 ;  /* 0x0000001316167211 */ /* 0x020fe200078f08ff */
[----:B------:R-:W-:Y:S06]  /*40c0*/  BRA `(.L_x_254) ;  /* 0x0000000000107947 */ /* 0x000fec0003800000 */
.L_x_251:
[----:B-1----:R-:W2:Y:S02]  /*40d0*/  LDG.E.CONSTANT R10, desc[UR6][R14.64+0x4] ;  /* 0x000004060e0a7981 */ /* 0x002ea4000c1e9900 */
[----:B--2---:R-:W-:-:S05]  /*40e0*/  IMAD.SHL.U32 R10, R10, 0x4, RZ ;  /* 0x000000040a0a7824 */ /* 0x004fca00078e00ff */
[----:B------:R-:W-:-:S04]  /*40f0*/  LOP3.LUT R19, R10, 0x4, RZ, 0xc0, !PT ;  /* 0x000000040a137812 */ /* 0x000fc800078ec0ff */
[----:B-----5:R-:W-:-:S07]  /*4100*/  LEA.HI R22, R22, R19, RZ, 0x2 ;  /* 0x0000001316167211 */ /* 0x020fce00078f10ff */
.L_x_254:
[----:B------:R-:W-:Y:S05]  /*4110*/  BSYNC B0 ;  /* 0x0000000000007941 */ /* 0x000fea0003800000 */
.L_x_250:
[----:B------:R-:W2:Y:S01]  /*4120*/  LDG.E.CONSTANT R10, desc[UR6][R6.64+0x58] ;  /* 0x00005806060a7981 */ /* 0x000ea2000c1e9900 */
[----:B------:R-:W-:-:S05]  /*4130*/  IMAD.SHL.U32 R23, R8, 0x2, RZ ;  /* 0x0000000208177824 */ /* 0x000fca00078e00ff */
[----:B------:R-:W-:-:S04]  /*4140*/  LOP3.LUT R24, R23, 0x6, RZ, 0xc0, !PT ;  /* 0x0000000617187812 */ /* 0x000fc800078ec0ff */
[----:B------:R-:W-:-:S04]  /*4150*/  LEA.HI R9, R9, R24, RZ, 0x1 ;  /* 0x0000001809097211 */ /* 0x000fc800078f08ff */
[----:B------:R-:W-:Y:S01]  /*4160*/  IADD3 R9, R9, UR4, -R22 ;  /* 0x0000000409097c10 */ /* 0x000fe2000fffe816 */
        /* <DEDUP_REMOVED lines=10> */
[----:B------:R-:W1:Y:S01]  /*4210*/  I2F.F16 R9, R9 ;  /* 0x0000000900097306 */ /* 0x000e620000200c00 */
[----:B------:R-:W-:-:S04]  /*4220*/  IMAD.WIDE R16, R13, 0x2, R16 ;  /* 0x000000020d107825 */ /* 0x000fc800078e0210 */
[----:B-1----:R-:W-:-:S05]  /*4230*/  HMUL2 R18, R9.H0_H0, R18.H0_H0 ;  /* 0x2000001209127232 */ /* 0x002fca0000000800 */
        /* <DEDUP_REMOVED lines=16> */
.L_x_258:
[----:B-----5:R-:W-:-:S04]  /*4340*/  SHF.R.U32.HI R19, RZ, R14, R19 ;  /* 0x0000000eff137219 */ /* 0x020fc80000011613 */
[----:B------:R-:W-:Y:S01]  /*4350*/  LOP3.LUT R19, R19, 0x7, RZ, 0xc0, !PT ;  /* 0x0000000713137812 */ /* 0x000fe200078ec0ff */
[----:B------:R-:W-:Y:S06]  /*4360*/  BRA `(.L_x_259) ;  /* 0x0000000000247947 */ /* 0x000fec0003800000 */
.L_x_257:
[----:B0-----:R-:W2:Y:S02]  /*4370*/  LDG.E.CONSTANT R14, desc[UR6][R14.64+0x4] ;  /* 0x000004060e0e7981 */ /* 0x001ea4000c1e9900 */
[----:B--2---:R-:W-:-:S05]  /*4380*/  IMAD.SHL.U32 R9, R14, 0x2, RZ ;  /* 0x000000020e097824 */ /* 0x004fca00078e00ff */
[----:B------:R-:W-:-:S04]  /*4390*/  LOP3.LUT R18, R9, 0x6, RZ, 0xc0, !PT ;  /* 0x0000000609127812 */ /* 0x000fc800078ec0ff */
[----:B-----5:R-:W-:Y:S01]  /*43a0*/  LEA.HI R19, R19, R18, RZ, 0x1 ;  /* 0x0000001213137211 */ /* 0x020fe200078f08ff */
[----:B------:R-:W-:Y:S06]  /*43b0*/  BRA `(.L_x_259) ;  /* 0x0000000000107947 */ /* 0x000fec0003800000 */
.L_x_256:
[----:B------:R-:W2:Y:S02]  /*43c0*/  LDG.E.CONSTANT R9, desc[UR6][R14.64+0x4] ;  /* 0x000004060e097981 */ /* 0x000ea4000c1e9900 */
[----:B--2---:R-:W-:-:S05]  /*43d0*/  IMAD.SHL.U32 R9, R9, 0x4, RZ ;  /* 0x0000000409097824 */ /* 0x004fca00078e00ff */
[----:B0-----:R-:W-:-:S04]  /*43e0*/  LOP3.LUT R18, R9, 0x4, RZ, 0xc0, !PT ;  /* 0x0000000409127812 */ /* 0x001fc800078ec0ff */
[----:B-----5:R-:W-:-:S07]  /*43f0*/  LEA.HI R19, R19, R18, RZ, 0x2 ;  /* 0x0000001213137211 */ /* 0x020fce00078f10ff */
.L_x_259:
[----:B------:R-:W-:Y:S05]  /*4400*/  BSYNC B0 ;  /* 0x0000000000007941 */ /* 0x000fea0003800000 */
.L_x_255:
[----:B------:R-:W2:Y:S01]  /*4410*/  LDG.E.CONSTANT R14, desc[UR6][R6.64+0x5c] ;  /* 0x00005c06060e7981 */ /* 0x000ea2000c1e9900 */
[----:B------:R-:W-:-:S04]  /*4420*/  SHF.R.U32.HI R22, RZ, 0x2, R8 ;  /* 0x00000002ff167819 */ /* 0x000fc80000011608 */
[----:B------:R-:W-:-:S04]  /*4430*/  LOP3.LUT R22, R22, 0x7, RZ, 0xc0, !PT ;  /* 0x0000000716167812 */ /* 0x000fc800078ec0ff */
[----:B------:R-:W-:-:S06]  /*4440*/  IADD3 R19, R22, UR4, -R19 ;  /* 0x0000000416137c10 */ /* 0x000fcc000fffe813 */
[----:B------:R-:W0:Y:S01]  /*4450*/  I2F.F16 R19, R19 ;  /* 0x0000001300137306 */ /* 0x000e220000200c00 */
[----:B--2---:R-:W-:-:S04]  /*4460*/  IMAD R9, R14, R13, RZ ;  /* 0x0000000d0e097224 */ /* 0x004fc800078e02ff */
[----:B------:R-:W-:Y:S02]  /*4470*/  IMAD R14, R9, 0x3, RZ ;  /* 0x00000003090e7824 */ /* 0x000fe400078e02ff */
[----:B------:R-:W-:-:S03]  /*4480*/  IMAD.IADD R21, R12, 0x1, R9 ;  /* 0x000000010c157824 */ /* 0x000fc600078e0209 */
[----:B------:R-:W-:Y:S01]  /*4490*/  SHF.R.S32.HI R15, RZ, 0x1f, R14 ;  /* 0x0000001fff0f7819 */ /* 0x000fe2000001140e */
[----:B------:R-:W-:-:S03]  /*44a0*/  IMAD.WIDE R20, R21, 0x2, R4 ;  /* 0x0000000215147825 */ /* 0x000fc600078e0204 */
[----:B------:R-:W-:Y:S02]  /*44b0*/  LEA.HI R14, R15, R14, RZ, 0x5 ;  /* 0x0000000e0f0e7211 */ /* 0x000fe400078f28ff */
[----:B------:R1:W5:Y:S02]  /*44c0*/  LDG.E.U16.CONSTANT R9, desc[UR6][R20.64] ;  /* 0x0000000614097981 */ /* 0x000364000c1e9500 */
[----:B------:R-:W-:-:S05]  /*44d0*/  LEA.HI.SX32 R15, R14, R11, 0x1b ;  /* 0x0000000b0e0f7211 */ /* 0x000fca00078fdaff */
        /* <DEDUP_REMOVED lines=20> */
.L_x_263:
[----:B-----5:R-:W-:-:S04]  /*4620*/  SHF.R.U32.HI R18, RZ, R15, R18 ;  /* 0x0000000fff127219 */ /* 0x020fc80000011612 */
[----:B------:R-:W-:Y:S01]  /*4630*/  LOP3.LUT R18, R18, 0x7, RZ, 0xc0, !PT ;  /* 0x0000000712127812 */ /* 0x000fe200078ec0ff */
[----:B------:R-:W-:Y:S06]  /*4640*/  BRA `(.L_x_264) ;  /* 0x0000000000247947 */ /* 0x000fec0003800000 */
.L_x_262:
[----:B-1----:R-:W2:Y:S02]  /*4650*/  LDG.E.CONSTANT R14, desc[UR6][R14.64+0x4] ;  /* 0x000004060e0e7981 */ /* 0x002ea4000c1e9900 */
[----:B--2---:R-:W-:-:S05]  /*4660*/  IMAD.SHL.U32 R10, R14, 0x2, RZ ;  /* 0x000000020e0a7824 */ /* 0x004fca00078e00ff */
[----:B------:R-:W-:-:S04]  /*4670*/  LOP3.LUT R19, R10, 0x6, RZ, 0xc0, !PT ;  /* 0x000000060a137812 */ /* 0x000fc800078ec0ff */
[----:B-----5:R-:W-:Y:S01]  /*4680*/  LEA.HI R18, R18, R19, RZ, 0x1 ;  /* 0x0000001312127211 */ /* 0x020fe200078f08ff */
[----:B------:R-:W-:Y:S06]  /*4690*/  BRA `(.L_x_264) ;  /* 0x0000000000107947 */ /* 0x000fec0003800000 */
.L_x_261:
[----:B-1----:R-:W2:Y:S02]  /*46a0*/  LDG.E.CONSTANT R10, desc[UR6][R14.64+0x4] ;  /* 0x000004060e0a7981 */ /* 0x002ea4000c1e9900 */
[----:B--2---:R-:W-:-:S05]  /*46b0*/  IMAD.SHL.U32 R10, R10, 0x4, RZ ;  /* 0x000000040a0a7824 */ /* 0x004fca00078e00ff */
[----:B------:R-:W-:-:S04]  /*46c0*/  LOP3.LUT R19, R10, 0x4, RZ, 0xc0, !PT ;  /* 0x000000040a137812 */ /* 0x000fc800078ec0ff */
[----:B-----5:R-:W-:-:S07]  /*46d0*/  LEA.HI R18, R18, R19, RZ, 0x2 ;  /* 0x0000001312127211 */ /* 0x020fce00078f10ff */
.L_x_264:
[----:B------:R-:W-:Y:S05]  /*46e0*/  BSYNC B0 ;  /* 0x0000000000007941 */ /* 0x000fea0003800000 */
.L_x_260:
        /* <DEDUP_REMOVED lines=33> */
.L_x_268:
[----:B-----5:R-:W-:-:S04]  /*4900*/  SHF.R.U32.HI R19, RZ, R14, R19 ;  /* 0x0000000eff137219 */ /* 0x020fc80000011613 */
[----:B------:R-:W-:Y:S01]  /*4910*/  LOP3.LUT R19, R19, 0x7, RZ, 0xc0, !PT ;  /* 0x0000000713137812 */ /* 0x000fe200078ec0ff */
[----:B------:R-:W-:Y:S06]  /*4920*/  BRA `(.L_x_269) ;  /* 0x0000000000247947 */ /* 0x000fec0003800000 */
.L_x_267:
[----:B-1----:R-:W2:Y:S02]  /*4930*/  LDG.E.CONSTANT R14, desc[UR6][R14.64+0x4] ;  /* 0x000004060e0e7981 */ /* 0x002ea4000c1e9900 */
[----:B--2---:R-:W-:-:S05]  /*4940*/  IMAD.SHL.U32 R9, R14, 0x2, RZ ;  /* 0x000000020e097824 */ /* 0x004fca00078e00ff */
[----:B------:R-:W-:-:S04]  /*4950*/  LOP3.LUT R18, R9, 0x6, RZ, 0xc0, !PT ;  /* 0x0000000609127812 */ /* 0x000fc800078ec0ff */
[----:B-----5:R-:W-:Y:S01]  /*4960*/  LEA.HI R19, R19, R18, RZ, 0x1 ;  /* 0x0000001213137211 */ /* 0x020fe200078f08ff */
[----:B------:R-:W-:Y:S06]  /*4970*/  BRA `(.L_x_269) ;  /* 0x0000000000107947 */ /* 0x000fec0003800000 */
.L_x_266:
[----:B-1----:R-:W2:Y:S02]  /*4980*/  LDG.E.CONSTANT R9, desc[UR6][R14.64+0x4] ;  /* 0x000004060e097981 */ /* 0x002ea4000c1e9900 */
[----:B--2---:R-:W-:-:S05]  /*4990*/  IMAD.SHL.U32 R9, R9, 0x4, RZ ;  /* 0x0000000409097824 */ /* 0x004fca00078e00ff */
[----:B------:R-:W-:-:S04]  /*49a0*/  LOP3.LUT R18, R9, 0x4, RZ, 0xc0, !PT ;  /* 0x0000000409127812 */ /* 0x000fc800078ec0ff */
[----:B-----5:R-:W-:-:S07]  /*49b0*/  LEA.HI R19, R19, R18, RZ, 0x2 ;  /* 0x0000001213137211 */ /* 0x020fce00078f10ff */
.L_x_269:
[----:B------:R-:W-:Y:S05]  /*49c0*/  BSYNC B0 ;  /* 0x0000000000007941 */ /* 0x000fea0003800000 */
.L_x_265:
        /* <DEDUP_REMOVED lines=33> */
.L_x_273:
[----:B-----5:R-:W-:-:S04]  /*4be0*/  SHF.R.U32.HI R18, RZ, R15, R18 ;  /* 0x0000000fff127219 */ /* 0x020fc80000011612 */
[----:B------:R-:W-:Y:S01]  /*4bf0*/  LOP3.LUT R18, R18, 0x7, RZ, 0xc0, !PT ;  /* 0x0000000712127812 */ /* 0x000fe200078ec0ff */
[----:B------:R-:W-:Y:S06]  /*4c00*/  BRA `(.L_x_274) ;  /* 0x0000000000247947 */ /* 0x000fec0003800000 */
.L_x_272:
[----:B-1----:R-:W2:Y:S02]  /*4c10*/  LDG.E.CONSTANT R14, desc[UR6][R14.64+0x4] ;  /* 0x000004060e0e7981 */ /* 0x002ea4000c1e9900 */
[----:B--2---:R-:W-:-:S05]  /*4c20*/  IMAD.SHL.U32 R10, R14, 0x2, RZ ;  /* 0x000000020e0a7824 */ /* 0x004fca00078e00ff */
[----:B------:R-:W-:-:S04]  /*4c30*/  LOP3.LUT R19, R10, 0x6, RZ, 0xc0, !PT ;  /* 0x000000060a137812 */ /* 0x000fc800078ec0ff */
[----:B-----5:R-:W-:Y:S01]  /*4c40*/  LEA.HI R18, R18, R19, RZ, 0x1 ;  /* 0x0000001312127211 */ /* 0x020fe200078f08ff */
[----:B------:R-:W-:Y:S06]  /*4c50*/  BRA `(.L_x_274) ;  /* 0x0000000000107947 */ /* 0x000fec0003800000 */
.L_x_271:
[----:B-1----:R-:W2:Y:S02]  /*4c60*/  LDG.E.CONSTANT R10, desc[UR6][R14.64+0x4] ;  /* 0x000004060e0a7981 */ /* 0x002ea4000c1e9900 */
[----:B--2---:R-:W-:-:S05]  /*4c70*/  IMAD.SHL.U32 R10, R10, 0x4, RZ ;  /* 0x000000040a0a7824 */ /* 0x004fca00078e00ff */
[----:B------:R-:W-:-:S04]  /*4c80*/  LOP3.LUT R19, R10, 0x4, RZ, 0xc0, !PT ;  /* 0x000000040a137812 */ /* 0x000fc800078ec0ff */
[----:B-----5:R-:W-:-:S07]  /*4c90*/  LEA.HI R18, R18, R19, RZ, 0x2 ;  /* 0x0000001312127211 */ /* 0x020fce00078f10ff */
.L_x_274:
[----:B------:R-:W-:Y:S05]  /*4ca0*/  BSYNC B0 ;  /* 0x0000000000007941 */ /* 0x000fea0003800000 */
.L_x_270:
        /* <DEDUP_REMOVED lines=33> */
.L_x_278:
[----:B-----5:R-:W-:-:S04]  /*4ec0*/  SHF.R.U32.HI R19, RZ, R14, R19 ;  /* 0x0000000eff137219 */ /* 0x020fc80000011613 */
[----:B------:R-:W-:Y:S01]  /*4ed0*/  LOP3.LUT R19, R19, 0x7, RZ, 0xc0, !PT ;  /* 0x0000000713137812 */ /* 0x000fe200078ec0ff */
[----:B------:R-:W-:Y:S06]  /*4ee0*/  BRA `(.L_x_279) ;  /* 0x0000000000247947 */ /* 0x000fec0003800000 */
.L_x_277:
[----:B-1----:R-:W2:Y:S02]  /*4ef0*/  LDG.E.CONSTANT R14, desc[UR6][R14.64+0x4] ;  /* 0x000004060e0e7981 */ /* 0x002ea4000c1e9900 */
[----:B--2---:R-:W-:-:S05]  /*4f00*/  IMAD.SHL.U32 R9, R14, 0x2, RZ ;  /* 0x000000020e097824 */ /* 0x004fca00078e00ff */
[----:B------:R-:W-:-:S04]  /*4f10*/  LOP3.LUT R18, R9, 0x6, RZ, 0xc0, !PT ;  /* 0x0000000609127812 */ /* 0x000fc800078ec0ff */
[----:B-----5:R-:W-:Y:S01]  /*4f20*/  LEA.HI R19, R19, R18, RZ, 0x1 ;  /* 0x0000001213137211 */ /* 0x020fe200078f08ff */
[----:B------:R-:W-:Y:S06]  /*4f30*/  BRA `(.L_x_279) ;  /* 0x0000000000107947 */ /* 0x000fec0003800000 */
.L_x_276:
[----:B-1----:R-:W2:Y:S02]  /*4f40*/  LDG.E.CONSTANT R9, desc[UR6][R14.64+0x4] ;  /* 0x000004060e097981 */ /* 0x002ea4000c1e9900 */
[----:B--2---:R-:W-:-:S05]  /*4f50*/  IMAD.SHL.U32 R9, R9, 0x4, RZ ;  /* 0x0000000409097824 */ /* 0x004fca00078e00ff */
[----:B------:R-:W-:-:S04]  /*4f60*/  LOP3.LUT R18, R9, 0x4, RZ, 0xc0, !PT ;  /* 0x0000000409127812 */ /* 0x000fc800078ec0ff */
[----:B-----5:R-:W-:-:S07]  /*4f70*/  LEA.HI R19, R19, R18, RZ, 0x2 ;  /* 0x0000001213137211 */ /* 0x020fce00078f10ff */
.L_x_279:
[----:B------:R-:W-:Y:S05]  /*4f80*/  BSYNC B0 ;  /* 0x0000000000007941 */ /* 0x000fea0003800000 */
.L_x_275:
        /* <DEDUP_REMOVED lines=33> */
.L_x_283:
[----:B-----5:R-:W-:-:S04]  /*51a0*/  SHF.R.U32.HI R18, RZ, R15, R18 ;  /* 0x0000000fff127219 */ /* 0x020fc80000011612 */
[----:B------:R-:W-:Y:S01]  /*51b0*/  LOP3.LUT R18, R18, 0x7, RZ, 0xc0, !PT ;  /* 0x0000000712127812 */ /* 0x000fe200078ec0ff */
[----:B------:R-:W-:Y:S06]  /*51c0*/  BRA `(.L_x_284) ;  /* 0x0000000000247947 */ /* 0x000fec0003800000 */
.L_x_282:
[----:B-1----:R-:W2:Y:S02]  /*51d0*/  LDG.E.CONSTANT R14, desc[UR6][R14.64+0x4] ;  /* 0x000004060e0e7981 */ /* 0x002ea4000c1e9900 */
[----:B--2---:R-:W-:-:S05]  /*51e0*/  IMAD.SHL.U32 R10, R14, 0x2, RZ ;  /* 0x000000020e0a7824 */ /* 0x004fca00078e00ff */
[----:B------:R-:W-:-:S04]  /*51f0*/  LOP3.LUT R19, R10, 0x6, RZ, 0xc0, !PT ;  /* 0x000000060a137812 */ /* 0x000fc800078ec0ff */
[----:B-----5:R-:W-:Y:S01]  /*5200*/  LEA.HI R18, R18, R19, RZ, 0x1 ;  /* 0x0000001312127211 */ /* 0x020fe200078f08ff */
[----:B------:R-:W-:Y:S06]  /*5210*/  BRA `(.L_x_284) ;  /* 0x0000000000107947 */ /* 0x000fec0003800000 */
.L_x_281:
[----:B-1----:R-:W2:Y:S02]  /*5220*/  LDG.E.CONSTANT R10, desc[UR6][R14.64+0x4] ;  /* 0x000004060e0a7981 */ /* 0x002ea4000c1e9900 */
[----:B--2---:R-:W-:-:S05]  /*5230*/  IMAD.SHL.U32 R10, R10, 0x4, RZ ;  /* 0x000000040a0a7824 */ /* 0x004fca00078e00ff */
[----:B------:R-:W-:-:S04]  /*5240*/  LOP3.LUT R19, R10, 0x4, RZ, 0xc0, !PT ;  /* 0x000000040a137812 */ /* 0x000fc800078ec0ff */
[----:B-----5:R-:W-:-:S07]  /*5250*/  LEA.HI R18, R18, R19, RZ, 0x2 ;  /* 0x0000001312127211 */ /* 0x020fce00078f10ff */
.L_x_284:
[----:B------:R-:W-:Y:S05]  /*5260*/  BSYNC B0 ;  /* 0x0000000000007941 */ /* 0x000fea0003800000 */
.L_x_280:
        /* <DEDUP_REMOVED lines=33> */
.L_x_288:
[----:B-----5:R-:W-:-:S04]  /*5480*/  SHF.R.U32.HI R19, RZ, R14, R19 ;  /* 0x0000000eff137219 */ /* 0x020fc80000011613 */
[----:B------:R-:W-:Y:S01]  /*5490*/  LOP3.LUT R19, R19, 0x7, RZ, 0xc0, !PT ;  /* 0x0000000713137812 */ /* 0x000fe200078ec0ff */
[----:B------:R-:W-:Y:S06]  /*54a0*/  BRA `(.L_x_289) ;  /* 0x0000000000247947 */ /* 0x000fec0003800000 */
.L_x_287:
[----:B-1----:R-:W2:Y:S02]  /*54b0*/  LDG.E.CONSTANT R14, desc[UR6][R14.64+0x4] ;  /* 0x000004060e0e7981 */ /* 0x002ea4000c1e9900 */
[----:B--2---:R-:W-:-:S05]  /*54c0*/  IMAD.SHL.U32 R9, R14, 0x2, RZ ;  /* 0x000000020e097824 */ /* 0x004fca00078e00ff */
[----:B------:R-:W-:-:S04]  /*54d0*/  LOP3.LUT R18, R9, 0x6, RZ, 0xc0, !PT ;  /* 0x0000000609127812 */ /* 0x000fc800078ec0ff */
[----:B-----5:R-:W-:Y:S01]  /*54e0*/  LEA.HI R19, R19, R18, RZ, 0x1 ;  /* 0x0000001213137211 */ /* 0x020fe200078f08ff */
[----:B------:R-:W-:Y:S06]  /*54f0*/  BRA `(.L_x_289) ;  /* 0x0000000000107947 */ /* 0x000fec0003800000 */
.L_x_286:
[----:B-1----:R-:W2:Y:S02]  /*5500*/  LDG.E.CONSTANT R9, desc[UR6][R14.64+0x4] ;  /* 0x000004060e097981 */ /* 0x002ea4000c1e9900 */
[----:B--2---:R-:W-:-:S05]  /*5510*/  IMAD.SHL.U32 R9, R9, 0x4, RZ ;  /* 0x0000000409097824 */ /* 0x004fca00078e00ff */
[----:B------:R-:W-:-:S04]  /*5520*/  LOP3.LUT R18, R9, 0x4, RZ, 0xc0, !PT ;  /* 0x0000000409127812 */ /* 0x000fc800078ec0ff */
[----:B-----5:R-:W-:-:S07]  /*5530*/  LEA.HI R19, R19, R18, RZ, 0x2 ;  /* 0x0000001213137211 */ /* 0x020fce00078f10ff */
.L_x_289:
[----:B------:R-:W-:Y:S05]  /*5540*/  BSYNC B0 ;  /* 0x0000000000007941 */ /* 0x000fea0003800000 */
.L_x_285:
        /* <DEDUP_REMOVED lines=33> */
.L_x_293:
[----:B-----5:R-:W-:-:S04]  /*5760*/  SHF.R.U32.HI R18, RZ, R15, R18 ;  /* 0x0000000fff127219 */ /* 0x020fc80000011612 */
[----:B------:R-:W-:Y:S01]  /*5770*/  LOP3.LUT R18, R18, 0x7, RZ, 0xc0, !PT ;  /* 0x0000000712127812 */ /* 0x000fe200078ec0ff */
[----:B------:R-:W-:Y:S06]  /*5780*/  BRA `(.L_x_294) ;  /* 0x0000000000247947 */ /* 0x000fec0003800000 */
.L_x_292:
[----:B-1----:R-:W2:Y:S02]  /*5790*/  LDG.E.CONSTANT R14, desc[UR6][R14.64+0x4] ;  /* 0x000004060e0e7981 */ /* 0x002ea4000c1e9900 */
[----:B--2---:R-:W-:-:S05]  /*57a0*/  IMAD.SHL.U32 R10, R14, 0x2, RZ ;  /* 0x000000020e0a7824 */ /* 0x004fca00078e00ff */
[----:B------:R-:W-:-:S04]  /*57b0*/  LOP3.LUT R19, R10, 0x6, RZ, 0xc0, !PT ;  /* 0x000000060a137812 */ /* 0x000fc800078ec0ff */
[----:B-----5:R-:W-:Y:S01]  /*57c0*/  LEA.HI R18, R18, R19, RZ, 0x1 ;  /* 0x0000001312127211 */ /* 0x020fe200078f08ff */
[----:B------:R-:W-:Y:S06]  /*57d0*/  BRA `(.L_x_294) ;  /* 0x0000000000107947 */ /* 0x000fec0003800000 */
.L_x_291:
[----:B-1----:R-:W2:Y:S02]  /*57e0*/  LDG.E.CONSTANT R10, desc[UR6][R14.64+0x4] ;  /* 0x000004060e0a7981 */ /* 0x002ea4000c1e9900 */
[----:B--2---:R-:W-:-:S05]  /*57f0*/  IMAD.SHL.U32 R10, R10, 0x4, RZ ;  /* 0x000000040a0a7824 */ /* 0x004fca00078e00ff */
[----:B------:R-:W-:-:S04]  /*5800*/  LOP3.LUT R19, R10, 0x4, RZ, 0xc0, !PT ;  /* 0x000000040a137812 */ /* 0x000fc800078ec0ff */
[----:B-----5:R-:W-:-:S07]  /*5810*/  LEA.HI R18, R18, R19, RZ, 0x2 ;  /* 0x0000001312127211 */ /* 0x020fce00078f10ff */
.L_x_294:
[----:B------:R-:W-:Y:S05]  /*5820*/  BSYNC B0 ;  /* 0x0000000000007941 */ /* 0x000fea0003800000 */
.L_x_290:
        /* <DEDUP_REMOVED lines=33> */
.L_x_298:
[----:B-----5:R-:W-:-:S04]  /*5a40*/  SHF.R.U32.HI R19, RZ, R14, R19 ;  /* 0x0000000eff137219 */ /* 0x020fc80000011613 */
[----:B------:R-:W-:Y:S01]  /*5a50*/  LOP3.LUT R19, R19, 0x7, RZ, 0xc0, !PT ;  /* 0x0000000713137812 */ /* 0x000fe200078ec0ff */
[----:B------:R-:W-:Y:S06]  /*5a60*/  BRA `(.L_x_299) ;  /* 0x0000000000247947 */ /* 0x000fec0003800000 */
.L_x_297:
[----:B-1----:R-:W2:Y:S02]  /*5a70*/  LDG.E.CONSTANT R14, desc[UR6][R14.64+0x4] ;  /* 0x000004060e0e7981 */ /* 0x002ea4000c1e9900 */
[----:B--2---:R-:W-:-:S05]  /*5a80*/  IMAD.SHL.U32 R9, R14, 0x2, RZ ;  /* 0x000000020e097824 */ /* 0x004fca00078e00ff */
[----:B------:R-:W-:-:S04]  /*5a90*/  LOP3.LUT R18, R9, 0x6, RZ, 0xc0, !PT ;  /* 0x0000000609127812 */ /* 0x000fc800078ec0ff */
[----:B-----5:R-:W-:Y:S01]  /*5aa0*/  LEA.HI R19, R19, R18, RZ, 0x1 ;  /* 0x0000001213137211 */ /* 0x020fe200078f08ff */
[----:B------:R-:W-:Y:S06]  /*5ab0*/  BRA `(.L_x_299) ;  /* 0x0000000000107947 */ /* 0x000fec0003800000 */
.L_x_296:
[----:B-1----:R-:W2:Y:S02]  /*5ac0*/  LDG.E.CONSTANT R9, desc[UR6][R14.64+0x4] ;  /* 0x000004060e097981 */ /* 0x002ea4000c1e9900 */
[----:B--2---:R-:W-:-:S05]  /*5ad0*/  IMAD.SHL.U32 R9, R9, 0x4, RZ ;  /* 0x0000000409097824 */ /* 0x004fca00078e00ff */
[----:B------:R-:W-:-:S04]  /*5ae0*/  LOP3.LUT R18, R9, 0x4, RZ, 0xc0, !PT ;  /* 0x0000000409127812 */ /* 0x000fc800078ec0ff */
[----:B-----5:R-:W-:-:S07]  /*5af0*/  LEA.HI R19, R19, R18, RZ, 0x2 ;  /* 0x0000001213137211 */ /* 0x020fce00078f10ff */
.L_x_299:
[----:B------:R-:W-:Y:S05]  /*5b00*/  BSYNC B0 ;  /* 0x0000000000007941 */ /* 0x000fea0003800000 */
.L_x_295:
[----:B------:R-:W2:Y:S01]  /*5b10*/  LDG.E.CONSTANT R6, desc[UR6][R6.64+0x7c] ;  /* 0x00007c0606067981 */ /* 0x000ea2000c1e9900 */
[----:B------:R-:W-:-:S04]  /*5b20*/  IMAD.WIDE R16, R13, 0x2, R16 ;  /* 0x000000020d107825 */ /* 0x000fc800078e0210 */
        /* <DEDUP_REMOVED lines=10> */
[----:B------:R-:W-:-:S04]  /*5bd0*/  SHF.R.U32.HI R6, RZ, 0x1a, R8 ;  /* 0x0000001aff067819 */ /* 0x000fc80000011608 */
[----:B------:R-:W-:-:S04]  /*5be0*/  LOP3.LUT R6, R6, 0x7, RZ, 0xc0, !PT ;  /* 0x0000000706067812 */ /* 0x000fc800078ec0ff */
[----:B------:R-:W-:-:S04]  /*5bf0*/  IADD3 R6, R6, UR4, -R19 ;  /* 0x0000000406067c10 */ /* 0x000fc8000fffe813 */
[----:B------:R-:W1:Y:S02]  /*5c00*/  I2F.F16 R7, R6 ;  /* 0x0000000600077306 */ /* 0x000e640000200c00 */
        /* <DEDUP_REMOVED lines=17> */
.L_x_303:
[----:B-----5:R-:W-:-:S04]  /*5d20*/  SHF.R.U32.HI R9, RZ, R2, R9 ;  /* 0x00000002ff097219 */ /* 0x020fc80000011609 */
[----:B------:R-:W-:Y:S01]  /*5d30*/  LOP3.LUT R9, R9, 0x7, RZ, 0xc0, !PT ;  /* 0x0000000709097812 */ /* 0x000fe200078ec0ff */
[----:B------:R-:W-:Y:S06]  /*5d40*/  BRA `(.L_x_304) ;  /* 0x0000000000247947 */ /* 0x000fec0003800000 */
.L_x_302:
[----:B0-----:R-:W2:Y:S02]  /*5d50*/  LDG.E.CONSTANT R2, desc[UR6][R2.64+0x4] ;  /* 0x0000040602027981 */ /* 0x001ea4000c1e9900 */
[----:B--2---:R-:W-:-:S05]  /*5d60*/  IMAD.SHL.U32 R0, R2, 0x2, RZ ;  /* 0x0000000202007824 */ /* 0x004fca00078e00ff */
[----:B------:R-:W-:-:S04]  /*5d70*/  LOP3.LUT R0, R0, 0x6, RZ, 0xc0, !PT ;  /* 0x0000000600007812 */ /* 0x000fc800078ec0ff */
[----:B-----5:R-:W-:Y:S01]  /*5d80*/  LEA.HI R9, R9, R0, RZ, 0x1 ;  /* 0x0000000009097211 */ /* 0x020fe200078f08ff */
[----:B------:R-:W-:Y:S06]  /*5d90*/  BRA `(.L_x_304) ;  /* 0x0000000000107947 */ /* 0x000fec0003800000 */
.L_x_301:
[----:B------:R-:W2:Y:S02]  /*5da0*/  LDG.E.CONSTANT R0, desc[UR6][R2.64+0x4] ;  /* 0x0000040602007981 */ /* 0x000ea4000c1e9900 */
[----:B--2---:R-:W-:-:S05]  /*5db0*/  IMAD.SHL.U32 R0, R0, 0x4, RZ ;  /* 0x0000000400007824 */ /* 0x004fca00078e00ff */
[----:B------:R-:W-:-:S04]  /*5dc0*/  LOP3.LUT R0, R0, 0x4, RZ, 0xc0, !PT ;  /* 0x0000000400007812 */ /* 0x000fc800078ec0ff */
[----:B-----5:R-:W-:-:S07]  /*5dd0*/  LEA.HI R9, R9, R0, RZ, 0x2 ;  /* 0x0000000009097211 */ /* 0x020fce00078f10ff */
.L_x_304:
[----:B------:R-:W-:Y:S05]  /*5de0*/  BSYNC B0 ;  /* 0x0000000000007941 */ /* 0x000fea0003800000 */
.L_x_300:
[----:B------:R-:W-:Y:S01]  /*5df0*/  IADD3 R9, -R9, UR4, RZ ;  /* 0x0000000409097c10 */ /* 0x000fe2000fffe1ff */
[----:B0-----:R-:W-:-:S03]  /*5e00*/  IMAD.WIDE R16, R13, 0x2, R16 ;  /* 0x000000020d107825 */ /* 0x001fc600078e0210 */
[----:B------:R-:W-:-:S06]  /*5e10*/  LEA.HI R9, R8, R9, RZ, 0x3 ;  /* 0x0000000908097211 */ /* 0x000fcc00078f18ff */
[----:B------:R-:W0:Y:S02]  /*5e20*/  I2F.F16 R9, R9 ;  /* 0x0000000900097306 */ /* 0x000e240000200c00 */
[----:B0-----:R-:W-:-:S05]  /*5e30*/  HMUL2 R4, R9.H0_H0, R4.H0_H0 ;  /* 0x2000000409047232 */ /* 0x001fca0000000800 */
[----:B------:R-:W-:Y:S01]  /*5e40*/  STG.E.U16 desc[UR6][R16.64], R4 ;  /* 0x0000000410007986 */ /* 0x000fe2000c101506 */
[----:B------:R-:W-:Y:S05]  /*5e50*/  EXIT ;  /* 0x000000000000794d */ /* 0x000fea0003800000 */
.L_x_305:
        /* <DEDUP_REMOVED lines=10> */
.L_x_1810:


//--------------------- .text._ZN4vllm4gptq32gemm_half_q_half_alt_8bit_kernelEPK7__half2PKjP6__halfPKS6_S5_PKiiiib --------------------------
	.section	.text._ZN4vllm4gptq32gemm_half_q_half_alt_8bit_kernelEPK7__half2PKjP6__halfPKS6_S5_PKiiiib,"ax",@progbits
	.align	128
        .global         _ZN4vllm4gptq32gemm_half_q_half_alt_8bit_kernelEPK7__half2PKjP6__halfPKS6_S5_PKiiiib
        .type           _ZN4vllm4gptq32gemm_half_q_half_alt_8bit_kernelEPK7__half2PKjP6__halfPKS6_S5_PKiiiib,@function
        .size           _ZN4vllm4gptq32gemm_half_q_half_alt_8bit_kernelEPK7__half2PKjP6__halfPKS6_S5_PKiiiib,(.L_x_1811 - _ZN4vllm4gptq32gemm_half_q_half_alt_8bit_kernelEPK7__half2PKjP6__halfPKS6_S5_PKiiiib)
        .other          _ZN4vllm4gptq32gemm_half_q_half_alt_8bit_kernelEPK7__half2PKjP6__halfPKS6_S5_PKiiiib,@"STO_CUDA_ENTRY STV_DEFAULT"
_ZN4vllm4gptq32gemm_half_q_half_alt_8bit_kernelEPK7__half2PKjP6__halfPKS6_S5_PKiiiib:
.text._ZN4vllm4gptq32gemm_half_q_half_alt_8bit_kernelEPK7__half2PKjP6__halfPKS6_S5_PKiiiib:
[----:B------:R-:W-:Y:S01]  /*0000*/  LDC R1, c[0x0][0x28] ;  /* 0x00000a00ff017b82 */ /* 0x000fe20000000800 */
[----:B------:R-:W0:Y:S07]  /*0010*/  S2R R0, SR_CTAID.Z ;  /* 0x0000000000007919 */ /* 0x000e2e0000002700 */
[----:B------:R-:W1:Y:S01]  /*0020*/  S2UR UR6, SR_CTAID.Y ;  /* 0x00000000000679c3 */ /* 0x000e620000002600 */
[----:B------:R-:W-:Y:S01]  /*0030*/  ULDC.64 UR10, c[0x0][0x208] ;  /* 0x00008200000a7ab9 */ /* 0x000fe20000000a00 */
[----:B------:R-:W-:Y:S01]  /*0040*/  BSSY B0, `(.L_x_306) ;  /* 0x0000047000007945 */ /* 0x000fe20003800000 */
[----:B------:R-:W2:Y:S01]  /*0050*/  S2R R6, SR_TID.X ;  /* 0x0000000000067919 */ /* 0x000ea20000002100 */
[----:B------:R-:W2:Y:S04]  /*0060*/  S2R R18, SR_CTAID.X ;  /* 0x0000000000127919 */ /* 0x000ea80000002500 */
[----:B------:R-:W3:Y:S01]  /*0070*/  LDC.64 R20, c[0x0][0x240] ;  /* 0x00009000ff147b82 */ /* 0x000ee20000000a00 */
[----:B-1----:R-:W-:-:S06]  /*0080*/  USHF.L.U32 UR9, UR6, 0x3, URZ ;  /* 0x0000000306097899 */ /* 0x002fcc000800063f */
[----:B------:R-:W-:Y:S02]  /*0090*/  IMAD R5, RZ, RZ, -UR9 ;  /* 0x80000009ff057e24 */ /* 0x000fe4000f8e02ff */
[----:B0-----:R-:W-:-:S03]  /*00a0*/  IMAD.SHL.U32 R3, R0, 0x20, RZ ;  /* 0x0000002000037824 */ /* 0x001fc600078e00ff */
[----:B---3--:R-:W-:Y:S02]  /*00b0*/  VIADDMNMX.U32 R20, R5, R20, 0x8, PT ;  /* 0x0000000805147446 */ /* 0x008fe40003800014 */
[----:B------:R-:W-:Y:S02]  /*00c0*/  LOP3.LUT R3, R3, 0x3fffffe0, RZ, 0xc0, !PT ;  /* 0x3fffffe003037812 */ /* 0x000fe400078ec0ff */
[----:B------:R-:W-:Y:S01]  /*00d0*/  ISETP.GE.AND P1, PT, R20, 0x1, PT ;  /* 0x000000011400780c */ /* 0x000fe20003f26270 */
[----:B--2---:R-:W-:Y:S02]  /*00e0*/  IMAD R18, R18, 0x80, R6 ;  /* 0x0000008012127824 */ /* 0x004fe400078e0206 */
[----:B------:R-:W-:-:S05]  /*00f0*/  IMAD.MOV R2, RZ, RZ, -R3 ;  /* 0x000000ffff027224 */ /* 0x000fca00078e0a03 */
[----:B------:R-:W-:-:S05]  /*0100*/  VIADDMNMX.U32 R2, R2, R21, 0x20, PT ;  /* 0x0000002002027446 */ /* 0x000fca0003800015 */
[----:B------:R-:W-:-:S05]  /*0110*/  IMAD.SHL.U32 R19, R2, 0x2, RZ ;  /* 0x0000000202137824 */ /* 0x000fca00078e00ff */
[----:B------:R-:W-:-:S13]  /*0120*/  ISETP.GE.U32.OR P0, PT, R6, R19, !P1 ;  /* 0x000000130600720c */ /* 0x000fda0004f06470 */
[----:B------:R-:W-:Y:S05]  /*0130*/  @P0 BRA `(.L_x_307) ;  /* 0x0000000000dc0947 */ /* 0x000fea0003800000 */
[----:B------:R-:W0:Y:S01]  /*0140*/  S2UR UR5, SR_CgaCtaId ;  /* 0x00000000000579c3 */ /* 0x000e220000008800 */
[----:B------:R-:W-:Y:S01]  /*0150*/  ISETP.GT.AND P2, PT, R20, 0x3, PT ;  /* 0x000000031400780c */ /* 0x000fe20003f44270 */
[----:B------:R-:W-:Y:S01]  /*0160*/  IMAD.SHL.U32 R4, R0, 0x40, RZ ;  /* 0x0000004000047824 */ /* 0x000fe200078e00ff */
[----:B------:R-:W-:Y:S01]  /*0170*/  UMOV UR4, 0x400 ;  /* 0x0000040000047882 */ /* 0x000fe20000000000 */
[----:B------:R-:W-:Y:S01]  /*0180*/  IMAD R5, R21, UR6, RZ ;  /* 0x0000000615057c24 */ /* 0x000fe2000f8e02ff */
[----:B------:R-:W-:Y:S02]  /*0190*/  PLOP3.LUT P0, PT, PT, PT, PT, 0x80, 0x0 ;  /* 0x000000000000781c */ /* 0x000fe40003f0f070 */
[----:B------:R-:W-:Y:S01]  /*01a0*/  LOP3.LUT R4, R4, 0x7fffffc0, RZ, 0xc0, !PT ;  /* 0x7fffffc004047812 */ /* 0x000fe200078ec0ff */
[----:B------:R-:W-:-:S04]  /*01b0*/  IMAD R5, R5, 0x10, R6 ;  /* 0x0000001005057824 */ /* 0x000fc800078e0206 */
[----:B------:R-:W-:Y:S02]  /*01c0*/  IMAD.IADD R17, R4, 0x1, R5 ;  /* 0x0000000104117824 */ /* 0x000fe400078e0205 */
[----:B------:R-:W-:Y:S01]  /*01d0*/  IMAD.MOV.U32 R5, RZ, RZ, RZ ;  /* 0x000000ffff057224 */ /* 0x000fe200078e00ff */
[----:B0-----:R-:W-:-:S06]  /*01e0*/  ULEA UR4, UR5, UR4, 0x18 ;  /* 0x0000000405047291 */ /* 0x001fcc000f8ec03f */
[----:B------:R-:W-:Y:S01]  /*01f0*/  LEA R4, R6, UR4, 0x2 ;  /* 0x0000000406047c11 */ /* 0x000fe2000f8e10ff */
[----:B------:R-:W-:Y:S06]  /*0200*/  @!P2 BRA `(.L_x_308) ;  /* 0x00000000005ca947 */ /* 0x000fec0003800000 */
[----:B------:R-:W0:Y:S01]  /*0210*/  LDC.64 R6, c[0x0][0x210] ;  /* 0x00008400ff067b82 */ /* 0x000e220000000a00 */
[----:B------:R-:W-:Y:S01]  /*0220*/  PLOP3.LUT P0, PT, PT, PT, PT, 0x8, 0x0 ;  /* 0x000000000000781c */ /* 0x000fe20003f0e170 */
[----:B------:R-:W-:-:S12]  /*0230*/  VIADD R22, R20, 0xfffffffd ;  /* 0xfffffffd14167836 */ /* 0x000fd80000000000 */
.L_x_309:
[----:B------:R-:W-:Y:S02]  /*0240*/  IMAD R12, R21, 0x2, R17 ;  /* 0x00000002150c7824 */ /* 0x000fe400078e0211 */
[----:B0-----:R-:W-:-:S04]  /*0250*/  IMAD.WIDE.U32 R14, R17, 0x4, R6 ;  /* 0x00000004110e7825 */ /* 0x001fc800078e0006 */
[C---:B------:R-:W-:Y:S02]  /*0260*/  IMAD R10, R21.reuse, 0x2, R12 ;  /* 0x00000002150a7824 */ /* 0x040fe400078e020c */
[----:B------:R-:W-:Y:S01]  /*0270*/  IMAD.WIDE.U32 R12, R12, 0x4, R6 ;  /* 0x000000040c0c7825 */ /* 0x000fe200078e0006 */
[----:B------:R-:W2:Y:S03]  /*0280*/  LDG.E.CONSTANT R15, desc[UR10][R14.64] ;  /* 0x0000000a0e0f7981 */ /* 0x000ea6000c1e9900 */
[----:B------:R-:W-:Y:S02]  /*0290*/  IMAD R16, R21, 0x2, R10 ;  /* 0x0000000215107824 */ /* 0x000fe400078e020a */
[--C-:B------:R-:W-:Y:S01]  /*02a0*/  IMAD.WIDE.U32 R10, R10, 0x4, R6.reuse ;  /* 0x000000040a0a7825 */ /* 0x100fe200078e0006 */
[----:B------:R-:W3:Y:S03]  /*02b0*/  LDG.E.CONSTANT R13, desc[UR10][R12.64] ;  /* 0x0000000a0c0d7981 */ /* 0x000ee6000c1e9900 */
[----:B------:R-:W-:-:S02]  /*02c0*/  IMAD.WIDE.U32 R8, R16, 0x4, R6 ;  /* 0x0000000410087825 */ /* 0x000fc400078e0006 */
[----:B------:R-:W4:Y:S04]  /*02d0*/  LDG.E.CONSTANT R11, desc[UR10][R10.64] ;  /* 0x0000000a0a0b7981 */ /* 0x000f28000c1e9900 */
[----:B------:R-:W5:Y:S01]  /*02e0*/  LDG.E.CONSTANT R9, desc[UR10][R8.64] ;  /* 0x0000000a08097981 */ /* 0x000f62000c1e9900 */
[----:B------:R-:W-:-:S05]  /*02f0*/  VIADD R5, R5, 0x4 ;  /* 0x0000000405057836 */ /* 0x000fca0000000000 */
[----:B------:R-:W-:Y:S01]  /*0300*/  ISETP.GE.AND P2, PT, R5, R22, PT ;  /* 0x000000160500720c */ /* 0x000fe20003f46270 */
[----:B------:R-:W-:Y:S01]  /*0310*/  IMAD R17, R21, 0x2, R16 ;  /* 0x0000000215117824 */ /* 0x000fe200078e0210 */
[----:B--2---:R-:W-:Y:S04]  /*0320*/  STS [R4], R15 ;  /* 0x0000000f04007388 */ /* 0x004fe80000000800 */
[----:B---3--:R-:W-:Y:S04]  /*0330*/  STS [R4+0x100], R13 ;  /* 0x0001000d04007388 */ /* 0x008fe80000000800 */
[----:B----4-:R-:W-:Y:S04]  /*0340*/  STS [R4+0x200], R11 ;  /* 0x0002000b04007388 */ /* 0x010fe80000000800 */
[----:B-----5:R0:W-:Y:S02]  /*0350*/  STS [R4+0x300], R9 ;  /* 0x0003000904007388 */ /* 0x0201e40000000800 */
[----:B0-----:R-:W-:Y:S01]  /*0360*/  VIADD R4, R4, 0x400 ;  /* 0x0000040004047836 */ /* 0x001fe20000000000 */
[----:B------:R-:W-:Y:S06]  /*0370*/  @!P2 BRA `(.L_x_309) ;  /* 0xfffffffc00b0a947 */ /* 0x000fec000383ffff */
.L_x_308:
[----:B------:R-:W-:-:S05]  /*0380*/  IMAD.IADD R6, R20, 0x1, -R5 ;  /* 0x0000000114067824 */ /* 0x000fca00078e0a05 */
[----:B------:R-:W-:-:S13]  /*0390*/  ISETP.GT.AND P2, PT, R6, 0x1, PT ;  /* 0x000000010600780c */ /* 0x000fda0003f44270 */
[----:B------:R-:W-:Y:S01]  /*03a0*/  @P2 VIADD R5, R5, 0x2 ;  /* 0x0000000205052836 */ /* 0x000fe20000000000 */
[----:B------:R-:W-:Y:S01]  /*03b0*/  @P2 PLOP3.LUT P0, PT, PT, PT, PT, 0x8, 0x0 ;  /* 0x000000000000281c */ /* 0x000fe20003f0e170 */
[----:B------:R-:W0:Y:S03]  /*03c0*/  @P2 LDC.64 R10, c[0x0][0x210] ;  /* 0x00008400ff0a2b82 */ /* 0x000e260000000a00 */
[----:B------:R-:W-:Y:S01]  /*03d0*/  ISETP.LT.OR P0, PT, R5, R20, P0 ;  /* 0x000000140500720c */ /* 0x000fe20000701670 */
[----:B------:R-:W-:-:S12]  /*03e0*/  @P2 IMAD R5, R21, 0x2, R17 ;  /* 0x0000000215052824 */ /* 0x000fd800078e0211 */
[----:B------:R-:W1:Y:S01]  /*03f0*/  @P0 LDC.64 R6, c[0x0][0x210] ;  /* 0x00008400ff060b82 */ /* 0x000e620000000a00 */
[----:B0-----:R-:W-:-:S04]  /*0400*/  @P2 IMAD.WIDE.U32 R8, R17, 0x4, R10 ;  /* 0x0000000411082825 */ /* 0x001fc800078e000a */
[----:B------:R-:W-:Y:S02]  /*0410*/  @P2 IMAD.WIDE.U32 R10, R5, 0x4, R10 ;  /* 0x00000004050a2825 */ /* 0x000fe400078e000a */
[----:B------:R-:W2:Y:S02]  /*0420*/  @P2 LDG.E.CONSTANT R9, desc[UR10][R8.64] ;  /* 0x0000000a08092981 */ /* 0x000ea4000c1e9900 */
[----:B------:R-:W-:Y:S02]  /*0430*/  @P2 IMAD R17, R21, 0x2, R5 ;  /* 0x0000000215112824 */ /* 0x000fe400078e0205 */
[----:B------:R-:W3:Y:S02]  /*0440*/  @P2 LDG.E.CONSTANT R11, desc[UR10][R10.64] ;  /* 0x0000000a0a0b2981 */ /* 0x000ee4000c1e9900 */
[----:B-1----:R-:W-:-:S06]  /*0450*/  @P0 IMAD.WIDE.U32 R6, R17, 0x4, R6 ;  /* 0x0000000411060825 */ /* 0x002fcc00078e0006 */
[----:B------:R-:W4:Y:S04]  /*0460*/  @P0 LDG.E.CONSTANT R7, desc[UR10][R6.64] ;  /* 0x0000000a06070981 */ /* 0x000f28000c1e9900 */
[----:B--2---:R-:W-:Y:S04]  /*0470*/  @P2 STS [R4], R9 ;  /* 0x0000000904002388 */ /* 0x004fe80000000800 */
[----:B---3--:R0:W-:Y:S02]  /*0480*/  @P2 STS [R4+0x100], R11 ;  /* 0x0001000b04002388 */ /* 0x0081e40000000800 */
[----:B0-----:R-:W-:-:S05]  /*0490*/  @P2 VIADD R4, R4, 0x200 ;  /* 0x0000020004042836 */ /* 0x001fca0000000000 */
[----:B----4-:R0:W-:Y:S02]  /*04a0*/  @P0 STS [R4], R7 ;  /* 0x0000000704000388 */ /* 0x0101e40000000800 */
.L_x_307:
[----:B------:R-:W-:Y:S05]  /*04b0*/  BSYNC B0 ;  /* 0x0000000000007941 */ /* 0x000fea0003800000 */
.L_x_306:
[----:B------:R-:W-:Y:S01]  /*04c0*/  ISETP.GE.AND P0, PT, R2, 0x1, PT ;  /* 0x000000010200780c */ /* 0x000fe20003f06270 */
[----:B------:R-:W-:Y:S01]  /*04d0*/  BAR.SYNC.DEFER_BLOCKING 0x0 ;  /* 0x0000000000007b1d */ /* 0x000fe20000010000 */
[----:B------:R-:W-:Y:S02]  /*04e0*/  PRMT R13, RZ, 0x7610, R13 ;  /* 0x00007610ff0d7816 */ /* 0x000fe4000000000d */
[----:B------:R-:W-:Y:S02]  /*04f0*/  PRMT R12, RZ, 0x7610, R12 ;  /* 0x00007610ff0c7816 */ /* 0x000fe4000000000c */
[----:B------:R-:W-:Y:S02]  /*0500*/  PRMT R11, RZ, 0x7610, R11 ;  /* 0x00007610ff0b7816 */ /* 0x000fe4000000000b */
[----:B------:R-:W-:Y:S02]  /*0510*/  PRMT R10, RZ, 0x7610, R10 ;  /* 0x00007610ff0a7816 */ /* 0x000fe4000000000a */
[----:B------:R-:W-:-:S02]  /*0520*/  PRMT R9, RZ, 0x7610, R9 ;  /* 0x00007610ff097816 */ /* 0x000fc40000000009 */
[----:B------:R-:W-:Y:S02]  /*0530*/  PRMT R8, RZ, 0x7610, R8 ;  /* 0x00007610ff087816 */ /* 0x000fe40000000008 */
[----:B0-----:R-:W-:Y:S02]  /*0540*/  PRMT R7, RZ, 0x7610, R7 ;  /* 0x00007610ff077816 */ /* 0x001fe40000000007 */
[----:B------:R-:W-:Y:S01]  /*0550*/  PRMT R6, RZ, 0x7610, R6 ;  /* 0x00007610ff067816 */ /* 0x000fe20000000006 */
[----:B------:R-:W-:Y:S06]  /*0560*/  @!P0 BRA `(.L_x_310) ;  /* 0x0000000c00948947 */ /* 0x000fec0003800000 */
[----:B------:R-:W-:-:S13]  /*0570*/  ISETP.GT.AND P0, PT, R20, RZ, PT ;  /* 0x000000ff1400720c */ /* 0x000fda0003f04270 */
[----:B------:R-:W-:Y:S05]  /*0580*/  @P0 BRA `(.L_x_311) ;  /* 0x0000000400040947 */ /* 0x000fea0003800000 */
[----:B------:R-:W-:Y:S01]  /*0590*/  LOP3.LUT R0, RZ, R21, RZ, 0x33, !PT ;  /* 0x00000015ff007212 */ /* 0x000fe200078e33ff */
[----:B------:R-:W-:Y:S01]  /*05a0*/  IMAD.MOV.U32 R5, RZ, RZ, -0x2 ;  /* 0xfffffffeff057424 */ /* 0x000fe200078e00ff */
[----:B------:R-:W-:Y:S02]  /*05b0*/  PRMT R12, RZ, 0x7610, R12 ;  /* 0x00007610ff0c7816 */ /* 0x000fe4000000000c */
[----:B------:R-:W-:Y:S02]  /*05c0*/  VIADDMNMX.U32 R0, R3, R0, 0xffffffdf, !PT ;  /* 0xffffffdf03007446 */ /* 0x000fe40007800000 */
[----:B------:R-:W-:Y:S02]  /*05d0*/  PRMT R11, RZ, 0x7610, R11 ;  /* 0x00007610ff0b7816 */ /* 0x000fe4000000000b */
[----:B------:R-:W-:Y:S01]  /*05e0*/  PRMT R10, RZ, 0x7610, R10 ;  /* 0x00007610ff0a7816 */ /* 0x000fe2000000000a */
[----:B------:R-:W-:Y:S01]  /*05f0*/  IMAD R0, R0, R5, -0x2 ;  /* 0xfffffffe00007424 */ /* 0x000fe200078e0205 */
[----:B------:R-:W-:-:S02]  /*0600*/  PRMT R9, RZ, 0x7610, R9 ;  /* 0x00007610ff097816 */ /* 0x000fc40000000009 */
[----:B------:R-:W-:Y:S02]  /*0610*/  PRMT R8, RZ, 0x7610, R8 ;  /* 0x00007610ff087816 */ /* 0x000fe40000000008 */
[----:B------:R-:W-:Y:S02]  /*0620*/  VIMNMX.U32 R0, R0, 0x2, !PT ;  /* 0x0000000200007848 */ /* 0x000fe40007fe0000 */
[----:B------:R-:W-:Y:S02]  /*0630*/  PRMT R7, RZ, 0x7610, R7 ;  /* 0x00007610ff077816 */ /* 0x000fe40000000007 */
[----:B------:R-:W-:Y:S01]  /*0640*/  PRMT R6, RZ, 0x7610, R6 ;  /* 0x00007610ff067816 */ /* 0x000fe20000000006 */
[----:B------:R-:W-:-:S05]  /*0650*/  VIADD R0, R0, 0xffffffff ;  /* 0xffffffff00007836 */ /* 0x000fca0000000000 */
[----:B------:R-:W-:-:S04]  /*0660*/  SHF.R.U32.HI R0, RZ, 0x1, R0 ;  /* 0x00000001ff007819 */ /* 0x000fc80000011600 */
[----:B------:R-:W-:-:S13]  /*0670*/  ISETP.NE.AND P0, PT, R0, RZ, PT ;  /* 0x000000ff0000720c */ /* 0x000fda0003f05270 */
[----:B------:R-:W-:Y:S05]  /*0680*/  @!P0 BRA `(.L_x_310) ;  /* 0x0000000c004c8947 */ /* 0x000fea0003800000 */
[----:B------:R-:W-:Y:S01]  /*0690*/  VIADD R0, R0, 0x1 ;  /* 0x0000000100007836 */ /* 0x000fe20000000000 */
[----:B------:R-:W-:Y:S02]  /*06a0*/  PRMT R12, RZ, 0x7610, R12 ;  /* 0x00007610ff0c7816 */ /* 0x000fe4000000000c */
[----:B------:R-:W-:Y:S02]  /*06b0*/  PRMT R11, RZ, 0x7610, R11 ;  /* 0x00007610ff0b7816 */ /* 0x000fe4000000000b */
[----:B------:R-:W-:Y:S02]  /*06c0*/  LOP3.LUT R0, R0, 0xfffffffe, RZ, 0xc0, !PT ;  /* 0xfffffffe00007812 */ /* 0x000fe400078ec0ff */
[----:B------:R-:W-:Y:S02]  /*06d0*/  PRMT R10, RZ, 0x7610, R10 ;  /* 0x00007610ff0a7816 */ /* 0x000fe4000000000a */
[----:B------:R-:W-:Y:S01]  /*06e0*/  PRMT R9, RZ, 0x7610, R9 ;  /* 0x00007610ff097816 */ /* 0x000fe20000000009 */
[----:B------:R-:W-:Y:S01]  /*06f0*/  VIADD R0, R0, 0xfffffffe ;  /* 0xfffffffe00007836 */ /* 0x000fe20000000000 */
[----:B------:R-:W-:-:S02]  /*0700*/  PRMT R8, RZ, 0x7610, R8 ;  /* 0x00007610ff087816 */ /* 0x000fc40000000008 */
[----:B------:R-:W-:Y:S02]  /*0710*/  PRMT R7, RZ, 0x7610, R7 ;  /* 0x00007610ff077816 */ /* 0x000fe40000000007 */
[----:B------:R-:W-:Y:S02]  /*0720*/  ISETP.NE.AND P0, PT, R0, RZ, PT ;  /* 0x000000ff0000720c */ /* 0x000fe40003f05270 */
[----:B------:R-:W-:-:S11]  /*0730*/  PRMT R6, RZ, 0x7610, R6 ;  /* 0x00007610ff067816 */ /* 0x000fd60000000006 */
[----:B------:R-:W-:Y:S05]  /*0740*/  @!P0 BRA `(.L_x_310) ;  /* 0x0000000c001c8947 */ /* 0x000fea0003800000 */
[----:B------:R-:W-:-:S13]  /*0750*/  ISETP.GT.AND P0, PT, R0, RZ, PT ;  /* 0x000000ff0000720c */ /* 0x000fda0003f04270 */
[----:B------:R-:W-:Y:S05]  /*0760*/  @!P0 BRA `(.L_x_312) ;  /* 0x00000000006c8947 */ /* 0x000fea0003800000 */
[----:B------:R-:W-:Y:S02]  /*0770*/  ISETP.GT.AND P2, PT, R0, 0x6, PT ;  /* 0x000000060000780c */ /* 0x000fe40003f44270 */
[----:B------:R-:W-:-:S11]  /*0780*/  PLOP3.LUT P0, PT, PT, PT, PT, 0x80, 0x0 ;  /* 0x000000000000781c */ /* 0x000fd60003f0f070 */
[----:B------:R-:W-:Y:S05]  /*0790*/  @!P2 BRA `(.L_x_313) ;  /* 0x00000000002ca947 */ /* 0x000fea0003800000 */
[----:B------:R-:W-:-:S13]  /*07a0*/  PLOP3.LUT P0, PT, PT, PT, PT, 0x8, 0x0 ;  /* 0x000000000000781c */ /* 0x000fda0003f0e170 */
.L_x_314:
[----:B------:R-:W-:-:S05]  /*07b0*/  VIADD R0, R0, 0xfffffff8 ;  /* 0xfffffff800007836 */ /* 0x000fca0000000000 */
[----:B------:R-:W-:-:S13]  /*07c0*/  ISETP.GT.AND P2, PT, R0, 0x6, PT ;  /* 0x000000060000780c */ /* 0x000fda0003f44270 */
[----:B------:R-:W-:Y:S05]  /*07d0*/  @P2 BRA `(.L_x_314) ;  /* 0xfffffffc00f42947 */ /* 0x000fea000383ffff */
[----:B------:R-:W-:Y:S02]  /*07e0*/  PRMT R12, RZ, 0x7610, R12 ;  /* 0x00007610ff0c7816 */ /* 0x000fe4000000000c */
[----:B------:R-:W-:Y:S02]  /*07f0*/  PRMT R11, RZ, 0x7610, R11 ;  /* 0x00007610ff0b7816 */ /* 0x000fe4000000000b */
[----:B------:R-:W-:Y:S02]  /*0800*/  PRMT R10, RZ, 0x7610, R10 ;  /* 0x00007610ff0a7816 */ /* 0x000fe4000000000a */
[----:B------:R-:W-:Y:S02]  /*0810*/  PRMT R9, RZ, 0x7610, R9 ;  /* 0x00007610ff097816 */ /* 0x000fe40000000009 */
[----:B------:R-:W-:Y:S02]  /*0820*/  PRMT R8, RZ, 0x7610, R8 ;  /* 0x00007610ff087816 */ /* 0x000fe40000000008 */
[----:B------:R-:W-:-:S02]  /*0830*/  PRMT R7, RZ, 0x7610, R7 ;  /* 0x00007610ff077816 */ /* 0x000fc40000000007 */
[----:B------:R-:W-:-:S07]  /*0840*/  PRMT R6, RZ, 0x7610, R6 ;  /* 0x00007610ff067816 */ /* 0x000fce0000000006 */
.L_x_313:
[----:B------:R-:W-:-:S13]  /*0850*/  ISETP.GT.AND P2, PT, R0, 0x2, PT ;  /* 0x000000020000780c */ /* 0x000fda0003f44270 */
[----:B------:R-:W-:Y:S05]  /*0860*/  @!P2 BRA `(.L_x_315) ;  /* 0x000000000024a947 */ /* 0x000fea0003800000 */
[----:B------:R-:W-:Y:S01]  /*0870*/  PLOP3.LUT P0, PT, PT, PT, PT, 0x8, 0x0 ;  /* 0x000000000000781c */ /* 0x000fe20003f0e170 */
[----:B------:R-:W-:Y:S01]  /*0880*/  VIADD R0, R0, 0xfffffffc ;  /* 0xfffffffc00007836 */ /* 0x000fe20000000000 */
[----:B------:R-:W-:Y:S02]  /*0890*/  PRMT R12, RZ, 0x7610, R12 ;  /* 0x00007610ff0c7816 */ /* 0x000fe4000000000c */
[----:B------:R-:W-:Y:S02]  /*08a0*/  PRMT R11, RZ, 0x7610, R11 ;  /* 0x00007610ff0b7816 */ /* 0x000fe4000000000b */
[----:B------:R-:W-:Y:S02]  /*08b0*/  PRMT R10, RZ, 0x7610, R10 ;  /* 0x00007610ff0a7816 */ /* 0x000fe4000000000a */
[----:B------:R-:W-:Y:S02]  /*08c0*/  PRMT R9, RZ, 0x7610, R9 ;  /* 0x00007610ff097816 */ /* 0x000fe40000000009 */
[----:B------:R-:W-:-:S02]  /*08d0*/  PRMT R8, RZ, 0x7610, R8 ;  /* 0x00007610ff087816 */ /* 0x000fc40000000008 */
[----:B------:R-:W-:Y:S02]  /*08e0*/  PRMT R7, RZ, 0x7610, R7 ;  /* 0x00007610ff077816 */ /* 0x000fe40000000007 */
[----:B------:R-:W-:-:S07]  /*08f0*/  PRMT R6, RZ, 0x7610, R6 ;  /* 0x00007610ff067816 */ /* 0x000fce0000000006 */
.L_x_315:
[----:B------:R-:W-:-:S13]  /*0900*/  ISETP.EQ.AND P2, PT, R0, RZ, PT ;  /* 0x000000ff0000720c */ /* 0x000fda0003f42270 */
[----:B------:R-:W-:Y:S05]  /*0910*/  @!P0 BRA P2, `(.L_x_310) ;  /* 0x0000000800a88947 */ /* 0x000fea0001000000 */
.L_x_312:
[----:B------:R-:W-:Y:S02]  /*0920*/  PRMT R12, RZ, 0x7610, R12 ;  /* 0x00007610ff0c7816 */ /* 0x000fe4000000000c */
[----:B------:R-:W-:Y:S02]  /*0930*/  PRMT R11, RZ, 0x7610, R11 ;  /* 0x00007610ff0b7816 */ /* 0x000fe4000000000b */
[----:B------:R-:W-:Y:S02]  /*0940*/  PRMT R10, RZ, 0x7610, R10 ;  /* 0x00007610ff0a7816 */ /* 0x000fe4000000000a */
[----:B------:R-:W-:Y:S02]  /*0950*/  PRMT R9, RZ, 0x7610, R9 ;  /* 0x00007610ff097816 */ /* 0x000fe40000000009 */
[----:B------:R-:W-:Y:S02]  /*0960*/  PRMT R8, RZ, 0x7610, R8 ;  /* 0x00007610ff087816 */ /* 0x000fe40000000008 */
[----:B------:R-:W-:-:S02]  /*0970*/  PRMT R7, RZ, 0x7610, R7 ;  /* 0x00007610ff077816 */ /* 0x000fc40000000007 */
[----:B------:R-:W-:Y:S01]  /*0980*/  PRMT R6, RZ, 0x7610, R6 ;  /* 0x00007610ff067816 */ /* 0x000fe20000000006 */
[----:B------:R-:W-:Y:S06]  /*0990*/  BRA `(.L_x_310) ;  /* 0x0000000800887947 */ /* 0x000fec0003800000 */
.L_x_311:
[----:B------:R-:W0:Y:S01]  /*09a0*/  LDC.64 R4, c[0x0][0x238] ;  /* 0x00008e00ff047b82 */ /* 0x000e220000000a00 */
[----:B------:R-:W-:Y:S01]  /*09b0*/  IMAD.SHL.U32 R7, R0, 0x80, RZ ;  /* 0x0000008000077824 */ /* 0x000fe200078e00ff */
[----:B------:R-:W-:Y:S01]  /*09c0*/  ULDC.U8 UR4, c[0x0][0x24c] ;  /* 0x0000930000047ab9 */ /* 0x000fe20000000000 */
[----:B------:R-:W-:Y:S01]  /*09d0*/  ULDC UR5, c[0x0][0x248] ;  /* 0x0000920000057ab9 */ /* 0x000fe20000000800 */
[----:B------:R-:W-:Y:S01]  /*09e0*/  UPRMT UR8, UR4, 0x8880, URZ ;  /* 0x0000888004087896 */ /* 0x000fe2000800003f */
[----:B------:R-:W-:Y:S01]  /*09f0*/  IMAD.SHL.U32 R2, R18, 0x8, RZ ;  /* 0x0000000812027824 */ /* 0x000fe200078e00ff */
[----:B------:R-:W-:Y:S02]  /*0a00*/  USHF.R.S32.HI UR4, URZ, 0x1f, UR5 ;  /* 0x0000001f3f047899 */ /* 0x000fe40008011405 */
[--C-:B------:R-:W-:Y:S01]  /*0a10*/  IMAD R3, R3, UR5, R18.reuse ;  /* 0x0000000503037c24 */ /* 0x100fe2000f8e0212 */
[----:B------:R-:W1:Y:S01]  /*0a20*/  LDC.64 R24, c[0x0][0x218] ;  /* 0x00008600ff187b82 */ /* 0x000e620000000a00 */
[----:B------:R-:W-:Y:S01]  /*0a30*/  UMOV UR6, 0x400 ;  /* 0x0000040000067882 */ /* 0x000fe20000000000 */
[----:B------:R-:W-:Y:S01]  /*0a40*/  ULEA.HI UR4, UR4, UR5, URZ, 0x2 ;  /* 0x0000000504047291 */ /* 0x000fe2000f8f103f */
[----:B------:R-:W-:-:S02]  /*0a50*/  SHF.R.U32.HI R0, RZ, 0x2, R18 ;  /* 0x00000002ff007819 */ /* 0x000fc40000011612 */
[----:B------:R-:W-:Y:S01]  /*0a60*/  UMOV UR5, UR8 ;  /* 0x0000000800057c82 */ /* 0x000fe20008000000 */
[----:B------:R-:W-:Y:S01]  /*0a70*/  PRMT R13, RZ, 0x7610, R13 ;  /* 0x00007610ff0d7816 */ /* 0x000fe2000000000d */
[----:B------:R-:W-:Y:S01]  /*0a80*/  UISETP.NE.AND UP0, UPT, UR5, URZ, UPT ;  /* 0x0000003f0500728c */ /* 0x000fe2000bf05270 */
[----:B------:R-:W2:Y:S01]  /*0a90*/  S2UR UR7, SR_CgaCtaId ;  /* 0x00000000000779c3 */ /* 0x000ea20000008800 */
[----:B------:R-:W-:Y:S01]  /*0aa0*/  PRMT R12, RZ, 0x7610, R12 ;  /* 0x00007610ff0c7816 */ /* 0x000fe2000000000c */
[----:B------:R-:W-:Y:S01]  /*0ab0*/  USHF.R.S32.HI UR5, URZ, 0x2, UR4 ;  /* 0x000000023f057899 */ /* 0x000fe20008011404 */
[----:B------:R-:W-:Y:S02]  /*0ac0*/  PRMT R11, RZ, 0x7610, R11 ;  /* 0x00007610ff0b7816 */ /* 0x000fe4000000000b */
[----:B------:R-:W-:Y:S01]  /*0ad0*/  PRMT R10, RZ, 0x7610, R10 ;  /* 0x00007610ff0a7816 */ /* 0x000fe2000000000a */
[----:B------:R-:W-:Y:S01]  /*0ae0*/  UMOV UR4, URZ ;  /* 0x0000003f00047c82 */ /* 0x000fe20008000000 */
[----:B------:R-:W-:Y:S01]  /*0af0*/  PRMT R9, RZ, 0x7610, R9 ;  /* 0x00007610ff097816 */ /* 0x000fe20000000009 */
[----:B0-----:R-:W-:Y:S01]  /*0b00*/  IMAD.WIDE R4, R7, 0x4, R4 ;  /* 0x0000000407047825 */ /* 0x001fe200078e0204 */
[----:B------:R-:W-:-:S02]  /*0b10*/  PRMT R8, RZ, 0x7610, R8 ;  /* 0x00007610ff087816 */ /* 0x000fc40000000008 */
[----:B------:R-:W-:Y:S02]  /*0b20*/  PRMT R7, RZ, 0x7610, R7 ;  /* 0x00007610ff077816 */ /* 0x000fe40000000007 */
[----:B------:R-:W-:Y:S02]  /*0b30*/  IADD3 R22, P0, R4, 0x8, RZ ;  /* 0x0000000804167810 */ /* 0x000fe40007f1e0ff */
[----:B------:R-:W-:Y:S01]  /*0b40*/  PRMT R6, RZ, 0x7610, R6 ;  /* 0x00007610ff067816 */ /* 0x000fe20000000006 */
[----:B-1----:R-:W-:Y:S01]  /*0b50*/  IMAD.WIDE R24, R3, 0x4, R24 ;  /* 0x0000000403187825 */ /* 0x002fe200078e0218 */
[----:B------:R-:W-:-:S03]  /*0b60*/  LOP3.LUT R2, R2, 0x18, RZ, 0xc0, !PT ;  /* 0x0000001802027812 */ /* 0x000fc600078ec0ff */
[----:B------:R-:W-:Y:S01]  /*0b70*/  IMAD.X R23, RZ, RZ, R5, P0 ;  /* 0x000000ffff177224 */ /* 0x000fe200000e0605 */
[----:B--2---:R-:W-:Y:S02]  /*0b80*/  ULEA UR6, UR7, UR6, 0x18 ;  /* 0x0000000607067291 */ /* 0x004fe4000f8ec03f */
[----:B------:R-:W-:-:S12]  /*0b90*/  USEL UR7, URZ, 0xffffffff, UP0 ;  /* 0xffffffff3f077887 */ /* 0x000fd80008000000 */
.L_x_317:
[----:B------:R-:W2:Y:S01]  /*0ba0*/  LDG.E.CONSTANT R5, desc[UR10][R22.64] ;  /* 0x0000000a16057981 */ /* 0x000ea2000c1e9900 */
[----:B------:R-:W2:Y:S03]  /*0bb0*/  LDC R3, c[0x0][0x248] ;  /* 0x00009200ff037b82 */ /* 0x000ea60000000800 */
[----:B------:R-:W3:Y:S04]  /*0bc0*/  LDG.E.CONSTANT R27, desc[UR10][R22.64+-0x4] ;  /* 0xfffffc0a161b7981 */ /* 0x000ee8000c1e9900 */
[----:B------:R-:W4:Y:S01]  /*0bd0*/  LDG.E.CONSTANT R29, desc[UR10][R22.64+0x4] ;  /* 0x0000040a161d7981 */ /* 0x000f22000c1e9900 */
[----:B------:R-:W0:Y:S03]  /*0be0*/  LDC.64 R30, c[0x0][0x228] ;  /* 0x00008a00ff1e7b82 */ /* 0x000e260000000a00 */
[----:B------:R-:W5:Y:S05]  /*0bf0*/  LDG.E.CONSTANT R15, desc[UR10][R22.64+-0x8] ;  /* 0xfffff80a160f7981 */ /* 0x000f6a000c1e9900 */
[----:B------:R-:W1:Y:S01]  /*0c00*/  LDC.64 R32, c[0x0][0x230] ;  /* 0x00008c00ff207b82 */ /* 0x000e620000000a00 */
[----:B--2---:R-:W-:-:S04]  /*0c10*/  IMAD R37, R5, R3, R18 ;  /* 0x0000000305257224 */ /* 0x004fc800078e0212 */
[----:B0-----:R-:W-:-:S04]  /*0c20*/  IMAD.WIDE.U32 R36, R37, 0x2, R30 ;  /* 0x0000000225247825 */ /* 0x001fc800078e001e */
[C---:B---3--:R-:W-:Y:S01]  /*0c30*/  IMAD R17, R27.reuse, R3, R18 ;  /* 0x000000031b117224 */ /* 0x048fe200078e0212 */
[----:B------:R1:W2:Y:S01]  /*0c40*/  LDG.E.U16.CONSTANT R21, desc[UR10][R36.64] ;  /* 0x0000000a24157981 */ /* 0x0002a2000c1e9500 */
[--C-:B------:R-:W-:Y:S02]  /*0c50*/  IMAD R27, R27, UR5, R0.reuse ;  /* 0x000000051b1b7c24 */ /* 0x100fe4000f8e0200 */
[----:B------:R-:W-:Y:S02]  /*0c60*/  IMAD R5, R5, UR5, R0 ;  /* 0x0000000505057c24 */ /* 0x000fe4000f8e0200 */
[----:B-1----:R-:W-:-:S05]  /*0c70*/  IMAD.WIDE R36, R27, 0x4, R32 ;  /* 0x000000041b247825 */ /* 0x002fca00078e0220 */
[----:B------:R0:W3:Y:S02]  /*0c80*/  LDG.E.CONSTANT R27, desc[UR10][R36.64] ;  /* 0x0000000a241b7981 */ /* 0x0000e4000c1e9900 */
[----:B0-----:R-:W-:-:S05]  /*0c90*/  IMAD.WIDE R36, R5, 0x4, R32 ;  /* 0x0000000405247825 */ /* 0x001fca00078e0220 */
[----:B------:R-:W2:Y:S01]  /*0ca0*/  LDG.E.CONSTANT R5, desc[UR10][R36.64] ;  /* 0x0000000a24057981 */ /* 0x000ea2000c1e9900 */
[----:B----4-:R-:W-:-:S04]  /*0cb0*/  IMAD R35, R29, R3, R18 ;  /* 0x000000031d237224 */ /* 0x010fc800078e0212 */
[----:B------:R-:W-:-:S05]  /*0cc0*/  IMAD.WIDE.U32 R34, R35, 0x2, R30 ;  /* 0x0000000223227825 */ /* 0x000fca00078e001e */
[----:B------:R5:W4:Y:S01]  /*0cd0*/  LDG.E.U16.CONSTANT R28, desc[UR10][R34.64] ;  /* 0x0000000a221c7981 */ /* 0x000b22000c1e9500 */
[----:B------:R-:W-:-:S04]  /*0ce0*/  IMAD.WIDE.U32 R16, R17, 0x2, R30 ;  /* 0x0000000211107825 */ /* 0x000fc800078e001e */
[----:B------:R-:W-:Y:S02]  /*0cf0*/  IMAD R29, R29, UR5, R0 ;  /* 0x000000051d1d7c24 */ /* 0x000fe4000f8e0200 */
[----:B------:R-:W4:Y:S01]  /*0d00*/  LDG.E.U16.CONSTANT R17, desc[UR10][R16.64] ;  /* 0x0000000a10117981 */ /* 0x000f22000c1e9500 */
[----:B-----5:R-:W-:-:S04]  /*0d10*/  IMAD R34, R15, R3, R18 ;  /* 0x000000030f227224 */ /* 0x020fc800078e0212 */
[----:B------:R-:W-:Y:S02]  /*0d20*/  IMAD.WIDE.U32 R34, R34, 0x2, R30 ;  /* 0x0000000222227825 */ /* 0x000fe400078e001e */
[----:B------:R-:W5:Y:S02]  /*0d30*/  LDG.E.CONSTANT R31, desc[UR10][R24.64] ;  /* 0x0000000a181f7981 */ /* 0x000f64000c1e9900 */
[----:B------:R-:W-:Y:S02]  /*0d40*/  IMAD R15, R15, UR5, R0 ;  /* 0x000000050f0f7c24 */ /* 0x000fe4000f8e0200 */
[----:B------:R-:W-:Y:S01]  /*0d50*/  IMAD.WIDE R36, R29, 0x4, R32 ;  /* 0x000000041d247825 */ /* 0x000fe200078e0220 */
[----:B--2---:R-:W-:-:S04]  /*0d60*/  SHF.R.U32.HI R4, RZ, R2, R5 ;  /* 0x00000002ff047219 */ /* 0x004fc80000011605 */
[----:B------:R-:W-:-:S04]  /*0d70*/  LOP3.LUT R4, R4, 0xff, RZ, 0xc0, !PT ;  /* 0x000000ff04047812 */ /* 0x000fc800078ec0ff */
[----:B------:R-:W-:Y:S02]  /*0d80*/  IADD3 R30, -R4, UR7, RZ ;  /* 0x00000007041e7c10 */ /* 0x000fe4000fffe1ff */
[----:B------:R0:W2:Y:S02]  /*0d90*/  LDG.E.U16.CONSTANT R4, desc[UR10][R34.64] ;  /* 0x0000000a22047981 */ /* 0x0000a4000c1e9500 */
[----:B0-----:R-:W-:Y:S02]  /*0da0*/  IMAD.WIDE R34, R15, 0x4, R32 ;  /* 0x000000040f227825 */ /* 0x001fe400078e0220 */
[----:B------:R-:W2:Y:S04]  /*0db0*/  LDG.E.CONSTANT R33, desc[UR10][R36.64] ;  /* 0x0000000a24217981 */ /* 0x000ea8000c1e9900 */
[----:B------:R-:W2:Y:S01]  /*0dc0*/  LDG.E.CONSTANT R35, desc[UR10][R34.64] ;  /* 0x0000000a22237981 */ /* 0x000ea2000c1e9900 */
[----:B------:R-:W0:Y:S01]  /*0dd0*/  I2F.F16 R14, R30 ;  /* 0x0000001e000e7306 */ /* 0x000e220000200c00 */
[----:B---3--:R-:W-:-:S02]  /*0de0*/  SHF.R.U32.HI R16, RZ, R2, R27 ;  /* 0x00000002ff107219 */ /* 0x008fc4000001161b */
[----:B-----5:R-:W-:Y:S01]  /*0df0*/  LOP3.LUT R27, R31, 0xff, RZ, 0xc0, !PT ;  /* 0x000000ff1f1b7812 */ /* 0x020fe200078ec0ff */
[----:B0-----:R-:W-:Y:S01]  /*0e00*/  HMUL2 R5, R21.H0_H0, R14.H0_H0 ;  /* 0x2000000e15057232 */ /* 0x001fe20000000800 */
[----:B------:R-:W-:-:S04]  /*0e10*/  SHF.R.U32.HI R14, RZ, 0x8, R31 ;  /* 0x00000008ff0e7819 */ /* 0x000fc8000001161f */
[----:B------:R-:W-:Y:S01]  /*0e20*/  LOP3.LUT R14, R14, 0xff, RZ, 0xc0, !PT ;  /* 0x000000ff0e0e7812 */ /* 0x000fe200078ec0ff */
[----:B------:R-:W-:Y:S08]  /*0e30*/  I2F.F16 R27, R27 ;  /* 0x0000001b001b7306 */ /* 0x000ff00000200c00 */
[----:B------:R-:W0:Y:S01]  /*0e40*/  I2F.F16 R14, R14 ;  /* 0x0000000e000e7306 */ /* 0x000e220000200c00 */
[----:B------:R-:W-:-:S04]  /*0e50*/  LOP3.LUT R16, R16, 0xff, RZ, 0xc0, !PT ;  /* 0x000000ff10107812 */ /* 0x000fc800078ec0ff */
[----:B------:R-:W-:Y:S02]  /*0e60*/  IADD3 R16, -R16, UR7, RZ ;  /* 0x0000000710107c10 */ /* 0x000fe4000fffe1ff */
[----:B0-----:R-:W-:Y:S02]  /*0e70*/  PRMT R27, R27, 0x5410, R14 ;  /* 0x000054101b1b7816 */ /* 0x001fe4000000000e */
[----:B------:R-:W0:Y:S01]  /*0e80*/  LDS.64 R14, [UR6] ;  /* 0x00000006ff0e7984 */ /* 0x000e220008000a00 */
[----:B------:R-:W4:Y:S01]  /*0e90*/  I2F.F16 R26, R16 ;  /* 0x00000010001a7306 */ /* 0x000f220000200c00 */
[--C-:B------:R-:W-:Y:S02]  /*0ea0*/  SHF.R.U32.HI R30, RZ, 0x18, R31.reuse ;  /* 0x00000018ff1e7819 */ /* 0x100fe4000001161f */
[----:B------:R-:W-:-:S04]  /*0eb0*/  SHF.R.U32.HI R31, RZ, 0x10, R31 ;  /* 0x00000010ff1f7819 */ /* 0x000fc8000001161f */
[----:B------:R-:W-:Y:S01]  /*0ec0*/  LOP3.LUT R31, R31, 0xff, RZ, 0xc0, !PT ;  /* 0x000000ff1f1f7812 */ /* 0x000fe200078ec0ff */
[----:B------:R-:W-:Y:S01]  /*0ed0*/  I2F.F16 R30, R30 ;  /* 0x0000001e001e7306 */ /* 0x000fe20000200c00 */
[----:B----4-:R-:W-:-:S07]  /*0ee0*/  HMUL2 R26, R17.H0_H0, R26.H0_H0 ;  /* 0x2000001a111a7232 */ /* 0x010fce0000000800 */
[----:B------:R-:W1:Y:S01]  /*0ef0*/  I2F.F16 R31, R31 ;  /* 0x0000001f001f7306 */ /* 0x000e620000200c00 */
[----:B------:R-:W-:Y:S02]  /*0f00*/  PRMT R21, R21, 0x5410, R28 ;  /* 0x0000541015157816 */ /* 0x000fe4000000001c */
[----:B------:R-:W-:Y:S01]  /*0f10*/  ISETP.NE.AND P2, PT, R20, 0x1, PT ;  /* 0x000000011400780c */ /* 0x000fe20003f45270 */
[----:B------:R-:W-:Y:S01]  /*0f20*/  UIADD3 UR4, UR4, 0x2, URZ ;  /* 0x0000000204047890 */ /* 0x000fe2000fffe03f */
[----:B-1----:R-:W-:-:S05]  /*0f30*/  PRMT R30, R31, 0x5410, R30 ;  /* 0x000054101f1e7816 */ /* 0x002fca000000001e */
[----:B------:R-:W-:Y:S02]  /*0f40*/  ISETP.LE.U32.AND P0, PT, R19, UR4, PT ;  /* 0x0000000413007c0c */ /* 0x000fe4000bf03070 */
[----:B--2---:R-:W-:-:S04]  /*0f50*/  SHF.R.U32.HI R32, RZ, R2, R35 ;  /* 0x00000002ff207219 */ /* 0x004fc80000011623 */
[----:B------:R-:W-:-:S04]  /*0f60*/  LOP3.LUT R32, R32, 0xff, RZ, 0xc0, !PT ;  /* 0x000000ff20207812 */ /* 0x000fc800078ec0ff */
[----:B------:R-:W-:Y:S02]  /*0f70*/  IADD3 R32, -R32, UR7, RZ ;  /* 0x0000000720207c10 */ /* 0x000fe4000fffe1ff */
[----:B------:R-:W-:Y:S02]  /*0f80*/  SHF.R.U32.HI R33, RZ, R2, R33 ;  /* 0x00000002ff217219 */ /* 0x000fe40000011621 */
[----:B------:R-:W1:Y:S02]  /*0f90*/  I2F.F16 R29, R32 ;  /* 0x00000020001d7306 */ /* 0x000e640000200c00 */
[----:B------:R-:W-:-:S04]  /*0fa0*/  LOP3.LUT R33, R33, 0xff, RZ, 0xc0, !PT ;  /* 0x000000ff21217812 */ /* 0x000fc800078ec0ff */
[----:B------:R-:W-:-:S06]  /*0fb0*/  IADD3 R33, -R33, UR7, RZ ;  /* 0x0000000721217c10 */ /* 0x000fcc000fffe1ff */
[----:B------:R-:W2:Y:S01]  /*0fc0*/  I2F.F16 R33, R33 ;  /* 0x0000002100217306 */ /* 0x000ea20000200c00 */
[----:B-1----:R-:W-:Y:S01]  /*0fd0*/  HMUL2 R29, R4.H0_H0, R29.H0_H0 ;  /* 0x2000001d041d7232 */ /* 0x002fe20000000800 */
[----:B------:R-:W-:-:S04]  /*0fe0*/  PRMT R4, R4, 0x5410, R17 ;  /* 0x0000541004047816 */ /* 0x000fc80000000011 */
[----:B------:R-:W-:-:S06]  /*0ff0*/  PRMT R29, R29, 0x5410, R26 ;  /* 0x000054101d1d7816 */ /* 0x000fcc000000001a */
[----:B------:R-:W-:Y:S01]  /*1000*/  HFMA2.MMA R4, R27, R4, R29 ;  /* 0x000000041b047235 */ /* 0x000fe2000000001d */
[----:B--2---:R-:W-:-:S05]  /*1010*/  HMUL2 R16, R28.H0_H0, R33.H0_H0 ;  /* 0x200000211c107232 */ /* 0x004fca0000000800 */
[----:B------:R-:W-:Y:S02]  /*1020*/  PRMT R5, R5, 0x5410, R16 ;  /* 0x0000541005057816 */ /* 0x000fe40000000010 */
[----:B0-----:R-:W-:-:S03]  /*1030*/  HFMA2.MMA R14, R4, R14, RZ ;  /* 0x0000000e040e7235 */ /* 0x001fc600000000ff */
[----:B------:R-:W-:-:S07]  /*1040*/  HFMA2 R5, R30, R21, R5 ;  /* 0x000000151e057231 */ /* 0x000fce0000000005 */
[----:B------:R-:W-:-:S04]  /*1050*/  HFMA2 R14, R5, R15, R14 ;  /* 0x0000000f050e7231 */ /* 0x000fc8000000000e */
[----:B------:R-:W-:-:S04]  /*1060*/  HADD2 R14, R14.H0_H0, R14.H1_H1 ;  /* 0x3000000e0e0e7230 */ /* 0x000fc80000000800 */
[----:B------:R-:W-:Y:S01]  /*1070*/  HADD2 R6, R6.H0_H0, R14.H0_H0 ;  /* 0x2000000e06067230 */ /* 0x000fe20000000800 */
[----:B------:R-:W-:Y:S06]  /*1080*/  @!P2 BRA `(.L_x_316) ;  /* 0x0000000000b8a947 */ /* 0x000fec0003800000 */
[----:B------:R-:W0:Y:S01]  /*1090*/  LDS.64 R14, [UR6+0x100] ;  /* 0x00010006ff0e7984 */ /* 0x000e220008000a00 */
[----:B------:R-:W-:Y:S01]  /*10a0*/  ISETP.NE.AND P2, PT, R20, 0x2, PT ;  /* 0x000000021400780c */ /* 0x000fe20003f45270 */
[----:B0-----:R-:W-:-:S10]  /*10b0*/  HFMA2.MMA R14, R4, R14, RZ ;  /* 0x0000000e040e7235 */ /* 0x001fd400000000ff */
[----:B------:R-:W-:-:S04]  /*10c0*/  HFMA2 R14, R5, R15, R14 ;  /* 0x0000000f050e7231 */ /* 0x000fc8000000000e */
[----:B------:R-:W-:-:S04]  /*10d0*/  HADD2 R14, R14.H0_H0, R14.H1_H1 ;  /* 0x3000000e0e0e7230 */ /* 0x000fc80000000800 */
[----:B------:R-:W-:Y:S01]  /*10e0*/  HADD2 R7, R7.H0_H0, R14.H0_H0 ;  /* 0x2000000e07077230 */ /* 0x000fe20000000800 */
[----:B------:R-:W-:Y:S06]  /*10f0*/  @!P2 BRA `(.L_x_316) ;  /* 0x00000000009ca947 */ /* 0x000fec0003800000 */
[----:B------:R-:W0:Y:S01]  /*1100*/  LDS.64 R14, [UR6+0x200] ;  /* 0x00020006ff0e7984 */ /* 0x000e220008000a00 */
[----:B------:R-:W-:Y:S01]  /*1110*/  ISETP.GE.AND P2, PT, R20, 0x4, PT ;  /* 0x000000041400780c */ /* 0x000fe20003f46270 */
[----:B0-----:R-:W-:-:S10]  /*1120*/  HFMA2.MMA R14, R4, R14, RZ ;  /* 0x0000000e040e7235 */ /* 0x001fd400000000ff */
        /* <DEDUP_REMOVED lines=25> */
[----:B------:R-:W-:Y:S01]  /*12c0*/  ISETP.GE.AND P2, PT, R20, 0x8, PT ;  /* 0x000000081400780c */ /* 0x000fe20003f46270 */
[----:B------:R-:W0:-:S12]  /*12d0*/  LDS.64 R14, [UR6+0x600] ;  /* 0x00060006ff0e7984 */ /* 0x000e180008000a00 */
[----:B------:R-:W1:Y:S01]  /*12e0*/  @P2 LDS.64 R16, [UR6+0x700] ;  /* 0x00070006ff102984 */ /* 0x000e620008000a00 */
[----:B0-----:R-:W-:-:S08]  /*12f0*/  HFMA2.MMA R14, R4, R14, RZ ;  /* 0x0000000e040e7235 */ /* 0x001fd000000000ff */
[----:B------:R-:W-:Y:S01]  /*1300*/  HFMA2.MMA R14, R5, R15, R14 ;  /* 0x0000000f050e7235 */ /* 0x000fe2000000000e */
[----:B-1----:R-:W-:-:S04]  /*1310*/  @P2 HFMA2 R4, R4, R16, RZ.H0_H0 ;  /* 0x0000001004042231 */ /* 0x002fc800000400ff */
[----:B------:R-:W-:-:S05]  /*1320*/  @P2 HFMA2 R4, R5, R17, R4 ;  /* 0x0000001105042231 */ /* 0x000fca0000000004 */
[----:B------:R-:W-:Y:S02]  /*1330*/  HADD2 R14, R14.H0_H0, R14.H1_H1 ;  /* 0x3000000e0e0e7230 */ /* 0x000fe40000000800 */
[----:B------:R-:W-:Y:S02]  /*1340*/  @P2 HADD2 R4, R4.H0_H0, R4.H1_H1 ;  /* 0x3000000404042230 */ /* 0x000fe40000000800 */
[----:B------:R-:W-:Y:S02]  /*1350*/  HADD2 R12, R12.H0_H0, R14.H0_H0 ;  /* 0x2000000e0c0c7230 */ /* 0x000fe40000000800 */
[----:B------:R-:W-:-:S07]  /*1360*/  @P2 HADD2 R13, R13.H0_H0, R4.H0_H0 ;  /* 0x200000040d0d2230 */ /* 0x000fce0000000800 */
.L_x_316:
[----:B------:R-:W-:Y:S01]  /*1370*/  IADD3 R22, P2, R22, 0x10, RZ ;  /* 0x0000001016167810 */ /* 0x000fe20007f5e0ff */
[----:B------:R-:W-:Y:S01]  /*1380*/  UIADD3 UR6, UR6, 0x8, URZ ;  /* 0x0000000806067890 */ /* 0x000fe2000fffe03f */
[----:B------:R-:W-:-:S04]  /*1390*/  IMAD.WIDE R24, R3, 0x4, R24 ;  /* 0x0000000403187825 */ /* 0x000fc800078e0218 */
[----:B------:R-:W-:Y:S01]  /*13a0*/  IMAD.X R23, RZ, RZ, R23, P2 ;  /* 0x000000ffff177224 */ /* 0x000fe200010e0617 */
[----:B------:R-:W-:Y:S06]  /*13b0*/  @!P0 BRA `(.L_x_317) ;  /* 0xfffffff400f88947 */ /* 0x000fec000383ffff */
.L_x_310:
[----:B------:R-:W-:Y:S05]  /*13c0*/  @!P1 EXIT ;  /* 0x000000000000994d */ /* 0x000fea0003800000 */
[----:B------:R-:W0:Y:S01]  /*13d0*/  LDC R5, c[0x0][0x248] ;  /* 0x00009200ff057b82 */ /* 0x000e220000000800 */
[----:B------:R-:W-:Y:S07]  /*13e0*/  BSSY B0, `(.L_x_318) ;  /* 0x0000011000007945 */ /* 0x000fee0003800000 */
[----:B------:R-:W1:Y:S01]  /*13f0*/  LDC.64 R2, c[0x0][0x220] ;  /* 0x00008800ff027b82 */ /* 0x000e620000000a00 */
[----:B0-----:R-:W-:-:S04]  /*1400*/  IMAD R18, R5, UR9, R18 ;  /* 0x0000000905127c24 */ /* 0x001fc8000f8e0212 */
[----:B-1----:R-:W-:-:S04]  /*1410*/  IMAD.WIDE.U32 R14, R18, 0x2, R2 ;  /* 0x00000002120e7825 */ /* 0x002fc800078e0002 */
[----:B------:R-:W-:Y:S01]  /*1420*/  IMAD.MOV.U32 R17, RZ, RZ, R15 ;  /* 0x000000ffff117224 */ /* 0x000fe200078e000f */
[C---:B------:R-:W-:Y:S02]  /*1430*/  LOP3.LUT R16, R14.reuse, 0xfffffffd, RZ, 0xc0, !PT ;  /* 0xfffffffd0e107812 */ /* 0x040fe400078ec0ff */
[----:B------:R-:W-:-:S03]  /*1440*/  LOP3.LUT R0, R14, 0x2, RZ, 0xc0, !PT ;  /* 0x000000020e007812 */ /* 0x000fc600078ec0ff */
[----:B------:R0:W5:Y:S01]  /*1450*/  LD.E R19, desc[UR10][R16.64] ;  /* 0x0000000a10137980 */ /* 0x000162000c101900 */
[----:B------:R-:W-:Y:S01]  /*1460*/  ISETP.EQ.U32.AND P0, PT, R0, RZ, PT ;  /* 0x000000ff0000720c */ /* 0x000fe20003f02070 */
[----:B------:R-:W-:-:S05]  /*1470*/  IMAD.MOV.U32 R0, RZ, RZ, 0x3254 ;  /* 0x00003254ff007424 */ /* 0x000fca00078e00ff */
[----:B------:R-:W-:-:S07]  /*1480*/  SEL R4, R0, 0x7610, P0 ;  /* 0x0000761000047807 */ /* 0x000fce0000000000 */
.L_x_319:
[----:B-----5:R-:W-:-:S05]  /*1490*/  HADD2 R21, R19, R6.H0_H0 ;  /* 0x2000000613157230 */ /* 0x020fca0000000000 */
[----:B------:R-:W-:-:S05]  /*14a0*/  PRMT R21, R19, R4, R21 ;  /* 0x0000000413157216 */ /* 0x000fca0000000015 */
[----:B------:R-:W2:Y:S02]  /*14b0*/  ATOM.E.CAS.STRONG.GPU PT, R22, [R16], R19, R21 ;  /* 0x000000131016738b */ /* 0x000ea400001ee115 */
[----:B--2---:R-:W-:Y:S01]  /*14c0*/  ISETP.NE.U32.AND P0, PT, R22, R19, PT ;  /* 0x000000131600720c */ /* 0x004fe20003f05070 */
[----:B------:R-:W-:-:S12]  /*14d0*/  IMAD.MOV.U32 R19, RZ, RZ, R22 ;  /* 0x000000ffff137224 */ /* 0x000fd800078e0016 */
[----:B------:R-:W-:Y:S05]  /*14e0*/  @P0 BRA `(.L_x_319) ;  /* 0xfffffffc00e80947 */ /* 0x000fea000383ffff */
[----:B------:R-:W-:Y:S05]  /*14f0*/  BSYNC B0 ;  /* 0x0000000000007941 */ /* 0x000fea0003800000 */
.L_x_318:
[----:B------:R-:W-:-:S13]  /*1500*/  ISETP.NE.AND P0, PT, R20, 0x1, PT ;  /* 0x000000011400780c */ /* 0x000fda0003f05270 */
[----:B------:R-:W-:Y:S05]  /*1510*/  @!P0 EXIT ;  /* 0x000000000000894d */ /* 0x000fea0003800000 */
[----:B------:R-:W-:Y:S01]  /*1520*/  IMAD.IADD R18, R18, 0x1, R5 ;  /* 0x0000000112127824 */ /* 0x000fe200078e0205 */
[----:B------:R-:W-:Y:S03]  /*1530*/  BSSY B0, `(.L_x_320) ;  /* 0x000000e000007945 */ /* 0x000fe60003800000 */
[----:B------:R-:W-:-:S04]  /*1540*/  IMAD.WIDE.U32 R14, R18, 0x2, R2 ;  /* 0x00000002120e7825 */ /* 0x000fc800078e0002 */
[----:B0-----:R-:W-:Y:S01]  /*1550*/  IMAD.MOV.U32 R17, RZ, RZ, R15 ;  /* 0x000000ffff117224 */ /* 0x001fe200078e000f */
[C---:B------:R-:W-:Y:S02]  /*1560*/  LOP3.LUT R16, R14.reuse, 0xfffffffd, RZ, 0xc0, !PT ;  /* 0xfffffffd0e107812 */ /* 0x040fe400078ec0ff */
[----:B------:R-:W-:-:S03]  /*1570*/  LOP3.LUT R4, R14, 0x2, RZ, 0xc0, !PT ;  /* 0x000000020e047812 */ /* 0x000fc600078ec0ff */
[----:B------:R0:W5:Y:S01]  /*1580*/  LD.E R19, desc[UR10][R16.64] ;  /* 0x0000000a10137980 */ /* 0x000162000c101900 */
[----:B------:R-:W-:-:S04]  /*1590*/  ISETP.EQ.U32.AND P0, PT, R4, RZ, PT ;  /* 0x000000ff0400720c */ /* 0x000fc80003f02070 */
[----:B------:R-:W-:-:S09]  /*15a0*/  SEL R4, R0, 0x7610, P0 ;  /* 0x0000761000047807 */ /* 0x000fd20000000000 */
.L_x_321:
[----:B-----5:R-:W-:-:S05]  /*15b0*/  HADD2 R6, R19, R7.H0_H0 ;  /* 0x2000000713067230 */ /* 0x020fca0000000000 */
[----:B------:R-:W-:-:S05]  /*15c0*/  PRMT R21, R19, R4, R6 ;  /* 0x0000000413157216 */ /* 0x000fca0000000006 */
[----:B------:R-:W2:Y:S02]  /*15d0*/  ATOM.E.CAS.STRONG.GPU PT, R6, [R16], R19, R21 ;  /* 0x000000131006738b */ /* 0x000ea400001ee115 */
[----:B--2---:R-:W-:Y:S01]  /*15e0*/  ISETP.NE.U32.AND P0, PT, R6, R19, PT ;  /* 0x000000130600720c */ /* 0x004fe20003f05070 */
[----:B------:R-:W-:-:S12]  /*15f0*/  IMAD.MOV.U32 R19, RZ, RZ, R6 ;  /* 0x000000ffff137224 */ /* 0x000fd800078e0006 */
[----:B------:R-:W-:Y:S05]  /*1600*/  @P0 BRA `(.L_x_321) ;  /* 0xfffffffc00e80947 */ /* 0x000fea000383ffff */
[----:B------:R-:W-:Y:S05]  /*1610*/  BSYNC B0 ;  /* 0x0000000000007941 */ /* 0x000fea0003800000 */
.L_x_320:
[----:B------:R-:W-:-:S13]  /*1620*/  ISETP.NE.AND P0, PT, R20, 0x2, PT ;  /* 0x000000021400780c */ /* 0x000fda0003f05270 */
[----:B------:R-:W-:Y:S05]  /*1630*/  @!P0 EXIT ;  /* 0x000000000000894d */ /* 0x000fea0003800000 */
[----:B------:R-:W-:Y:S01]  /*1640*/  IMAD.IADD R18, R18, 0x1, R5 ;  /* 0x0000000112127824 */ /* 0x000fe200078e0205 */
[----:B------:R-:W-:Y:S03]  /*1650*/  BSSY B0, `(.L_x_322) ;  /* 0x000000e000007945 */ /* 0x000fe60003800000 */
[----:B------:R-:W-:-:S04]  /*1660*/  IMAD.WIDE.U32 R14, R18, 0x2, R2 ;  /* 0x00000002120e7825 */ /* 0x000fc800078e0002 */
[----:B------:R-:W-:Y:S01]  /*1670*/  IMAD.MOV.U32 R7, RZ, RZ, R15 ;  /* 0x000000ffff077224 */ /* 0x000fe200078e000f */
[C---:B------:R-:W-:Y:S02]  /*1680*/  LOP3.LUT R6, R14.reuse, 0xfffffffd, RZ, 0xc0, !PT ;  /* 0xfffffffd0e067812 */ /* 0x040fe400078ec0ff */
[----:B------:R-:W-:-:S03]  /*1690*/  LOP3.LUT R4, R14, 0x2, RZ, 0xc0, !PT ;  /* 0x000000020e047812 */ /* 0x000fc600078ec0ff */
[----:B0-----:R0:W5:Y:S01]  /*16a0*/  LD.E R17, desc[UR10][R6.64] ;  /* 0x0000000a06117980 */ /* 0x001162000c101900 */
[----:B------:R-:W-:-:S04]  /*16b0*/  ISETP.EQ.U32.AND P0, PT, R4, RZ, PT ;  /* 0x000000ff0400720c */ /* 0x000fc80003f02070 */
[----:B------:R-:W-:-:S09]  /*16c0*/  SEL R4, R0, 0x7610, P0 ;  /* 0x0000761000047807 */ /* 0x000fd20000000000 */
.L_x_323:
[----:B-----5:R-:W-:-:S05]  /*16d0*/  HADD2 R16, R17, R8.H0_H0 ;  /* 0x2000000811107230 */ /* 0x020fca0000000000 */
[----:B------:R-:W-:-:S05]  /*16e0*/  PRMT R19, R17, R4, R16 ;  /* 0x0000000411137216 */ /* 0x000fca0000000010 */
[----:B------:R-:W2:Y:S02]  /*16f0*/  ATOM.E.CAS.STRONG.GPU PT, R16, [R6], R17, R19 ;  /* 0x000000110610738b */ /* 0x000ea400001ee113 */
[----:B--2---:R-:W-:Y:S01]  /*1700*/  ISETP.NE.U32.AND P0, PT, R16, R17, PT ;  /* 0x000000111000720c */ /* 0x004fe20003f05070 */
[----:B------:R-:W-:-:S12]  /*1710*/  IMAD.MOV.U32 R17, RZ, RZ, R16 ;  /* 0x000000ffff117224 */ /* 0x000fd800078e0010 */
[----:B------:R-:W-:Y:S05]  /*1720*/  @P0 BRA `(.L_x_323) ;  /* 0xfffffffc00e80947 */ /* 0x000fea000383ffff */
[----:B------:R-:W-:Y:S05]  /*1730*/  BSYNC B0 ;  /* 0x0000000000007941 */ /* 0x000fea0003800000 */
.L_x_322:
[----:B------:R-:W-:-:S13]  /*1740*/  ISETP.GE.AND P0, PT, R20, 0x4, PT ;  /* 0x000000041400780c */ /* 0x000fda0003f06270 */
        /* <DEDUP_REMOVED lines=10> */
.L_x_325:
[----:B-----5:R-:W-:-:S05]  /*17f0*/  HADD2 R8, R17, R9.H0_H0 ;  /* 0x2000000911087230 */ /* 0x020fca0000000000 */
[----:B------:R-:W-:-:S05]  /*1800*/  PRMT R19, R17, R4, R8 ;  /* 0x0000000411137216 */ /* 0x000fca0000000008 */
[----:B------:R-:W2:Y:S02]  /*1810*/  ATOM.E.CAS.STRONG.GPU PT, R8, [R6], R17, R19 ;  /* 0x000000110608738b */ /* 0x000ea400001ee113 */
[----:B--2---:R-:W-:Y:S01]  /*1820*/  ISETP.NE.U32.AND P0, PT, R8, R17, PT ;  /* 0x000000110800720c */ /* 0x004fe20003f05070 */
[----:B------:R-:W-:-:S12]  /*1830*/  IMAD.MOV.U32 R17, RZ, RZ, R8 ;  /* 0x000000ffff117224 */ /* 0x000fd800078e0008 */
[----:B------:R-:W-:Y:S05]  /*1840*/  @P0 BRA `(.L_x_325) ;  /* 0xfffffffc00e80947 */ /* 0x000fea000383ffff */
[----:B------:R-:W-:Y:S05]  /*1850*/  BSYNC B0 ;  /* 0x0000000000007941 */ /* 0x000fea0003800000 */
.L_x_324:
[----:B------:R-:W-:-:S13]  /*1860*/  ISETP.NE.AND P0, PT, R20, 0x4, PT ;  /* 0x000000041400780c */ /* 0x000fda0003f05270 */
[----:B------:R-:W-:Y:S05]  /*1870*/  @!P0 EXIT ;  /* 0x000000000000894d */ /* 0x000fea0003800000 */
[----:B------:R-:W-:Y:S01]  /*1880*/  IMAD.IADD R18, R18, 0x1, R5 ;  /* 0x0000000112127824 */ /* 0x000fe200078e0205 */
[----:B------:R-:W-:Y:S03]  /*1890*/  BSSY B0, `(.L_x_326) ;  /* 0x000000e000007945 */ /* 0x000fe60003800000 */
[----:B0-----:R-:W-:-:S04]  /*18a0*/  IMAD.WIDE.U32 R6, R18, 0x2, R2 ;  /* 0x0000000212067825 */ /* 0x001fc800078e0002 */
[----:B------:R-:W-:Y:S01]  /*18b0*/  IMAD.MOV.U32 R9, RZ, RZ, R7 ;  /* 0x000000ffff097224 */ /* 0x000fe200078e0007 */
[C---:B------:R-:W-:Y:S02]  /*18c0*/  LOP3.LUT R8, R6.reuse, 0xfffffffd, RZ, 0xc0, !PT ;  /* 0xfffffffd06087812 */ /* 0x040fe400078ec0ff */
[----:B------:R-:W-:-:S03]  /*18d0*/  LOP3.LUT R4, R6, 0x2, RZ, 0xc0, !PT ;  /* 0x0000000206047812 */ /* 0x000fc600078ec0ff */
[----:B------:R0:W5:Y:S01]  /*18e0*/  LD.E R15, desc[UR10][R8.64] ;  /* 0x0000000a080f7980 */ /* 0x000162000c101900 */
[----:B------:R-:W-:-:S04]  /*18f0*/  ISETP.EQ.U32.AND P0, PT, R4, RZ, PT ;  /* 0x000000ff0400720c */ /* 0x000fc80003f02070 */
[----:B------:R-:W-:-:S09]  /*1900*/  SEL R4, R0, 0x7610, P0 ;  /* 0x0000761000047807 */ /* 0x000fd20000000000 */
.L_x_327:
[----:B-----5:R-:W-:-:S05]  /*1910*/  HADD2 R14, R15, R10.H0_H0 ;  /* 0x2000000a0f0e7230 */ /* 0x020fca0000000000 */
[----:B------:R-:W-:-:S05]  /*1920*/  PRMT R17, R15, R4, R14 ;  /* 0x000000040f117216 */ /* 0x000fca000000000e */
[----:B------:R-:W2:Y:S02]  /*1930*/  ATOM.E.CAS.STRONG.GPU PT, R14, [R8], R15, R17 ;  /* 0x0000000f080e738b */ /* 0x000ea400001ee111 */
[----:B--2---:R-:W-:Y:S01]  /*1940*/  ISETP.NE.U32.AND P0, PT, R14, R15, PT ;  /* 0x0000000f0e00720c */ /* 0x004fe20003f05070 */
[----:B------:R-:W-:-:S12]  /*1950*/  IMAD.MOV.U32 R15, RZ, RZ, R14 ;  /* 0x000000ffff0f7224 */ /* 0x000fd800078e000e */
[----:B------:R-:W-:Y:S05]  /*1960*/  @P0 BRA `(.L_x_327) ;  /* 0xfffffffc00e80947 */ /* 0x000fea000383ffff */
[----:B------:R-:W-:Y:S05]  /*1970*/  BSYNC B0 ;  /* 0x0000000000007941 */ /* 0x000fea0003800000 */
.L_x_326:
        /* <DEDUP_REMOVED lines=11> */
.L_x_329:
[----:B-----5:R-:W-:-:S05]  /*1a30*/  HADD2 R10, R15, R11.H0_H0 ;  /* 0x2000000b0f0a7230 */ /* 0x020fca0000000000 */
[----:B------:R-:W-:-:S05]  /*1a40*/  PRMT R17, R15, R4, R10 ;  /* 0x000000040f117216 */ /* 0x000fca000000000a */
[----:B------:R-:W2:Y:S02]  /*1a50*/  ATOM.E.CAS.STRONG.GPU PT, R10, [R8], R15, R17 ;  /* 0x0000000f080a738b */ /* 0x000ea400001ee111 */
[----:B--2---:R-:W-:Y:S01]  /*1a60*/  ISETP.NE.U32.AND P0, PT, R10, R15, PT ;  /* 0x0000000f0a00720c */ /* 0x004fe20003f05070 */
[----:B------:R-:W-:-:S12]  /*1a70*/  IMAD.MOV.U32 R15, RZ, RZ, R10 ;  /* 0x000000ffff0f7224 */ /* 0x000fd800078e000a */
[----:B------:R-:W-:Y:S05]  /*1a80*/  @P0 BRA `(.L_x_329) ;  /* 0xfffffffc00e80947 */ /* 0x000fea000383ffff */
[----:B------:R-:W-:Y:S05]  /*1a90*/  BSYNC B0 ;  /* 0x0000000000007941 */ /* 0x000fea0003800000 */
.L_x_328:
        /* <DEDUP_REMOVED lines=11> */
.L_x_331:
[----:B-----5:R-:W-:-:S05]  /*1b50*/  HADD2 R10, R11, R12.H0_H0 ;  /* 0x2000000c0b0a7230 */ /* 0x020fca0000000000 */
[----:B------:R-:W-:-:S05]  /*1b60*/  PRMT R15, R11, R4, R10 ;  /* 0x000000040b0f7216 */ /* 0x000fca000000000a */
[----:B------:R-:W2:Y:S02]  /*1b70*/  ATOM.E.CAS.STRONG.GPU PT, R10, [R8], R11, R15 ;  /* 0x0000000b080a738b */ /* 0x000ea400001ee10f */
[----:B--2---:R-:W-:Y:S01]  /*1b80*/  ISETP.NE.U32.AND P0, PT, R10, R11, PT ;  /* 0x0000000b0a00720c */ /* 0x004fe20003f05070 */
[----:B------:R-:W-:-:S12]  /*1b90*/  IMAD.MOV.U32 R11, RZ, RZ, R10 ;  /* 0x000000ffff0b7224 */ /* 0x000fd800078e000a */
[----:B------:R-:W-:Y:S05]  /*1ba0*/  @P0 BRA `(.L_x_331) ;  /* 0xfffffffc00e80947 */ /* 0x000fea000383ffff */
[----:B------:R-:W-:Y:S05]  /*1bb0*/  BSYNC B0 ;  /* 0x0000000000007941 */ /* 0x000fea0003800000 */
.L_x_330:
[----:B------:R-:W-:-:S13]  /*1bc0*/  ISETP.GE.AND P0, PT, R20, 0x8, PT ;  /* 0x000000081400780c */ /* 0x000fda0003f06270 */
[----:B------:R-:W-:Y:S05]  /*1bd0*/  @!P0 EXIT ;  /* 0x000000000000894d */ /* 0x000fea0003800000 */
[----:B------:R-:W-:-:S04]  /*1be0*/  IMAD.IADD R5, R18, 0x1, R5 ;  /* 0x0000000112057824 */ /* 0x000fc800078e0205 */
[----:B------:R-:W-:-:S04]  /*1bf0*/  IMAD.WIDE.U32 R2, R5, 0x2, R2 ;  /* 0x0000000205027825 */ /* 0x000fc800078e0002 */
[----:B------:R-:W-:Y:S01]  /*1c00*/  IMAD.MOV.U32 R5, RZ, RZ, R3 ;  /* 0x000000ffff057224 */ /* 0x000fe200078e0003 */
[C---:B------:R-:W-:Y:S02]  /*1c10*/  LOP3.LUT R4, R2.reuse, 0xfffffffd, RZ, 0xc0, !PT ;  /* 0xfffffffd02047812 */ /* 0x040fe400078ec0ff */
[----:B------:R-:W-:-:S03]  /*1c20*/  LOP3.LUT R6, R2, 0x2, RZ, 0xc0, !PT ;  /* 0x0000000202067812 */ /* 0x000fc600078ec0ff */
[----:B------:R1:W5:Y:S01]  /*1c30*/  LD.E R7, desc[UR10][R4.64] ;  /* 0x0000000a04077980 */ /* 0x000362000c101900 */
[----:B------:R-:W-:-:S04]  /*1c40*/  ISETP.EQ.U32.AND P0, PT, R6, RZ, PT ;  /* 0x000000ff0600720c */ /* 0x000fc80003f02070 */
[----:B------:R-:W-:-:S09]  /*1c50*/  SEL R0, R0, 0x7610, P0 ;  /* 0x0000761000007807 */ /* 0x000fd20000000000 */
.L_x_332:
[----:B-----5:R-:W-:-:S05]  /*1c60*/  HADD2 R6, R7, R13.H0_H0 ;  /* 0x2000000d07067230 */ /* 0x020fca0000000000 */
[----:B0-----:R-:W-:-:S05]  /*1c70*/  PRMT R9, R7, R0, R6 ;  /* 0x0000000007097216 */ /* 0x001fca0000000006 */
[----:B------:R-:W2:Y:S02]  /*1c80*/  ATOM.E.CAS.STRONG.GPU PT, R6, [R4], R7, R9 ;  /* 0x000000070406738b */ /* 0x000ea400001ee109 */
[----:B--2---:R-:W-:Y:S01]  /*1c90*/  ISETP.NE.U32.AND P0, PT, R6, R7, PT ;  /* 0x000000070600720c */ /* 0x004fe20003f05070 */
[----:B------:R-:W-:-:S12]  /*1ca0*/  IMAD.MOV.U32 R7, RZ, RZ, R6 ;  /* 0x000000ffff077224 */ /* 0x000fd800078e0006 */
[----:B------:R-:W-:Y:S05]  /*1cb0*/  @P0 BRA `(.L_x_332) ;  /* 0xfffffffc00e80947 */ /* 0x000fea000383ffff */
[----:B------:R-:W-:Y:S05]  /*1cc0*/  EXIT ;  /* 0x000000000000794d */ /* 0x000fea0003800000 */
.L_x_333:
        /* <DEDUP_REMOVED lines=11> */
.L_x_1811:


//--------------------- .text._ZN4vllm4gptq32gemm_half_q_half_alt_4bit_kernelEPK7__half2PKjP6__halfPKS6_S5_PKiiiib --------------------------
	.section	.text._ZN4vllm4gptq32gemm_half_q_half_alt_4bit_kernelEPK7__half2PKjP6__halfPKS6_S5_PKiiiib,"ax",@progbits
	.align	128
        .global         _ZN4vllm4gptq32gemm_half_q_half_alt_4bit_kernelEPK7__half2PKjP6__halfPKS6_S5_PKiiiib
        .type           _ZN4vllm4gptq32gemm_half_q_half_alt_4bit_kernelEPK7__half2PKjP6__halfPKS6_S5_PKiiiib,@function
        .size           _ZN4vllm4gptq32gemm_half_q_half_alt_4bit_kernelEPK7__half2PKjP6__halfPKS6_S5_PKiiiib,(.L_x_1812 - _ZN4vllm4gptq32gemm_half_q_half_alt_4bit_kernelEPK7__half2PKjP6__halfPKS6_S5_PKiiiib)
        .other          _ZN4vllm4gptq32gemm_half_q_half_alt_4bit_kernelEPK7__half2PKjP6__halfPKS6_S5_PKiiiib,@"STO_CUDA_ENTRY STV_DEFAULT"
_ZN4vllm4gptq32gemm_half_q_half_alt_4bit_kernelEPK7__half2PKjP6__halfPKS6_S5_PKiiiib:
.text._ZN4vllm4gptq32gemm_half_q_half_alt_4bit_kernelEPK7__half2PKjP6__halfPKS6_S5_PKiiiib:
[----:B------:R-:W-:Y:S08]  /*0000*/  LDC R1, c[0x0][0x28] ;  /* 0x00000a00ff017b82 */ /* 0x000ff00000000800 */
[----:B------:R-:W0:Y:S01]  /*0010*/  S2UR UR11, SR_CTAID.Z ;  /* 0x00000000000b79c3 */ /* 0x000e220000002700 */
[----:B------:R-:W1:Y:S01]  /*0020*/  S2R R5, SR_CTAID.Y ;  /* 0x0000000000057919 */ /* 0x000e620000002600 */
[----:B------:R-:W-:Y:S01]  /*0030*/  ULDC.64 UR12, c[0x0][0x208] ;  /* 0x00008200000c7ab9 */ /* 0x000fe20000000a00 */
[----:B------:R-:W-:Y:S01]  /*0040*/  BSSY B0, `(.L_x_334) ;  /* 0x0000046000007945 */ /* 0x000fe20003800000 */
[----:B------:R-:W2:Y:S04]  /*0050*/  S2R R4, SR_TID.X ;  /* 0x0000000000047919 */ /* 0x000ea80000002100 */
[----:B------:R-:W1:Y:S01]  /*0060*/  LDC.64 R2, c[0x0][0x240] ;  /* 0x00009000ff027b82 */ /* 0x000e620000000a00 */
[----:B------:R-:W2:Y:S01]  /*0070*/  S2R R7, SR_CTAID.X ;  /* 0x0000000000077919 */ /* 0x000ea20000002500 */
[----:B0-----:R-:W-:-:S04]  /*0080*/  USHF.L.U32 UR4, UR11, 0x4, URZ ;  /* 0x000000040b047899 */ /* 0x001fc8000800063f */
[----:B------:R-:W-:Y:S01]  /*0090*/  ULOP3.LUT UR6, UR4, 0x1ffffff0, URZ, 0xc0, !UPT ;  /* 0x1ffffff004067892 */ /* 0x000fe2000f8ec03f */
[----:B-1----:R-:W-:-:S05]  /*00a0*/  IMAD R2, R5, -0x8, R2 ;  /* 0xfffffff805027824 */ /* 0x002fca00078e0202 */
[----:B------:R-:W-:Y:S01]  /*00b0*/  IMAD R0, RZ, RZ, -UR6 ;  /* 0x80000006ff007e24 */ /* 0x000fe2000f8e02ff */
[----:B------:R-:W-:-:S04]  /*00c0*/  VIMNMX.U32 R24, R2, 0x8, PT ;  /* 0x0000000802187848 */ /* 0x000fc80003fe0000 */
[----:B------:R-:W-:Y:S01]  /*00d0*/  VIADDMNMX.U32 R0, R0, R3, 0x10, PT ;  /* 0x0000001000007446 */ /* 0x000fe20003800003 */
[----:B--2---:R-:W-:Y:S01]  /*00e0*/  IMAD R22, R7, 0x80, R4 ;  /* 0x0000008007167824 */ /* 0x004fe200078e0204 */
[----:B------:R-:W-:-:S03]  /*00f0*/  ISETP.GE.AND P1, PT, R24, 0x1, PT ;  /* 0x000000011800780c */ /* 0x000fc60003f26270 */
[----:B------:R-:W-:-:S05]  /*0100*/  IMAD.SHL.U32 R23, R0, 0x4, RZ ;  /* 0x0000000400177824 */ /* 0x000fca00078e00ff */
[----:B------:R-:W-:-:S13]  /*0110*/  ISETP.GE.U32.OR P0, PT, R4, R23, !P1 ;  /* 0x000000170400720c */ /* 0x000fda0004f06470 */
[----:B------:R-:W-:Y:S05]  /*0120*/  @P0 BRA `(.L_x_335) ;  /* 0x0000000000dc0947 */ /* 0x000fea0003800000 */
[----:B------:R-:W0:Y:S01]  /*0130*/  S2UR UR7, SR_CgaCtaId ;  /* 0x00000000000779c3 */ /* 0x000e220000008800 */
[----:B------:R-:W-:Y:S01]  /*0140*/  ISETP.GT.AND P2, PT, R24, 0x3, PT ;  /* 0x000000031800780c */ /* 0x000fe20003f44270 */
[----:B------:R-:W-:Y:S01]  /*0150*/  USHF.L.U32 UR4, UR11, 0x6, URZ ;  /* 0x000000060b047899 */ /* 0x000fe2000800063f */
[----:B------:R-:W-:Y:S01]  /*0160*/  IMAD R5, R5, R3, RZ ;  /* 0x0000000305057224 */ /* 0x000fe200078e02ff */
[----:B------:R-:W-:Y:S01]  /*0170*/  UMOV UR5, 0x400 ;  /* 0x0000040000057882 */ /* 0x000fe20000000000 */
[----:B------:R-:W-:Y:S01]  /*0180*/  PLOP3.LUT P0, PT, PT, PT, PT, 0x80, 0x0 ;  /* 0x000000000000781c */ /* 0x000fe20003f0f070 */
[----:B------:R-:W-:Y:S01]  /*0190*/  ULOP3.LUT UR4, UR4, 0x7fffffc0, URZ, 0xc0, !UPT ;  /* 0x7fffffc004047892 */ /* 0x000fe2000f8ec03f */
[----:B------:R-:W-:Y:S02]  /*01a0*/  IMAD R5, R5, 0x20, R4 ;  /* 0x0000002005057824 */ /* 0x000fe400078e0204 */
[----:B------:R-:W-:-:S03]  /*01b0*/  IMAD.MOV.U32 R17, RZ, RZ, RZ ;  /* 0x000000ffff117224 */ /* 0x000fc600078e00ff */
[----:B------:R-:W-:Y:S01]  /*01c0*/  VIADD R5, R5, UR4 ;  /* 0x0000000405057c36 */ /* 0x000fe20008000000 */
[----:B0-----:R-:W-:-:S06]  /*01d0*/  ULEA UR5, UR7, UR5, 0x18 ;  /* 0x0000000507057291 */ /* 0x001fcc000f8ec03f */
[----:B------:R-:W-:Y:S01]  /*01e0*/  LEA R2, R4, UR5, 0x2 ;  /* 0x0000000504027c11 */ /* 0x000fe2000f8e10ff */
[----:B------:R-:W-:Y:S06]  /*01f0*/  @!P2 BRA `(.L_x_336) ;  /* 0x00000000005ca947 */ /* 0x000fec0003800000 */
[----:B------:R-:W0:Y:S01]  /*0200*/  LDC.64 R6, c[0x0][0x210] ;  /* 0x00008400ff067b82 */ /* 0x000e220000000a00 */
[----:B------:R-:W-:Y:S01]  /*0210*/  PLOP3.LUT P0, PT, PT, PT, PT, 0x8, 0x0 ;  /* 0x000000000000781c */ /* 0x000fe20003f0e170 */
[----:B------:R-:W-:-:S12]  /*0220*/  VIADD R18, R24, 0xfffffffd ;  /* 0xfffffffd18127836 */ /* 0x000fd80000000000 */
.L_x_337:
        /* <DEDUP_REMOVED lines=20> */
.L_x_336:
[----:B------:R-:W-:-:S05]  /*0370*/  IMAD.IADD R6, R24, 0x1, -R17 ;  /* 0x0000000118067824 */ /* 0x000fca00078e0a11 */
[----:B------:R-:W-:-:S13]  /*0380*/  ISETP.GT.AND P2, PT, R6, 0x1, PT ;  /* 0x000000010600780c */ /* 0x000fda0003f44270 */
[----:B------:R-:W-:Y:S01]  /*0390*/  @P2 VIADD R17, R17, 0x2 ;  /* 0x0000000211112836 */ /* 0x000fe20000000000 */
[----:B------:R-:W-:Y:S01]  /*03a0*/  @P2 PLOP3.LUT P0, PT, PT, PT, PT, 0x8, 0x0 ;  /* 0x000000000000281c */ /* 0x000fe20003f0e170 */
[----:B------:R-:W0:Y:S01]  /*03b0*/  @P2 LDC.64 R10, c[0x0][0x210] ;  /* 0x00008400ff0a2b82 */ /* 0x000e220000000a00 */
[----:B------:R-:W-:Y:S02]  /*03c0*/  @P2 IMAD R12, R3, 0x4, R5 ;  /* 0x00000004030c2824 */ /* 0x000fe400078e0205 */
[----:B------:R-:W-:-:S13]  /*03d0*/  ISETP.LT.OR P0, PT, R17, R24, P0 ;  /* 0x000000181100720c */ /* 0x000fda0000701670 */
        /* <DEDUP_REMOVED lines=12> */
.L_x_335:
[----:B------:R-:W-:Y:S05]  /*04a0*/  BSYNC B0 ;  /* 0x0000000000007941 */ /* 0x000fea0003800000 */
.L_x_334:
[C---:B------:R-:W-:Y:S01]  /*04b0*/  ISETP.GT.U32.AND P0, PT, R4.reuse, 0x7ff, PT ;  /* 0x000007ff0400780c */ /* 0x040fe20003f04070 */
[----:B------:R-:W-:Y:S01]  /*04c0*/  BSSY B0, `(.L_x_338) ;  /* 0x000005b000007945 */ /* 0x000fe20003800000 */
[----:B------:R-:W-:-:S11]  /*04d0*/  LOP3.LUT R21, R4, 0x7, RZ, 0xc0, !PT ;  /* 0x0000000704157812 */ /* 0x000fd600078ec0ff */
[----:B------:R-:W-:Y:S05]  /*04e0*/  @P0 BRA `(.L_x_339) ;  /* 0x0000000400600947 */ /* 0x000fea0003800000 */
[----:B------:R-:W1:Y:S01]  /*04f0*/  S2UR UR5, SR_CgaCtaId ;  /* 0x00000000000579c3 */ /* 0x000e620000008800 */
[--C-:B------:R-:W-:Y:S01]  /*0500*/  SHF.R.U32.HI R3, RZ, 0x3, R4.reuse ;  /* 0x00000003ff037819 */ /* 0x100fe20000011604 */
[----:B------:R-:W-:Y:S01]  /*0510*/  UMOV UR4, 0x400 ;  /* 0x0000040000047882 */ /* 0x000fe20000000000 */
[----:B------:R-:W-:Y:S01]  /*0520*/  BSSY B1, `(.L_x_340) ;  /* 0x0000012000017945 */ /* 0x000fe20003800000 */
[----:B------:R-:W-:Y:S01]  /*0530*/  UIADD3 UR4, UR4, 0x800, URZ ;  /* 0x0000080004047890 */ /* 0x000fe2000fffe03f */
[----:B------:R-:W-:Y:S02]  /*0540*/  ISETP.GE.U32.AND P2, PT, R3, 0x100, PT ;  /* 0x000001000300780c */ /* 0x000fe40003f46070 */
[----:B------:R-:W-:Y:S02]  /*0550*/  PLOP3.LUT P0, PT, PT, PT, PT, 0x80, 0x0 ;  /* 0x000000000000781c */ /* 0x000fe40003f0f070 */
[----:B------:R-:W-:Y:S01]  /*0560*/  SHF.R.U32.HI R4, RZ, 0x7, R4 ;  /* 0x00000007ff047819 */ /* 0x000fe20000011604 */
[----:B-1----:R-:W-:-:S06]  /*0570*/  ULEA UR4, UR5, UR4, 0x18 ;  /* 0x0000000405047291 */ /* 0x002fcc000f8ec03f */
[----:B0-----:R-:W-:-:S05]  /*0580*/  LEA R2, R3, UR4, 0x5 ;  /* 0x0000000403027c11 */ /* 0x001fca000f8e28ff */
[----:B------:R-:W-:Y:S01]  /*0590*/  IMAD R2, R21, 0x4, R2 ;  /* 0x0000000415027824 */ /* 0x000fe200078e0202 */
[----:B------:R-:W-:Y:S06]  /*05a0*/  @!P2 BRA `(.L_x_341) ;  /* 0x000000000024a947 */ /* 0x000fec0003800000 */
[C---:B------:R-:W-:Y:S01]  /*05b0*/  LOP3.LUT R5, R3.reuse, 0xf, RZ, 0xc0, !PT ;  /* 0x0000000f03057812 */ /* 0x040fe200078ec0ff */
[----:B------:R0:W-:Y:S01]  /*05c0*/  I2F.F16 R6, R4 ;  /* 0x0000000400067306 */ /* 0x0001e20000200c00 */
[----:B------:R-:W-:Y:S01]  /*05d0*/  PLOP3.LUT P0, PT, PT, PT, PT, 0x8, 0x0 ;  /* 0x000000000000781c */ /* 0x000fe20003f0e170 */
[----:B------:R-:W-:-:S06]  /*05e0*/  VIADD R3, R3, 0x10 ;  /* 0x0000001003037836 */ /* 0x000fcc0000000000 */
[----:B------:R-:W1:Y:S01]  /*05f0*/  I2F.F16 R5, R5 ;  /* 0x0000000500057306 */ /* 0x000e620000200c00 */
[----:B0-----:R-:W-:Y:S01]  /*0600*/  VIADD R4, R4, 0x1 ;  /* 0x0000000104047836 */ /* 0x001fe20000000000 */
[----:B-1----:R-:W-:-:S05]  /*0610*/  PRMT R5, R5, 0x5410, R6 ;  /* 0x0000541005057816 */ /* 0x002fca0000000006 */
[----:B------:R0:W-:Y:S02]  /*0620*/  STS [R2], R5 ;  /* 0x0000000502007388 */ /* 0x0001e40000000800 */
[----:B0-----:R-:W-:-:S07]  /*0630*/  VIADD R2, R2, 0x200 ;  /* 0x0000020002027836 */ /* 0x001fce0000000000 */
.L_x_341:
[----:B------:R-:W-:Y:S05]  /*0640*/  BSYNC B1 ;  /* 0x0000000000017941 */ /* 0x000fea0003800000 */
.L_x_340:
[C---:B------:R-:W-:Y:S01]  /*0650*/  ISETP.GE.U32.AND P2, PT, R3.reuse, 0x100, PT ;  /* 0x000001000300780c */ /* 0x040fe20003f46070 */
[----:B------:R-:W-:Y:S01]  /*0660*/  BSSY B1, `(.L_x_342) ;  /* 0x0000024000017945 */ /* 0x000fe20003800000 */
[----:B------:R-:W-:-:S04]  /*0670*/  IADD3 R5, -R3, 0x100, RZ ;  /* 0x0000010003057810 */ /* 0x000fc80007ffe1ff */
[----:B------:R-:W-:-:S13]  /*0680*/  ISETP.LE.U32.OR P2, PT, R5, 0x30, P2 ;  /* 0x000000300500780c */ /* 0x000fda0001743470 */
[----:B------:R-:W-:Y:S05]  /*0690*/  @P2 BRA `(.L_x_343) ;  /* 0x0000000000802947 */ /* 0x000fea0003800000 */
[----:B------:R-:W-:-:S13]  /*06a0*/  PLOP3.LUT P0, PT, PT, PT, PT, 0x8, 0x0 ;  /* 0x000000000000781c */ /* 0x000fda0003f0e170 */
.L_x_344:
[C---:B------:R-:W-:Y:S01]  /*06b0*/  VIADD R8, R3.reuse, 0x10 ;  /* 0x0000001003087836 */ /* 0x040fe20000000000 */
[C---:B------:R-:W-:Y:S01]  /*06c0*/  LOP3.LUT R5, R3.reuse, 0xf, RZ, 0xc0, !PT ;  /* 0x0000000f03057812 */ /* 0x040fe200078ec0ff */
[C---:B------:R-:W-:Y:S01]  /*06d0*/  VIADD R10, R3.reuse, 0x20 ;  /* 0x00000020030a7836 */ /* 0x040fe20000000000 */
[----:B------:R0:W-:Y:S01]  /*06e0*/  I2F.F16 R6, R4 ;  /* 0x0000000400067306 */ /* 0x0001e20000200c00 */
[C---:B------:R-:W-:Y:S01]  /*06f0*/  VIADD R12, R3.reuse, 0x30 ;  /* 0x00000030030c7836 */ /* 0x040fe20000000000 */
[----:B------:R-:W-:Y:S01]  /*0700*/  LOP3.LUT R8, R8, 0xf, RZ, 0xc0, !PT ;  /* 0x0000000f08087812 */ /* 0x000fe200078ec0ff */
[----:B------:R-:W-:Y:S01]  /*0710*/  VIADD R7, R4, 0x1 ;  /* 0x0000000104077836 */ /* 0x000fe20000000000 */
[----:B------:R-:W-:Y:S01]  /*0720*/  LOP3.LUT R10, R10, 0xf, RZ, 0xc0, !PT ;  /* 0x0000000f0a0a7812 */ /* 0x000fe200078ec0ff */
[----:B------:R-:W-:Y:S01]  /*0730*/  VIADD R9, R4, 0x2 ;  /* 0x0000000204097836 */ /* 0x000fe20000000000 */
[----:B------:R-:W-:Y:S01]  /*0740*/  LOP3.LUT R12, R12, 0xf, RZ, 0xc0, !PT ;  /* 0x0000000f0c0c7812 */ /* 0x000fe200078ec0ff */
[----:B------:R-:W-:Y:S01]  /*0750*/  VIADD R11, R4, 0x3 ;  /* 0x00000003040b7836 */ /* 0x000fe20000000000 */
[----:B------:R-:W1:Y:S01]  /*0760*/  I2F.F16 R5, R5 ;  /* 0x0000000500057306 */ /* 0x000e620000200c00 */
[----:B------:R-:W-:-:S02]  /*0770*/  VIADD R3, R3, 0x40 ;  /* 0x0000004003037836 */ /* 0x000fc40000000000 */
[----:B0-----:R-:W-:-:S03]  /*0780*/  VIADD R4, R4, 0x4 ;  /* 0x0000000404047836 */ /* 0x001fc60000000000 */
[----:B------:R-:W-:Y:S02]  /*0790*/  ISETP.GE.U32.AND P2, PT, R3, 0xd0, PT ;  /* 0x000000d00300780c */ /* 0x000fe40003f46070 */
[----:B------:R-:W-:Y:S01]  /*07a0*/  I2F.F16 R7, R7 ;  /* 0x0000000700077306 */ /* 0x000fe20000200c00 */
[----:B-1----:R-:W-:-:S07]  /*07b0*/  PRMT R5, R5, 0x5410, R6 ;  /* 0x0000541005057816 */ /* 0x002fce0000000006 */
[----:B------:R-:W-:Y:S01]  /*07c0*/  I2F.F16 R9, R9 ;  /* 0x0000000900097306 */ /* 0x000fe20000200c00 */
[----:B------:R-:W-:Y:S07]  /*07d0*/  STS [R2], R5 ;  /* 0x0000000502007388 */ /* 0x000fee0000000800 */
[----:B------:R-:W-:Y:S08]  /*07e0*/  I2F.F16 R11, R11 ;  /* 0x0000000b000b7306 */ /* 0x000ff00000200c00 */
[----:B------:R-:W0:Y:S08]  /*07f0*/  I2F.F16 R8, R8 ;  /* 0x0000000800087306 */ /* 0x000e300000200c00 */
[----:B------:R-:W1:Y:S01]  /*0800*/  I2F.F16 R10, R10 ;  /* 0x0000000a000a7306 */ /* 0x000e620000200c00 */
[----:B0-----:R-:W-:-:S07]  /*0810*/  PRMT R7, R8, 0x5410, R7 ;  /* 0x0000541008077816 */ /* 0x001fce0000000007 */
[----:B------:R-:W0:Y:S01]  /*0820*/  I2F.F16 R12, R12 ;  /* 0x0000000c000c7306 */ /* 0x000e220000200c00 */
[----:B------:R-:W-:Y:S01]  /*0830*/  STS [R2+0x200], R7 ;  /* 0x0002000702007388 */ /* 0x000fe20000000800 */
[----:B-1----:R-:W-:-:S05]  /*0840*/  PRMT R9, R10, 0x5410, R9 ;  /* 0x000054100a097816 */ /* 0x002fca0000000009 */
[----:B------:R-:W-:Y:S01]  /*0850*/  STS [R2+0x400], R9 ;  /* 0x0004000902007388 */ /* 0x000fe20000000800 */
[----:B0-----:R-:W-:-:S05]  /*0860*/  PRMT R11, R12, 0x5410, R11 ;  /* 0x000054100c0b7816 */ /* 0x001fca000000000b */
[----:B------:R0:W-:Y:S02]  /*0870*/  STS [R2+0x600], R11 ;  /* 0x0006000b02007388 */ /* 0x0001e40000000800 */
[----:B0-----:R-:W-:Y:S01]  /*0880*/  VIADD R2, R2, 0x800 ;  /* 0x0000080002027836 */ /* 0x001fe20000000000 */
[----:B------:R-:W-:Y:S06]  /*0890*/  @!P2 BRA `(.L_x_344) ;  /* 0xfffffffc0084a947 */ /* 0x000fec000383ffff */
.L_x_343:
[----:B------:R-:W-:Y:S05]  /*08a0*/  BSYNC B1 ;  /* 0x0000000000017941 */ /* 0x000fea0003800000 */
.L_x_342:
[C---:B------:R-:W-:Y:S01]  /*08b0*/  ISETP.GE.U32.AND P2, PT, R3.reuse, 0x100, PT ;  /* 0x000001000300780c */ /* 0x040fe20003f46070 */
[----:B------:R-:W-:Y:S01]  /*08c0*/  BSSY B1, `(.L_x_345) ;  /* 0x0000014000017945 */ /* 0x000fe20003800000 */
[----:B------:R-:W-:-:S04]  /*08d0*/  IADD3 R5, -R3, 0x100, RZ ;  /* 0x0000010003057810 */ /* 0x000fc80007ffe1ff */
[----:B------:R-:W-:-:S13]  /*08e0*/  ISETP.LE.U32.OR P2, PT, R5, 0x10, P2 ;  /* 0x000000100500780c */ /* 0x000fda0001743470 */
[----:B------:R-:W-:Y:S05]  /*08f0*/  @P2 BRA `(.L_x_346) ;  /* 0x0000000000402947 */ /* 0x000fea0003800000 */
[C---:B------:R-:W-:Y:S01]  /*0900*/  VIADD R5, R3.reuse, 0x10 ;  /* 0x0000001003057836 */ /* 0x040fe20000000000 */
[C---:B------:R-:W-:Y:S01]  /*0910*/  LOP3.LUT R7, R3.reuse, 0xf, RZ, 0xc0, !PT ;  /* 0x0000000f03077812 */ /* 0x040fe200078ec0ff */
[----:B------:R-:W-:Y:S01]  /*0920*/  VIADD R6, R4, 0x1 ;  /* 0x0000000104067836 */ /* 0x000fe20000000000 */
[----:B------:R0:W-:Y:S01]  /*0930*/  I2F.F16 R8, R4 ;  /* 0x0000000400087306 */ /* 0x0001e20000200c00 */
[----:B------:R-:W-:Y:S01]  /*0940*/  PLOP3.LUT P0, PT, PT, PT, PT, 0x8, 0x0 ;  /* 0x000000000000781c */ /* 0x000fe20003f0e170 */
[----:B------:R-:W-:Y:S01]  /*0950*/  VIADD R3, R3, 0x20 ;  /* 0x0000002003037836 */ /* 0x000fe20000000000 */
[----:B------:R-:W-:-:S05]  /*0960*/  LOP3.LUT R5, R5, 0xf, RZ, 0xc0, !PT ;  /* 0x0000000f05057812 */ /* 0x000fca00078ec0ff */
[----:B------:R-:W1:Y:S01]  /*0970*/  I2F.F16 R7, R7 ;  /* 0x0000000700077306 */ /* 0x000e620000200c00 */
[----:B0-----:R-:W-:-:S07]  /*0980*/  VIADD R4, R4, 0x2 ;  /* 0x0000000204047836 */ /* 0x001fce0000000000 */
[----:B------:R-:W-:Y:S01]  /*0990*/  I2F.F16 R6, R6 ;  /* 0x0000000600067306 */ /* 0x000fe20000200c00 */
[----:B-1----:R-:W-:-:S07]  /*09a0*/  PRMT R7, R7, 0x5410, R8 ;  /* 0x0000541007077816 */ /* 0x002fce0000000008 */
[----:B------:R-:W0:Y:S01]  /*09b0*/  I2F.F16 R5, R5 ;  /* 0x0000000500057306 */ /* 0x000e220000200c00 */
[----:B------:R-:W-:Y:S01]  /*09c0*/  STS [R2], R7 ;  /* 0x0000000702007388 */ /* 0x000fe20000000800 */
[----:B0-----:R-:W-:-:S05]  /*09d0*/  PRMT R5, R5, 0x5410, R6 ;  /* 0x0000541005057816 */ /* 0x001fca0000000006 */
[----:B------:R0:W-:Y:S02]  /*09e0*/  STS [R2+0x200], R5 ;  /* 0x0002000502007388 */ /* 0x0001e40000000800 */
[----:B0-----:R-:W-:-:S07]  /*09f0*/  VIADD R2, R2, 0x400 ;  /* 0x0000040002027836 */ /* 0x001fce0000000000 */
.L_x_346:
[----:B------:R-:W-:Y:S05]  /*0a00*/  BSYNC B1 ;  /* 0x0000000000017941 */ /* 0x000fea0003800000 */
.L_x_345:
[----:B------:R-:W-:-:S13]  /*0a10*/  ISETP.LT.U32.OR P0, PT, R3, 0x100, P0 ;  /* 0x000001000300780c */ /* 0x000fda0000701470 */
[----:B------:R-:W-:Y:S01]  /*0a20*/  @P0 LOP3.LUT R3, R3, 0xf, RZ, 0xc0, !PT ;  /* 0x0000000f03030812 */ /* 0x000fe200078ec0ff */
[----:B------:R-:W-:Y:S08]  /*0a30*/  @P0 I2F.F16 R4, R4 ;  /* 0x0000000400040306 */ /* 0x000ff00000200c00 */
[----:B------:R-:W0:Y:S02]  /*0a40*/  @P0 I2F.F16 R3, R3 ;  /* 0x0000000300030306 */ /* 0x000e240000200c00 */
[----:B0-----:R-:W-:-:S05]  /*0a50*/  @P0 PRMT R3, R3, 0x5410, R4 ;  /* 0x0000541003030816 */ /* 0x001fca0000000004 */
[----:B------:R1:W-:Y:S02]  /*0a60*/  @P0 STS [R2], R3 ;  /* 0x0000000302000388 */ /* 0x0003e40000000800 */
.L_x_339:
[----:B------:R-:W-:Y:S05]  /*0a70*/  BSYNC B0 ;  /* 0x0000000000007941 */ /* 0x000fea0003800000 */
.L_x_338:
[----:B------:R-:W-:Y:S01]  /*0a80*/  ISETP.GE.AND P0, PT, R0, 0x1, PT ;  /* 0x000000010000780c */ /* 0x000fe20003f06270 */
[----:B------:R-:W-:Y:S01]  /*0a90*/  BAR.SYNC.DEFER_BLOCKING 0x0 ;  /* 0x0000000000007b1d */ /* 0x000fe20000010000 */
[----:B------:R-:W-:Y:S02]  /*0aa0*/  PRMT R14, RZ, 0x7610, R14 ;  /* 0x00007610ff0e7816 */ /* 0x000fe4000000000e */
[----:B------:R-:W-:Y:S02]  /*0ab0*/  PRMT R13, RZ, 0x7610, R13 ;  /* 0x00007610ff0d7816 */ /* 0x000fe4000000000d */
[----:B------:R-:W-:Y:S02]  /*0ac0*/  PRMT R12, RZ, 0x7610, R12 ;  /* 0x00007610ff0c7816 */ /* 0x000fe4000000000c */
[----:B------:R-:W-:Y:S02]  /*0ad0*/  PRMT R0, RZ, 0x7610, R0 ;  /* 0x00007610ff007816 */ /* 0x000fe40000000000 */
[----:B01----:R-:W-:-:S02]  /*0ae0*/  PRMT R2, RZ, 0x7610, R2 ;  /* 0x00007610ff027816 */ /* 0x003fc40000000002 */
[----:B------:R-:W-:Y:S02]  /*0af0*/  PRMT R3, RZ, 0x7610, R3 ;  /* 0x00007610ff037816 */ /* 0x000fe40000000003 */
[----:B------:R-:W-:Y:S02]  /*0b00*/  PRMT R4, RZ, 0x7610, R4 ;  /* 0x00007610ff047816 */ /* 0x000fe40000000004 */
[----:B------:R-:W-:Y:S01]  /*0b10*/  PRMT R5, RZ, 0x7610, R5 ;  /* 0x00007610ff057816 */ /* 0x000fe20000000005 */
[----:B------:R-:W-:Y:S06]  /*0b20*/  @!P0 BRA `(.L_x_347) ;  /* 0x0000001000b08947 */ /* 0x000fec0003800000 */
[----:B------:R-:W-:-:S13]  /*0b30*/  ISETP.GT.AND P0, PT, R24, RZ, PT ;  /* 0x000000ff1800720c */ /* 0x000fda0003f04270 */
[----:B------:R-:W-:Y:S05]  /*0b40*/  @P0 BRA `(.L_x_348) ;  /* 0x0000000000d00947 */ /* 0x000fea0003800000 */
[----:B------:R-:W-:Y:S01]  /*0b50*/  ISETP.GT.U32.AND P2, PT, R23, RZ, PT ;  /* 0x000000ff1700720c */ /* 0x000fe20003f44070 */
[----:B------:R-:W-:Y:S01]  /*0b60*/  UMOV UR4, URZ ;  /* 0x0000003f00047c82 */ /* 0x000fe20008000000 */
[----:B------:R-:W-:-:S11]  /*0b70*/  PLOP3.LUT P0, PT, PT, PT, PT, 0x80, 0x0 ;  /* 0x000000000000781c */ /* 0x000fd60003f0f070 */
[----:B------:R-:W-:Y:S05]  /*0b80*/  @P2 BRA `(.L_x_349) ;  /* 0x0000000000242947 */ /* 0x000fea0003800000 */
[----:B------:R-:W-:Y:S01]  /*0b90*/  PLOP3.LUT P0, PT, PT, PT, PT, 0x8, 0x0 ;  /* 0x000000000000781c */ /* 0x000fe20003f0e170 */
[----:B------:R-:W-:Y:S01]  /*0ba0*/  UMOV UR4, 0x4 ;  /* 0x0000000400047882 */ /* 0x000fe20000000000 */
[----:B------:R-:W-:Y:S02]  /*0bb0*/  PRMT R13, RZ, 0x7610, R13 ;  /* 0x00007610ff0d7816 */ /* 0x000fe4000000000d */
[----:B------:R-:W-:Y:S02]  /*0bc0*/  PRMT R12, RZ, 0x7610, R12 ;  /* 0x00007610ff0c7816 */ /* 0x000fe4000000000c */
[----:B------:R-:W-:Y:S02]  /*0bd0*/  PRMT R0, RZ, 0x7610, R0 ;  /* 0x00007610ff007816 */ /* 0x000fe40000000000 */
[----:B------:R-:W-:Y:S02]  /*0be0*/  PRMT R2, RZ, 0x7610, R2 ;  /* 0x00007610ff027816 */ /* 0x000fe40000000002 */
[----:B------:R-:W-:-:S02]  /*0bf0*/  PRMT R3, RZ, 0x7610, R3 ;  /* 0x00007610ff037816 */ /* 0x000fc40000000003 */
[----:B------:R-:W-:Y:S02]  /*0c00*/  PRMT R4, RZ, 0x7610, R4 ;  /* 0x00007610ff047816 */ /* 0x000fe40000000004 */
[----:B------:R-:W-:-:S07]  /*0c10*/  PRMT R5, RZ, 0x7610, R5 ;  /* 0x00007610ff057816 */ /* 0x000fce0000000005 */
.L_x_349:
[C---:B------:R-:W-:Y:S01]  /*0c20*/  VIADD R6, R23.reuse, -UR4 ;  /* 0x8000000417067c36 */ /* 0x040fe20008000000 */
[----:B------:R-:W-:-:S04]  /*0c30*/  ISETP.GT.U32.AND P2, PT, R23, UR4, PT ;  /* 0x0000000417007c0c */ /* 0x000fc8000bf44070 */
[----:B------:R-:W-:-:S13]  /*0c40*/  ISETP.LE.U32.OR P2, PT, R6, 0xc, !P2 ;  /* 0x0000000c0600780c */ /* 0x000fda0005743470 */
[----:B------:R-:W-:Y:S05]  /*0c50*/  @P2 BRA `(.L_x_350) ;  /* 0x0000000000302947 */ /* 0x000fea0003800000 */
[----:B------:R-:W-:Y:S01]  /*0c60*/  PLOP3.LUT P0, PT, PT, PT, PT, 0x8, 0x0 ;  /* 0x000000000000781c */ /* 0x000fe20003f0e170 */
[----:B------:R-:W-:-:S12]  /*0c70*/  VIADD R0, R23, 0xfffffff4 ;  /* 0xfffffff417007836 */ /* 0x000fd80000000000 */
.L_x_351:
[----:B------:R-:W-:-:S06]  /*0c80*/  UIADD3 UR4, UR4, 0x10, URZ ;  /* 0x0000001004047890 */ /* 0x000fcc000fffe03f */
[----:B------:R-:W-:-:S13]  /*0c90*/  ISETP.LE.U32.AND P2, PT, R0, UR4, PT ;  /* 0x0000000400007c0c */ /* 0x000fda000bf43070 */
[----:B------:R-:W-:Y:S05]  /*0ca0*/  @!P2 BRA `(.L_x_351) ;  /* 0xfffffffc00f4a947 */ /* 0x000fea000383ffff */
[----:B------:R-:W-:Y:S02]  /*0cb0*/  PRMT R13, RZ, 0x7610, R13 ;  /* 0x00007610ff0d7816 */ /* 0x000fe4000000000d */
[----:B------:R-:W-:Y:S02]  /*0cc0*/  PRMT R12, RZ, 0x7610, R12 ;  /* 0x00007610ff0c7816 */ /* 0x000fe4000000000c */
[----:B------:R-:W-:Y:S02]  /*0cd0*/  PRMT R0, RZ, 0x7610, R0 ;  /* 0x00007610ff007816 */ /* 0x000fe40000000000 */
[----:B------:R-:W-:Y:S02]  /*0ce0*/  PRMT R2, RZ, 0x7610, R2 ;  /* 0x00007610ff027816 */ /* 0x000fe40000000002 */
[----:B------:R-:W-:Y:S02]  /*0cf0*/  PRMT R3, RZ, 0x7610, R3 ;  /* 0x00007610ff037816 */ /* 0x000fe40000000003 */
[----:B------:R-:W-:-:S02]  /*0d00*/  PRMT R4, RZ, 0x7610, R4 ;  /* 0x00007610ff047816 */ /* 0x000fc40000000004 */
[----:B------:R-:W-:-:S07]  /*0d10*/  PRMT R5, RZ, 0x7610, R5 ;  /* 0x00007610ff057816 */ /* 0x000fce0000000005 */
.L_x_350:
[C---:B------:R-:W-:Y:S01]  /*0d20*/  VIADD R6, R23.reuse, -UR4 ;  /* 0x8000000417067c36 */ /* 0x040fe20008000000 */
[----:B------:R-:W-:-:S04]  /*0d30*/  ISETP.GT.U32.AND P2, PT, R23, UR4, PT ;  /* 0x0000000417007c0c */ /* 0x000fc8000bf44070 */
[----:B------:R-:W-:-:S13]  /*0d40*/  ISETP.LE.U32.OR P2, PT, R6, 0x4, !P2 ;  /* 0x000000040600780c */ /* 0x000fda0005743470 */
[----:B------:R-:W-:Y:S05]  /*0d50*/  @P2 BRA `(.L_x_352) ;  /* 0x0000000000242947 */ /* 0x000fea0003800000 */
[----:B------:R-:W-:Y:S01]  /*0d60*/  PLOP3.LUT P0, PT, PT, PT, PT, 0x8, 0x0 ;  /* 0x000000000000781c */ /* 0x000fe20003f0e170 */
[----:B------:R-:W-:Y:S01]  /*0d70*/  UIADD3 UR4, UR4, 0x8, URZ ;  /* 0x0000000804047890 */ /* 0x000fe2000fffe03f */
[----:B------:R-:W-:Y:S02]  /*0d80*/  PRMT R13, RZ, 0x7610, R13 ;  /* 0x00007610ff0d7816 */ /* 0x000fe4000000000d */
[----:B------:R-:W-:Y:S02]  /*0d90*/  PRMT R12, RZ, 0x7610, R12 ;  /* 0x00007610ff0c7816 */ /* 0x000fe4000000000c */
[----:B------:R-:W-:Y:S02]  /*0da0*/  PRMT R0, RZ, 0x7610, R0 ;  /* 0x00007610ff007816 */ /* 0x000fe40000000000 */
[----:B------:R-:W-:Y:S02]  /*0db0*/  PRMT R2, RZ, 0x7610, R2 ;  /* 0x00007610ff027816 */ /* 0x000fe40000000002 */
[----:B------:R-:W-:-:S02]  /*0dc0*/  PRMT R3, RZ, 0x7610, R3 ;  /* 0x00007610ff037816 */ /* 0x000fc40000000003 */
[----:B------:R-:W-:Y:S02]  /*0dd0*/  PRMT R4, RZ, 0x7610, R4 ;  /* 0x00007610ff047816 */ /* 0x000fe40000000004 */
[----:B------:R-:W-:-:S07]  /*0de0*/  PRMT R5, RZ, 0x7610, R5 ;  /* 0x00007610ff057816 */ /* 0x000fce0000000005 */
.L_x_352:
[----:B------:R-:W-:-:S13]  /*0df0*/  ISETP.GT.U32.OR P0, PT, R23, UR4, P0 ;  /* 0x0000000417007c0c */ /* 0x000fda0008704470 */
[----:B------:R-:W-:Y:S05]  /*0e00*/  @!P0 BRA `(.L_x_347) ;  /* 0x0000000c00f88947 */ /* 0x000fea0003800000 */
        /* <DEDUP_REMOVED lines=8> */
.L_x_348:
[----:B------:R-:W0:Y:S01]  /*0e90*/  S2UR UR10, SR_CgaCtaId ;  /* 0x00000000000a79c3 */ /* 0x000e220000008800 */
[----:B------:R-:W-:Y:S01]  /*0ea0*/  USHF.L.U32 UR7, UR11, 0x7, URZ ;  /* 0x000000070b077899 */ /* 0x000fe2000800063f */
[----:B------:R-:W-:Y:S01]  /*0eb0*/  IMAD.SHL.U32 R18, R22, 0x4, RZ ;  /* 0x0000000416127824 */ /* 0x000fe200078e00ff */
[----:B------:R-:W-:Y:S01]  /*0ec0*/  ULDC.64 UR4, c[0x0][0x238] ;  /* 0x00008e0000047ab9 */ /* 0x000fe20000000a00 */
[----:B------:R-:W-:Y:S01]  /*0ed0*/  UMOV UR9, 0x400 ;  /* 0x0000040000097882 */ /* 0x000fe20000000000 */
[----:B------:R-:W-:Y:S01]  /*0ee0*/  UIMAD.WIDE UR4, UR7, 0x4, UR4 ;  /* 0x00000004070478a5 */ /* 0x000fe2000f8e0204 */
[----:B------:R-:W-:Y:S01]  /*0ef0*/  SHF.R.U32.HI R19, RZ, 0x3, R22 ;  /* 0x00000003ff137819 */ /* 0x000fe20000011616 */
[----:B------:R-:W-:Y:S01]  /*0f00*/  ULDC.U8 UR8, c[0x0][0x24c] ;  /* 0x0000930000087ab9 */ /* 0x000fe20000000000 */
[----:B------:R-:W1:Y:S01]  /*0f10*/  LDC R5, c[0x0][0x248] ;  /* 0x00009200ff057b82 */ /* 0x000e620000000800 */
[----:B------:R-:W-:Y:S01]  /*0f20*/  UPRMT UR8, UR8, 0x8880, URZ ;  /* 0x0000888008087896 */ /* 0x000fe2000800003f */
[----:B------:R-:W-:-:S02]  /*0f30*/  PRMT R14, RZ, 0x7610, R14 ;  /* 0x00007610ff0e7816 */ /* 0x000fc4000000000e */
[----:B------:R-:W-:Y:S01]  /*0f40*/  PRMT R13, RZ, 0x7610, R13 ;  /* 0x00007610ff0d7816 */ /* 0x000fe2000000000d */
[----:B------:R-:W-:Y:S01]  /*0f50*/  UISETP.NE.AND UP0, UPT, UR8, URZ, UPT ;  /* 0x0000003f0800728c */ /* 0x000fe2000bf05270 */
[----:B------:R-:W-:Y:S02]  /*0f60*/  PRMT R12, RZ, 0x7610, R12 ;  /* 0x00007610ff0c7816 */ /* 0x000fe4000000000c */
[----:B------:R-:W2:Y:S01]  /*0f70*/  LDC.64 R28, c[0x0][0x218] ;  /* 0x00008600ff1c7b82 */ /* 0x000ea20000000a00 */
[----:B------:R-:W-:Y:S02]  /*0f80*/  PRMT R2, RZ, 0x7610, R2 ;  /* 0x00007610ff027816 */ /* 0x000fe40000000002 */
[----:B------:R-:W-:Y:S02]  /*0f90*/  PRMT R4, RZ, 0x7610, R4 ;  /* 0x00007610ff047816 */ /* 0x000fe40000000004 */
[----:B------:R-:W-:Y:S01]  /*0fa0*/  LOP3.LUT R18, R18, 0x1c, RZ, 0xc0, !PT ;  /* 0x0000001c12127812 */ /* 0x000fe200078ec0ff */
[----:B0-----:R-:W-:-:S02]  /*0fb0*/  ULEA UR7, UR10, UR9, 0x18 ;  /* 0x000000090a077291 */ /* 0x001fc4000f8ec03f */
[----:B------:R-:W-:Y:S02]  /*0fc0*/  UIADD3 UR10, UP1, UR4, 0x10, URZ ;  /* 0x00000010040a7890 */ /* 0x000fe4000ff3e03f */
[----:B------:R-:W-:Y:S02]  /*0fd0*/  USEL UR9, URZ, 0xffffffff, UP0 ;  /* 0xffffffff3f097887 */ /* 0x000fe40008000000 */
[----:B------:R-:W-:Y:S01]  /*0fe0*/  UIADD3.X UR4, URZ, UR5, URZ, UP1, !UPT ;  /* 0x000000053f047290 */ /* 0x000fe20008ffe43f */
[----:B-1----:R-:W-:Y:S01]  /*0ff0*/  SHF.R.S32.HI R0, RZ, 0x1f, R5 ;  /* 0x0000001fff007819 */ /* 0x002fe20000011405 */
[----:B------:R-:W-:Y:S02]  /*1000*/  IMAD R3, R5, UR6, R22 ;  /* 0x0000000605037c24 */ /* 0x000fe4000f8e0216 */
[----:B------:R-:W-:Y:S01]  /*1010*/  IMAD.U32 R26, RZ, RZ, UR10 ;  /* 0x0000000aff1a7e24 */ /* 0x000fe2000f8e00ff */
[----:B------:R-:W-:Y:S01]  /*1020*/  LEA.HI R20, R0, R5, RZ, 0x3 ;  /* 0x0000000500147211 */ /* 0x000fe200078f18ff */
[----:B------:R-:W-:Y:S01]  /*1030*/  IMAD.U32 R27, RZ, RZ, UR4 ;  /* 0x00000004ff1b7e24 */ /* 0x000fe2000f8e00ff */
[----:B------:R-:W-:Y:S01]  /*1040*/  PRMT R0, RZ, 0x7610, R0 ;  /* 0x00007610ff007816 */ /* 0x000fe20000000000 */
[----:B------:R-:W-:Y:S01]  /*1050*/  UMOV UR4, URZ ;  /* 0x0000003f00047c82 */ /* 0x000fe20008000000 */
[----:B--2---:R-:W-:Y:S01]  /*1060*/  IMAD.WIDE R28, R3, 0x4, R28 ;  /* 0x00000004031c7825 */ /* 0x004fe200078e021c */
[----:B------:R-:W-:-:S02]  /*1070*/  PRMT R3, RZ, 0x7610, R3 ;  /* 0x00007610ff037816 */ /* 0x000fc40000000003 */
[----:B------:R-:W-:Y:S02]  /*1080*/  PRMT R5, RZ, 0x7610, R5 ;  /* 0x00007610ff057816 */ /* 0x000fe40000000005 */
[----:B------:R-:W-:-:S07]  /*1090*/  SHF.R.S32.HI R20, RZ, 0x3, R20 ;  /* 0x00000003ff147819 */ /* 0x000fce0000011414 */
.L_x_354:
[----:B------:R-:W2:Y:S01]  /*10a0*/  LDG.E.CONSTANT R25, desc[UR12][R26.64+-0x8] ;  /* 0xfffff80c1a197981 */ /* 0x000ea2000c1e9900 */
[----:B------:R-:W0:Y:S03]  /*10b0*/  LDC.64 R36, c[0x0][0x230] ;  /* 0x00008c00ff247b82 */ /* 0x000e260000000a00 */
[----:B------:R-:W3:Y:S04]  /*10c0*/  LDG.E.CONSTANT R11, desc[UR12][R26.64+-0x4] ;  /* 0xfffffc0c1a0b7981 */ /* 0x000ee8000c1e9900 */
[----:B------:R-:W4:Y:S01]  /*10d0*/  LDG.E.CONSTANT R15, desc[UR12][R26.64] ;  /* 0x0000000c1a0f7981 */ /* 0x000f22000c1e9900 */
[----:B------:R-:W1:Y:S03]  /*10e0*/  LDC R17, c[0x0][0x248] ;  /* 0x00009200ff117b82 */ /* 0x000e660000000800 */
[----:B------:R-:W5:Y:S04]  /*10f0*/  LDG.E.CONSTANT R16, desc[UR12][R26.64+0x4] ;  /* 0x0000040c1a107981 */ /* 0x000f68000c1e9900 */
[----:B------:R-:W5:Y:S01]  /*1100*/  LDG.E.CONSTANT R10, desc[UR12][R28.64] ;  /* 0x0000000c1c0a7981 */ /* 0x000f62000c1e9900 */
[----:B------:R-:W1:Y:S08]  /*1110*/  LDC.64 R8, c[0x0][0x228] ;  /* 0x00008a00ff087b82 */ /* 0x000e700000000a00 */
[----:B------:R-:W5:Y:S01]  /*1120*/  S2UR UR8, SR_CgaCtaId ;  /* 0x00000000000879c3 */ /* 0x000f620000008800 */
[----:B--2---:R-:W-:-:S02]  /*1130*/  IMAD R33, R20, R25, R19 ;  /* 0x0000001914217224 */ /* 0x004fc400078e0213 */
[----:B---3--:R-:W-:Y:S02]  /*1140*/  IMAD R31, R20, R11, R19 ;  /* 0x0000000b141f7224 */ /* 0x008fe400078e0213 */
[----:B0-----:R-:W-:-:S04]  /*1150*/  IMAD.WIDE R32, R33, 0x4, R36 ;  /* 0x0000000421207825 */ /* 0x001fc800078e0224 */
[----:B------:R-:W-:Y:S02]  /*1160*/  IMAD.WIDE R30, R31, 0x4, R36 ;  /* 0x000000041f1e7825 */ /* 0x000fe400078e0224 */
[----:B------:R-:W2:Y:S04]  /*1170*/  LDG.E.CONSTANT R33, desc[UR12][R32.64] ;  /* 0x0000000c20217981 */ /* 0x000ea8000c1e9900 */
[----:B------:R0:W3:Y:S01]  /*1180*/  LDG.E.CONSTANT R43, desc[UR12][R30.64] ;  /* 0x0000000c1e2b7981 */ /* 0x0000e2000c1e9900 */
[----:B----4-:R-:W-:Y:S02]  /*1190*/  IMAD R7, R20, R15, R19 ;  /* 0x0000000f14077224 */ /* 0x010fe400078e0213 */
[----:B-1----:R-:W-:Y:S02]  /*11a0*/  IMAD R39, R11, R17, R22 ;  /* 0x000000110b277224 */ /* 0x002fe400078e0216 */
[----:B------:R-:W-:-:S04]  /*11b0*/  IMAD.WIDE R6, R7, 0x4, R36 ;  /* 0x0000000407067825 */ /* 0x000fc800078e0224 */
[----:B------:R-:W-:Y:S02]  /*11c0*/  IMAD R11, R25, R17, R22 ;  /* 0x00000011190b7224 */ /* 0x000fe400078e0216 */
[----:B------:R1:W4:Y:S01]  /*11d0*/  LDG.E.CONSTANT R25, desc[UR12][R6.64] ;  /* 0x0000000c06197981 */ /* 0x000322000c1e9900 */
[----:B0-----:R-:W-:-:S05]  /*11e0*/  IMAD.WIDE.U32 R30, R39, 0x2, R8 ;  /* 0x00000002271e7825 */ /* 0x001fca00078e0008 */
[----:B------:R-:W4:Y:S01]  /*11f0*/  LDG.E.U16.CONSTANT R39, desc[UR12][R30.64] ;  /* 0x0000000c1e277981 */ /* 0x000f22000c1e9500 */
[----:B-1----:R-:W-:-:S03]  /*1200*/  IMAD.WIDE.U32 R6, R11, 0x2, R8 ;  /* 0x000000020b067825 */ /* 0x002fc600078e0008 */
[----:B------:R-:W4:Y:S01]  /*1210*/  LDG.E.CONSTANT R11, desc[UR12][R26.64+-0xc] ;  /* 0xfffff40c1a0b7981 */ /* 0x000f22000c1e9900 */
[----:B-----5:R-:W-:-:S03]  /*1220*/  IMAD R35, R20, R16, R19 ;  /* 0x0000001014237224 */ /* 0x020fc600078e0213 */
[----:B------:R-:W5:Y:S01]  /*1230*/  LDG.E.U16.CONSTANT R38, desc[UR12][R6.64] ;  /* 0x0000000c06267981 */ /* 0x000f62000c1e9500 */
[----:B------:R-:W-:-:S03]  /*1240*/  IMAD.WIDE R34, R35, 0x4, R36 ;  /* 0x0000000423227825 */ /* 0x000fc600078e0224 */
[----:B------:R-:W4:Y:S01]  /*1250*/  LDG.E.CONSTANT R31, desc[UR12][R26.64+0xc] ;  /* 0x00000c0c1a1f7981 */ /* 0x000f22000c1e9900 */
[----:B------:R-:W-:-:S03]  /*1260*/  IMAD R45, R15, R17, R22 ;  /* 0x000000110f2d7224 */ /* 0x000fc600078e0216 */
[----:B------:R0:W4:Y:S04]  /*1270*/  LDG.E.CONSTANT R41, desc[UR12][R34.64] ;  /* 0x0000000c22297981 */ /* 0x000128000c1e9900 */
[----:B------:R-:W4:Y:S04]  /*1280*/  LDG.E.CONSTANT R7, desc[UR12][R26.64+0x8] ;  /* 0x0000080c1a077981 */ /* 0x000f28000c1e9900 */
[----:B------:R-:W4:Y:S01]  /*1290*/  LDG.E.CONSTANT R15, desc[UR12][R26.64+-0x10] ;  /* 0xfffff00c1a0f7981 */ /* 0x000f22000c1e9900 */
[----:B------:R-:W-:-:S04]  /*12a0*/  IMAD R16, R16, R17, R22 ;  /* 0x0000001110107224 */ /* 0x000fc800078e0216 */
[----:B0-----:R-:W-:-:S06]  /*12b0*/  IMAD.WIDE.U32 R34, R16, 0x2, R8 ;  /* 0x0000000210227825 */ /* 0x001fcc00078e0008 */
[----:B------:R-:W4:Y:S01]  /*12c0*/  LDG.E.U16.CONSTANT R35, desc[UR12][R34.64] ;  /* 0x0000000c22237981 */ /* 0x000f22000c1e9500 */
[----:B------:R-:W-:Y:S01]  /*12d0*/  UMOV UR5, 0x400 ;  /* 0x0000040000057882 */ /* 0x000fe20000000000 */
[----:B------:R-:W-:Y:S01]  /*12e0*/  SHF.R.U32.HI R32, RZ, 0x3, R10 ;  /* 0x00000003ff207819 */ /* 0x000fe2000001160a */
[----:B------:R-:W-:-:S03]  /*12f0*/  UIADD3 UR5, UR5, 0x800, URZ ;  /* 0x0000080005057890 */ /* 0x000fc6000fffe03f */
[----:B------:R-:W-:Y:S01]  /*1300*/  LOP3.LUT R32, R32, 0x1fe0, RZ, 0xc0, !PT ;  /* 0x00001fe020207812 */ /* 0x000fe200078ec0ff */
[----:B------:R-:W-:-:S06]  /*1310*/  ULEA UR5, UR8, UR5, 0x18 ;  /* 0x0000000508057291 */ /* 0x000fcc000f8ec03f */
[----:B------:R-:W-:-:S04]  /*1320*/  VIADD R32, R32, UR5 ;  /* 0x0000000520207c36 */ /* 0x000fc80008000000 */
[----:B------:R-:W-:-:S06]  /*1330*/  IMAD R32, R21, 0x4, R32 ;  /* 0x0000000415207824 */ /* 0x000fcc00078e0220 */
[----:B------:R-:W0:Y:S01]  /*1340*/  LDS R32, [R32] ;  /* 0x0000000020207984 */ /* 0x000e220000000800 */
[----:B------:R-:W-:-:S05]  /*1350*/  IMAD.WIDE.U32 R44, R45, 0x2, R8 ;  /* 0x000000022d2c7825 */ /* 0x000fca00078e0008 */
[----:B------:R1:W4:Y:S01]  /*1360*/  LDG.E.U16.CONSTANT R16, desc[UR12][R44.64] ;  /* 0x0000000c2c107981 */ /* 0x000322000c1e9500 */
[-C--:B--2---:R-:W-:Y:S02]  /*1370*/  SHF.R.U32.HI R30, RZ, R18.reuse, R33 ;  /* 0x00000012ff1e7219 */ /* 0x084fe40000011621 */
[----:B---3--:R-:W-:Y:S02]  /*1380*/  SHF.R.U32.HI R40, RZ, R18, R43 ;  /* 0x00000012ff287219 */ /* 0x008fe4000001162b */
[----:B------:R-:W-:Y:S02]  /*1390*/  LOP3.LUT R30, R30, 0xf, RZ, 0xc0, !PT ;  /* 0x0000000f1e1e7812 */ /* 0x000fe400078ec0ff */
[----:B------:R-:W-:Y:S02]  /*13a0*/  LOP3.LUT R40, R40, 0xf, RZ, 0xc0, !PT ;  /* 0x0000000f28287812 */ /* 0x000fe400078ec0ff */
[----:B------:R-:W-:Y:S02]  /*13b0*/  IADD3 R42, -R30, UR9, RZ ;  /* 0x000000091e2a7c10 */ /* 0x000fe4000fffe1ff */
[----:B------:R-:W-:-:S02]  /*13c0*/  IADD3 R40, -R40, UR9, RZ ;  /* 0x0000000928287c10 */ /* 0x000fc4000fffe1ff */
[----:B------:R-:W5:Y:S08]  /*13d0*/  I2F.F16 R33, R42 ;  /* 0x0000002a00217306 */ /* 0x000f700000200c00 */
[----:B------:R-:W2:Y:S01]  /*13e0*/  I2F.F16 R6, R40 ;  /* 0x0000002800067306 */ /* 0x000ea20000200c00 */
[----:B-----5:R-:W-:Y:S02]  /*13f0*/  HMUL2 R33, R38.H0_H0, R33.H0_H0 ;  /* 0x2000002126217232 */ /* 0x020fe40000000800 */
[----:B----4-:R-:W-:-:S02]  /*1400*/  IMAD R43, R11, R17, R22 ;  /* 0x000000110b2b7224 */ /* 0x010fc400078e0216 */
[----:B--2---:R-:W-:Y:S01]  /*1410*/  HMUL2 R6, R39.H0_H0, R6.H0_H0 ;  /* 0x2000000627067232 */ /* 0x004fe20000000800 */
[----:B------:R-:W-:-:S04]  /*1420*/  PRMT R39, R38, 0x5410, R39 ;  /* 0x0000541026277816 */ /* 0x000fc80000000027 */
[----:B------:R-:W-:Y:S01]  /*1430*/  PRMT R33, R33, 0x5410, R6 ;  /* 0x0000541021217816 */ /* 0x000fe20000000006 */
[----:B------:R-:W-:Y:S01]  /*1440*/  IMAD.WIDE.U32 R42, R43, 0x2, R8 ;  /* 0x000000022b2a7825 */ /* 0x000fe200078e0008 */
[----:B------:R-:W-:-:S03]  /*1450*/  SHF.R.U32.HI R30, RZ, R18, R41 ;  /* 0x00000012ff1e7219 */ /* 0x000fc60000011629 */
[----:B-1----:R-:W-:Y:S01]  /*1460*/  IMAD R45, R7, R17, R22 ;  /* 0x00000011072d7224 */ /* 0x002fe200078e0216 */
[----:B0-----:R-:W-:Y:S01]  /*1470*/  HFMA2.MMA R6, R32, R39, R33 ;  /* 0x0000002720067235 */ /* 0x001fe20000000021 */
[C-C-:B------:R-:W-:Y:S01]  /*1480*/  IMAD R39, R20.reuse, R15, R19.reuse ;  /* 0x0000000f14277224 */ /* 0x140fe200078e0213 */
[----:B------:R0:W2:Y:S01]  /*1490*/  LDG.E.U16.CONSTANT R38, desc[UR12][R42.64] ;  /* 0x0000000c2a267981 */ /* 0x0000a2000c1e9500 */
[----:B------:R-:W-:Y:S01]  /*14a0*/  IMAD R41, R20, R11, R19 ;  /* 0x0000000b14297224 */ /* 0x000fe200078e0213 */
[----:B------:R-:W-:-:S03]  /*14b0*/  LOP3.LUT R30, R30, 0xf, RZ, 0xc0, !PT ;  /* 0x0000000f1e1e7812 */ /* 0x000fc600078ec0ff */
[----:B------:R-:W-:Y:S01]  /*14c0*/  IMAD.WIDE R40, R41, 0x4, R36 ;  /* 0x0000000429287825 */ /* 0x000fe200078e0224 */
[----:B------:R-:W-:-:S03]  /*14d0*/  IADD3 R30, -R30, UR9, RZ ;  /* 0x000000091e1e7c10 */ /* 0x000fc6000fffe1ff */
[----:B0-----:R-:W-:Y:S01]  /*14e0*/  IMAD.WIDE.U32 R42, R45, 0x2, R8 ;  /* 0x000000022d2a7825 */ /* 0x001fe200078e0008 */
[----:B------:R0:W3:Y:S03]  /*14f0*/  LDG.E.CONSTANT R11, desc[UR12][R40.64] ;  /* 0x0000000c280b7981 */ /* 0x0000e6000c1e9900 */
[----:B------:R-:W-:-:S04]  /*1500*/  IMAD.WIDE R44, R39, 0x4, R36 ;  /* 0x00000004272c7825 */ /* 0x000fc800078e0224 */
[C-C-:B------:R-:W-:Y:S02]  /*1510*/  IMAD R39, R20.reuse, R7, R19.reuse ;  /* 0x0000000714277224 */ /* 0x140fe400078e0213 */
[----:B------:R-:W4:Y:S01]  /*1520*/  LDG.E.CONSTANT R7, desc[UR12][R44.64] ;  /* 0x0000000c2c077981 */ /* 0x000f22000c1e9900 */
[----:B------:R-:W1:Y:S01]  /*1530*/  I2F.F16 R30, R30 ;  /* 0x0000001e001e7306 */ /* 0x000e620000200c00 */
[----:B0-----:R-:W-:Y:S02]  /*1540*/  IMAD R41, R20, R31, R19 ;  /* 0x0000001f14297224 */ /* 0x001fe400078e0213 */
[----:B-1----:R-:W-:Y:S02]  /*1550*/  HMUL2 R33, R35.H0_H0, R30.H0_H0 ;  /* 0x2000001e23217232 */ /* 0x002fe40000000800 */
[----:B------:R0:W5:Y:S02]  /*1560*/  LDG.E.U16.CONSTANT R30, desc[UR12][R42.64] ;  /* 0x0000000c2a1e7981 */ /* 0x000164000c1e9500 */
[----:B0-----:R-:W-:-:S04]  /*1570*/  IMAD.WIDE R42, R39, 0x4, R36 ;  /* 0x00000004272a7825 */ /* 0x001fc800078e0224 */
[-C--:B------:R-:W-:Y:S02]  /*1580*/  IMAD R39, R15, R17.reuse, R22 ;  /* 0x000000110f277224 */ /* 0x080fe400078e0216 */
[----:B------:R-:W-:Y:S01]  /*1590*/  IMAD.WIDE R36, R41, 0x4, R36 ;  /* 0x0000000429247825 */ /* 0x000fe200078e0224 */
[----:B------:R-:W5:Y:S03]  /*15a0*/  LDG.E.CONSTANT R15, desc[UR12][R42.64] ;  /* 0x0000000c2a0f7981 */ /* 0x000f66000c1e9900 */
[----:B------:R-:W-:Y:S01]  /*15b0*/  IMAD.WIDE.U32 R44, R39, 0x2, R8 ;  /* 0x00000002272c7825 */ /* 0x000fe200078e0008 */
[----:B------:R0:W5:Y:S04]  /*15c0*/  LDG.E.CONSTANT R41, desc[UR12][R36.64] ;  /* 0x0000000c24297981 */ /* 0x000168000c1e9900 */
[----:B------:R-:W5:Y:S01]  /*15d0*/  LDG.E.U16.CONSTANT R39, desc[UR12][R44.64] ;  /* 0x0000000c2c277981 */ /* 0x000f62000c1e9500 */
[----:B------:R-:W-:-:S04]  /*15e0*/  IMAD R31, R31, R17, R22 ;  /* 0x000000111f1f7224 */ /* 0x000fc800078e0216 */
[----:B------:R-:W-:-:S05]  /*15f0*/  IMAD.WIDE.U32 R8, R31, 0x2, R8 ;  /* 0x000000021f087825 */ /* 0x000fca00078e0008 */
[----:B------:R1:W5:Y:S01]  /*1600*/  LDG.E.U16.CONSTANT R31, desc[UR12][R8.64] ;  /* 0x0000000c081f7981 */ /* 0x000362000c1e9500 */
[----:B------:R-:W-:Y:S01]  /*1610*/  SHF.R.U32.HI R34, RZ, R18, R25 ;  /* 0x00000012ff227219 */ /* 0x000fe20000011619 */
[----:B------:R-:W-:-:S03]  /*1620*/  IMAD.SHL.U32 R32, R10, 0x20, RZ ;  /* 0x000000200a207824 */ /* 0x000fc600078e00ff */
[----:B------:R-:W-:Y:S02]  /*1630*/  LOP3.LUT R34, R34, 0xf, RZ, 0xc0, !PT ;  /* 0x0000000f22227812 */ /* 0x000fe400078ec0ff */
[----:B------:R-:W-:Y:S02]  /*1640*/  LOP3.LUT R32, R32, 0x1fe0, RZ, 0xc0, !PT ;  /* 0x00001fe020207812 */ /* 0x000fe400078ec0ff */
[----:B------:R-:W-:-:S04]  /*1650*/  IADD3 R34, -R34, UR9, RZ ;  /* 0x0000000922227c10 */ /* 0x000fc8000fffe1ff */
[----:B------:R1:W1:Y:S01]  /*1660*/  I2F.F16 R25, R34 ;  /* 0x0000002200197306 */ /* 0x0002620000200c00 */
[----:B0-----:R-:W-:-:S04]  /*1670*/  VIADD R36, R32, UR5 ;  /* 0x0000000520247c36 */ /* 0x001fc80008000000 */
[----:B------:R-:W-:Y:S01]  /*1680*/  IMAD R36, R21, 0x4, R36 ;  /* 0x0000000415247824 */ /* 0x000fe200078e0224 */
[----:B-1----:R-:W-:-:S04]  /*1690*/  SHF.R.U32.HI R34, RZ, 0xb, R10 ;  /* 0x0000000bff227819 */ /* 0x002fc8000001160a */
[----:B------:R-:W-:Y:S01]  /*16a0*/  LOP3.LUT R34, R34, 0x1fe0, RZ, 0xc0, !PT ;  /* 0x00001fe022227812 */ /* 0x000fe200078ec0ff */
[----:B------:R-:W-:Y:S01]  /*16b0*/  HMUL2 R25, R16.H0_H0, R25.H0_H0 ;  /* 0x2000001910197232 */ /* 0x000fe20000000800 */
[----:B------:R-:W-:Y:S02]  /*16c0*/  PRMT R35, R16, 0x5410, R35 ;  /* 0x0000541010237816 */ /* 0x000fe40000000023 */
[----:B------:R-:W-:Y:S01]  /*16d0*/  SHF.R.U32.HI R16, RZ, 0x13, R10 ;  /* 0x00000013ff107819 */ /* 0x000fe2000001160a */
[----:B------:R-:W-:-:S04]  /*16e0*/  VIADD R34, R34, UR5 ;  /* 0x0000000522227c36 */ /* 0x000fc80008000000 */
[----:B------:R-:W-:Y:S01]  /*16f0*/  IMAD R34, R21, 0x4, R34 ;  /* 0x0000000415227824 */ /* 0x000fe200078e0222 */
[----:B------:R-:W-:-:S05]  /*1700*/  LOP3.LUT R16, R16, 0x1fe0, RZ, 0xc0, !PT ;  /* 0x00001fe010107812 */ /* 0x000fca00078ec0ff */
[----:B------:R-:W-:Y:S01]  /*1710*/  LDS R34, [R34] ;  /* 0x0000000022227984 */ /* 0x000fe20000000800 */
[----:B------:R-:W-:-:S04]  /*1720*/  VIADD R16, R16, UR5 ;  /* 0x0000000510107c36 */ /* 0x000fc80008000000 */
[----:B------:R-:W-:-:S06]  /*1730*/  IMAD R16, R21, 0x4, R16 ;  /* 0x0000000415107824 */ /* 0x000fcc00078e0210 */
[----:B------:R-:W-:Y:S01]  /*1740*/  LDS R16, [R16] ;  /* 0x0000000010107984 */ /* 0x000fe20000000800 */
[----:B------:R-:W-:Y:S02]  /*1750*/  PRMT R25, R25, 0x5410, R33 ;  /* 0x0000541019197816 */ /* 0x000fe40000000021 */
[----:B------:R-:W-:Y:S01]  /*1760*/  ISETP.NE.AND P2, PT, R24, 0x1, PT ;  /* 0x000000011800780c */ /* 0x000fe20003f45270 */
[----:B------:R-:W-:-:S06]  /*1770*/  UIADD3 UR4, UR4, 0x4, URZ ;  /* 0x0000000404047890 */ /* 0x000fcc000fffe03f */
[----:B------:R-:W-:Y:S02]  /*1780*/  ISETP.LE.U32.AND P0, PT, R23, UR4, PT ;  /* 0x0000000417007c0c */ /* 0x000fe4000bf03070 */
[----:B---3--:R-:W-:-:S04]  /*1790*/  SHF.R.U32.HI R11, RZ, R18, R11 ;  /* 0x00000012ff0b7219 */ /* 0x008fc8000001160b */
[----:B------:R-:W-:Y:S02]  /*17a0*/  LOP3.LUT R37, R11, 0xf, RZ, 0xc0, !PT ;  /* 0x0000000f0b257812 */ /* 0x000fe400078ec0ff */
[----:B------:R-:W-:Y:S01]  /*17b0*/  LDS.128 R8, [UR7] ;  /* 0x00000007ff087984 */ /* 0x000fe20008000c00 */
[----:B----4-:R-:W-:-:S03]  /*17c0*/  SHF.R.U32.HI R40, RZ, R18, R7 ;  /* 0x00000012ff287219 */ /* 0x010fc60000011607 */
[----:B------:R2:W0:Y:S01]  /*17d0*/  LDS R7, [R36] ;  /* 0x0000000024077984 */ /* 0x0004220000000800 */
[----:B------:R-:W-:Y:S02]  /*17e0*/  LOP3.LUT R40, R40, 0xf, RZ, 0xc0, !PT ;  /* 0x0000000f28287812 */ /* 0x000fe400078ec0ff */
[----:B------:R-:W-:Y:S02]  /*17f0*/  IADD3 R37, -R37, UR9, RZ ;  /* 0x0000000925257c10 */ /* 0x000fe4000fffe1ff */
[----:B------:R-:W-:-:S04]  /*1800*/  IADD3 R40, -R40, UR9, RZ ;  /* 0x0000000928287c10 */ /* 0x000fc8000fffe1ff */
[----:B------:R-:W2:Y:S08]  /*1810*/  I2F.F16 R37, R37 ;  /* 0x0000002500257306 */ /* 0x000eb00000200c00 */
[----:B------:R-:W1:Y:S01]  /*1820*/  I2F.F16 R40, R40 ;  /* 0x0000002800287306 */ /* 0x000e620000200c00 */
[----:B--2---:R-:W-:Y:S01]  /*1830*/  HMUL2 R36, R38.H0_H0, R37.H0_H0 ;  /* 0x2000002526247232 */ /* 0x004fe20000000800 */
[----:B-----5:R-:W-:-:S02]  /*1840*/  SHF.R.U32.HI R15, RZ, R18, R15 ;  /* 0x00000012ff0f7219 */ /* 0x020fc4000001160f */
[----:B------:R-:W-:Y:S02]  /*1850*/  SHF.R.U32.HI R32, RZ, R18, R41 ;  /* 0x00000012ff207219 */ /* 0x000fe40000011629 */
[----:B------:R-:W-:Y:S01]  /*1860*/  LOP3.LUT R15, R15, 0xf, RZ, 0xc0, !PT ;  /* 0x0000000f0f0f7812 */ /* 0x000fe200078ec0ff */
[----:B-1----:R-:W-:Y:S01]  /*1870*/  HMUL2 R37, R39.H0_H0, R40.H0_H0 ;  /* 0x2000002827257232 */ /* 0x002fe20000000800 */
[----:B------:R-:W-:Y:S02]  /*1880*/  LOP3.LUT R32, R32, 0xf, RZ, 0xc0, !PT ;  /* 0x0000000f20207812 */ /* 0x000fe400078ec0ff */
[----:B------:R-:W-:Y:S02]  /*1890*/  IADD3 R15, -R15, UR9, RZ ;  /* 0x000000090f0f7c10 */ /* 0x000fe4000fffe1ff */
[----:B------:R-:W-:Y:S02]  /*18a0*/  PRMT R38, R39, 0x5410, R38 ;  /* 0x0000541027267816 */ /* 0x000fe40000000026 */
[----:B------:R-:W-:-:S02]  /*18b0*/  PRMT R37, R37, 0x5410, R36 ;  /* 0x0000541025257816 */ /* 0x000fc40000000024 */
[----:B------:R-:W-:Y:S01]  /*18c0*/  IADD3 R32, -R32, UR9, RZ ;  /* 0x0000000920207c10 */ /* 0x000fe2000fffe1ff */
[----:B------:R-:W1:Y:S02]  /*18d0*/  I2F.F16 R15, R15 ;  /* 0x0000000f000f7306 */ /* 0x000e640000200c00 */
[----:B0-----:R-:W-:-:S06]  /*18e0*/  HFMA2 R7, R7, R38, R37 ;  /* 0x0000002607077231 */ /* 0x001fcc0000000025 */
[----:B------:R-:W0:Y:S01]  /*18f0*/  I2F.F16 R32, R32 ;  /* 0x0000002000207306 */ /* 0x000e220000200c00 */
[----:B------:R-:W-:Y:S01]  /*1900*/  HFMA2.MMA R8, R7, R8, RZ ;  /* 0x0000000807087235 */ /* 0x000fe200000000ff */
[----:B-1----:R-:W-:-:S07]  /*1910*/  HMUL2 R36, R30.H0_H0, R15.H0_H0 ;  /* 0x2000000f1e247232 */ /* 0x002fce0000000800 */
[----:B------:R-:W-:Y:S01]  /*1920*/  HFMA2.MMA R8, R6, R9, R8 ;  /* 0x0000000906087235 */ /* 0x000fe20000000008 */
[----:B------:R-:W-:Y:S02]  /*1930*/  HFMA2 R15, R34, R35, R25 ;  /* 0x00000023220f7231 */ /* 0x000fe40000000019 */
[----:B0-----:R-:W-:Y:S01]  /*1940*/  HMUL2 R37, R31.H0_H0, R32.H0_H0 ;  /* 0x200000201f257232 */ /* 0x001fe20000000800 */
[----:B------:R-:W-:-:S04]  /*1950*/  PRMT R31, R30, 0x5410, R31 ;  /* 0x000054101e1f7816 */ /* 0x000fc8000000001f */
[----:B------:R-:W-:Y:S01]  /*1960*/  HFMA2.MMA R8, R15, R10, R8 ;  /* 0x0000000a0f087235 */ /* 0x000fe20000000008 */
[----:B------:R-:W-:-:S05]  /*1970*/  PRMT R36, R36, 0x5410, R37 ;  /* 0x0000541024247816 */ /* 0x000fca0000000025 */
[----:B------:R-:W-:-:S04]  /*1980*/  HFMA2 R16, R16, R31, R36 ;  /* 0x0000001f10107231 */ /* 0x000fc80000000024 */
[----:B------:R-:W-:-:S04]  /*1990*/  HFMA2 R8, R16, R11, R8 ;  /* 0x0000000b10087231 */ /* 0x000fc80000000008 */
[----:B------:R-:W-:-:S04]  /*19a0*/  HADD2 R8, R8.H0_H0, R8.H1_H1 ;  /* 0x3000000808087230 */ /* 0x000fc80000000800 */
[----:B------:R-:W-:Y:S01]  /*19b0*/  HADD2 R5, R5.H0_H0, R8.H0_H0 ;  /* 0x2000000805057230 */ /* 0x000fe20000000800 */
[----:B------:R-:W-:Y:S06]  /*19c0*/  @!P2 BRA `(.L_x_353) ;  /* 0x0000000000f4a947 */ /* 0x000fec0003800000 */
[----:B------:R-:W0:Y:S01]  /*19d0*/  LDS.128 R8, [UR7+0x100] ;  /* 0x00010007ff087984 */ /* 0x000e220008000c00 */
[----:B------:R-:W-:Y:S01]  /*19e0*/  ISETP.NE.AND P2, PT, R24, 0x2, PT ;  /* 0x000000021800780c */ /* 0x000fe20003f45270 */
[----:B0-----:R-:W-:-:S10]  /*19f0*/  HFMA2.MMA R8, R7, R8, RZ ;  /* 0x0000000807087235 */ /* 0x001fd400000000ff */
[----:B------:R-:W-:-:S06]  /*1a00*/  HFMA2 R8, R6, R9, R8 ;  /* 0x0000000906087231 */ /* 0x000fcc0000000008 */
[----:B------:R-:W-:-:S10]  /*1a10*/  HFMA2.MMA R8, R15, R10, R8 ;  /* 0x0000000a0f087235 */ /* 0x000fd40000000008 */
[----:B------:R-:W-:-:S04]  /*1a20*/  HFMA2 R8, R16, R11, R8 ;  /* 0x0000000b10087231 */ /* 0x000fc80000000008 */
[----:B------:R-:W-:-:S04]  /*1a30*/  HADD2 R8, R8.H0_H0, R8.H1_H1 ;  /* 0x3000000808087230 */ /* 0x000fc80000000800 */
[----:B------:R-:W-:Y:S01]  /*1a40*/  HADD2 R4, R4.H0_H0, R8.H0_H0 ;  /* 0x2000000804047230 */ /* 0x000fe20000000800 */
[----:B------:R-:W-:Y:S06]  /*1a50*/  @!P2 BRA `(.L_x_353) ;  /* 0x0000000000d0a947 */ /* 0x000fec0003800000 */
[----:B------:R-:W0:Y:S01]  /*1a60*/  LDS.128 R8, [UR7+0x200] ;  /* 0x00020007ff087984 */ /* 0x000e220008000c00 */
[----:B------:R-:W-:Y:S01]  /*1a70*/  ISETP.GE.AND P2, PT, R24, 0x4, PT ;  /* 0x000000041800780c */ /* 0x000fe20003f46270 */
        /* <DEDUP_REMOVED lines=43> */
[----:B------:R-:W0:Y:S02]  /*1d30*/  LDS.128 R8, [UR7+0x700] ;  /* 0x00070007ff087984 */ /* 0x000e240008000c00 */
[----:B0-----:R-:W-:-:S10]  /*1d40*/  HFMA2.MMA R7, R7, R8, RZ ;  /* 0x0000000807077235 */ /* 0x001fd400000000ff */
[----:B------:R-:W-:-:S06]  /*1d50*/  HFMA2 R7, R6, R9, R7 ;  /* 0x0000000906077231 */ /* 0x000fcc0000000007 */
[----:B------:R-:W-:-:S10]  /*1d60*/  HFMA2.MMA R8, R15, R10, R7 ;  /* 0x0000000a0f087235 */ /* 0x000fd40000000007 */
[----:B------:R-:W-:-:S04]  /*1d70*/  HFMA2 R8, R16, R11, R8 ;  /* 0x0000000b10087231 */ /* 0x000fc80000000008 */
[----:B------:R-:W-:-:S04]  /*1d80*/  HADD2 R7, R8.H0_H0, R8.H1_H1 ;  /* 0x3000000808077230 */ /* 0x000fc80000000800 */
[----:B------:R-:W-:-:S07]  /*1d90*/  HADD2 R14, R14.H0_H0, R7.H0_H0 ;  /* 0x200000070e0e7230 */ /* 0x000fce0000000800 */
.L_x_353:
[----:B------:R-:W-:Y:S01]  /*1da0*/  IADD3 R26, P2, R26, 0x20, RZ ;  /* 0x000000201a1a7810 */ /* 0x000fe20007f5e0ff */
[----:B------:R-:W-:Y:S01]  /*1db0*/  UIADD3 UR7, UR7, 0x10, URZ ;  /* 0x0000001007077890 */ /* 0x000fe2000fffe03f */
[----:B------:R-:W-:-:S04]  /*1dc0*/  IMAD.WIDE R28, R17, 0x4, R28 ;  /* 0x00000004111c7825 */ /* 0x000fc800078e021c */
[----:B------:R-:W-:Y:S01]  /*1dd0*/  IMAD.X R27, RZ, RZ, R27, P2 ;  /* 0x000000ffff1b7224 */ /* 0x000fe200010e061b */
[----:B------:R-:W-:Y:S06]  /*1de0*/  @!P0 BRA `(.L_x_354) ;  /* 0xfffffff000ac8947 */ /* 0x000fec000383ffff */
.L_x_347:
[----:B------:R-:W-:Y:S05]  /*1df0*/  @!P1 EXIT ;  /* 0x000000000000994d */ /* 0x000fea0003800000 */
[----:B------:R-:W0:Y:S01]  /*1e00*/  S2UR UR4, SR_CTAID.Y ;  /* 0x00000000000479c3 */ /* 0x000e220000002600 */
[----:B------:R-:W-:Y:S07]  /*1e10*/  BSSY B0, `(.L_x_355) ;  /* 0x0000013000007945 */ /* 0x000fee0003800000 */
[----:B------:R-:W1:Y:S08]  /*1e20*/  LDC R9, c[0x0][0x248] ;  /* 0x00009200ff097b82 */ /* 0x000e700000000800 */
[----:B------:R-:W2:Y:S01]  /*1e30*/  LDC.64 R6, c[0x0][0x220] ;  /* 0x00008800ff067b82 */ /* 0x000ea20000000a00 */
[----:B0-----:R-:W-:-:S06]  /*1e40*/  USHF.L.U32 UR4, UR4, 0x3, URZ ;  /* 0x0000000304047899 */ /* 0x001fcc000800063f */
[----:B-1----:R-:W-:-:S04]  /*1e50*/  IMAD R22, R9, UR4, R22 ;  /* 0x0000000409167c24 */ /* 0x002fc8000f8e0216 */
[----:B--2---:R-:W-:-:S04]  /*1e60*/  IMAD.WIDE.U32 R10, R22, 0x2, R6 ;  /* 0x00000002160a7825 */ /* 0x004fc800078e0006 */
[----:B------:R-:W-:Y:S01]  /*1e70*/  IMAD.MOV.U32 R17, RZ, RZ, R11 ;  /* 0x000000ffff117224 */ /* 0x000fe200078e000b */
[C---:B------:R-:W-:Y:S02]  /*1e80*/  LOP3.LUT R16, R10.reuse, 0xfffffffd, RZ, 0xc0, !PT ;  /* 0xfffffffd0a107812 */ /* 0x040fe400078ec0ff */
[----:B------:R-:W-:-:S03]  /*1e90*/  LOP3.LUT R8, R10, 0x2, RZ, 0xc0, !PT ;  /* 0x000000020a087812 */ /* 0x000fc600078ec0ff */
[----:B------:R0:W5:Y:S01]  /*1ea0*/  LD.E R18, desc[UR12][R16.64] ;  /* 0x0000000c10127980 */ /* 0x000162000c101900 */
[----:B------:R-:W-:Y:S01]  /*1eb0*/  ISETP.EQ.U32.AND P0, PT, R8, RZ, PT ;  /* 0x000000ff0800720c */ /* 0x000fe20003f02070 */
[----:B------:R-:W-:-:S05]  /*1ec0*/  IMAD.MOV.U32 R8, RZ, RZ, 0x3254 ;  /* 0x00003254ff087424 */ /* 0x000fca00078e00ff */
[----:B------:R-:W-:-:S07]  /*1ed0*/  SEL R15, R8, 0x7610, P0 ;  /* 0x00007610080f7807 */ /* 0x000fce0000000000 */
.L_x_356:
[----:B-----5:R-:W-:-:S05]  /*1ee0*/  HADD2 R19, R18, R5.H0_H0 ;  /* 0x2000000512137230 */ /* 0x020fca0000000000 */
[----:B------:R-:W-:-:S06]  /*1ef0*/  PRMT R19, R18, R15, R19 ;  /* 0x0000000f12137216 */ /* 0x000fcc0000000013 */
[----:B------:R-:W2:Y:S02]  /*1f00*/  ATOM.E.CAS.STRONG.GPU PT, R19, [R16], R18, R19 ;  /* 0x000000121013738b */ /* 0x000ea400001ee113 */
[----:B--2---:R-:W-:Y:S01]  /*1f10*/  ISETP.NE.U32.AND P0, PT, R19, R18, PT ;  /* 0x000000121300720c */ /* 0x004fe20003f05070 */
[----:B------:R-:W-:-:S12]  /*1f20*/  IMAD.MOV.U32 R18, RZ, RZ, R19 ;  /* 0x000000ffff127224 */ /* 0x000fd800078e0013 */
[----:B------:R-:W-:Y:S05]  /*1f30*/  @P0 BRA `(.L_x_356) ;  /* 0xfffffffc00e80947 */ /* 0x000fea000383ffff */
[----:B------:R-:W-:Y:S05]  /*1f40*/  BSYNC B0 ;  /* 0x0000000000007941 */ /* 0x000fea0003800000 */
.L_x_355:
        /* <DEDUP_REMOVED lines=11> */
.L_x_358:
[----:B-----5:R-:W-:-:S05]  /*2000*/  HADD2 R18, R15, R4.H0_H0 ;  /* 0x200000040f127230 */ /* 0x020fca0000000000 */
[----:B------:R-:W-:-:S05]  /*2010*/  PRMT R19, R15, R5, R18 ;  /* 0x000000050f137216 */ /* 0x000fca0000000012 */
[----:B------:R-:W2:Y:S02]  /*2020*/  ATOM.E.CAS.STRONG.GPU PT, R18, [R16], R15, R19 ;  /* 0x0000000f1012738b */ /* 0x000ea400001ee113 */
[----:B--2---:R-:W-:Y:S01]  /*2030*/  ISETP.NE.U32.AND P0, PT, R18, R15, PT ;  /* 0x0000000f1200720c */ /* 0x004fe20003f05070 */
[----:B------:R-:W-:-:S12]  /*2040*/  IMAD.MOV.U32 R15, RZ, RZ, R18 ;  /* 0x000000ffff0f7224 */ /* 0x000fd800078e0012 */
[----:B------:R-:W-:Y:S05]  /*2050*/  @P0 BRA `(.L_x_358) ;  /* 0xfffffffc00e80947 */ /* 0x000fea000383ffff */
[----:B------:R-:W-:Y:S05]  /*2060*/  BSYNC B0 ;  /* 0x0000000000007941 */ /* 0x000fea0003800000 */
.L_x_357:
        /* <DEDUP_REMOVED lines=11> */
.L_x_360:
[----:B-----5:R-:W-:-:S05]  /*2120*/  HADD2 R17, R16, R3.H0_H0 ;  /* 0x2000000310117230 */ /* 0x020fca0000000000 */
[----:B------:R-:W-:-:S06]  /*2130*/  PRMT R17, R16, R15, R17 ;  /* 0x0000000f10117216 */ /* 0x000fcc0000000011 */
[----:B------:R-:W2:Y:S02]  /*2140*/  ATOM.E.CAS.STRONG.GPU PT, R17, [R10], R16, R17 ;  /* 0x000000100a11738b */ /* 0x000ea400001ee111 */
[----:B--2---:R-:W-:Y:S01]  /*2150*/  ISETP.NE.U32.AND P0, PT, R17, R16, PT ;  /* 0x000000101100720c */ /* 0x004fe20003f05070 */
[----:B------:R-:W-:-:S12]  /*2160*/  IMAD.MOV.U32 R16, RZ, RZ, R17 ;  /* 0x000000ffff107224 */ /* 0x000fd800078e0011 */
[----:B------:R-:W-:Y:S05]  /*2170*/  @P0 BRA `(.L_x_360) ;  /* 0xfffffffc00e80947 */ /* 0x000fea000383ffff */
[----:B------:R-:W-:Y:S05]  /*2180*/  BSYNC B0 ;  /* 0x0000000000007941 */ /* 0x000fea0003800000 */
.L_x_359:
        /* <DEDUP_REMOVED lines=11> */
.L_x_362:
[----:B-----5:R-:W-:-:S05]  /*2240*/  HADD2 R16, R15, R2.H0_H0 ;  /* 0x200000020f107230 */ /* 0x020fca0000000000 */
[----:B------:R-:W-:-:S05]  /*2250*/  PRMT R17, R15, R3, R16 ;  /* 0x000000030f117216 */ /* 0x000fca0000000010 */
[----:B------:R-:W2:Y:S02]  /*2260*/  ATOM.E.CAS.STRONG.GPU PT, R16, [R10], R15, R17 ;  /* 0x0000000f0a10738b */ /* 0x000ea400001ee111 */
[----:B--2---:R-:W-:Y:S01]  /*2270*/  ISETP.NE.U32.AND P0, PT, R16, R15, PT ;  /* 0x0000000f1000720c */ /* 0x004fe20003f05070 */
[----:B------:R-:W-:-:S12]  /*2280*/  IMAD.MOV.U32 R15, RZ, RZ, R16 ;  /* 0x000000ffff0f7224 */ /* 0x000fd800078e0010 */
[----:B------:R-:W-:Y:S05]  /*2290*/  @P0 BRA `(.L_x_362) ;  /* 0xfffffffc00e80947 */ /* 0x000fea000383ffff */
[----:B------:R-:W-:Y:S05]  /*22a0*/  BSYNC B0 ;  /* 0x0000000000007941 */ /* 0x000fea0003800000 */
.L_x_361:
[----:B------:R-:W-:-:S13]  /*22b0*/  ISETP.NE.AND P0, PT, R24, 0x4, PT ;  /* 0x000000041800780c */ /* 0x000fda0003f05270 */
[----:B------:R-:W-:Y:S05]  /*22c0*/  @!P0 EXIT ;  /* 0x000000000000894d */ /* 0x000fea0003800000 */
[----:B------:R-:W-:Y:S01]  /*22d0*/  IMAD.IADD R22, R22, 0x1, R9 ;  /* 0x0000000116167824 */ /* 0x000fe200078e0209 */
[----:B------:R-:W-:Y:S03]  /*22e0*/  BSSY B0, `(.L_x_363) ;  /* 0x000000e000007945 */ /* 0x000fe60003800000 */
[----:B------:R-:W-:-:S04]  /*22f0*/  IMAD.WIDE.U32 R2, R22, 0x2, R6 ;  /* 0x0000000216027825 */ /* 0x000fc800078e0006 */
[----:B------:R-:W-:Y:S01]  /*2300*/  IMAD.MOV.U32 R5, RZ, RZ, R3 ;  /* 0x000000ffff057224 */ /* 0x000fe200078e0003 */
[C---:B------:R-:W-:Y:S02]  /*2310*/  LOP3.LUT R4, R2.reuse, 0xfffffffd, RZ, 0xc0, !PT ;  /* 0xfffffffd02047812 */ /* 0x040fe400078ec0ff */
[----:B0-----:R-:W-:-:S03]  /*2320*/  LOP3.LUT R10, R2, 0x2, RZ, 0xc0, !PT ;  /* 0x00000002020a7812 */ /* 0x001fc600078ec0ff */
[----:B------:R0:W5:Y:S01]  /*2330*/  LD.E R11, desc[UR12][R4.64] ;  /* 0x0000000c040b7980 */ /* 0x000162000c101900 */
[----:B------:R-:W-:-:S04]  /*2340*/  ISETP.EQ.U32.AND P0, PT, R10, RZ, PT ;  /* 0x000000ff0a00720c */ /* 0x000fc80003f02070 */
[----:B------:R-:W-:-:S09]  /*2350*/  SEL R10, R8, 0x7610, P0 ;  /* 0x00007610080a7807 */ /* 0x000fd20000000000 */
.L_x_364:
[----:B-----5:R-:W-:-:S05]  /*2360*/  HADD2 R15, R11, R0.H0_H0 ;  /* 0x200000000b0f7230 */ /* 0x020fca0000000000 */
[----:B------:R-:W-:-:S05]  /*2370*/  PRMT R15, R11, R10, R15 ;  /* 0x0000000a0b0f7216 */ /* 0x000fca000000000f */
[----:B------:R-:W2:Y:S02]  /*2380*/  ATOM.E.CAS.STRONG.GPU PT, R16, [R4], R11, R15 ;  /* 0x0000000b0410738b */ /* 0x000ea400001ee10f */
[----:B--2---:R-:W-:Y:S01]  /*2390*/  ISETP.NE.U32.AND P0, PT, R16, R11, PT ;  /* 0x0000000b1000720c */ /* 0x004fe20003f05070 */
[----:B------:R-:W-:-:S12]  /*23a0*/  IMAD.MOV.U32 R11, RZ, RZ, R16 ;  /* 0x000000ffff0b7224 */ /* 0x000fd800078e0010 */
[----:B------:R-:W-:Y:S05]  /*23b0*/  @P0 BRA `(.L_x_364) ;  /* 0xfffffffc00e80947 */ /* 0x000fea000383ffff */
[----:B------:R-:W-:Y:S05]  /*23c0*/  BSYNC B0 ;  /* 0x0000000000007941 */ /* 0x000fea0003800000 */
.L_x_363:
        /* <DEDUP_REMOVED lines=11> */
.L_x_366:
[----:B-----5:R-:W-:-:S05]  /*2480*/  HADD2 R10, R11, R12.H0_H0 ;  /* 0x2000000c0b0a7230 */ /* 0x020fca0000000000 */
[----:B------:R-:W-:-:S05]  /*2490*/  PRMT R15, R11, R0, R10 ;  /* 0x000000000b0f7216 */ /* 0x000fca000000000a */
[----:B------:R-:W2:Y:S02]  /*24a0*/  ATOM.E.CAS.STRONG.GPU PT, R10, [R4], R11, R15 ;  /* 0x0000000b040a738b */ /* 0x000ea400001ee10f */
[----:B--2---:R-:W-:Y:S01]  /*24b0*/  ISETP.NE.U32.AND P0, PT, R10, R11, PT ;  /* 0x0000000b0a00720c */ /* 0x004fe20003f05070 */
[----:B------:R-:W-:-:S12]  /*24c0*/  IMAD.MOV.U32 R11, RZ, RZ, R10 ;  /* 0x000000ffff0b7224 */ /* 0x000fd800078e000a */
[----:B------:R-:W-:Y:S05]  /*24d0*/  @P0 BRA `(.L_x_366) ;  /* 0xfffffffc00e80947 */ /* 0x000fea000383ffff */
[----:B------:R-:W-:Y:S05]  /*24e0*/  BSYNC B0 ;  /* 0x0000000000007941 */ /* 0x000fea0003800000 */
.L_x_365:
        /* <DEDUP_REMOVED lines=11> */
.L_x_368:
[----:B-----5:R-:W-:-:S05]  /*25a0*/  HADD2 R10, R11, R13.H0_H0 ;  /* 0x2000000d0b0a7230 */ /* 0x020fca0000000000 */
[----:B------:R-:W-:-:S05]  /*25b0*/  PRMT R15, R11, R0, R10 ;  /* 0x000000000b0f7216 */ /* 0x000fca000000000a */
[----:B------:R-:W2:Y:S02]  /*25c0*/  ATOM.E.CAS.STRONG.GPU PT, R10, [R4], R11, R15 ;  /* 0x0000000b040a738b */ /* 0x000ea400001ee10f */
[----:B--2---:R-:W-:Y:S01]  /*25d0*/  ISETP.NE.U32.AND P0, PT, R10, R11, PT ;  /* 0x0000000b0a00720c */ /* 0x004fe20003f05070 */
[----:B------:R-:W-:-:S12]  /*25e0*/  IMAD.MOV.U32 R11, RZ, RZ, R10 ;  /* 0x000000ffff0b7224 */ /* 0x000fd800078e000a */
[----:B------:R-:W-:Y:S05]  /*25f0*/  @P0 BRA `(.L_x_368) ;  /* 0xfffffffc00e80947 */ /* 0x000fea000383ffff */
[----:B------:R-:W-:Y:S05]  /*2600*/  BSYNC B0 ;  /* 0x0000000000007941 */ /* 0x000fea0003800000 */
.L_x_367:
[----:B------:R-:W-:-:S13]  /*2610*/  ISETP.GE.AND P0, PT, R24, 0x8, PT ;  /* 0x000000081800780c */ /* 0x000fda0003f06270 */
[----:B------:R-:W-:Y:S05]  /*2620*/  @!P0 EXIT ;  /* 0x000000000000894d */ /* 0x000fea0003800000 */
[----:B------:R-:W-:-:S04]  /*2630*/  IMAD.IADD R9, R22, 0x1, R9 ;  /* 0x0000000116097824 */ /* 0x000fc800078e0209 */
[----:B------:R-:W-:-:S04]  /*2640*/  IMAD.WIDE.U32 R6, R9, 0x2, R6 ;  /* 0x0000000209067825 */ /* 0x000fc800078e0006 */
[----:B------:R-:W-:Y:S01]  /*2650*/  IMAD.MOV.U32 R3, RZ, RZ, R7 ;  /* 0x000000ffff037224 */ /* 0x000fe200078e0007 */
[C---:B------:R-:W-:Y:S02]  /*2660*/  LOP3.LUT R2, R6.reuse, 0xfffffffd, RZ, 0xc0, !PT ;  /* 0xfffffffd06027812 */ /* 0x040fe400078ec0ff */
[----:B------:R-:W-:-:S03]  /*2670*/  LOP3.LUT R0, R6, 0x2, RZ, 0xc0, !PT ;  /* 0x0000000206007812 */ /* 0x000fc600078ec0ff */
[----:B0-----:R0:W5:Y:S01]  /*2680*/  LD.E R5, desc[UR12][R2.64] ;  /* 0x0000000c02057980 */ /* 0x001162000c101900 */
[----:B------:R-:W-:-:S04]  /*2690*/  ISETP.EQ.U32.AND P0, PT, R0, RZ, PT ;  /* 0x000000ff0000720c */ /* 0x000fc80003f02070 */
[----:B------:R-:W-:-:S09]  /*26a0*/  SEL R8, R8, 0x7610, P0 ;  /* 0x0000761008087807 */ /* 0x000fd20000000000 */
.L_x_369:
[----:B-----5:R-:W-:-:S05]  /*26b0*/  HADD2 R0, R5, R14.H0_H0 ;  /* 0x2000000e05007230 */ /* 0x020fca0000000000 */
[----:B------:R-:W-:-:S05]  /*26c0*/  PRMT R9, R5, R8, R0 ;  /* 0x0000000805097216 */ /* 0x000fca0000000000 */
[----:B------:R-:W2:Y:S02]  /*26d0*/  ATOM.E.CAS.STRONG.GPU PT, R0, [R2], R5, R9 ;  /* 0x000000050200738b */ /* 0x000ea400001ee109 */
[----:B--2---:R-:W-:Y:S01]  /*26e0*/  ISETP.NE.U32.AND P0, PT, R0, R5, PT ;  /* 0x000000050000720c */ /* 0x004fe20003f05070 */
[----:B------:R-:W-:-:S12]  /*26f0*/  IMAD.MOV.U32 R5, RZ, RZ, R0 ;  /* 0x000000ffff057224 */ /* 0x000fd800078e0000 */
[----:B------:R-:W-:Y:S05]  /*2700*/  @P0 BRA `(.L_x_369) ;  /* 0xfffffffc00e80947 */ /* 0x000fea000383ffff */
[----:B------:R-:W-:Y:S05]  /*2710*/  EXIT ;  /* 0x000000000000794d */ /* 0x000fea0003800000 */
.L_x_370:
        /* <DEDUP_REMOVED lines=14> */
.L_x_1812:


//--------------------- .text._ZN4vllm4gptq31reconstruct_exllama_2bit_kernelEPKjPKiS2_PK6__halfiiibPS5_ --------------------------
	.section	.text._ZN4vllm4gptq31reconstruct_exllama_2bit_kernelEPKjPKiS2_PK6__halfiiibPS5_,"ax",@progbits
	.align	128
        .global         _ZN4vllm4gptq31reconstruct_exllama_2bit_kernelEPKjPKiS2_PK6__halfiiibPS5_
        .type           _ZN4vllm4gptq31reconstruct_exllama_2bit_kernelEPKjPKiS2_PK6__halfiiibPS5_,@function
        .size           _ZN4vllm4gptq31reconstruct_exllama_2bit_kernelEPKjPKiS2_PK6__halfiiibPS5_,(.L_x_1813 - _ZN4vllm4gptq31reconstruct_exllama_2bit_kernelEPKjPKiS2_PK6__halfiiibPS5_)
        .other          _ZN4vllm4gptq31reconstruct_exllama_2bit_kernelEPKjPKiS2_PK6__halfiiibPS5_,@"STO_CUDA_ENTRY STV_DEFAULT"
_ZN4vllm4gptq31reconstruct_exllama_2bit_kernelEPKjPKiS2_PK6__halfiiibPS5_:
.text._ZN4vllm4gptq31reconstruct_exllama_2bit_kernelEPKjPKiS2_PK6__halfiiibPS5_:
[----:B------:R-:W-:Y:S01]  /*0000*/  LDC R1, c[0x0][0x28] ;  /* 0x00000a00ff017b82 */ /* 0x000fe20000000800 */
[----:B------:R-:W0:Y:S01]  /*0010*/  S2R R2, SR_CTAID.X ;  /* 0x0000000000027919 */ /* 0x000e220000002500 */
[----:B------:R-:W-:-:S06]  /*0020*/  ULDC.64 UR4, c[0x0][0x218] ;  /* 0x0000860000047ab9 */ /* 0x000fcc0000000a00 */
[----:B------:R-:W1:Y:S01]  /*0030*/  LDC R9, c[0x0][0x230] ;  /* 0x00008c00ff097b82 */ /* 0x000e620000000800 */
[----:B------:R-:W-:Y:S01]  /*0040*/  ISETP.NE.U32.AND P0, PT, RZ, UR4, PT ;  /* 0x00000004ff007c0c */ /* 0x000fe2000bf05070 */
[----:B------:R-:W0:Y:S01]  /*0050*/  S2R R5, SR_TID.X ;  /* 0x0000000000057919 */ /* 0x000e220000002100 */
[----:B------:R-:W-:Y:S01]  /*0060*/  ULDC UR6, c[0x0][0x234] ;  /* 0x00008d0000067ab9 */ /* 0x000fe20000000800 */
[----:B------:R-:W-:Y:S01]  /*0070*/  ULDC.64 UR10, c[0x0][0x208] ;  /* 0x00008200000a7ab9 */ /* 0x000fe20000000a00 */
[----:B------:R-:W-:Y:S01]  /*0080*/  ISETP.NE.AND.EX P0, PT, RZ, UR5, PT, P0 ;  /* 0x00000005ff007c0c */ /* 0x000fe2000bf05300 */
[----:B------:R-:W2:Y:S01]  /*0090*/  S2R R0, SR_CTAID.Y ;  /* 0x0000000000007919 */ /* 0x000ea20000002600 */
[----:B0-----:R-:W-:-:S04]  /*00a0*/  IMAD R2, R2, 0x80, R5 ;  /* 0x0000008002027824 */ /* 0x001fc800078e0205 */
[----:B------:R-:W-:Y:S02]  /*00b0*/  IMAD.SHL.U32 R25, R2, 0x4, RZ ;  /* 0x0000000402197824 */ /* 0x000fe400078e00ff */
[----:B--2---:R-:W-:-:S03]  /*00c0*/  IMAD.SHL.U32 R24, R0, 0x80, RZ ;  /* 0x0000008000187824 */ /* 0x004fc600078e00ff */
[----:B------:R-:W-:Y:S02]  /*00d0*/  ISETP.GE.AND P2, PT, R25, UR6, PT ;  /* 0x0000000619007c0c */ /* 0x000fe4000bf46270 */
[----:B------:R-:W-:Y:S11]  /*00e0*/  @!P0 BRA `(.L_x_371) ;  /* 0x0000000000348947 */ /* 0x000ff60003800000 */
[----:B------:R-:W-:Y:S01]  /*00f0*/  IMAD.IADD R4, R24, 0x1, R5 ;  /* 0x0000000118047824 */ /* 0x000fe200078e0205 */
[----:B------:R-:W-:Y:S04]  /*0100*/  BSSY B0, `(.L_x_371) ;  /* 0x000000b000007945 */ /* 0x000fe80003800000 */
[----:B-1----:R-:W-:-:S13]  /*0110*/  ISETP.GE.U32.AND P1, PT, R4, R9, PT ;  /* 0x000000090400720c */ /* 0x002fda0003f26070 */
[----:B------:R-:W-:Y:S05]  /*0120*/  @P1 BRA `(.L_x_372) ;  /* 0x0000000000201947 */ /* 0x000fea0003800000 */
[----:B------:R-:W0:Y:S02]  /*0130*/  LDC.64 R2, c[0x0][0x218] ;  /* 0x00008600ff027b82 */ /* 0x000e240000000a00 */
[----:B0-----:R-:W-:-:S06]  /*0140*/  IMAD.WIDE.U32 R2, R4, 0x4, R2 ;  /* 0x0000000404027825 */ /* 0x001fcc00078e0002 */
[----:B------:R-:W2:Y:S01]  /*0150*/  LDG.E.CONSTANT R2, desc[UR10][R2.64] ;  /* 0x0000000a02027981 */ /* 0x000ea2000c1e9900 */
[----:B------:R-:W0:Y:S01]  /*0160*/  S2UR UR5, SR_CgaCtaId ;  /* 0x00000000000579c3 */ /* 0x000e220000008800 */
[----:B------:R-:W-:Y:S02]  /*0170*/  UMOV UR4, 0x400 ;  /* 0x0000040000047882 */ /* 0x000fe40000000000 */
[----:B0-----:R-:W-:-:S06]  /*0180*/  ULEA UR4, UR5, UR4, 0x18 ;  /* 0x0000000405047291 */ /* 0x001fcc000f8ec03f */
[----:B------:R-:W-:-:S05]  /*0190*/  LEA R5, R5, UR4, 0x2 ;  /* 0x0000000405057c11 */ /* 0x000fca000f8e10ff */
[----:B--2---:R0:W-:Y:S02]  /*01a0*/  STS [R5], R2 ;  /* 0x0000000205007388 */ /* 0x0041e40000000800 */
.L_x_372:
[----:B------:R-:W-:Y:S05]  /*01b0*/  BSYNC B0 ;  /* 0x0000000000007941 */ /* 0x000fea0003800000 */
.L_x_371:
[----:B------:R-:W-:Y:S05]  /*01c0*/  @P2 EXIT ;  /* 0x000000000000294d */ /* 0x000fea0003800000 */
[----:B------:R-:W2:Y:S01]  /*01d0*/  LDC R8, c[0x0][0x238] ;  /* 0x00008e00ff087b82 */ /* 0x000ea20000000800 */
[----:B-1----:R-:W-:Y:S02]  /*01e0*/  IABS R7, R9 ;  /* 0x0000000900077213 */ /* 0x002fe40000000000 */
[----:B------:R-:W-:Y:S02]  /*01f0*/  VIADDMNMX.U32 R14, R24, 0x80, R9, PT ;  /* 0x00000080180e7846 */ /* 0x000fe40003800009 */
[----:B--2---:R-:W-:-:S04]  /*0200*/  IABS R6, R8 ;  /* 0x0000000800067213 */ /* 0x004fc80000000000 */
[----:B------:R-:W1:Y:S08]  /*0210*/  I2F.RP R4, R6 ;  /* 0x0000000600047306 */ /* 0x000e700000209400 */
[----:B-1----:R-:W0:Y:S02]  /*0220*/  MUFU.RCP R4, R4 ;  /* 0x0000000400047308 */ /* 0x002e240000001000 */
[----:B0-----:R-:W-:-:S06]  /*0230*/  VIADD R2, R4, 0xffffffe ;  /* 0x0ffffffe04027836 */ /* 0x001fcc0000000000 */
[----:B------:R0:W1:Y:S02]  /*0240*/  F2I.FTZ.U32.TRUNC.NTZ R3, R2 ;  /* 0x0000000200037305 */ /* 0x000064000021f000 */
[----:B0-----:R-:W-:Y:S02]  /*0250*/  IMAD.MOV.U32 R2, RZ, RZ, RZ ;  /* 0x000000ffff027224 */ /* 0x001fe400078e00ff */
[----:B-1----:R-:W-:-:S04]  /*0260*/  IMAD.MOV R5, RZ, RZ, -R3 ;  /* 0x000000ffff057224 */ /* 0x002fc800078e0a03 */
[----:B------:R-:W-:-:S04]  /*0270*/  IMAD R5, R5, R6, RZ ;  /* 0x0000000605057224 */ /* 0x000fc800078e02ff */
[----:B------:R-:W-:Y:S01]  /*0280*/  IMAD.HI.U32 R3, R3, R5, R2 ;  /* 0x0000000503037227 */ /* 0x000fe200078e0002 */
[----:B------:R-:W-:-:S03]  /*0290*/  LOP3.LUT R2, R9, R8, RZ, 0x3c, !PT ;  /* 0x0000000809027212 */ /* 0x000fc600078e3cff */
[----:B------:R-:W-:Y:S01]  /*02a0*/  IMAD.MOV.U32 R5, RZ, RZ, R7 ;  /* 0x000000ffff057224 */ /* 0x000fe200078e0007 */
[----:B------:R-:W-:Y:S01]  /*02b0*/  BAR.SYNC.DEFER_BLOCKING 0x0 ;  /* 0x0000000000007b1d */ /* 0x000fe20000010000 */
[----:B------:R-:W-:Y:S02]  /*02c0*/  ISETP.GE.AND P2, PT, R2, RZ, PT ;  /* 0x000000ff0200720c */ /* 0x000fe40003f46270 */
[----:B------:R-:W-:-:S04]  /*02d0*/  IMAD.HI.U32 R15, R3, R5, RZ ;  /* 0x00000005030f7227 */ /* 0x000fc800078e00ff */
[----:B------:R-:W-:-:S04]  /*02e0*/  IMAD.MOV R3, RZ, RZ, -R15 ;  /* 0x000000ffff037224 */ /* 0x000fc800078e0a0f */
[----:B------:R-:W-:-:S05]  /*02f0*/  IMAD R3, R6, R3, R5 ;  /* 0x0000000306037224 */ /* 0x000fca00078e0205 */
[----:B------:R-:W-:-:S13]  /*0300*/  ISETP.GT.U32.AND P3, PT, R6, R3, PT ;  /* 0x000000030600720c */ /* 0x000fda0003f64070 */
[-C--:B------:R-:W-:Y:S01]  /*0310*/  @!P3 IADD3 R3, R3, -R6.reuse, RZ ;  /* 0x800000060303b210 */ /* 0x080fe20007ffe0ff */
[----:B------:R-:W-:Y:S01]  /*0320*/  @!P3 VIADD R15, R15, 0x1 ;  /* 0x000000010f0fb836 */ /* 0x000fe20000000000 */
[----:B------:R-:W-:Y:S02]  /*0330*/  ISETP.NE.AND P3, PT, R8, RZ, PT ;  /* 0x000000ff0800720c */ /* 0x000fe40003f65270 */
[----:B------:R-:W-:-:S13]  /*0340*/  ISETP.GE.U32.AND P1, PT, R3, R6, PT ;  /* 0x000000060300720c */ /* 0x000fda0003f26070 */
[----:B------:R-:W-:-:S04]  /*0350*/  @P1 VIADD R15, R15, 0x1 ;  /* 0x000000010f0f1836 */ /* 0x000fc80000000000 */
[----:B------:R-:W-:Y:S01]  /*0360*/  @!P2 IMAD.MOV R15, RZ, RZ, -R15 ;  /* 0x000000ffff0fa224 */ /* 0x000fe200078e0a0f */
[----:B------:R-:W-:Y:S02]  /*0370*/  @!P3 LOP3.LUT R15, RZ, R8, RZ, 0x33, !PT ;  /* 0x00000008ff0fb212 */ /* 0x000fe400078e33ff */
[----:B------:R-:W-:Y:S02]  /*0380*/  SHF.R.S32.HI R8, RZ, 0x1f, R25 ;  /* 0x0000001fff087819 */ /* 0x000fe40000011419 */
[----:B------:R-:W0:Y:S01]  /*0390*/  I2F.U32.RP R4, R15 ;  /* 0x0000000f00047306 */ /* 0x000e220000209000 */
[----:B------:R-:W-:Y:S01]  /*03a0*/  IMAD.MOV R5, RZ, RZ, -R15 ;  /* 0x000000ffff057224 */ /* 0x000fe200078e0a0f */
[----:B------:R-:W-:Y:S02]  /*03b0*/  ISETP.NE.U32.AND P3, PT, R15, RZ, PT ;  /* 0x000000ff0f00720c */ /* 0x000fe40003f65070 */
[----:B------:R-:W-:-:S04]  /*03c0*/  LEA.HI R8, R8, R25, RZ, 0x4 ;  /* 0x0000001908087211 */ /* 0x000fc800078f20ff */
[----:B------:R-:W-:Y:S01]  /*03d0*/  SHF.R.S32.HI R8, RZ, 0x4, R8 ;  /* 0x00000004ff087819 */ /* 0x000fe20000011408 */
[----:B0-----:R-:W0:Y:S02]  /*03e0*/  MUFU.RCP R4, R4 ;  /* 0x0000000400047308 */ /* 0x001e240000001000 */
[----:B0-----:R-:W-:-:S06]  /*03f0*/  VIADD R2, R4, 0xffffffe ;  /* 0x0ffffffe04027836 */ /* 0x001fcc0000000000 */
[----:B------:R0:W1:Y:S02]  /*0400*/  F2I.FTZ.U32.TRUNC.NTZ R3, R2 ;  /* 0x0000000200037305 */ /* 0x000064000021f000 */
[----:B0-----:R-:W-:Y:S02]  /*0410*/  IMAD.MOV.U32 R2, RZ, RZ, RZ ;  /* 0x000000ffff027224 */ /* 0x001fe400078e00ff */
[----:B-1----:R-:W-:-:S04]  /*0420*/  IMAD R5, R5, R3, RZ ;  /* 0x0000000305057224 */ /* 0x002fc800078e02ff */
[----:B------:R-:W-:Y:S02]  /*0430*/  IMAD.HI.U32 R3, R3, R5, R2 ;  /* 0x0000000503037227 */ /* 0x000fe400078e0002 */
[----:B------:R-:W0:Y:S04]  /*0440*/  LDC.64 R4, c[0x0][0x228] ;  /* 0x00008a00ff047b82 */ /* 0x000e280000000a00 */
[----:B------:R-:W-:-:S04]  /*0450*/  IMAD.HI.U32 R12, R3, R24, RZ ;  /* 0x00000018030c7227 */ /* 0x000fc800078e00ff */
[----:B------:R-:W-:Y:S01]  /*0460*/  IMAD.MOV R6, RZ, RZ, -R12 ;  /* 0x000000ffff067224 */ /* 0x000fe200078e0a0c */
[----:B------:R-:W1:Y:S03]  /*0470*/  LDC.64 R2, c[0x0][0x220] ;  /* 0x00008800ff027b82 */ /* 0x000e660000000a00 */
[----:B------:R-:W-:-:S05]  /*0480*/  IMAD R6, R15, R6, R24 ;  /* 0x000000060f067224 */ /* 0x000fca00078e0218 */
[----:B------:R-:W-:-:S13]  /*0490*/  ISETP.GE.U32.AND P1, PT, R6, R15, PT ;  /* 0x0000000f0600720c */ /* 0x000fda0003f26070 */
[----:B------:R-:W-:Y:S01]  /*04a0*/  @P1 IADD3 R6, -R15, R6, RZ ;  /* 0x000000060f061210 */ /* 0x000fe20007ffe1ff */
[----:B------:R-:W-:Y:S01]  /*04b0*/  @P1 VIADD R12, R12, 0x1 ;  /* 0x000000010c0c1836 */ /* 0x000fe20000000000 */
[----:B------:R-:W-:Y:S02]  /*04c0*/  ISETP.GE.AND P1, PT, R24, R14, PT ;  /* 0x0000000e1800720c */ /* 0x000fe40003f26270 */
[----:B------:R-:W-:-:S13]  /*04d0*/  ISETP.GE.U32.AND P2, PT, R6, R15, PT ;  /* 0x0000000f0600720c */ /* 0x000fda0003f46070 */
[----:B------:R-:W-:Y:S01]  /*04e0*/  @P2 VIADD R12, R12, 0x1 ;  /* 0x000000010c0c2836 */ /* 0x000fe20000000000 */
[----:B------:R-:W-:-:S05]  /*04f0*/  @!P3 LOP3.LUT R12, RZ, R15, RZ, 0x33, !PT ;  /* 0x0000000fff0cb212 */ /* 0x000fca00078e33ff */
[----:B------:R-:W-:-:S05]  /*0500*/  IMAD R6, R12, UR6, RZ ;  /* 0x000000060c067c24 */ /* 0x000fca000f8e02ff */
[----:B------:R-:W-:-:S04]  /*0510*/  SHF.R.S32.HI R7, RZ, 0x1f, R6 ;  /* 0x0000001fff077819 */ /* 0x000fc80000011406 */
[----:B------:R-:W-:-:S04]  /*0520*/  LEA.HI R7, R7, R6, RZ, 0x4 ;  /* 0x0000000607077211 */ /* 0x000fc800078f20ff */
[----:B------:R-:W-:-:S05]  /*0530*/  LEA.HI.SX32 R7, R7, R8, 0x1c ;  /* 0x0000000807077211 */ /* 0x000fca00078fe2ff */
[----:B-1----:R-:W-:-:S04]  /*0540*/  IMAD.WIDE R2, R7, 0x4, R2 ;  /* 0x0000000407027825 */ /* 0x002fc800078e0202 */
[----:B------:R-:W-:Y:S01]  /*0550*/  IMAD.IADD R7, R25, 0x1, R6 ;  /* 0x0000000119077824 */ /* 0x000fe200078e0206 */
[----:B0-----:R-:W-:Y:S06]  /*0560*/  @P1 EXIT ;  /* 0x000000000000194d */ /* 0x001fec0003800000 */
[----:B------:R-:W-:Y:S01]  /*0570*/  IMAD.WIDE R4, R7, 0x2, R4 ;  /* 0x0000000207047825 */ /* 0x000fe200078e0204 */
[----:B------:R-:W2:Y:S01]  /*0580*/  LDG.E.CONSTANT R3, desc[UR10][R2.64] ;  /* 0x0000000a02037981 */ /* 0x000ea2000c1e9900 */
[----:B------:R-:W-:Y:S01]  /*0590*/  ULDC.64 UR8, c[0x0][0x210] ;  /* 0x0000840000087ab9 */ /* 0x000fe20000000a00 */
[----:B------:R-:W-:Y:S02]  /*05a0*/  ULDC.U8 UR4, c[0x0][0x23c] ;  /* 0x00008f0000047ab9 */ /* 0x000fe40000000000 */
[----:B------:R-:W3:Y:S04]  /*05b0*/  LDG.E.CONSTANT R6, desc[UR10][R4.64] ;  /* 0x0000000a04067981 */ /* 0x000ee8000c1e9900 */
[----:B------:R0:W4:Y:S01]  /*05c0*/  LDG.E.CONSTANT R7, desc[UR10][R4.64+0x4] ;  /* 0x0000040a04077981 */ /* 0x000122000c1e9900 */
[----:B------:R-:W-:Y:S01]  /*05d0*/  IMAD.SHL.U32 R0, R0, 0x8, RZ ;  /* 0x0000000800007824 */ /* 0x000fe200078e00ff */
[----:B------:R-:W-:Y:S01]  /*05e0*/  UPRMT UR4, UR4, 0x8880, URZ ;  /* 0x0000888004047896 */ /* 0x000fe2000800003f */
[----:B------:R-:W-:-:S03]  /*05f0*/  IMAD.IADD R13, R24, 0x1, R15 ;  /* 0x00000001180d7824 */ /* 0x000fc600078e020f */
[----:B------:R-:W-:Y:S01]  /*0600*/  LOP3.LUT R0, R0, 0xffffff8, RZ, 0xc0, !PT ;  /* 0x0ffffff800007812 */ /* 0x000fe200078ec0ff */
[----:B------:R-:W-:-:S03]  /*0610*/  UISETP.NE.AND UP0, UPT, UR4, URZ, UPT ;  /* 0x0000003f0400728c */ /* 0x000fc6000bf05270 */
[----:B------:R-:W-:Y:S01]  /*0620*/  UMOV UR4, URZ ;  /* 0x0000003f00047c82 */ /* 0x000fe20008000000 */
[----:B------:R-:W-:-:S05]  /*0630*/  IMAD R0, R0, UR6, RZ ;  /* 0x0000000600007c24 */ /* 0x000fca000f8e02ff */
[----:B------:R-:W-:Y:S02]  /*0640*/  SHF.R.S32.HI R8, RZ, 0x1f, R0 ;  /* 0x0000001fff087819 */ /* 0x000fe40000011400 */
[C---:B------:R-:W-:Y:S01]  /*0650*/  IADD3 R29, P1, R25.reuse, R0, RZ ;  /* 0x00000000191d7210 */ /* 0x040fe20007f3e0ff */
[----:B------:R-:W-:-:S03]  /*0660*/  IMAD.SHL.U32 R0, R25, 0x2, RZ ;  /* 0x0000000219007824 */ /* 0x000fc600078e00ff */
[----:B------:R-:W-:Y:S02]  /*0670*/  LEA.HI.X.SX32 R8, R25, R8, 0x1, P1 ;  /* 0x0000000819087211 */ /* 0x000fe400008f0eff */
[----:B------:R-:W-:Y:S02]  /*0680*/  LOP3.LUT R0, R0, 0x18, RZ, 0xc0, !PT ;  /* 0x0000001800007812 */ /* 0x000fe400078ec0ff */
[----:B------:R-:W-:Y:S01]  /*0690*/  LEA R28, P1, R29, UR8, 0x2 ;  /* 0x000000081d1c7c11 */ /* 0x000fe2000f8210ff */
[----:B------:R-:W-:-:S03]  /*06a0*/  USEL UR8, URZ, 0x1, UP0 ;  /* 0x000000013f087887 */ /* 0x000fc60008000000 */
[----:B------:R-:W-:Y:S02]  /*06b0*/  LEA.HI.X R29, R29, UR9, R8, 0x2, P1 ;  /* 0x000000091d1d7c11 */ /* 0x000fe400088f1408 */
[----:B--2---:R-:W-:Y:S02]  /*06c0*/  SHF.R.U32.HI R0, RZ, R0, R3 ;  /* 0x00000000ff007219 */ /* 0x004fe40000011603 */
[C-C-:B---3--:R-:W-:Y:S02]  /*06d0*/  PRMT R11, R6.reuse, 0x5410, R6.reuse ;  /* 0x00005410060b7816 */ /* 0x148fe40000000006 */
[----:B------:R-:W-:Y:S02]  /*06e0*/  PRMT R10, R6, 0x7632, R6 ;  /* 0x00007632060a7816 */ /* 0x000fe40000000006 */
[--C-:B------:R-:W-:Y:S02]  /*06f0*/  SHF.R.U32.HI R6, RZ, 0x6, R0.reuse ;  /* 0x00000006ff067819 */ /* 0x100fe40000011600 */
[----:B0-----:R-:W-:-:S02]  /*0700*/  SHF.R.U32.HI R5, RZ, 0x4, R0 ;  /* 0x00000004ff057819 */ /* 0x001fc40000011600 */
[----:B------:R-:W-:Y:S02]  /*0710*/  SHF.R.U32.HI R4, RZ, 0x2, R0 ;  /* 0x00000002ff047819 */ /* 0x000fe40000011600 */
[C-C-:B----4-:R-:W-:Y:S02]  /*0720*/  PRMT R9, R7.reuse, 0x5410, R7.reuse ;  /* 0x0000541007097816 */ /* 0x150fe40000000007 */
[----:B------:R-:W-:Y:S02]  /*0730*/  PRMT R8, R7, 0x7632, R7 ;  /* 0x0000763207087816 */ /* 0x000fe40000000007 */
[----:B------:R-:W-:Y:S02]  /*0740*/  LOP3.LUT R7, R0, 0x3, RZ, 0xc0, !PT ;  /* 0x0000000300077812 */ /* 0x000fe400078ec0ff */
[----:B------:R-:W-:Y:S02]  /*0750*/  LOP3.LUT R6, R6, 0x3, RZ, 0xc0, !PT ;  /* 0x0000000306067812 */ /* 0x000fe400078ec0ff */
[----:B------:R-:W-:-:S02]  /*0760*/  LOP3.LUT R5, R5, 0x3, RZ, 0xc0, !PT ;  /* 0x0000000305057812 */ /* 0x000fc400078ec0ff */
[----:B------:R-:W-:-:S07]  /*0770*/  LOP3.LUT R4, R4, 0x3, RZ, 0xc0, !PT ;  /* 0x0000000304047812 */ /* 0x000fce00078ec0ff */
.L_x_377:
[----:B0-----:R-:W0:Y:S01]  /*0780*/  S2UR UR7, SR_CgaCtaId ;  /* 0x00000000000779c3 */ /* 0x001e220000008800 */
[----:B-1----:R-:W1:Y:S01]  /*0790*/  S2R R17, SR_TID.X ;  /* 0x0000000000117919 */ /* 0x002e620000002100 */
[----:B------:R-:W-:Y:S01]  /*07a0*/  ISETP.NE.AND P1, PT, R24, R13, PT ;  /* 0x0000000d1800720c */ /* 0x000fe20003f25270 */
[----:B------:R-:W-:Y:S01]  /*07b0*/  UMOV UR6, 0x400 ;  /* 0x0000040000067882 */ /* 0x000fe20000000000 */
[----:B------:R-:W-:-:S04]  /*07c0*/  IMAD.MOV.U32 R3, RZ, RZ, 0x1 ;  /* 0x00000001ff037424 */ /* 0x000fc800078e00ff */
[----:B------:R-:W2:Y:S08]  /*07d0*/  S2UR UR5, SR_CTAID.X ;  /* 0x00000000000579c3 */ /* 0x000eb00000002500 */
[----:B---3--:R-:W3:Y:S01]  /*07e0*/  S2UR UR9, SR_CTAID.Y ;  /* 0x00000000000979c3 */ /* 0x008ee20000002600 */
[----:B0-----:R-:W-:-:S04]  /*07f0*/  ULEA UR6, UR7, UR6, 0x18 ;  /* 0x0000000607067291 */ /* 0x001fc8000f8ec03f */
[----:B------:R-:W-:Y:S02]  /*0800*/  ULEA UR6, UR4, UR6, 0x2 ;  /* 0x0000000604067291 */ /* 0x000fe4000f8e103f */
[----:B--2---:R-:W-:Y:S02]  /*0810*/  USHF.L.U32 UR5, UR5, 0x9, URZ ;  /* 0x0000000905057899 */ /* 0x004fe4000800063f */
[----:B------:R-:W-:Y:S01]  /*0820*/  UIADD3 UR6, UR6, 0x20, URZ ;  /* 0x0000002006067890 */ /* 0x000fe2000fffe03f */
[----:B-1----:R-:W-:Y:S11]  /*0830*/  @P1 BRA `(.L_x_373) ;  /* 0x0000000000801947 */ /* 0x002ff60003800000 */
[----:B------:R-:W0:Y:S01]  /*0840*/  LDC.64 R4, c[0x0][0x220] ;  /* 0x00008800ff047b82 */ /* 0x000e220000000a00 */
[----:B------:R-:W-:Y:S01]  /*0850*/  IADD3 R12, R12, 0x1, RZ ;  /* 0x000000010c0c7810 */ /* 0x000fe20007ffe0ff */
[----:B------:R-:W-:Y:S01]  /*0860*/  ULDC UR7, c[0x0][0x234] ;  /* 0x00008d0000077ab9 */ /* 0x000fe20000000800 */
[----:B------:R-:W-:-:S03]  /*0870*/  SHF.R.S32.HI R2, RZ, 0x1f, R25 ;  /* 0x0000001fff027819 */ /* 0x000fc60000011419 */
[----:B------:R-:W-:Y:S01]  /*0880*/  IMAD R0, R12, UR7, RZ ;  /* 0x000000070c007c24 */ /* 0x000fe2000f8e02ff */
[----:B------:R-:W-:Y:S01]  /*0890*/  LEA.HI R2, R2, R25, RZ, 0x4 ;  /* 0x0000001902027211 */ /* 0x000fe200078f20ff */
[----:B------:R-:W1:Y:S03]  /*08a0*/  LDC.64 R8, c[0x0][0x228] ;  /* 0x00008a00ff087b82 */ /* 0x000e660000000a00 */
[----:B------:R-:W-:Y:S02]  /*08b0*/  SHF.R.S32.HI R7, RZ, 0x1f, R0 ;  /* 0x0000001fff077819 */ /* 0x000fe40000011400 */
[----:B------:R-:W-:Y:S02]  /*08c0*/  SHF.R.S32.HI R2, RZ, 0x4, R2 ;  /* 0x00000004ff027819 */ /* 0x000fe40000011402 */
[----:B------:R-:W-:-:S04]  /*08d0*/  LEA.HI R7, R7, R0, RZ, 0x4 ;  /* 0x0000000007077211 */ /* 0x000fc800078f20ff */
[----:B------:R-:W-:-:S05]  /*08e0*/  LEA.HI.SX32 R7, R7, R2, 0x1c ;  /* 0x0000000207077211 */ /* 0x000fca00078fe2ff */
[----:B0-----:R-:W-:-:S04]  /*08f0*/  IMAD.WIDE R4, R7, 0x4, R4 ;  /* 0x0000000407047825 */ /* 0x001fc800078e0204 */
[----:B------:R-:W-:Y:S02]  /*0900*/  IMAD.IADD R7, R25, 0x1, R0 ;  /* 0x0000000119077824 */ /* 0x000fe400078e0200 */
[----:B------:R-:W2:Y:S02]  /*0910*/  LDG.E.CONSTANT R4, desc[UR10][R4.64] ;  /* 0x0000000a04047981 */ /* 0x000ea4000c1e9900 */
[----:B-1----:R-:W-:-:S05]  /*0920*/  IMAD.WIDE R8, R7, 0x2, R8 ;  /* 0x0000000207087825 */ /* 0x002fca00078e0208 */
[----:B------:R-:W4:Y:S04]  /*0930*/  LDG.E.CONSTANT R10, desc[UR10][R8.64] ;  /* 0x0000000a080a7981 */ /* 0x000f28000c1e9900 */
[----:B------:R-:W5:Y:S01]  /*0940*/  LDG.E.CONSTANT R16, desc[UR10][R8.64+0x4] ;  /* 0x0000040a08107981 */ /* 0x000f62000c1e9900 */
[----:B------:R-:W-:Y:S02]  /*0950*/  IMAD.SHL.U32 R0, R25, 0x2, RZ ;  /* 0x0000000219007824 */ /* 0x000fe400078e00ff */
[----:B------:R-:W-:-:S03]  /*0960*/  IMAD.IADD R13, R15, 0x1, R24 ;  /* 0x000000010f0d7824 */ /* 0x000fc600078e0218 */
[----:B------:R-:W-:-:S04]  /*0970*/  LOP3.LUT R7, R0, 0x18, RZ, 0xc0, !PT ;  /* 0x0000001800077812 */ /* 0x000fc800078ec0ff */
[----:B--2---:R-:W-:-:S04]  /*0980*/  SHF.R.U32.HI R7, RZ, R7, R4 ;  /* 0x00000007ff077219 */ /* 0x004fc80000011604 */
[--C-:B------:R-:W-:Y:S02]  /*0990*/  SHF.R.U32.HI R0, RZ, 0x2, R7.reuse ;  /* 0x00000002ff007819 */ /* 0x100fe40000011607 */
[--C-:B------:R-:W-:Y:S02]  /*09a0*/  SHF.R.U32.HI R2, RZ, 0x4, R7.reuse ;  /* 0x00000004ff027819 */ /* 0x100fe40000011607 */
[----:B------:R-:W-:Y:S02]  /*09b0*/  SHF.R.U32.HI R6, RZ, 0x6, R7 ;  /* 0x00000006ff067819 */ /* 0x000fe40000011607 */
[----:B----4-:R-:W-:Y:S02]  /*09c0*/  PRMT R11, R10, 0x5410, R10 ;  /* 0x000054100a0b7816 */ /* 0x010fe4000000000a */
[----:B------:R-:W-:Y:S02]  /*09d0*/  LOP3.LUT R7, R7, 0x3, RZ, 0xc0, !PT ;  /* 0x0000000307077812 */ /* 0x000fe400078ec0ff */
[----:B------:R-:W-:-:S02]  /*09e0*/  LOP3.LUT R4, R0, 0x3, RZ, 0xc0, !PT ;  /* 0x0000000300047812 */ /* 0x000fc400078ec0ff */
[----:B------:R-:W-:Y:S02]  /*09f0*/  LOP3.LUT R5, R2, 0x3, RZ, 0xc0, !PT ;  /* 0x0000000302057812 */ /* 0x000fe400078ec0ff */
[----:B------:R-:W-:Y:S02]  /*0a00*/  LOP3.LUT R6, R6, 0x3, RZ, 0xc0, !PT ;  /* 0x0000000306067812 */ /* 0x000fe400078ec0ff */
[----:B------:R-:W-:Y:S02]  /*0a10*/  PRMT R10, R10, 0x7632, R10 ;  /* 0x000076320a0a7816 */ /* 0x000fe4000000000a */
[C-C-:B-----5:R-:W-:Y:S02]  /*0a20*/  PRMT R9, R16.reuse, 0x5410, R16.reuse ;  /* 0x0000541010097816 */ /* 0x160fe40000000010 */
[----:B------:R-:W-:-:S07]  /*0a30*/  PRMT R8, R16, 0x7632, R16 ;  /* 0x0000763210087816 */ /* 0x000fce0000000010 */
.L_x_373:
[----:B------:R-:W-:Y:S02]  /*0a40*/  IMAD.SHL.U32 R2, R17, 0x4, RZ ;  /* 0x0000000411027824 */ /* 0x000fe400078e00ff */
[----:B------:R-:W-:Y:S01]  /*0a50*/  IMAD.U32 R0, RZ, RZ, UR5 ;  /* 0x00000005ff007e24 */ /* 0x000fe2000f8e00ff */
[----:B------:R-:W-:-:S06]  /*0a60*/  UMOV UR5, UR4 ;  /* 0x0000000400057c82 */ /* 0x000fcc0008000000 */
.L_x_376:
[----:B01----:R-:W2:Y:S01]  /*0a70*/  LDG.E.128.CONSTANT R16, desc[UR10][R28.64] ;  /* 0x0000000a1c107981 */ /* 0x003ea2000c1e9d00 */
[----:B------:R-:W-:Y:S01]  /*0a80*/  VIADD R27, R7, UR8 ;  /* 0x00000008071b7c36 */ /* 0x000fe20008000000 */
[----:B------:R-:W-:Y:S01]  /*0a90*/  IADD3 R43, R4, UR8, RZ ;  /* 0x00000008042b7c10 */ /* 0x000fe2000fffe0ff */
[----:B------:R-:W-:Y:S01]  /*0aa0*/  VIADD R41, R5, UR8 ;  /* 0x0000000805297c36 */ /* 0x000fe20008000000 */
[----:B------:R-:W-:Y:S01]  /*0ab0*/  I2F.F16 R53, -0x100 ;  /* 0xffffff0000357906 */ /* 0x000fe20000200c00 */
[----:B------:R-:W-:-:S07]  /*0ac0*/  VIADD R42, R6, UR8 ;  /* 0x00000008062a7c36 */ /* 0x000fce0008000000 */
[----:B------:R-:W0:Y:S08]  /*0ad0*/  I2F.F16 R22, -0x40 ;  /* 0xffffffc000167906 */ /* 0x000e300000200c00 */
[----:B------:R-:W-:Y:S01]  /*0ae0*/  I2F.F16 R47, -0x10 ;  /* 0xfffffff0002f7906 */ /* 0x000fe20000200c00 */
[----:B0-----:R-:W-:-:S07]  /*0af0*/  PRMT R53, R53, 0x5410, R22 ;  /* 0x0000541035357816 */ /* 0x001fce0000000016 */
[----:B------:R-:W0:Y:S08]  /*0b00*/  I2F.F16 R54, R27 ;  /* 0x0000001b00367306 */ /* 0x000e300000200c00 */
[----:B------:R1:W4:Y:S01]  /*0b10*/  I2F.F16 R46, R43 ;  /* 0x0000002b002e7306 */ /* 0x0003220000200c00 */
[----:B0-----:R-:W-:-:S07]  /*0b20*/  HADD2 R36, R47.H0_H0, -R54.H0_H0 ;  /* 0xa00000362f247230 */ /* 0x001fce0000000800 */
[----:B------:R-:W0:Y:S01]  /*0b30*/  I2F.F16 R44, R41 ;  /* 0x00000029002c7306 */ /* 0x000e220000200c00 */
[----:B------:R-:W-:Y:S01]  /*0b40*/  HADD2 R51, R53, -R54.H0_H0 ;  /* 0xa000003635337230 */ /* 0x000fe20000000000 */
[----:B-1----:R-:W-:Y:S01]  /*0b50*/  LOP3.LUT R43, R43, 0xe400, RZ, 0xfc, !PT ;  /* 0x0000e4002b2b7812 */ /* 0x002fe200078efcff */
[----:B----4-:R-:W-:-:S05]  /*0b60*/  HADD2 R31, R47.H0_H0, -R46.H0_H0 ;  /* 0xa000002e2f1f7230 */ /* 0x010fca0000000800 */
[----:B------:R-:W1:Y:S01]  /*0b70*/  I2F.F16 R20, R42 ;  /* 0x0000002a00147306 */ /* 0x000e620000200c00 */
[----:B------:R-:W-:Y:S02]  /*0b80*/  HADD2 R46, R53, -R46.H0_H0 ;  /* 0xa000002e352e7230 */ /* 0x000fe40000000000 */
[C---:B0-----:R-:W-:Y:S02]  /*0b90*/  HADD2 R26, R47.reuse.H0_H0, -R44.H0_H0 ;  /* 0xa000002c2f1a7230 */ /* 0x041fe40000000800 */
[--C-:B-1----:R-:W-:Y:S02]  /*0ba0*/  HADD2 R47, R47.H0_H0, -R20.reuse.H0_H0 ;  /* 0xa00000142f2f7230 */ /* 0x102fe40000000800 */
[----:B------:R-:W-:Y:S01]  /*0bb0*/  HADD2 R20, R53, -R20.H0_H0 ;  /* 0xa000001435147230 */ /* 0x000fe20000000000 */
[----:B--2---:R-:W-:Y:S02]  /*0bc0*/  SHF.R.U32.HI R50, RZ, 0x8, R16 ;  /* 0x00000008ff327819 */ /* 0x004fe40000011610 */
[----:B------:R-:W-:-:S02]  /*0bd0*/  LOP3.LUT R55, R16, 0x30003, RZ, 0xc0, !PT ;  /* 0x0003000310377812 */ /* 0x000fc400078ec0ff */
[----:B------:R-:W-:Y:S02]  /*0be0*/  LOP3.LUT R56, R50, 0x30003, RZ, 0xc0, !PT ;  /* 0x0003000332387812 */ /* 0x000fe400078ec0ff */
[C---:B------:R-:W-:Y:S02]  /*0bf0*/  LOP3.LUT R37, R16.reuse, 0xc000c, RZ, 0xc0, !PT ;  /* 0x000c000c10257812 */ /* 0x040fe400078ec0ff */
[C---:B------:R-:W-:Y:S02]  /*0c00*/  LOP3.LUT R40, R16.reuse, 0x300030, RZ, 0xc0, !PT ;  /* 0x0030003010287812 */ /* 0x040fe400078ec0ff */
[----:B------:R-:W-:Y:S02]  /*0c10*/  LOP3.LUT R49, R16, 0xc000c0, RZ, 0xc0, !PT ;  /* 0x00c000c010317812 */ /* 0x000fe400078ec0ff */
[C---:B------:R-:W-:Y:S02]  /*0c20*/  LOP3.LUT R16, R17.reuse, 0x30003, RZ, 0xc0, !PT ;  /* 0x0003000311107812 */ /* 0x040fe400078ec0ff */
[----:B------:R-:W-:-:S02]  /*0c30*/  LOP3.LUT R34, R17, 0xc000c, RZ, 0xc0, !PT ;  /* 0x000c000c11227812 */ /* 0x000fc400078ec0ff */
[C---:B------:R-:W-:Y:S02]  /*0c40*/  LOP3.LUT R35, R17.reuse, 0x300030, RZ, 0xc0, !PT ;  /* 0x0030003011237812 */ /* 0x040fe400078ec0ff */
[----:B------:R-:W-:Y:S02]  /*0c50*/  LOP3.LUT R45, R17, 0xc000c0, RZ, 0xc0, !PT ;  /* 0x00c000c0112d7812 */ /* 0x000fe400078ec0ff */
[----:B------:R-:W-:Y:S02]  /*0c60*/  SHF.R.U32.HI R48, RZ, 0x8, R17 ;  /* 0x00000008ff307819 */ /* 0x000fe40000011611 */
[C---:B------:R-:W-:Y:S02]  /*0c70*/  LOP3.LUT R17, R18.reuse, 0x30003, RZ, 0xc0, !PT ;  /* 0x0003000312117812 */ /* 0x040fe400078ec0ff */
[C---:B------:R-:W-:Y:S02]  /*0c80*/  LOP3.LUT R30, R18.reuse, 0xc000c, RZ, 0xc0, !PT ;  /* 0x000c000c121e7812 */ /* 0x040fe400078ec0ff */
[----:B------:R-:W-:-:S02]  /*0c90*/  LOP3.LUT R33, R18, 0x300030, RZ, 0xc0, !PT ;  /* 0x0030003012217812 */ /* 0x000fc400078ec0ff */
[----:B------:R-:W-:Y:S02]  /*0ca0*/  LOP3.LUT R38, R18, 0xc000c0, RZ, 0xc0, !PT ;  /* 0x00c000c012267812 */ /* 0x000fe400078ec0ff */
[----:B------:R-:W-:Y:S02]  /*0cb0*/  SHF.R.U32.HI R39, RZ, 0x8, R18 ;  /* 0x00000008ff277819 */ /* 0x000fe40000011612 */
[C---:B------:R-:W-:Y:S02]  /*0cc0*/  LOP3.LUT R52, R19.reuse, 0x30003, RZ, 0xc0, !PT ;  /* 0x0003000313347812 */ /* 0x040fe400078ec0ff */
[C---:B------:R-:W-:Y:S02]  /*0cd0*/  LOP3.LUT R21, R19.reuse, 0xc000c, RZ, 0xc0, !PT ;  /* 0x000c000c13157812 */ /* 0x040fe400078ec0ff */
[C---:B------:R-:W-:Y:S02]  /*0ce0*/  LOP3.LUT R22, R19.reuse, 0x300030, RZ, 0xc0, !PT ;  /* 0x0030003013167812 */ /* 0x040fe400078ec0ff */
[----:B------:R-:W-:-:S02]  /*0cf0*/  LOP3.LUT R23, R19, 0xc000c0, RZ, 0xc0, !PT ;  /* 0x00c000c013177812 */ /* 0x000fc400078ec0ff */
[----:B------:R-:W-:Y:S02]  /*0d00*/  SHF.R.U32.HI R32, RZ, 0x8, R19 ;  /* 0x00000008ff207819 */ /* 0x000fe40000011613 */
[----:B------:R-:W-:Y:S01]  /*0d10*/  LOP3.LUT R19, R27, 0xe400, RZ, 0xfc, !PT ;  /* 0x0000e4001b137812 */ /* 0x000fe200078efcff */
[----:B------:R-:W-:Y:S01]  /*0d20*/  HADD2 R27, R53, -R44.H0_H0 ;  /* 0xa000002c351b7230 */ /* 0x000fe20000000000 */
[----:B------:R-:W-:Y:S02]  /*0d30*/  LOP3.LUT R18, R55, 0x64006400, RZ, 0xfc, !PT ;  /* 0x6400640037127812 */ /* 0x000fe400078efcff */
[----:B------:R-:W-:Y:S02]  /*0d40*/  LOP3.LUT R56, R56, 0x64006400, RZ, 0xfc, !PT ;  /* 0x6400640038387812 */ /* 0x000fe400078efcff */
[----:B------:R-:W-:Y:S01]  /*0d50*/  LOP3.LUT R53, R42, 0xe400, RZ, 0xfc, !PT ;  /* 0x0000e4002a357812 */ /* 0x000fe200078efcff */
[--C-:B------:R-:W-:Y:S01]  /*0d60*/  HADD2 R18, R18, R19.reuse.H0_H0 ;  /* 0x2000001312127230 */ /* 0x100fe20000000000 */
[----:B------:R-:W-:Y:S01]  /*0d70*/  LOP3.LUT R42, R41, 0xe400, RZ, 0xfc, !PT ;  /* 0x0000e400292a7812 */ /* 0x000fe200078efcff */
[----:B------:R-:W-:Y:S01]  /*0d80*/  HADD2 R44, R56, R19.H0_H0 ;  /* 0x20000013382c7230 */ /* 0x000fe20000000000 */
[----:B------:R-:W-:-:S02]  /*0d90*/  LOP3.LUT R41, R39, 0x30003, RZ, 0xc0, !PT ;  /* 0x0003000327297812 */ /* 0x000fc400078ec0ff */
[----:B------:R-:W-:Y:S01]  /*0da0*/  LOP3.LUT R55, R32, 0x30003, RZ, 0xc0, !PT ;  /* 0x0003000320377812 */ /* 0x000fe200078ec0ff */
[----:B------:R-:W-:Y:S01]  /*0db0*/  HFMA2.MMA R18, R11, R18, -RZ ;  /* 0x000000120b127235 */ /* 0x000fe200001000ff */
[----:B------:R-:W-:Y:S02]  /*0dc0*/  LOP3.LUT R16, R16, 0x64006400, RZ, 0xfc, !PT ;  /* 0x6400640010107812 */ /* 0x000fe400078efcff */
[----:B------:R-:W-:Y:S02]  /*0dd0*/  LOP3.LUT R19, R48, 0x30003, RZ, 0xc0, !PT ;  /* 0x0003000330137812 */ /* 0x000fe400078ec0ff */
[----:B------:R-:W-:Y:S02]  /*0de0*/  LOP3.LUT R17, R17, 0x64006400, RZ, 0xfc, !PT ;  /* 0x6400640011117812 */ /* 0x000fe400078efcff */
[----:B------:R-:W-:Y:S02]  /*0df0*/  LOP3.LUT R41, R41, 0x64006400, RZ, 0xfc, !PT ;  /* 0x6400640029297812 */ /* 0x000fe400078efcff */
[----:B------:R-:W-:-:S02]  /*0e00*/  LOP3.LUT R52, R52, 0x64006400, RZ, 0xfc, !PT ;  /* 0x6400640034347812 */ /* 0x000fc400078efcff */
[----:B------:R-:W-:Y:S02]  /*0e10*/  LOP3.LUT R56, R55, 0x64006400, RZ, 0xfc, !PT ;  /* 0x6400640037387812 */ /* 0x000fe400078efcff */
[----:B------:R-:W-:Y:S01]  /*0e20*/  LOP3.LUT R54, R19, 0x64006400, RZ, 0xfc, !PT ;  /* 0x6400640013367812 */ /* 0x000fe200078efcff */
[----:B------:R-:W-:Y:S01]  /*0e30*/  HADD2 R19, R16, R43.H0_H0 ;  /* 0x2000002b10137230 */ /* 0x000fe20000000000 */
[----:B------:R-:W-:Y:S01]  /*0e40*/  LOP3.LUT R60, R37, 0x64006400, RZ, 0xfc, !PT ;  /* 0x64006400253c7812 */ /* 0x000fe200078efcff */
[--C-:B------:R-:W-:Y:S01]  /*0e50*/  HADD2 R16, R17, R42.reuse.H0_H0 ;  /* 0x2000002a11107230 */ /* 0x100fe20000000000 */
[----:B------:R-:W-:Y:S01]  /*0e60*/  LOP3.LUT R37, R50, 0xc000c, RZ, 0xc0, !PT ;  /* 0x000c000c32257812 */ /* 0x000fe200078ec0ff */
[----:B------:R-:W-:Y:S01]  /*0e70*/  HADD2 R42, R41, R42.H0_H0 ;  /* 0x2000002a292a7230 */ /* 0x000fe20000000000 */
[----:B------:R-:W-:Y:S01]  /*0e80*/  LOP3.LUT R57, R35, 0x64006400, RZ, 0xfc, !PT ;  /* 0x6400640023397812 */ /* 0x000fe200078efcff */
[--C-:B------:R-:W-:Y:S01]  /*0e90*/  HADD2 R17, R52, R53.reuse.H0_H0 ;  /* 0x2000003534117230 */ /* 0x100fe20000000000 */
[----:B------:R-:W-:Y:S01]  /*0ea0*/  LOP3.LUT R52, R40, 0x64006400, RZ, 0xfc, !PT ;  /* 0x6400640028347812 */ /* 0x000fe200078efcff */
[----:B------:R-:W-:Y:S01]  /*0eb0*/  HADD2 R41, R56, R53.H0_H0 ;  /* 0x2000003538297230 */ /* 0x000fe20000000000 */
[C---:B------:R-:W-:Y:S01]  /*0ec0*/  LOP3.LUT R53, R50.reuse, 0x300030, RZ, 0xc0, !PT ;  /* 0x0030003032357812 */ /* 0x040fe200078ec0ff */
[----:B------:R-:W-:Y:S01]  /*0ed0*/  HADD2 R43, R54, R43.H0_H0 ;  /* 0x2000002b362b7230 */ /* 0x000fe20000000000 */
[----:B------:R-:W-:Y:S01]  /*0ee0*/  LOP3.LUT R54, R50, 0xc000c0, RZ, 0xc0, !PT ;  /* 0x00c000c032367812 */ /* 0x000fe200078ec0ff */
[--C-:B------:R-:W-:Y:S01]  /*0ef0*/  HFMA2 R60, R60, 0.25, 0.25, R51.reuse.H0_H0 ;  /* 0x340034003c3c7831 */ /* 0x100fe20000040033 */
[----:B------:R-:W-:Y:S01]  /*0f00*/  LOP3.LUT R40, R37, 0x64006400, RZ, 0xfc, !PT ;  /* 0x6400640025287812 */ /* 0x000fe200078efcff */
[--C-:B------:R-:W-:Y:S01]  /*0f10*/  HFMA2 R59, R52, 0.0625, 0.0625, R51.reuse.H1_H1 ;  /* 0x2c002c00343b7831 */ /* 0x100fe20000060033 */
[----:B------:R-:W-:Y:S01]  /*0f20*/  LOP3.LUT R50, R53, 0x64006400, RZ, 0xfc, !PT ;  /* 0x6400640035327812 */ /* 0x000fe200078efcff */
[----:B------:R-:W-:Y:S01]  /*0f30*/  HFMA2 R57, R57, 0.0625, 0.0625, R46.H1_H1 ;  /* 0x2c002c0039397831 */ /* 0x000fe2000006002e */
[----:B------:R-:W-:Y:S01]  /*0f40*/  LOP3.LUT R52, R48, 0x300030, RZ, 0xc0, !PT ;  /* 0x0030003030347812 */ /* 0x000fe200078ec0ff */
[--C-:B------:R-:W-:Y:S01]  /*0f50*/  HFMA2 R40, R40, 0.25, 0.25, R51.reuse.H0_H0 ;  /* 0x3400340028287831 */ /* 0x100fe20000040033 */
[----:B------:R-:W-:Y:S01]  /*0f60*/  LOP3.LUT R49, R49, 0x64006400, RZ, 0xfc, !PT ;  /* 0x6400640031317812 */ /* 0x000fe200078efcff */
[----:B------:R-:W-:Y:S01]  /*0f70*/  HFMA2 R37, R50, 0.0625, 0.0625, R51.H1_H1 ;  /* 0x2c002c0032257831 */ /* 0x000fe20000060033 */
[----:B------:R-:W-:Y:S01]  /*0f80*/  LOP3.LUT R51, R34, 0x64006400, RZ, 0xfc, !PT ;  /* 0x6400640022337812 */ /* 0x000fe200078efcff */
[----:B------:R-:W-:Y:S01]  /*0f90*/  HFMA2.MMA R16, R9, R16, -RZ ;  /* 0x0000001009107235 */ /* 0x000fe200001000ff */
[----:B------:R-:W-:Y:S01]  /*0fa0*/  LOP3.LUT R34, R48, 0xc000c, RZ, 0xc0, !PT ;  /* 0x000c000c30227812 */ /* 0x000fe200078ec0ff */
[----:B------:R-:W-:Y:S01]  /*0fb0*/  HFMA2 R49, R49, 0.015625, 0.015625, R36.H0_H0 ;  /* 0x2400240031317831 */ /* 0x000fe20000040024 */
[----:B------:R-:W-:Y:S01]  /*0fc0*/  LOP3.LUT R50, R45, 0x64006400, RZ, 0xfc, !PT ;  /* 0x640064002d327812 */ /* 0x000fe200078efcff */
[--C-:B------:R-:W-:Y:S01]  /*0fd0*/  HFMA2 R58, R51, 0.25, 0.25, R46.reuse.H0_H0 ;  /* 0x34003400333a7831 */ /* 0x100fe2000004002e */
[----:B------:R-:W-:Y:S01]  /*0fe0*/  LOP3.LUT R35, R34, 0x64006400, RZ, 0xfc, !PT ;  /* 0x6400640022237812 */ /* 0x000fe200078efcff */
[----:B------:R-:W-:Y:S01]  /*0ff0*/  HMUL2 R19, R10, R19 ;  /* 0x000000130a137232 */ /* 0x000fe20000000000 */
[----:B------:R-:W-:Y:S01]  /*1000*/  LOP3.LUT R45, R52, 0x64006400, RZ, 0xfc, !PT ;  /* 0x64006400342d7812 */ /* 0x000fe200078efcff */
[----:B------:R-:W-:Y:S01]  /*1010*/  HFMA2 R50, R50, 0.015625, 0.015625, R31.H0_H0 ;  /* 0x2400240032327831 */ /* 0x000fe2000004001f */
[----:B------:R-:W-:Y:S01]  /*1020*/  LOP3.LUT R53, R54, 0x64006400, RZ, 0xfc, !PT ;  /* 0x6400640036357812 */ /* 0x000fe200078efcff */
[--C-:B------:R-:W-:Y:S01]  /*1030*/  HFMA2 R35, R35, 0.25, 0.25, R46.reuse.H0_H0 ;  /* 0x3400340023237831 */ /* 0x100fe2000004002e */
[----:B------:R-:W-:Y:S01]  /*1040*/  LOP3.LUT R48, R48, 0xc000c0, RZ, 0xc0, !PT ;  /* 0x00c000c030307812 */ /* 0x000fe200078ec0ff */
[----:B------:R-:W-:Y:S01]  /*1050*/  HFMA2 R34, R45, 0.0625, 0.0625, R46.H1_H1 ;  /* 0x2c002c002d227831 */ /* 0x000fe2000006002e */
[----:B------:R-:W-:Y:S01]  /*1060*/  LOP3.LUT R46, R33, 0x64006400, RZ, 0xfc, !PT ;  /* 0x64006400212e7812 */ /* 0x000fe200078efcff */
[----:B------:R-:W-:Y:S01]  /*1070*/  HFMA2 R36, R53, 0.015625, 0.015625, R36.H0_H0 ;  /* 0x2400240035247831 */ /* 0x000fe20000040024 */
[----:B------:R-:W-:Y:S01]  /*1080*/  LOP3.LUT R33, R39, 0x300030, RZ, 0xc0, !PT ;  /* 0x0030003027217812 */ /* 0x000fe200078ec0ff */
[----:B------:R-:W-:Y:S01]  /*1090*/  HMUL2 R17, R8, R17 ;  /* 0x0000001108117232 */ /* 0x000fe20000000000 */
[----:B------:R-:W-:Y:S01]  /*10a0*/  LOP3.LUT R48, R48, 0x64006400, RZ, 0xfc, !PT ;  /* 0x6400640030307812 */ /* 0x000fe200078efcff */
[----:B------:R-:W-:Y:S01]  /*10b0*/  HFMA2 R55, R46, 0.0625, 0.0625, R27.H1_H1 ;  /* 0x2c002c002e377831 */ /* 0x000fe2000006001b */
[----:B------:R-:W-:-:S02]  /*10c0*/  LOP3.LUT R51, R38, 0x64006400, RZ, 0xfc, !PT ;  /* 0x6400640026337812 */ /* 0x000fc400078efcff */
[----:B------:R-:W-:Y:S01]  /*10d0*/  LOP3.LUT R38, R33, 0x64006400, RZ, 0xfc, !PT ;  /* 0x6400640021267812 */ /* 0x000fe200078efcff */
[----:B------:R-:W-:Y:S01]  /*10e0*/  HFMA2 R31, R48, 0.015625, 0.015625, R31.H0_H0 ;  /* 0x24002400301f7831 */ /* 0x000fe2000004001f */
[----:B------:R-:W-:Y:S01]  /*10f0*/  LOP3.LUT R53, R22, 0x64006400, RZ, 0xfc, !PT ;  /* 0x6400640016357812 */ /* 0x000fe200078efcff */
[----:B------:R-:W-:Y:S01]  /*1100*/  HFMA2 R51, R51, 0.015625, 0.015625, R26.H0_H0 ;  /* 0x2400240033337831 */ /* 0x000fe2000004001a */
[C---:B------:R-:W-:Y:S02]  /*1110*/  LOP3.LUT R45, R39.reuse, 0xc000c, RZ, 0xc0, !PT ;  /* 0x000c000c272d7812 */ /* 0x040fe400078ec0ff */
[C---:B------:R-:W-:Y:S01]  /*1120*/  LOP3.LUT R33, R32.reuse, 0xc000c, RZ, 0xc0, !PT ;  /* 0x000c000c20217812 */ /* 0x040fe200078ec0ff */
[----:B------:R-:W-:Y:S01]  /*1130*/  HFMA2 R53, R53, 0.0625, 0.0625, R20.H1_H1 ;  /* 0x2c002c0035357831 */ /* 0x000fe20000060014 */
[----:B------:R-:W-:Y:S02]  /*1140*/  LOP3.LUT R22, R32, 0x300030, RZ, 0xc0, !PT ;  /* 0x0030003020167812 */ /* 0x000fe400078ec0ff */
[----:B------:R-:W-:-:S02]  /*1150*/  LOP3.LUT R39, R39, 0xc000c0, RZ, 0xc0, !PT ;  /* 0x00c000c027277812 */ /* 0x000fc400078ec0ff */
[----:B------:R-:W-:Y:S02]  /*1160*/  LOP3.LUT R32, R32, 0xc000c0, RZ, 0xc0, !PT ;  /* 0x00c000c020207812 */ /* 0x000fe400078ec0ff */
[----:B------:R-:W-:Y:S02]  /*1170*/  LOP3.LUT R30, R30, 0x64006400, RZ, 0xfc, !PT ;  /* 0x640064001e1e7812 */ /* 0x000fe400078efcff */
[----:B------:R-:W-:Y:S02]  /*1180*/  LOP3.LUT R48, R45, 0x64006400, RZ, 0xfc, !PT ;  /* 0x640064002d307812 */ /* 0x000fe400078efcff */
[----:B------:R-:W-:Y:S01]  /*1190*/  LOP3.LUT R52, R23, 0x64006400, RZ, 0xfc, !PT ;  /* 0x6400640017347812 */ /* 0x000fe200078efcff */
[--C-:B------:R-:W-:Y:S01]  /*11a0*/  HFMA2 R56, R30, 0.25, 0.25, R27.reuse.H0_H0 ;  /* 0x340034001e387831 */ /* 0x100fe2000004001b */
[----:B------:R-:W-:Y:S01]  /*11b0*/  LOP3.LUT R39, R39, 0x64006400, RZ, 0xfc, !PT ;  /* 0x6400640027277812 */ /* 0x000fe200078efcff */
[----:B------:R-:W-:Y:S01]  /*11c0*/  HFMA2 R30, R48, 0.25, 0.25, R27.H0_H0 ;  /* 0x34003400301e7831 */ /* 0x000fe2000004001b */
[----:B------:R-:W-:Y:S01]  /*11d0*/  LOP3.LUT R21, R21, 0x64006400, RZ, 0xfc, !PT ;  /* 0x6400640015157812 */ /* 0x000fe200078efcff */
[----:B------:R-:W-:Y:S01]  /*11e0*/  HFMA2 R52, R52, 0.015625, 0.015625, R47.H0_H0 ;  /* 0x2400240034347831 */ /* 0x000fe2000004002f */
[----:B------:R-:W-:Y:S01]  /*11f0*/  LOP3.LUT R33, R33, 0x64006400, RZ, 0xfc, !PT ;  /* 0x6400640021217812 */ /* 0x000fe200078efcff */
[----:B------:R-:W-:Y:S01]  /*1200*/  HFMA2 R27, R38, 0.0625, 0.0625, R27.H1_H1 ;  /* 0x2c002c00261b7831 */ /* 0x000fe2000006001b */
[----:B------:R-:W-:Y:S01]  /*1210*/  LOP3.LUT R23, R22, 0x64006400, RZ, 0xfc, !PT ;  /* 0x6400640016177812 */ /* 0x000fe200078efcff */
[----:B------:R-:W-:Y:S01]  /*1220*/  HFMA2 R26, R39, 0.015625, 0.015625, R26.H0_H0 ;  /* 0x24002400271a7831 */ /* 0x000fe2000004001a */
[----:B------:R-:W-:Y:S01]  /*1230*/  LOP3.LUT R32, R32, 0x64006400, RZ, 0xfc, !PT ;  /* 0x6400640020207812 */ /* 0x000fe200078efcff */
[----:B------:R-:W-:-:S02]  /*1240*/  HFMA2 R54, R21, 0.25, 0.25, R20.H0_H0 ;  /* 0x3400340015367831 */ /* 0x000fc40000040014 */
[--C-:B------:R-:W-:Y:S02]  /*1250*/  HFMA2 R45, R33, 0.25, 0.25, R20.reuse.H0_H0 ;  /* 0x34003400212d7831 */ /* 0x100fe40000040014 */
[----:B------:R-:W-:Y:S02]  /*1260*/  HFMA2 R46, R23, 0.0625, 0.0625, R20.H1_H1 ;  /* 0x2c002c00172e7831 */ /* 0x000fe40000060014 */
[----:B------:R-:W-:Y:S01]  /*1270*/  HFMA2 R47, R32, 0.015625, 0.015625, R47.H0_H0 ;  /* 0x24002400202f7831 */ /* 0x000fe2000004002f */
[----:B------:R-:W-:Y:S06]  /*1280*/  @!P0 BRA `(.L_x_374) ;  /* 0x0000000800248947 */ /* 0x000fec0003800000 */
[----:B------:R-:W0:Y:S01]  /*1290*/  LDS.128 R20, [UR6+-0x20] ;  /* 0xffffe006ff147984 */ /* 0x000e220008000c00 */
[----:B------:R-:W0:Y:S01]  /*12a0*/  LDC R48, c[0x0][0x234] ;  /* 0x00008d00ff307b82 */ /* 0x000e220000000800 */
[----:B------:R-:W-:Y:S01]  /*12b0*/  PRMT R61, R18, 0x5410, R19 ;  /* 0x00005410123d7816 */ /* 0x000fe20000000013 */
[C---:B------:R-:W-:Y:S01]  /*12c0*/  HFMA2.MMA R56, R9.reuse, R56, -RZ ;  /* 0x0000003809387235 */ /* 0x040fe200001000ff */
[----:B------:R-:W-:Y:S01]  /*12d0*/  HMUL2 R57, R10, R57 ;  /* 0x000000390a397232 */ /* 0x000fe20000000000 */
[----:B------:R-:W-:Y:S01]  /*12e0*/  HFMA2.MMA R27, R9, R27, -RZ ;  /* 0x0000001b091b7235 */ /* 0x000fe200001000ff */
[C---:B------:R-:W-:Y:S02]  /*12f0*/  HMUL2 R53, R8.reuse, R53 ;  /* 0x0000003508357232 */ /* 0x040fe40000000000 */
[----:B------:R-:W-:Y:S01]  /*1300*/  HMUL2 R41, R8, R41 ;  /* 0x0000002908297232 */ /* 0x000fe20000000000 */
[----:B------:R-:W1:Y:S01]  /*1310*/  LDC.64 R32, c[0x0][0x240] ;  /* 0x00009000ff207b82 */ /* 0x000e620000000a00 */
[----:B------:R-:W-:-:S02]  /*1320*/  HMUL2 R35, R10, R35 ;  /* 0x000000230a237232 */ /* 0x000fc40000000000 */
[-CC-:B0-----:R-:W-:Y:S02]  /*1330*/  IMAD R39, R20, R48.reuse, R25.reuse ;  /* 0x0000003014277224 */ /* 0x181fe400078e0219 */
[----:B------:R-:W-:Y:S02]  /*1340*/  IMAD R21, R21, R48, R25 ;  /* 0x0000003015157224 */ /* 0x000fe400078e0219 */
[----:B-1----:R-:W-:-:S04]  /*1350*/  IMAD.WIDE R38, R39, 0x2, R32 ;  /* 0x0000000227267825 */ /* 0x002fc800078e0220 */
[----:B------:R-:W-:Y:S01]  /*1360*/  IMAD.WIDE R20, R21, 0x2, R32 ;  /* 0x0000000215147825 */ /* 0x000fe200078e0220 */
[----:B------:R0:W-:Y:S03]  /*1370*/  STG.E desc[UR10][R38.64], R61 ;  /* 0x0000003d26007986 */ /* 0x0001e6000c10190a */
[----:B------:R-:W-:Y:S01]  /*1380*/  IMAD R23, R23, R48, R25 ;  /* 0x0000003017177224 */ /* 0x000fe200078e0219 */
[----:B0-----:R-:W-:-:S05]  /*1390*/  PRMT R61, R16, 0x5410, R17 ;  /* 0x00005410103d7816 */ /* 0x001fca0000000011 */
[----:B------:R0:W-:Y:S02]  /*13a0*/  STG.E desc[UR10][R38.64+0x4], R61 ;  /* 0x0000043d26007986 */ /* 0x0001e4000c10190a */
[----:B0-----:R-:W-:Y:S01]  /*13b0*/  PRMT R39, R18, 0x7632, R19 ;  /* 0x0000763212277816 */ /* 0x001fe20000000013 */
[----:B------:R-:W-:Y:S01]  /*13c0*/  IMAD R61, R22, R48, R25 ;  /* 0x00000030163d7224 */ /* 0x000fe200078e0219 */
[----:B------:R-:W-:-:S03]  /*13d0*/  HFMA2.MMA R22, R11, R60, -RZ ;  /* 0x0000003c0b167235 */ /* 0x000fc600001000ff */
[----:B------:R0:W-:Y:S02]  /*13e0*/  STG.E desc[UR10][R20.64], R39 ;  /* 0x0000002714007986 */ /* 0x0001e4000c10190a */
[----:B0-----:R-:W-:Y:S02]  /*13f0*/  PRMT R39, R16, 0x7632, R17 ;  /* 0x0000763210277816 */ /* 0x001fe40000000011 */
[----:B------:R-:W0:Y:S04]  /*1400*/  LDS.128 R16, [UR6+-0x10] ;  /* 0xfffff006ff107984 */ /* 0x000e280008000c00 */
[----:B------:R1:W-:Y:S02]  /*1410*/  STG.E desc[UR10][R20.64+0x4], R39 ;  /* 0x0000042714007986 */ /* 0x0003e4000c10190a */
[----:B-1----:R-:W-:-:S02]  /*1420*/  IMAD.MOV.U32 R21, RZ, RZ, R54 ;  /* 0x000000ffff157224 */ /* 0x002fc400078e0036 */
[----:B------:R-:W-:Y:S02]  /*1430*/  HMUL2 R54, R10, R58 ;  /* 0x0000003a0a367232 */ /* 0x000fe40000000000 */
[----:B------:R-:W-:-:S04]  /*1440*/  IMAD.WIDE R38, R23, 0x2, R32 ;  /* 0x0000000217267825 */ /* 0x000fc800078e0220 */
[----:B------:R-:W-:Y:S02]  /*1450*/  HMUL2 R58, R8, R21 ;  /* 0x00000015083a7232 */ /* 0x000fe40000000000 */
[----:B------:R-:W-:Y:S01]  /*1460*/  IMAD.WIDE R20, R61, 0x2, R32 ;  /* 0x000000023d147825 */ /* 0x000fe200078e0220 */
[C-C-:B------:R-:W-:Y:S02]  /*1470*/  PRMT R61, R22.reuse, 0x5410, R54.reuse ;  /* 0x00005410163d7816 */ /* 0x140fe40000000036 */
[----:B------:R-:W-:-:S03]  /*1480*/  PRMT R54, R22, 0x7632, R54 ;  /* 0x0000763216367816 */ /* 0x000fc60000000036 */
[----:B------:R1:W-:Y:S02]  /*1490*/  STG.E desc[UR10][R20.64], R61 ;  /* 0x0000003d14007986 */ /* 0x0003e4000c10190a */
[C-C-:B-1----:R-:W-:Y:S01]  /*14a0*/  PRMT R61, R56.reuse, 0x5410, R58.reuse ;  /* 0x00005410383d7816 */ /* 0x142fe2000000003a */
[-CC-:B0-----:R-:W-:Y:S01]  /*14b0*/  IMAD R17, R17, R48.reuse, R25.reuse ;  /* 0x0000003011117224 */ /* 0x181fe200078e0219 */
[----:B------:R-:W-:Y:S01]  /*14c0*/  PRMT R58, R56, 0x7632, R58 ;  /* 0x00007632383a7816 */ /* 0x000fe2000000003a */
[----:B------:R-:W-:Y:S01]  /*14d0*/  HFMA2.MMA R56, R11, R59, -RZ ;  /* 0x0000003b0b387235 */ /* 0x000fe200001000ff */
[----:B------:R-:W-:Y:S01]  /*14e0*/  IMAD R19, R19, R48, R25 ;  /* 0x0000003013137224 */ /* 0x000fe200078e0219 */
[----:B------:R-:W-:Y:S04]  /*14f0*/  STG.E desc[UR10][R20.64+0x4], R61 ;  /* 0x0000043d14007986 */ /* 0x000fe8000c10190a */
[----:B------:R-:W-:Y:S04]  /*1500*/  STG.E desc[UR10][R38.64], R54 ;  /* 0x0000003626007986 */ /* 0x000fe8000c10190a */
[----:B------:R0:W-:Y:S01]  /*1510*/  STG.E desc[UR10][R38.64+0x4], R58 ;  /* 0x0000043a26007986 */ /* 0x0001e2000c10190a */
[----:B------:R-:W-:-:S02]  /*1520*/  PRMT R59, R56, 0x5410, R57 ;  /* 0x00005410383b7816 */ /* 0x000fc40000000039 */
[----:B------:R-:W-:Y:S01]  /*1530*/  PRMT R57, R56, 0x7632, R57 ;  /* 0x0000763238397816 */ /* 0x000fe20000000039 */
[----:B------:R-:W1:Y:S01]  /*1540*/  LDS.128 R20, [UR6] ;  /* 0x00000006ff147984 */ /* 0x000e620008000c00 */
[----:B0-----:R-:W-:Y:S02]  /*1550*/  IMAD.MOV.U32 R38, RZ, RZ, R55 ;  /* 0x000000ffff267224 */ /* 0x001fe400078e0037 */
[----:B------:R-:W-:-:S04]  /*1560*/  IMAD R55, R16, R48, R25 ;  /* 0x0000003010377224 */ /* 0x000fc800078e0219 */
[----:B------:R-:W-:Y:S01]  /*1570*/  HFMA2.MMA R16, R9, R38, -RZ ;  /* 0x0000002609107235 */ /* 0x000fe200001000ff */
[----:B------:R-:W-:-:S04]  /*1580*/  IMAD.WIDE R38, R55, 0x2, R32 ;  /* 0x0000000237267825 */ /* 0x000fc800078e0220 */
[----:B------:R-:W-:Y:S01]  /*1590*/  IMAD.WIDE R54, R17, 0x2, R32 ;  /* 0x0000000211367825 */ /* 0x000fe200078e0220 */
[----:B------:R0:W-:Y:S03]  /*15a0*/  STG.E desc[UR10][R38.64], R59 ;  /* 0x0000003b26007986 */ /* 0x0001e6000c10190a */
[----:B------:R-:W-:Y:S01]  /*15b0*/  IMAD R17, R18, R48, R25 ;  /* 0x0000003012117224 */ /* 0x000fe200078e0219 */
[----:B------:R-:W-:Y:S01]  /*15c0*/  HFMA2.MMA R18, R11, R49, -RZ ;  /* 0x000000310b127235 */ /* 0x000fe200001000ff */
[----:B------:R-:W-:Y:S01]  /*15d0*/  HMUL2 R49, R10, R50 ;  /* 0x000000320a317232 */ /* 0x000fe20000000000 */
[C-C-:B0-----:R-:W-:Y:S02]  /*15e0*/  PRMT R59, R16.reuse, 0x5410, R53.reuse ;  /* 0x00005410103b7816 */ /* 0x141fe40000000035 */
[----:B------:R-:W-:-:S03]  /*15f0*/  PRMT R53, R16, 0x7632, R53 ;  /* 0x0000763210357816 */ /* 0x000fc60000000035 */
[----:B------:R0:W-:Y:S04]  /*1600*/  STG.E desc[UR10][R38.64+0x4], R59 ;  /* 0x0000043b26007986 */ /* 0x0001e8000c10190a */
[----:B------:R2:W-:Y:S04]  /*1610*/  STG.E desc[UR10][R54.64+0x4], R53 ;  /* 0x0000043536007986 */ /* 0x0005e8000c10190a */
[----:B------:R-:W-:Y:S01]  /*1620*/  STG.E desc[UR10][R54.64], R57 ;  /* 0x0000003936007986 */ /* 0x000fe2000c10190a */
[----:B0-----:R-:W-:Y:S01]  /*1630*/  IMAD.MOV.U32 R39, RZ, RZ, R52 ;  /* 0x000000ffff277224 */ /* 0x001fe200078e0034 */
[----:B------:R-:W-:Y:S01]  /*1640*/  HFMA2.MMA R52, R9, R51, -RZ ;  /* 0x0000003309347235 */ /* 0x000fe200001000ff */
[----:B------:R-:W-:Y:S01]  /*1650*/  IMAD.WIDE R50, R17, 0x2, R32 ;  /* 0x0000000211327825 */ /* 0x000fe200078e0220 */
[----:B--2---:R-:W-:-:S03]  /*1660*/  PRMT R53, R18, 0x5410, R49 ;  /* 0x0000541012357816 */ /* 0x004fc60000000031 */
[----:B------:R-:W-:Y:S02]  /*1670*/  HMUL2 R17, R8, R39 ;  /* 0x0000002708117232 */ /* 0x000fe40000000000 */
[----:B------:R-:W-:Y:S01]  /*1680*/  IMAD.WIDE R38, R19, 0x2, R32 ;  /* 0x0000000213267825 */ /* 0x000fe200078e0220 */
[----:B------:R-:W-:Y:S01]  /*1690*/  PRMT R49, R18, 0x7632, R49 ;  /* 0x0000763212317816 */ /* 0x000fe20000000031 */
[----:B------:R0:W-:Y:S02]  /*16a0*/  STG.E desc[UR10][R50.64], R53 ;  /* 0x0000003532007986 */ /* 0x0001e4000c10190a */
[----:B0-----:R-:W-:-:S05]  /*16b0*/  PRMT R53, R52, 0x5410, R17 ;  /* 0x0000541034357816 */ /* 0x001fca0000000011 */
[----:B------:R0:W-:Y:S04]  /*16c0*/  STG.E desc[UR10][R50.64+0x4], R53 ;  /* 0x0000043532007986 */ /* 0x0001e8000c10190a */
[----:B------:R2:W-:Y:S01]  /*16d0*/  STG.E desc[UR10][R38.64], R49 ;  /* 0x0000003126007986 */ /* 0x0005e2000c10190a */
[----:B0-----:R-:W-:-:S03]  /*16e0*/  PRMT R51, R52, 0x7632, R17 ;  /* 0x0000763234337816 */ /* 0x001fc60000000011 */
[----:B------:R-:W0:Y:S01]  /*16f0*/  LDS.128 R16, [UR6+0x10] ;  /* 0x00001006ff107984 */ /* 0x000e220008000c00 */
[----:B--2---:R-:W-:-:S03]  /*1700*/  IMAD.MOV.U32 R49, RZ, RZ, R43 ;  /* 0x000000ffff317224 */ /* 0x004fc600078e002b */
[----:B------:R2:W-:Y:S01]  /*1710*/  STG.E desc[UR10][R38.64+0x4], R51 ;  /* 0x0000043326007986 */ /* 0x0005e2000c10190a */
[----:B-1----:R-:W-:Y:S01]  /*1720*/  IMAD R43, R20, R48, R25 ;  /* 0x00000030142b7224 */ /* 0x002fe200078e0219 */
[----:B------:R-:W-:-:S03]  /*1730*/  HFMA2.MMA R20, R9, R42, -RZ ;  /* 0x0000002a09147235 */ /* 0x000fc600001000ff */
[----:B------:R-:W-:Y:S01]  /*1740*/  IMAD.WIDE R42, R43, 0x2, R32 ;  /* 0x000000022b2a7825 */ /* 0x000fe200078e0220 */
[----:B--2---:R-:W-:-:S03]  /*1750*/  HFMA2.MMA R39, R11, R44, -RZ ;  /* 0x0000002c0b277235 */ /* 0x004fc600001000ff */
[----:B------:R-:W-:Y:S02]  /*1760*/  HMUL2 R44, R10, R49 ;  /* 0x000000310a2c7232 */ /* 0x000fe40000000000 */
[-CC-:B------:R-:W-:Y:S02]  /*1770*/  IMAD R49, R21, R48.reuse, R25.reuse ;  /* 0x0000003015317224 */ /* 0x180fe400078e0219 */
[-CC-:B------:R-:W-:Y:S02]  /*1780*/  IMAD R21, R23, R48.reuse, R25.reuse ;  /* 0x0000003017157224 */ /* 0x180fe400078e0219 */
[----:B------:R-:W-:Y:S01]  /*1790*/  IMAD R51, R22, R48, R25 ;  /* 0x0000003016337224 */ /* 0x000fe200078e0219 */
[----:B------:R-:W-:Y:S01]  /*17a0*/  MOV R22, R30 ;  /* 0x0000001e00167202 */ /* 0x000fe20000000f00 */
[----:B------:R-:W-:Y:S01]  /*17b0*/  HFMA2.MMA R30, R11, R40, -RZ ;  /* 0x000000280b1e7235 */ /* 0x000fe200001000ff */
[C-C-:B------:R-:W-:Y:S02]  /*17c0*/  PRMT R23, R39.reuse, 0x5410, R44.reuse ;  /* 0x0000541027177816 */ /* 0x140fe4000000002c */
[----:B------:R-:W-:Y:S01]  /*17d0*/  PRMT R44, R39, 0x7632, R44 ;  /* 0x00007632272c7816 */ /* 0x000fe2000000002c */
[----:B------:R-:W-:Y:S01]  /*17e0*/  IMAD.WIDE R38, R49, 0x2, R32 ;  /* 0x0000000231267825 */ /* 0x000fe200078e0220 */
[----:B------:R-:W-:Y:S01]  /*17f0*/  HFMA2.MMA R40, R9, R22, -RZ ;  /* 0x0000001609287235 */ /* 0x000fe200001000ff */
[----:B------:R1:W-:Y:S02]  /*1800*/  STG.E desc[UR10][R42.64], R23 ;  /* 0x000000172a007986 */ /* 0x0003e4000c10190a */
[----:B0-----:R-:W-:Y:S01]  /*1810*/  IMAD R49, R18, R48, R25 ;  /* 0x0000003012317224 */ /* 0x001fe200078e0219 */
[----:B-1----:R-:W-:-:S02]  /*1820*/  PRMT R23, R20, 0x5410, R41 ;  /* 0x0000541014177816 */ /* 0x002fc40000000029 */
[----:B------:R-:W-:Y:S01]  /*1830*/  PRMT R41, R20, 0x7632, R41 ;  /* 0x0000763214297816 */ /* 0x000fe20000000029 */
[--C-:B------:R-:W-:Y:S02]  /*1840*/  IMAD.WIDE R20, R21, 0x2, R32.reuse ;  /* 0x0000000215147825 */ /* 0x100fe400078e0220 */
[----:B------:R0:W-:Y:S04]  /*1850*/  STG.E desc[UR10][R42.64+0x4], R23 ;  /* 0x000004172a007986 */ /* 0x0001e8000c10190a */
[----:B------:R-:W-:Y:S04]  /*1860*/  STG.E desc[UR10][R38.64], R44 ;  /* 0x0000002c26007986 */ /* 0x000fe8000c10190a */
[----:B------:R1:W-:Y:S01]  /*1870*/  STG.E desc[UR10][R38.64+0x4], R41 ;  /* 0x0000042926007986 */ /* 0x0003e2000c10190a */
[----:B0-----:R-:W-:-:S04]  /*1880*/  IMAD.WIDE R22, R51, 0x2, R32 ;  /* 0x0000000233167825 */ /* 0x001fc800078e0220 */
[----:B------:R-:W-:Y:S02]  /*1890*/  HMUL2 R43, R8, R45 ;  /* 0x0000002d082b7232 */ /* 0x000fe40000000000 */
[-CC-:B------:R-:W-:Y:S02]  /*18a0*/  IMAD R45, R16, R48.reuse, R25.reuse ;  /* 0x00000030102d7224 */ /* 0x180fe400078e0219 */
[-C--:B------:R-:W-:Y:S01]  /*18b0*/  IMAD R51, R19, R48.reuse, R25 ;  /* 0x0000003013337224 */ /* 0x080fe200078e0219 */
[C---:B-1----:R-:W-:Y:S01]  /*18c0*/  PRMT R39, R30.reuse, 0x5410, R35 ;  /* 0x000054101e277816 */ /* 0x042fe20000000023 */
[----:B------:R-:W-:Y:S01]  /*18d0*/  IMAD R41, R17, R48, R25 ;  /* 0x0000003011297224 */ /* 0x000fe200078e0219 */
[----:B------:R-:W-:Y:S01]  /*18e0*/  PRMT R35, R30, 0x7632, R35 ;  /* 0x000076321e237816 */ /* 0x000fe20000000023 */
[----:B------:R-:W-:-:S04]  /*18f0*/  IMAD.WIDE R16, R45, 0x2, R32 ;  /* 0x000000022d107825 */ /* 0x000fc800078e0220 */
[----:B------:R-:W-:Y:S01]  /*1900*/  HMUL2 R30, R8, R46 ;  /* 0x0000002e081e7232 */ /* 0x000fe20000000000 */
[----:B------:R0:W-:Y:S01]  /*1910*/  STG.E desc[UR10][R22.64], R39 ;  /* 0x0000002716007986 */ /* 0x0001e2000c10190a */
[----:B------:R-:W-:Y:S01]  /*1920*/  IMAD.WIDE R18, R41, 0x2, R32 ;  /* 0x0000000229127825 */ /* 0x000fe200078e0220 */
[C-C-:B0-----:R-:W-:Y:S02]  /*1930*/  PRMT R39, R40.reuse, 0x5410, R43.reuse ;  /* 0x0000541028277816 */ /* 0x141fe4000000002b */
[----:B------:R-:W-:-:S03]  /*1940*/  PRMT R43, R40, 0x7632, R43 ;  /* 0x00007632282b7816 */ /* 0x000fc6000000002b */
[----:B------:R0:W-:Y:S04]  /*1950*/  STG.E desc[UR10][R22.64+0x4], R39 ;  /* 0x0000042716007986 */ /* 0x0001e8000c10190a */
[----:B------:R-:W-:Y:S04]  /*1960*/  STG.E desc[UR10][R20.64], R35 ;  /* 0x0000002314007986 */ /* 0x000fe8000c10190a */
[----:B------:R1:W-:Y:S01]  /*1970*/  STG.E desc[UR10][R20.64+0x4], R43 ;  /* 0x0000042b14007986 */ /* 0x0003e2000c10190a */
[----:B0-----:R-:W-:Y:S01]  /*1980*/  HFMA2.MMA R22, R11, R37, -RZ ;  /* 0x000000250b167235 */ /* 0x001fe200001000ff */
[----:B------:R-:W-:-:S02]  /*1990*/  HMUL2 R23, R10, R34 ;  /* 0x000000220a177232 */ /* 0x000fc40000000000 */
[----:B------:R-:W-:Y:S02]  /*19a0*/  HMUL2 R34, R8, R47 ;  /* 0x0000002f08227232 */ /* 0x000fe40000000000 */
[----:B-1----:R-:W-:-:S05]  /*19b0*/  IMAD.WIDE R20, R49, 0x2, R32 ;  /* 0x0000000231147825 */ /* 0x002fca00078e0220 */
[C-C-:B------:R-:W-:Y:S02]  /*19c0*/  PRMT R35, R22.reuse, 0x5410, R23.reuse ;  /* 0x0000541016237816 */ /* 0x140fe40000000017 */
[----:B------:R-:W-:Y:S01]  /*19d0*/  PRMT R23, R22, 0x7632, R23 ;  /* 0x0000763216177816 */ /* 0x000fe20000000017 */
[----:B------:R-:W-:Y:S02]  /*19e0*/  IMAD.WIDE R32, R51, 0x2, R32 ;  /* 0x0000000233207825 */ /* 0x000fe400078e0220 */
[----:B------:R0:W-:Y:S02]  /*19f0*/  STG.E desc[UR10][R16.64], R35 ;  /* 0x0000002310007986 */ /* 0x0001e4000c10190a */
[C-C-:B0-----:R-:W-:Y:S02]  /*1a00*/  PRMT R35, R27.reuse, 0x5410, R30.reuse ;  /* 0x000054101b237816 */ /* 0x141fe4000000001e */
[----:B------:R-:W-:-:S03]  /*1a10*/  PRMT R30, R27, 0x7632, R30 ;  /* 0x000076321b1e7816 */ /* 0x000fc6000000001e */
[----:B------:R0:W-:Y:S04]  /*1a20*/  STG.E desc[UR10][R16.64+0x4], R35 ;  /* 0x0000042310007986 */ /* 0x0001e8000c10190a */
[----:B------:R-:W-:Y:S04]  /*1a30*/  STG.E desc[UR10][R18.64], R23 ;  /* 0x0000001712007986 */ /* 0x000fe8000c10190a */
[----:B------:R1:W-:Y:S01]  /*1a40*/  STG.E desc[UR10][R18.64+0x4], R30 ;  /* 0x0000041e12007986 */ /* 0x0003e2000c10190a */
[----:B0-----:R-:W-:Y:S02]  /*1a50*/  IMAD.MOV.U32 R16, RZ, RZ, R26 ;  /* 0x000000ffff107224 */ /* 0x001fe400078e001a */
[----:B------:R-:W-:Y:S01]  /*1a60*/  HMUL2 R26, R10, R31 ;  /* 0x0000001f0a1a7232 */ /* 0x000fe20000000000 */
[----:B------:R-:W-:-:S03]  /*1a70*/  HFMA2.MMA R17, R11, R36, -RZ ;  /* 0x000000240b117235 */ /* 0x000fc600001000ff */
[----:B------:R-:W-:-:S07]  /*1a80*/  HFMA2.MMA R31, R9, R16, -RZ ;  /* 0x00000010091f7235 */ /* 0x000fce00001000ff */
[C-C-:B-1----:R-:W-:Y:S02]  /*1a90*/  PRMT R19, R17.reuse, 0x5410, R26.reuse ;  /* 0x0000541011137816 */ /* 0x142fe4000000001a */
[----:B------:R-:W-:Y:S02]  /*1aa0*/  PRMT R26, R17, 0x7632, R26 ;  /* 0x00007632111a7816 */ /* 0x000fe4000000001a */
[C-C-:B------:R-:W-:Y:S01]  /*1ab0*/  PRMT R23, R31.reuse, 0x5410, R34.reuse ;  /* 0x000054101f177816 */ /* 0x140fe20000000022 */
[----:B------:R0:W-:Y:S01]  /*1ac0*/  STG.E desc[UR10][R20.64], R19 ;  /* 0x0000001314007986 */ /* 0x0001e2000c10190a */
[----:B------:R-:W-:-:S03]  /*1ad0*/  PRMT R34, R31, 0x7632, R34 ;  /* 0x000076321f227816 */ /* 0x000fc60000000022 */
[----:B------:R0:W-:Y:S04]  /*1ae0*/  STG.E desc[UR10][R20.64+0x4], R23 ;  /* 0x0000041714007986 */ /* 0x0001e8000c10190a */
[----:B------:R0:W-:Y:S04]  /*1af0*/  STG.E desc[UR10][R32.64], R26 ;  /* 0x0000001a20007986 */ /* 0x0001e8000c10190a */
[----:B------:R0:W-:Y:S01]  /*1b00*/  STG.E desc[UR10][R32.64+0x4], R34 ;  /* 0x0000042220007986 */ /* 0x0001e2000c10190a */
[----:B------:R-:W-:Y:S05]  /*1b10*/  BRA `(.L_x_375) ;  /* 0x0000000400c47947 */ /* 0x000fea0003800000 */
.L_x_374:
[----:B------:R-:W0:Y:S01]  /*1b20*/  LDC R48, c[0x0][0x234] ;  /* 0x00008d00ff307b82 */ /* 0x000e220000000800 */
[----:B---3--:R-:W-:Y:S01]  /*1b30*/  ULEA UR7, UR9, UR4, 0x7 ;  /* 0x0000000409077291 */ /* 0x008fe2000f8e383f */
[C-C-:B------:R-:W-:Y:S01]  /*1b40*/  PRMT R61, R18.reuse, 0x5410, R19.reuse ;  /* 0x00005410123d7816 */ /* 0x140fe20000000013 */
[----:B------:R-:W-:Y:S01]  /*1b50*/  HFMA2.MMA R32, R9, R56, -RZ ;  /* 0x0000003809207235 */ /* 0x000fe200001000ff */
[----:B------:R-:W-:Y:S01]  /*1b60*/  PRMT R33, R18, 0x7632, R19 ;  /* 0x0000763212217816 */ /* 0x000fe20000000013 */
[----:B------:R-:W-:Y:S01]  /*1b70*/  HMUL2 R38, R10, R58 ;  /* 0x0000003a0a267232 */ /* 0x000fe20000000000 */
[----:B------:R-:W-:Y:S01]  /*1b80*/  PRMT R19, R16, 0x5410, R17 ;  /* 0x0000541010137816 */ /* 0x000fe20000000011 */
[----:B------:R-:W-:Y:S01]  /*1b90*/  HMUL2 R39, R8, R54 ;  /* 0x0000003608277232 */ /* 0x000fe20000000000 */
[----:B------:R-:W1:Y:S01]  /*1ba0*/  LDC.64 R20, c[0x0][0x240] ;  /* 0x00009000ff147b82 */ /* 0x000e620000000a00 */
[C---:B------:R-:W-:Y:S01]  /*1bb0*/  HFMA2.MMA R59, R11.reuse, R59, -RZ ;  /* 0x0000003b0b3b7235 */ /* 0x040fe200001000ff */
[C---:B------:R-:W-:Y:S01]  /*1bc0*/  HMUL2 R57, R10.reuse, R57 ;  /* 0x000000390a397232 */ /* 0x040fe20000000000 */
[C---:B------:R-:W-:Y:S01]  /*1bd0*/  HFMA2.MMA R49, R11.reuse, R49, -RZ ;  /* 0x000000310b317235 */ /* 0x040fe200001000ff */
[----:B------:R-:W-:Y:S01]  /*1be0*/  HMUL2 R50, R10, R50 ;  /* 0x000000320a327232 */ /* 0x000fe20000000000 */
[----:B------:R-:W-:Y:S01]  /*1bf0*/  HFMA2.MMA R44, R11, R44, -RZ ;  /* 0x0000002c0b2c7235 */ /* 0x000fe200001000ff */
[C---:B------:R-:W-:Y:S01]  /*1c00*/  HMUL2 R52, R8.reuse, R52 ;  /* 0x0000003408347232 */ /* 0x040fe20000000000 */
[----:B------:R-:W-:Y:S01]  /*1c10*/  HFMA2.MMA R42, R9, R42, -RZ ;  /* 0x0000002a092a7235 */ /* 0x000fe200001000ff */
[----:B------:R-:W-:Y:S01]  /*1c20*/  HMUL2 R41, R8, R41 ;  /* 0x0000002908297232 */ /* 0x000fe20000000000 */
[----:B------:R-:W-:Y:S01]  /*1c30*/  HFMA2.MMA R40, R11, R40, -RZ ;  /* 0x000000280b287235 */ /* 0x000fe200001000ff */
[----:B------:R-:W-:Y:S01]  /*1c40*/  HMUL2 R35, R10, R35 ;  /* 0x000000230a237232 */ /* 0x000fe20000000000 */
[----:B------:R-:W-:Y:S01]  /*1c50*/  HFMA2.MMA R30, R9, R30, -RZ ;  /* 0x0000001e091e7235 */ /* 0x000fe200001000ff */
[----:B------:R-:W-:Y:S01]  /*1c60*/  HMUL2 R45, R8, R45 ;  /* 0x0000002d082d7232 */ /* 0x000fe20000000000 */
[----:B------:R-:W-:Y:S01]  /*1c70*/  HFMA2.MMA R37, R11, R37, -RZ ;  /* 0x000000250b257235 */ /* 0x000fe200001000ff */
[----:B------:R-:W-:Y:S01]  /*1c80*/  HMUL2 R34, R10, R34 ;  /* 0x000000220a227232 */ /* 0x000fe20000000000 */
[----:B------:R-:W-:Y:S01]  /*1c90*/  HFMA2.MMA R27, R9, R27, -RZ ;  /* 0x0000001b091b7235 */ /* 0x000fe200001000ff */
[----:B0-----:R-:W-:-:S02]  /*1ca0*/  IMAD R23, R48, UR7, R2 ;  /* 0x0000000730177c24 */ /* 0x001fc4000f8e0202 */
[----:B------:R-:W-:Y:S01]  /*1cb0*/  HMUL2 R46, R8, R46 ;  /* 0x0000002e082e7232 */ /* 0x000fe20000000000 */
[----:B------:R-:W-:Y:S01]  /*1cc0*/  HFMA2.MMA R36, R11, R36, -RZ ;  /* 0x000000240b247235 */ /* 0x000fe200001000ff */
[----:B------:R-:W-:Y:S02]  /*1cd0*/  HMUL2 R31, R10, R31 ;  /* 0x0000001f0a1f7232 */ /* 0x000fe40000000000 */
[----:B------:R-:W-:Y:S01]  /*1ce0*/  IMAD.IADD R23, R23, 0x1, R0 ;  /* 0x0000000117177824 */ /* 0x000fe200078e0200 */
[----:B------:R-:W-:Y:S01]  /*1cf0*/  HFMA2.MMA R26, R9, R26, -RZ ;  /* 0x0000001a091a7235 */ /* 0x000fe200001000ff */
[----:B------:R-:W-:Y:S02]  /*1d00*/  HMUL2 R47, R8, R47 ;  /* 0x0000002f082f7232 */ /* 0x000fe40000000000 */
[----:B-1----:R-:W-:-:S05]  /*1d10*/  IMAD.WIDE R20, R23, 0x2, R20 ;  /* 0x0000000217147825 */ /* 0x002fca00078e0214 */
[----:B------:R-:W-:Y:S01]  /*1d20*/  STG.E desc[UR10][R20.64], R61 ;  /* 0x0000003d14007986 */ /* 0x000fe2000c10190a */
[----:B------:R-:W-:-:S03]  /*1d30*/  IMAD.WIDE R22, R48, 0x2, R20 ;  /* 0x0000000230167825 */ /* 0x000fc600078e0214 */
[----:B------:R0:W-:Y:S04]  /*1d40*/  STG.E desc[UR10][R20.64+0x4], R19 ;  /* 0x0000041314007986 */ /* 0x0001e8000c10190a */
[----:B------:R1:W-:Y:S01]  /*1d50*/  STG.E desc[UR10][R22.64], R33 ;  /* 0x0000002116007986 */ /* 0x0003e2000c10190a */
[----:B0-----:R-:W-:Y:S01]  /*1d60*/  HFMA2.MMA R21, R11, R60, -RZ ;  /* 0x0000003c0b157235 */ /* 0x001fe200001000ff */
[----:B------:R-:W-:Y:S01]  /*1d70*/  IMAD.WIDE R18, R48, 0x2, R22 ;  /* 0x0000000230127825 */ /* 0x000fe200078e0216 */
[----:B-1----:R-:W-:-:S03]  /*1d80*/  PRMT R33, R16, 0x7632, R17 ;  /* 0x0000763210217816 */ /* 0x002fc60000000011 */
[----:B------:R-:W-:Y:S02]  /*1d90*/  IMAD.WIDE R16, R48, 0x2, R18 ;  /* 0x0000000230107825 */ /* 0x000fe400078e0212 */
[----:B------:R0:W-:Y:S03]  /*1da0*/  STG.E desc[UR10][R22.64+0x4], R33 ;  /* 0x0000042116007986 */ /* 0x0001e6000c10190a */
[C-C-:B0-----:R-:W-:Y:S01]  /*1db0*/  PRMT R23, R21.reuse, 0x5410, R38.reuse ;  /* 0x0000541015177816 */ /* 0x141fe20000000026 */
[C---:B------:R-:W-:Y:S01]  /*1dc0*/  HFMA2.MMA R22, R9.reuse, R55, -RZ ;  /* 0x0000003709167235 */ /* 0x040fe200001000ff */
[C-C-:B------:R-:W-:Y:S02]  /*1dd0*/  PRMT R33, R32.reuse, 0x5410, R39.reuse ;  /* 0x0000541020217816 */ /* 0x140fe40000000027 */
[----:B------:R-:W-:Y:S01]  /*1de0*/  PRMT R38, R21, 0x7632, R38 ;  /* 0x0000763215267816 */ /* 0x000fe20000000026 */
[----:B------:R0:W-:Y:S01]  /*1df0*/  STG.E desc[UR10][R18.64], R23 ;  /* 0x0000001712007986 */ /* 0x0001e2000c10190a */
[----:B------:R-:W-:Y:S01]  /*1e00*/  PRMT R39, R32, 0x7632, R39 ;  /* 0x0000763220277816 */ /* 0x000fe20000000027 */
[----:B------:R-:W-:-:S02]  /*1e10*/  HFMA2.MMA R32, R9, R51, -RZ ;  /* 0x0000003309207235 */ /* 0x000fc400001000ff */
[----:B------:R1:W-:Y:S04]  /*1e20*/  STG.E desc[UR10][R18.64+0x4], R33 ;  /* 0x0000042112007986 */ /* 0x0003e8000c10190a */
[----:B------:R-:W-:Y:S01]  /*1e30*/  STG.E desc[UR10][R16.64], R38 ;  /* 0x0000002610007986 */ /* 0x000fe2000c10190a */
[----:B0-----:R-:W-:-:S03]  /*1e40*/  HMUL2 R23, R8, R53 ;  /* 0x0000003508177232 */ /* 0x001fc60000000000 */
[----:B------:R0:W-:Y:S01]  /*1e50*/  STG.E desc[UR10][R16.64+0x4], R39 ;  /* 0x0000042710007986 */ /* 0x0001e2000c10190a */
[----:B-1----:R-:W-:Y:S01]  /*1e60*/  IMAD.WIDE R18, R48, 0x2, R16 ;  /* 0x0000000230127825 */ /* 0x002fe200078e0210 */
[C-C-:B------:R-:W-:Y:S02]  /*1e70*/  PRMT R33, R22.reuse, 0x5410, R23.reuse ;  /* 0x0000541016217816 */ /* 0x140fe40000000017 */
[----:B------:R-:W-:Y:S01]  /*1e80*/  PRMT R23, R22, 0x7632, R23 ;  /* 0x0000763216177816 */ /* 0x000fe20000000017 */
[----:B------:R-:W-:Y:S02]  /*1e90*/  HMUL2 R22, R10, R43 ;  /* 0x0000002b0a167232 */ /* 0x000fe40000000000 */
[----:B------:R-:W-:Y:S01]  /*1ea0*/  IMAD.WIDE R20, R48, 0x2, R18 ;  /* 0x0000000230147825 */ /* 0x000fe200078e0212 */
[----:B------:R-:W-:Y:S01]  /*1eb0*/  STG.E desc[UR10][R18.64+0x4], R33 ;  /* 0x0000042112007986 */ /* 0x000fe2000c10190a */
[C-C-:B0-----:R-:W-:Y:S02]  /*1ec0*/  PRMT R17, R59.reuse, 0x5410, R57.reuse ;  /* 0x000054103b117816 */ /* 0x141fe40000000039 */
[----:B------:R-:W-:-:S03]  /*1ed0*/  PRMT R57, R59, 0x7632, R57 ;  /* 0x000076323b397816 */ /* 0x000fc60000000039 */
[----:B------:R0:W-:Y:S04]  /*1ee0*/  STG.E desc[UR10][R18.64], R17 ;  /* 0x0000001112007986 */ /* 0x0001e8000c10190a */
[----:B------:R-:W-:Y:S04]  /*1ef0*/  STG.E desc[UR10][R20.64], R57 ;  /* 0x0000003914007986 */ /* 0x000fe8000c10190a */
[----:B------:R1:W-:Y:S01]  /*1f00*/  STG.E desc[UR10][R20.64+0x4], R23 ;  /* 0x0000041714007986 */ /* 0x0003e2000c10190a */
[----:B0-----:R-:W-:-:S04]  /*1f10*/  IMAD.WIDE R18, R48, 0x2, R20 ;  /* 0x0000000230127825 */ /* 0x001fc800078e0214 */
[----:B------:R-:W-:Y:S01]  /*1f20*/  IMAD.WIDE R16, R48, 0x2, R18 ;  /* 0x0000000230107825 */ /* 0x000fe200078e0212 */
[C---:B-1----:R-:W-:Y:S02]  /*1f30*/  PRMT R21, R49.reuse, 0x5410, R50 ;  /* 0x0000541031157816 */ /* 0x042fe40000000032 */
[C---:B------:R-:W-:Y:S02]  /*1f40*/  PRMT R23, R32.reuse, 0x5410, R52 ;  /* 0x0000541020177816 */ /* 0x040fe40000000034 */
[----:B------:R-:W-:Y:S01]  /*1f50*/  PRMT R50, R49, 0x7632, R50 ;  /* 0x0000763231327816 */ /* 0x000fe20000000032 */
[----:B------:R-:W-:Y:S01]  /*1f60*/  STG.E desc[UR10][R18.64], R21 ;  /* 0x0000001512007986 */ /* 0x000fe2000c10190a */
[----:B------:R-:W-:-:S03]  /*1f70*/  PRMT R52, R32, 0x7632, R52 ;  /* 0x0000763220347816 */ /* 0x000fc60000000034 */
[----:B------:R0:W-:Y:S04]  /*1f80*/  STG.E desc[UR10][R18.64+0x4], R23 ;  /* 0x0000041712007986 */ /* 0x0001e8000c10190a */
[----:B------:R-:W-:Y:S04]  /*1f90*/  STG.E desc[UR10][R16.64], R50 ;  /* 0x0000003210007986 */ /* 0x000fe8000c10190a */
[----:B------:R1:W-:Y:S01]  /*1fa0*/  STG.E desc[UR10][R16.64+0x4], R52 ;  /* 0x0000043410007986 */ /* 0x0003e2000c10190a */
[----:B0-----:R-:W-:Y:S01]  /*1fb0*/  IMAD.WIDE R18, R48, 0x2, R16 ;  /* 0x0000000230127825 */ /* 0x001fe200078e0210 */
[----:B------:R-:W-:-:S02]  /*1fc0*/  PRMT R23, R42, 0x5410, R41 ;  /* 0x000054102a177816 */ /* 0x000fc40000000029 */
[----:B------:R-:W-:Y:S01]  /*1fd0*/  PRMT R41, R42, 0x7632, R41 ;  /* 0x000076322a297816 */ /* 0x000fe20000000029 */
[----:B------:R-:W-:Y:S02]  /*1fe0*/  IMAD.WIDE R20, R48, 0x2, R18 ;  /* 0x0000000230147825 */ /* 0x000fe400078e0212 */
[----:B------:R0:W-:Y:S01]  /*1ff0*/  STG.E desc[UR10][R18.64+0x4], R23 ;  /* 0x0000041712007986 */ /* 0x0001e2000c10190a */
[C-C-:B-1----:R-:W-:Y:S02]  /*2000*/  PRMT R17, R44.reuse, 0x5410, R22.reuse ;  /* 0x000054102c117816 */ /* 0x142fe40000000016 */
[----:B------:R-:W-:-:S03]  /*2010*/  PRMT R22, R44, 0x7632, R22 ;  /* 0x000076322c167816 */ /* 0x000fc60000000016 */
[----:B------:R1:W-:Y:S04]  /*2020*/  STG.E desc[UR10][R18.64], R17 ;  /* 0x0000001112007986 */ /* 0x0003e8000c10190a */
[----:B------:R-:W-:Y:S01]  /*2030*/  STG.E desc[UR10][R20.64], R22 ;  /* 0x0000001614007986 */ /* 0x000fe2000c10190a */
[----:B0-----:R-:W-:-:S03]  /*2040*/  PRMT R23, R30, 0x5410, R45 ;  /* 0x000054101e177816 */ /* 0x001fc6000000002d */
[----:B------:R0:W-:Y:S01]  /*2050*/  STG.E desc[UR10][R20.64+0x4], R41 ;  /* 0x0000042914007986 */ /* 0x0001e2000c10190a */
[----:B------:R-:W-:Y:S01]  /*2060*/  PRMT R45, R30, 0x7632, R45 ;  /* 0x000076321e2d7816 */ /* 0x000fe2000000002d */
[----:B-1----:R-:W-:-:S05]  /*2070*/  IMAD.WIDE R16, R48, 0x2, R20 ;  /* 0x0000000230107825 */ /* 0x002fca00078e0214 */
[----:B------:R1:W-:Y:S01]  /*2080*/  STG.E desc[UR10][R16.64+0x4], R23 ;  /* 0x0000041710007986 */ /* 0x0003e2000c10190a */
[----:B------:R-:W-:Y:S01]  /*2090*/  IMAD.WIDE R18, R48, 0x2, R16 ;  /* 0x0000000230127825 */ /* 0x000fe200078e0210 */
[C-C-:B0-----:R-:W-:Y:S02]  /*20a0*/  PRMT R21, R40.reuse, 0x5410, R35.reuse ;  /* 0x0000541028157816 */ /* 0x141fe40000000023 */
[----:B------:R-:W-:-:S03]  /*20b0*/  PRMT R35, R40, 0x7632, R35 ;  /* 0x0000763228237816 */ /* 0x000fc60000000023 */
[----:B------:R0:W-:Y:S04]  /*20c0*/  STG.E desc[UR10][R16.64], R21 ;  /* 0x0000001510007986 */ /* 0x0001e8000c10190a */
[----:B------:R-:W-:Y:S01]  /*20d0*/  STG.E desc[UR10][R18.64], R35 ;  /* 0x0000002312007986 */ /* 0x000fe2000c10190a */
[C-C-:B-1----:R-:W-:Y:S02]  /*20e0*/  PRMT R23, R27.reuse, 0x5410, R46.reuse ;  /* 0x000054101b177816 */ /* 0x142fe4000000002e */
[----:B------:R-:W-:Y:S01]  /*20f0*/  PRMT R46, R27, 0x7632, R46 ;  /* 0x000076321b2e7816 */ /* 0x000fe2000000002e */
[----:B------:R1:W-:Y:S01]  /*2100*/  STG.E desc[UR10][R18.64+0x4], R45 ;  /* 0x0000042d12007986 */ /* 0x0003e2000c10190a */
[----:B0-----:R-:W-:-:S05]  /*2110*/  IMAD.WIDE R16, R48, 0x2, R18 ;  /* 0x0000000230107825 */ /* 0x001fca00078e0212 */
[----:B------:R0:W-:Y:S01]  /*2120*/  STG.E desc[UR10][R16.64+0x4], R23 ;  /* 0x0000041710007986 */ /* 0x0001e2000c10190a */
[----:B------:R-:W-:Y:S01]  /*2130*/  IMAD.WIDE R20, R48, 0x2, R16 ;  /* 0x0000000230147825 */ /* 0x000fe200078e0210 */
[C-C-:B-1----:R-:W-:Y:S02]  /*2140*/  PRMT R19, R37.reuse, 0x5410, R34.reuse ;  /* 0x0000541025137816 */ /* 0x142fe40000000022 */
[----:B------:R-:W-:-:S03]  /*2150*/  PRMT R34, R37, 0x7632, R34 ;  /* 0x0000763225227816 */ /* 0x000fc60000000022 */
[----:B------:R1:W-:Y:S04]  /*2160*/  STG.E desc[UR10][R16.64], R19 ;  /* 0x0000001310007986 */ /* 0x0003e8000c10190a */
[----:B------:R-:W-:Y:S01]  /*2170*/  STG.E desc[UR10][R20.64], R34 ;  /* 0x0000002214007986 */ /* 0x000fe2000c10190a */
[C-C-:B0-----:R-:W-:Y:S02]  /*2180*/  PRMT R23, R26.reuse, 0x5410, R47.reuse ;  /* 0x000054101a177816 */ /* 0x141fe4000000002f */
[----:B------:R-:W-:Y:S01]  /*2190*/  PRMT R47, R26, 0x7632, R47 ;  /* 0x000076321a2f7816 */ /* 0x000fe2000000002f */
[----:B------:R0:W-:Y:S01]  /*21a0*/  STG.E desc[UR10][R20.64+0x4], R46 ;  /* 0x0000042e14007986 */ /* 0x0001e2000c10190a */
[----:B-1----:R-:W-:-:S05]  /*21b0*/  IMAD.WIDE R18, R48, 0x2, R20 ;  /* 0x0000000230127825 */ /* 0x002fca00078e0214 */
[----:B------:R1:W-:Y:S01]  /*21c0*/  STG.E desc[UR10][R18.64+0x4], R23 ;  /* 0x0000041712007986 */ /* 0x0003e2000c10190a */
[----:B------:R-:W-:Y:S01]  /*21d0*/  IMAD.WIDE R16, R48, 0x2, R18 ;  /* 0x0000000230107825 */ /* 0x000fe200078e0212 */
[C-C-:B0-----:R-:W-:Y:S02]  /*21e0*/  PRMT R21, R36.reuse, 0x5410, R31.reuse ;  /* 0x0000541024157816 */ /* 0x141fe4000000001f */
[----:B------:R-:W-:-:S03]  /*21f0*/  PRMT R31, R36, 0x7632, R31 ;  /* 0x00007632241f7816 */ /* 0x000fc6000000001f */
[----:B------:R1:W-:Y:S04]  /*2200*/  STG.E desc[UR10][R18.64], R21 ;  /* 0x0000001512007986 */ /* 0x0003e8000c10190a */
[----:B------:R1:W-:Y:S04]  /*2210*/  STG.E desc[UR10][R16.64], R31 ;  /* 0x0000001f10007986 */ /* 0x0003e8000c10190a */
[----:B------:R1:W-:Y:S02]  /*2220*/  STG.E desc[UR10][R16.64+0x4], R47 ;  /* 0x0000042f10007986 */ /* 0x0003e4000c10190a */
.L_x_375:
[----:B------:R-:W-:Y:S01]  /*2230*/  ISETP.GE.U32.AND P1, PT, R3, 0x2, PT ;  /* 0x000000020300780c */ /* 0x000fe20003f26070 */
[----:B------:R-:W-:Y:S01]  /*2240*/  UIADD3 UR5, UR5, 0x10, URZ ;  /* 0x0000001005057890 */ /* 0x000fe2000fffe03f */
[----:B------:R-:W-:Y:S01]  /*2250*/  IMAD.WIDE R28, R48, 0x4, R28 ;  /* 0x00000004301c7825 */ /* 0x000fe200078e021c */
[----:B------:R-:W-:-:S03]  /*2260*/  UIADD3 UR6, UR6, 0x40, URZ ;  /* 0x0000004006067890 */ /* 0x000fc6000fffe03f */
[----:B------:R-:W-:Y:S02]  /*2270*/  IMAD R0, R48, 0x10, R0 ;  /* 0x0000001030007824 */ /* 0x000fe400078e0200 */
[----:B------:R-:W-:-:S05]  /*2280*/  IMAD.MOV.U32 R3, RZ, RZ, 0x2 ;  /* 0x00000002ff037424 */ /* 0x000fca00078e00ff */
[----:B------:R-:W-:Y:S05]  /*2290*/  @!P1 BRA `(.L_x_376) ;  /* 0xffffffe400f49947 */ /* 0x000fea000383ffff */
[----:B------:R-:W-:Y:S01]  /*22a0*/  VIADD R24, R24, 0x20 ;  /* 0x0000002018187836 */ /* 0x000fe20000000000 */
[----:B------:R-:W-:-:S04]  /*22b0*/  UMOV UR4, UR5 ;  /* 0x0000000500047c82 */ /* 0x000fc80008000000 */
[----:B------:R-:W-:-:S13]  /*22c0*/  ISETP.GE.AND P1, PT, R24, R14, PT ;  /* 0x0000000e1800720c */ /* 0x000fda0003f26270 */
[----:B------:R-:W-:Y:S05]  /*22d0*/  @!P1 BRA `(.L_x_377) ;  /* 0xffffffe400289947 */ /* 0x000fea000383ffff */
[----:B---3--:R-:W-:Y:S05]  /*22e0*/  EXIT ;  /* 0x000000000000794d */ /* 0x008fea0003800000 */
.L_x_378:
        /* <DEDUP_REMOVED lines=9> */
.L_x_1813:


//--------------------- .text._ZN4vllm4gptq31reconstruct_exllama_3bit_kernelEPKjPKiS2_PK6__halfiiibPS5_ --------------------------
	.section	.text._ZN4vllm4gptq31reconstruct_exllama_3bit_kernelEPKjPKiS2_PK6__halfiiibPS5_,"ax",@progbits
	.align	128
        .global         _ZN4vllm4gptq31reconstruct_exllama_3bit_kernelEPKjPKiS2_PK6__halfiiibPS5_
        .type           _ZN4vllm4gptq31reconstruct_exllama_3bit_kernelEPKjPKiS2_PK6__halfiiibPS5_,@function
        .size           _ZN4vllm4gptq31reconstruct_exllama_3bit_kernelEPKjPKiS2_PK6__halfiiibPS5_,(.L_x_1814 - _ZN4vllm4gptq31reconstruct_exllama_3bit_kernelEPKjPKiS2_PK6__halfiiibPS5_)
        .other          _ZN4vllm4gptq31reconstruct_exllama_3bit_kernelEPKjPKiS2_PK6__halfiiibPS5_,@"STO_CUDA_ENTRY STV_DEFAULT"
_ZN4vllm4gptq31reconstruct_exllama_3bit_kernelEPKjPKiS2_PK6__halfiiibPS5_:
.text._ZN4vllm4gptq31reconstruct_exllama_3bit_kernelEPKjPKiS2_PK6__halfiiibPS5_:
[----:B------:R-:W-:Y:S01]  /*0000*/  LDC R1, c[0x0][0x28] ;  /* 0x00000a00ff017b82 */ /* 0x000fe20000000800 */
[----:B------:R-:W0:Y:S07]  /*0010*/  S2R R35, SR_CTAID.X ;  /* 0x0000000000237919 */ /* 0x000e2e0000002500 */
[----:B------:R-:W1:Y:S01]  /*0020*/  S2UR UR7, SR_CTAID.Y ;  /* 0x00000000000779c3 */ /* 0x000e620000002600 */
[----:B------:R-:W-:Y:S01]  /*0030*/  ULDC.64 UR4, c[0x0][0x218] ;  /* 0x0000860000047ab9 */ /* 0x000fe20000000a00 */
[----:B------:R-:W-:Y:S01]  /*0040*/  ULDC.64 UR8, c[0x0][0x208] ;  /* 0x0000820000087ab9 */ /* 0x000fe20000000a00 */
[----:B------:R-:W2:Y:S01]  /*0050*/  S2R R0, SR_TID.X ;  /* 0x0000000000007919 */ /* 0x000ea20000002100 */
[----:B------:R-:W-:-:S04]  /*0060*/  ISETP.NE.U32.AND P0, PT, RZ, UR4, PT ;  /* 0x00000004ff007c0c */ /* 0x000fc8000bf05070 */
[----:B------:R-:W3:Y:S01]  /*0070*/  LDC R4, c[0x0][0x234] ;  /* 0x00008d00ff047b82 */ /* 0x000ee20000000800 */
[----:B------:R-:W-:Y:S01]  /*0080*/  ISETP.NE.AND.EX P0, PT, RZ, UR5, PT, P0 ;  /* 0x00000005ff007c0c */ /* 0x000fe2000bf05300 */
[----:B-1----:R-:W-:-:S06]  /*0090*/  USHF.L.U32 UR4, UR7, 0x7, URZ ;  /* 0x0000000707047899 */ /* 0x002fcc000800063f */
[----:B------:R-:W-:Y:S02]  /*00a0*/  IMAD.U32 R23, RZ, RZ, UR4 ;  /* 0x00000004ff177e24 */ /* 0x000fe4000f8e00ff */
[----:B0-----:R-:W-:Y:S02]  /*00b0*/  IMAD.SHL.U32 R33, R35, 0x200, RZ ;  /* 0x0000020023217824 */ /* 0x001fe400078e00ff */
[----:B--2---:R-:W-:-:S04]  /*00c0*/  IMAD.SHL.U32 R32, R0, 0x4, RZ ;  /* 0x0000000400207824 */ /* 0x004fc800078e00ff */
[----:B------:R-:W-:-:S05]  /*00d0*/  IMAD.IADD R2, R33, 0x1, R32 ;  /* 0x0000000121027824 */ /* 0x000fca00078e0220 */
[----:B---3--:R-:W-:Y:S01]  /*00e0*/  ISETP.GE.AND P2, PT, R2, R4, PT ;  /* 0x000000040200720c */ /* 0x008fe20003f46270 */
[----:B------:R-:W-:-:S12]  /*00f0*/  @!P0 BRA `(.L_x_379) ;  /* 0x0000000000388947 */ /* 0x000fd80003800000 */
[----:B------:R-:W-:Y:S01]  /*0100*/  IMAD.IADD R3, R23, 0x1, R0 ;  /* 0x0000000117037824 */ /* 0x000fe200078e0200 */
[----:B------:R-:W-:Y:S01]  /*0110*/  ULDC UR4, c[0x0][0x230] ;  /* 0x00008c0000047ab9 */ /* 0x000fe20000000800 */
[----:B------:R-:W-:Y:S03]  /*0120*/  BSSY B0, `(.L_x_379) ;  /* 0x000000b000007945 */ /* 0x000fe60003800000 */
[----:B------:R-:W-:-:S13]  /*0130*/  ISETP.GE.U32.AND P1, PT, R3, UR4, PT ;  /* 0x0000000403007c0c */ /* 0x000fda000bf26070 */
        /* <DEDUP_REMOVED lines=9> */
.L_x_380:
[----:B------:R-:W-:Y:S05]  /*01d0*/  BSYNC B0 ;  /* 0x0000000000007941 */ /* 0x000fea0003800000 */
.L_x_379:
[----:B------:R-:W-:Y:S05]  /*01e0*/  @P2 EXIT ;  /* 0x000000000000294d */ /* 0x000fea0003800000 */
[----:B------:R-:W1:Y:S01]  /*01f0*/  LDC R5, c[0x0][0x238] ;  /* 0x00008e00ff057b82 */ /* 0x000e620000000800 */
[----:B------:R-:W-:Y:S07]  /*0200*/  BSSY B0, `(.L_x_381) ;  /* 0x0000077000007945 */ /* 0x000fee0003800000 */
[----:B------:R-:W2:Y:S01]  /*0210*/  LDC R0, c[0x0][0x230] ;  /* 0x00008c00ff007b82 */ /* 0x000ea20000000800 */
[----:B-1----:R-:W-:-:S04]  /*0220*/  IABS R8, R5 ;  /* 0x0000000500087213 */ /* 0x002fc80000000000 */
[----:B0-----:R-:W0:Y:S01]  /*0230*/  I2F.RP R3, R8 ;  /* 0x0000000800037306 */ /* 0x001e220000209400 */
[----:B--2---:R-:W-:-:S07]  /*0240*/  IABS R10, R0 ;  /* 0x00000000000a7213 */ /* 0x004fce0000000000 */
[----:B0-----:R-:W0:Y:S02]  /*0250*/  MUFU.RCP R3, R3 ;  /* 0x0000000300037308 */ /* 0x001e240000001000 */
[----:B0-----:R-:W-:-:S06]  /*0260*/  VIADD R6, R3, 0xffffffe ;  /* 0x0ffffffe03067836 */ /* 0x001fcc0000000000 */
[----:B------:R0:W1:Y:S02]  /*0270*/  F2I.FTZ.U32.TRUNC.NTZ R7, R6 ;  /* 0x0000000600077305 */ /* 0x000064000021f000 */
[----:B0-----:R-:W-:Y:S02]  /*0280*/  IMAD.MOV.U32 R6, RZ, RZ, RZ ;  /* 0x000000ffff067224 */ /* 0x001fe400078e00ff */
[----:B-1----:R-:W-:-:S04]  /*0290*/  IMAD.MOV R9, RZ, RZ, -R7 ;  /* 0x000000ffff097224 */ /* 0x002fc800078e0a07 */
[----:B------:R-:W-:-:S04]  /*02a0*/  IMAD R9, R9, R8, RZ ;  /* 0x0000000809097224 */ /* 0x000fc800078e02ff */
[----:B------:R-:W-:-:S04]  /*02b0*/  IMAD.HI.U32 R7, R7, R9, R6 ;  /* 0x0000000907077227 */ /* 0x000fc800078e0006 */
[----:B------:R-:W-:-:S04]  /*02c0*/  IMAD.MOV.U32 R9, RZ, RZ, R10 ;  /* 0x000000ffff097224 */ /* 0x000fc800078e000a */
[----:B------:R-:W-:-:S04]  /*02d0*/  IMAD.HI.U32 R22, R7, R9, RZ ;  /* 0x0000000907167227 */ /* 0x000fc800078e00ff */
[----:B------:R-:W-:-:S04]  /*02e0*/  IMAD.MOV R3, RZ, RZ, -R22 ;  /* 0x000000ffff037224 */ /* 0x000fc800078e0a16 */
[----:B------:R-:W-:Y:S01]  /*02f0*/  IMAD R3, R8, R3, R9 ;  /* 0x0000000308037224 */ /* 0x000fe200078e0209 */
[----:B------:R-:W-:-:S04]  /*0300*/  LOP3.LUT R9, R2, 0x1c, RZ, 0xc0, !PT ;  /* 0x0000001c02097812 */ /* 0x000fc800078ec0ff */
[----:B------:R-:W-:-:S13]  /*0310*/  ISETP.GT.U32.AND P3, PT, R8, R3, PT ;  /* 0x000000030800720c */ /* 0x000fda0003f64070 */
[----:B------:R-:W-:Y:S02]  /*0320*/  @!P3 IMAD.IADD R3, R3, 0x1, -R8 ;  /* 0x000000010303b824 */ /* 0x000fe400078e0a08 */
[----:B------:R-:W-:Y:S01]  /*0330*/  @!P3 VIADD R22, R22, 0x1 ;  /* 0x000000011616b836 */ /* 0x000fe20000000000 */
[----:B------:R-:W-:Y:S02]  /*0340*/  ISETP.NE.AND P3, PT, R5, RZ, PT ;  /* 0x000000ff0500720c */ /* 0x000fe40003f65270 */
[----:B------:R-:W-:Y:S02]  /*0350*/  ISETP.GE.U32.AND P1, PT, R3, R8, PT ;  /* 0x000000080300720c */ /* 0x000fe40003f26070 */
[----:B------:R-:W-:-:S04]  /*0360*/  LOP3.LUT R3, R0, R5, RZ, 0x3c, !PT ;  /* 0x0000000500037212 */ /* 0x000fc800078e3cff */
[----:B------:R-:W-:-:S07]  /*0370*/  ISETP.GE.AND P2, PT, R3, RZ, PT ;  /* 0x000000ff0300720c */ /* 0x000fce0003f46270 */
[----:B------:R-:W-:-:S06]  /*0380*/  @P1 VIADD R22, R22, 0x1 ;  /* 0x0000000116161836 */ /* 0x000fcc0000000000 */
[----:B------:R-:W-:Y:S01]  /*0390*/  @!P2 IMAD.MOV R22, RZ, RZ, -R22 ;  /* 0x000000ffff16a224 */ /* 0x000fe200078e0a16 */
[----:B------:R-:W-:-:S04]  /*03a0*/  @!P3 LOP3.LUT R22, RZ, R5, RZ, 0x33, !PT ;  /* 0x00000005ff16b212 */ /* 0x000fc800078e33ff */
[----:B------:R-:W0:Y:S01]  /*03b0*/  I2F.U32.RP R3, R22 ;  /* 0x0000001600037306 */ /* 0x000e220000209000 */
[----:B------:R-:W-:Y:S01]  /*03c0*/  IMAD.MOV R5, RZ, RZ, -R22 ;  /* 0x000000ffff057224 */ /* 0x000fe200078e0a16 */
[----:B------:R-:W-:-:S06]  /*03d0*/  ISETP.NE.U32.AND P1, PT, R22, RZ, PT ;  /* 0x000000ff1600720c */ /* 0x000fcc0003f25070 */
[----:B0-----:R-:W0:Y:S02]  /*03e0*/  MUFU.RCP R3, R3 ;  /* 0x0000000300037308 */ /* 0x001e240000001000 */
[----:B0-----:R-:W-:-:S06]  /*03f0*/  VIADD R6, R3, 0xffffffe ;  /* 0x0ffffffe03067836 */ /* 0x001fcc0000000000 */
[----:B------:R0:W1:Y:S02]  /*0400*/  F2I.FTZ.U32.TRUNC.NTZ R7, R6 ;  /* 0x0000000600077305 */ /* 0x000064000021f000 */
[----:B0-----:R-:W-:Y:S02]  /*0410*/  IMAD.MOV.U32 R6, RZ, RZ, RZ ;  /* 0x000000ffff067224 */ /* 0x001fe400078e00ff */
[----:B-1----:R-:W-:-:S04]  /*0420*/  IMAD R5, R5, R7, RZ ;  /* 0x0000000705057224 */ /* 0x002fc800078e02ff */
[----:B------:R-:W-:-:S06]  /*0430*/  IMAD.HI.U32 R8, R7, R5, R6 ;  /* 0x0000000507087227 */ /* 0x000fcc00078e0006 */
[----:B------:R-:W-:-:S05]  /*0440*/  IMAD.HI.U32 R21, R8, R23, RZ ;  /* 0x0000001708157227 */ /* 0x000fca00078e00ff */
[----:B------:R-:W-:-:S05]  /*0450*/  IADD3 R5, RZ, -R21, RZ ;  /* 0x80000015ff057210 */ /* 0x000fca0007ffe0ff */
[----:B------:R-:W-:-:S05]  /*0460*/  IMAD R5, R22, R5, R23 ;  /* 0x0000000516057224 */ /* 0x000fca00078e0217 */
[----:B------:R-:W-:-:S13]  /*0470*/  ISETP.GE.U32.AND P2, PT, R5, R22, PT ;  /* 0x000000160500720c */ /* 0x000fda0003f46070 */
[----:B------:R-:W-:Y:S02]  /*0480*/  @P2 IMAD.IADD R5, R5, 0x1, -R22 ;  /* 0x0000000105052824 */ /* 0x000fe400078e0a16 */
[----:B------:R-:W-:Y:S01]  /*0490*/  @P2 VIADD R21, R21, 0x1 ;  /* 0x0000000115152836 */ /* 0x000fe20000000000 */
[----:B------:R-:W-:Y:S02]  /*04a0*/  ISETP.GE.U32.AND P2, PT, R9, 0x5, PT ;  /* 0x000000050900780c */ /* 0x000fe40003f46070 */
[----:B------:R-:W-:-:S13]  /*04b0*/  ISETP.GE.U32.AND P3, PT, R5, R22, PT ;  /* 0x000000160500720c */ /* 0x000fda0003f66070 */
[----:B------:R-:W-:Y:S01]  /*04c0*/  @P3 VIADD R21, R21, 0x1 ;  /* 0x0000000115153836 */ /* 0x000fe20000000000 */
[----:B------:R-:W-:Y:S01]  /*04d0*/  @!P1 LOP3.LUT R21, RZ, R22, RZ, 0x33, !PT ;  /* 0x00000016ff159212 */ /* 0x000fe200078e33ff */
[----:B------:R-:W-:Y:S06]  /*04e0*/  @!P2 BRA `(.L_x_382) ;  /* 0x0000000000e8a947 */ /* 0x000fec0003800000 */
[----:B------:R-:W-:-:S13]  /*04f0*/  ISETP.NE.AND P1, PT, R9, 0x8, PT ;  /* 0x000000080900780c */ /* 0x000fda0003f25270 */
[----:B------:R-:W-:Y:S05]  /*0500*/  @!P1 BRA `(.L_x_383) ;  /* 0x00000000009c9947 */ /* 0x000fea0003800000 */
[----:B------:R-:W-:-:S13]  /*0510*/  ISETP.GE.U32.AND P1, PT, R9, 0x11, PT ;  /* 0x000000110900780c */ /* 0x000fda0003f26070 */
[----:B------:R-:W-:Y:S05]  /*0520*/  @!P1 BRA `(.L_x_384) ;  /* 0x0000000000549947 */ /* 0x000fea0003800000 */
[----:B------:R-:W0:Y:S01]  /*0530*/  LDC.64 R6, c[0x0][0x220] ;  /* 0x00008800ff067b82 */ /* 0x000e220000000a00 */
[----:B------:R-:W-:Y:S01]  /*0540*/  IMAD R3, R21, R4, RZ ;  /* 0x0000000415037224 */ /* 0x000fe200078e02ff */
[----:B------:R-:W-:Y:S01]  /*0550*/  ISETP.NE.AND P1, PT, R9, 0x14, PT ;  /* 0x000000140900780c */ /* 0x000fe20003f25270 */
[----:B------:R-:W-:-:S03]  /*0560*/  IMAD R5, R2, 0x3, RZ ;  /* 0x0000000302057824 */ /* 0x000fc600078e02ff */
[----:B------:R-:W-:Y:S02]  /*0570*/  SHF.R.S32.HI R8, RZ, 0x1f, R3 ;  /* 0x0000001fff087819 */ /* 0x000fe40000011403 */
[----:B------:R-:W-:Y:S02]  /*0580*/  SHF.R.S32.HI R10, RZ, 0x1f, R5 ;  /* 0x0000001fff0a7819 */ /* 0x000fe40000011405 */
[----:B------:R-:W-:Y:S02]  /*0590*/  LEA.HI R8, R8, R3, RZ, 0x5 ;  /* 0x0000000308087211 */ /* 0x000fe400078f28ff */
[----:B------:R-:W-:Y:S02]  /*05a0*/  LEA.HI R10, R10, R5, RZ, 0x5 ;  /* 0x000000050a0a7211 */ /* 0x000fe400078f28ff */
[----:B------:R-:W-:Y:S02]  /*05b0*/  SHF.R.S32.HI R3, RZ, 0x5, R8 ;  /* 0x00000005ff037819 */ /* 0x000fe40000011408 */
[----:B------:R-:W-:-:S05]  /*05c0*/  SHF.R.S32.HI R20, RZ, 0x5, R10 ;  /* 0x00000005ff147819 */ /* 0x000fca000001140a */
[----:B------:R-:W-:-:S04]  /*05d0*/  IMAD R3, R3, 0x3, R20 ;  /* 0x0000000303037824 */ /* 0x000fc800078e0214 */
[----:B0-----:R-:W-:-:S05]  /*05e0*/  IMAD.WIDE R6, R3, 0x4, R6 ;  /* 0x0000000403067825 */ /* 0x001fca00078e0206 */
[----:B------:R-:W2:Y:S04]  /*05f0*/  @!P1 LDG.E.CONSTANT R3, desc[UR8][R6.64+0x4] ;  /* 0x0000040806039981 */ /* 0x000ea8000c1e9900 */
[----:B------:R-:W3:Y:S01]  /*0600*/  LDG.E.CONSTANT R10, desc[UR8][R6.64] ;  /* 0x00000008060a7981 */ /* 0x000ee2000c1e9900 */
[----:B------:R-:W-:-:S04]  /*0610*/  @P1 IMAD.MOV.U32 R8, RZ, RZ, 0x3 ;  /* 0x00000003ff081424 */ /* 0x000fc800078e00ff */
[----:B------:R-:W-:Y:S02]  /*0620*/  @P1 IMAD R8, R9, R8, -0x40 ;  /* 0xffffffc009081424 */ /* 0x000fe400078e0208 */
[----:B--2---:R-:W-:-:S03]  /*0630*/  @!P1 IMAD.SHL.U32 R5, R3, 0x10, RZ ;  /* 0x0000001003059824 */ /* 0x004fc600078e00ff */
[----:B---3--:R-:W-:Y:S02]  /*0640*/  @P1 SHF.R.U32.HI R3, RZ, R8, R10 ;  /* 0x00000008ff031219 */ /* 0x008fe4000001160a */
[----:B------:R-:W-:-:S04]  /*0650*/  @!P1 LOP3.LUT R5, R5, 0xff0, RZ, 0xc0, !PT ;  /* 0x00000ff005059812 */ /* 0x000fc800078ec0ff */
[----:B------:R-:W-:Y:S01]  /*0660*/  @!P1 LEA.HI R3, R10, R5, RZ, 0x4 ;  /* 0x000000050a039211 */ /* 0x000fe200078f20ff */
[----:B------:R-:W-:Y:S06]  /*0670*/  BRA `(.L_x_385) ;  /* 0x0000000000bc7947 */ /* 0x000fec0003800000 */
.L_x_384:
[----:B------:R-:W0:Y:S01]  /*0680*/  LDC.64 R6, c[0x0][0x220] ;  /* 0x00008800ff067b82 */ /* 0x000e220000000a00 */
[----:B------:R-:W-:Y:S02]  /*0690*/  IMAD R3, R21, R4, RZ ;  /* 0x0000000415037224 */ /* 0x000fe400078e02ff */
        /* <DEDUP_REMOVED lines=8> */
[----:B0-----:R-:W-:-:S06]  /*0720*/  IMAD.WIDE R6, R3, 0x4, R6 ;  /* 0x0000000403067825 */ /* 0x001fcc00078e0206 */
[----:B------:R-:W2:Y:S01]  /*0730*/  LDG.E.CONSTANT R6, desc[UR8][R6.64] ;  /* 0x0000000806067981 */ /* 0x000ea2000c1e9900 */
[----:B------:R-:W-:-:S04]  /*0740*/  IMAD.MOV.U32 R8, RZ, RZ, 0x3 ;  /* 0x00000003ff087424 */ /* 0x000fc800078e00ff */
[----:B------:R-:W-:-:S05]  /*0750*/  IMAD R3, R9, R8, -0x20 ;  /* 0xffffffe009037424 */ /* 0x000fca00078e0208 */
[----:B--2---:R-:W-:Y:S01]  /*0760*/  SHF.R.U32.HI R3, RZ, R3, R6 ;  /* 0x00000003ff037219 */ /* 0x004fe20000011606 */
[----:B------:R-:W-:Y:S06]  /*0770*/  BRA `(.L_x_385) ;  /* 0x00000000007c7947 */ /* 0x000fec0003800000 */
.L_x_383:
        /* <DEDUP_REMOVED lines=11> */
[----:B------:R-:W2:Y:S04]  /*0830*/  LDG.E.CONSTANT R3, desc[UR8][R6.64+0x4] ;  /* 0x0000040806037981 */ /* 0x000ea8000c1e9900 */
[----:B------:R-:W3:Y:S01]  /*0840*/  LDG.E.CONSTANT R8, desc[UR8][R6.64] ;  /* 0x0000000806087981 */ /* 0x000ee2000c1e9900 */
[----:B--2---:R-:W-:-:S05]  /*0850*/  IMAD.SHL.U32 R3, R3, 0x100, RZ ;  /* 0x0000010003037824 */ /* 0x004fca00078e00ff */
[----:B------:R-:W-:-:S04]  /*0860*/  LOP3.LUT R3, R3, 0xf00, RZ, 0xc0, !PT ;  /* 0x00000f0003037812 */ /* 0x000fc800078ec0ff */
[----:B---3--:R-:W-:Y:S01]  /*0870*/  LEA.HI R3, R8, R3, RZ, 0x8 ;  /* 0x0000000308037211 */ /* 0x008fe200078f40ff */
[----:B------:R-:W-:Y:S06]  /*0880*/  BRA `(.L_x_385) ;  /* 0x0000000000387947 */ /* 0x000fec0003800000 */
.L_x_382:
        /* <DEDUP_REMOVED lines=12> */
[----:B------:R-:W-:-:S05]  /*0950*/  IMAD R3, R9, 0x3, RZ ;  /* 0x0000000309037824 */ /* 0x000fca00078e02ff */
[----:B--2---:R-:W-:-:S07]  /*0960*/  SHF.R.U32.HI R3, RZ, R3, R6 ;  /* 0x00000003ff037219 */ /* 0x004fce0000011606 */
.L_x_385:
[----:B------:R-:W-:Y:S05]  /*0970*/  BSYNC B0 ;  /* 0x0000000000007941 */ /* 0x000fea0003800000 */
.L_x_381:
[----:B------:R-:W0:Y:S01]  /*0980*/  LDC.64 R6, c[0x0][0x228] ;  /* 0x00008a00ff067b82 */ /* 0x000e220000000a00 */
[----:B------:R-:W-:-:S04]  /*0990*/  IMAD R5, R21, R4, R2 ;  /* 0x0000000415057224 */ /* 0x000fc800078e0202 */
[----:B0-----:R-:W-:-:S05]  /*09a0*/  IMAD.WIDE R6, R5, 0x2, R6 ;  /* 0x0000000205067825 */ /* 0x001fca00078e0206 */
[----:B------:R0:W5:Y:S04]  /*09b0*/  LDG.E.CONSTANT R5, desc[UR8][R6.64] ;  /* 0x0000000806057981 */ /* 0x000168000c1e9900 */
[----:B------:R0:W5:Y:S01]  /*09c0*/  LDG.E.CONSTANT R8, desc[UR8][R6.64+0x4] ;  /* 0x0000040806087981 */ /* 0x000162000c1e9900 */
[C---:B------:R-:W-:Y:S01]  /*09d0*/  VIADDMNMX.U32 R10, R23.reuse, 0x80, R0, PT ;  /* 0x00000080170a7846 */ /* 0x040fe20003800000 */
[----:B------:R-:W-:Y:S03]  /*09e0*/  BAR.SYNC.DEFER_BLOCKING 0x0 ;  /* 0x0000000000007b1d */ /* 0x000fe60000010000 */
[----:B------:R-:W-:-:S13]  /*09f0*/  ISETP.GE.AND P1, PT, R23, R10, PT ;  /* 0x0000000a1700720c */ /* 0x000fda0003f26270 */
[----:B0-----:R-:W-:Y:S05]  /*0a00*/  @P1 EXIT ;  /* 0x000000000000194d */ /* 0x001fea0003800000 */
[----:B------:R-:W-:Y:S01]  /*0a10*/  USHF.L.U32 UR4, UR7, 0x2, URZ ;  /* 0x0000000207047899 */ /* 0x000fe2000800063f */
[----:B------:R-:W0:Y:S01]  /*0a20*/  S2UR UR5, SR_CgaCtaId ;  /* 0x00000000000579c3 */ /* 0x000e220000008800 */
[----:B------:R-:W-:Y:S01]  /*0a30*/  ULDC.64 UR10, c[0x0][0x210] ;  /* 0x00008400000a7ab9 */ /* 0x000fe20000000a00 */
[----:B------:R-:W-:Y:S01]  /*0a40*/  ULEA UR6, UR7, 0x80, 0x7 ;  /* 0x0000008007067891 */ /* 0x000fe2000f8e383f */
[--C-:B------:R-:W-:Y:S01]  /*0a50*/  SHF.R.U32.HI R12, RZ, 0x9, R3.reuse ;  /* 0x00000009ff0c7819 */ /* 0x100fe20000011603 */
[----:B------:R-:W-:Y:S01]  /*0a60*/  ULOP3.LUT UR4, UR4, 0x7fffffc, URZ, 0xc0, !UPT ;  /* 0x07fffffc04047892 */ /* 0x000fe2000f8ec03f */
[--C-:B------:R-:W-:Y:S01]  /*0a70*/  SHF.R.U32.HI R11, RZ, 0x6, R3.reuse ;  /* 0x00000006ff0b7819 */ /* 0x100fe20000011603 */
[----:B------:R-:W-:Y:S01]  /*0a80*/  IMAD.IADD R18, R23, 0x1, R22 ;  /* 0x0000000117127824 */ /* 0x000fe200078e0216 */
[----:B------:R-:W-:Y:S02]  /*0a90*/  SHF.R.U32.HI R10, RZ, 0x3, R3 ;  /* 0x00000003ff0a7819 */ /* 0x000fe40000011603 */
[C-C-:B-----5:R-:W-:Y:S01]  /*0aa0*/  PRMT R17, R5.reuse, 0x5410, R5.reuse ;  /* 0x0000541005117816 */ /* 0x160fe20000000005 */
[----:B------:R-:W-:Y:S01]  /*0ab0*/  IMAD R4, R4, UR4, RZ ;  /* 0x0000000404047c24 */ /* 0x000fe2000f8e02ff */
[----:B------:R-:W-:Y:S01]  /*0ac0*/  PRMT R16, R5, 0x7632, R5 ;  /* 0x0000763205107816 */ /* 0x000fe20000000005 */
[----:B------:R-:W-:Y:S01]  /*0ad0*/  UMOV UR4, 0x400 ;  /* 0x0000040000047882 */ /* 0x000fe20000000000 */
[----:B------:R-:W-:Y:S01]  /*0ae0*/  PRMT R15, R8, 0x5410, R8 ;  /* 0x00005410080f7816 */ /* 0x000fe20000000008 */
[----:B------:R-:W-:Y:S01]  /*0af0*/  IMAD R7, R4, 0x3, RZ ;  /* 0x0000000304077824 */ /* 0x000fe200078e02ff */
[----:B------:R-:W-:-:S02]  /*0b00*/  SHF.R.S32.HI R4, RZ, 0x1f, R2 ;  /* 0x0000001fff047819 */ /* 0x000fc40000011402 */
[----:B------:R-:W-:Y:S02]  /*0b10*/  PRMT R14, R8, 0x7632, R8 ;  /* 0x00007632080e7816 */ /* 0x000fe40000000008 */
[----:B------:R-:W-:Y:S02]  /*0b20*/  IADD3 R37, P1, R2, R7, RZ ;  /* 0x0000000702257210 */ /* 0x000fe40007f3e0ff */
[----:B------:R-:W-:Y:S02]  /*0b30*/  LOP3.LUT R19, R3, 0x7, RZ, 0xc0, !PT ;  /* 0x0000000703137812 */ /* 0x000fe400078ec0ff */
[----:B------:R-:W-:Y:S01]  /*0b40*/  LEA.HI.X.SX32 R4, R7, R4, 0x1, P1 ;  /* 0x0000000407047211 */ /* 0x000fe200008f0eff */
[----:B0-----:R-:W-:Y:S01]  /*0b50*/  ULEA UR4, UR5, UR4, 0x18 ;  /* 0x0000000405047291 */ /* 0x001fe2000f8ec03f */
[----:B------:R-:W-:Y:S01]  /*0b60*/  LEA R2, P1, R37, UR10, 0x2 ;  /* 0x0000000a25027c11 */ /* 0x000fe2000f8210ff */
[----:B------:R-:W-:Y:S01]  /*0b70*/  ULDC UR10, c[0x0][0x234] ;  /* 0x00008d00000a7ab9 */ /* 0x000fe20000000800 */
[----:B------:R-:W-:-:S02]  /*0b80*/  LOP3.LUT R12, R12, 0x7, RZ, 0xc0, !PT ;  /* 0x000000070c0c7812 */ /* 0x000fc400078ec0ff */
[----:B------:R-:W-:Y:S02]  /*0b90*/  LEA.HI.X R37, R37, UR11, R4, 0x2, P1 ;  /* 0x0000000b25257c11 */ /* 0x000fe400088f1404 */
[----:B------:R-:W-:Y:S02]  /*0ba0*/  LOP3.LUT R11, R11, 0x7, RZ, 0xc0, !PT ;  /* 0x000000070b0b7812 */ /* 0x000fe400078ec0ff */
[----:B------:R-:W-:Y:S02]  /*0bb0*/  LOP3.LUT R10, R10, 0x7, RZ, 0xc0, !PT ;  /* 0x000000070a0a7812 */ /* 0x000fe400078ec0ff */
[----:B------:R-:W-:Y:S01]  /*0bc0*/  VIMNMX.U32 R13, R0, UR6, PT ;  /* 0x00000006000d7c48 */ /* 0x000fe2000bfe0000 */
[----:B------:R-:W-:-:S06]  /*0bd0*/  ULDC.U8 UR6, c[0x0][0x23c] ;  /* 0x00008f0000067ab9 */ /* 0x000fcc0000000000 */
.L_x_394:
[----:B------:R-:W-:Y:S01]  /*0be0*/  ISETP.NE.AND P1, PT, R23, R18, PT ;  /* 0x000000121700720c */ /* 0x000fe20003f25270 */
[----:B01----:R-:W-:-:S12]  /*0bf0*/  IMAD.MOV.U32 R3, RZ, RZ, R37 ;  /* 0x000000ffff037224 */ /* 0x003fd800078e0025 */
[----:B------:R-:W-:Y:S05]  /*0c00*/  @P1 BRA `(.L_x_386) ;  /* 0x0000000000e41947 */ /* 0x000fea0003800000 */
[----:B------:R-:W-:Y:S01]  /*0c10*/  VIADD R21, R21, 0x1 ;  /* 0x0000000115157836 */ /* 0x000fe20000000000 */
[----:B------:R-:W0:Y:S03]  /*0c20*/  LDC.64 R4, c[0x0][0x220] ;  /* 0x00008800ff047b82 */ /* 0x000e260000000a00 */
[----:B------:R-:W-:-:S05]  /*0c30*/  IMAD R9, R21, UR10, RZ ;  /* 0x0000000a15097c24 */ /* 0x000fca000f8e02ff */
[----:B------:R-:W-:-:S04]  /*0c40*/  SHF.R.S32.HI R0, RZ, 0x1f, R9 ;  /* 0x0000001fff007819 */ /* 0x000fc80000011409 */
[----:B------:R-:W-:-:S04]  /*0c50*/  LEA.HI R0, R0, R9, RZ, 0x5 ;  /* 0x0000000900007211 */ /* 0x000fc800078f28ff */
[----:B------:R-:W-:-:S05]  /*0c60*/  SHF.R.S32.HI R7, RZ, 0x5, R0 ;  /* 0x00000005ff077819 */ /* 0x000fca0000011400 */
[----:B------:R-:W-:-:S04]  /*0c70*/  IMAD R7, R7, 0x3, R20 ;  /* 0x0000000307077824 */ /* 0x000fc800078e0214 */
[----:B0-----:R-:W-:-:S05]  /*0c80*/  IMAD.WIDE R4, R7, 0x4, R4 ;  /* 0x0000000407047825 */ /* 0x001fca00078e0204 */
[----:B------:R0:W5:Y:S01]  /*0c90*/  LDG.E.CONSTANT R7, desc[UR8][R4.64] ;  /* 0x0000000804077981 */ /* 0x000162000c1e9900 */
[----:B------:R-:W-:Y:S01]  /*0ca0*/  LOP3.LUT R0, R32, 0x1c, RZ, 0xc0, !PT ;  /* 0x0000001c20007812 */ /* 0x000fe200078ec0ff */
[----:B------:R-:W-:Y:S03]  /*0cb0*/  BSSY B0, `(.L_x_387) ;  /* 0x000001c000007945 */ /* 0x000fe60003800000 */
[----:B------:R-:W-:-:S13]  /*0cc0*/  ISETP.GE.U32.AND P1, PT, R0, 0x5, PT ;  /* 0x000000050000780c */ /* 0x000fda0003f26070 */
[----:B0-----:R-:W-:Y:S05]  /*0cd0*/  @!P1 BRA `(.L_x_388) ;  /* 0x00000000005c9947 */ /* 0x001fea0003800000 */
[----:B------:R-:W-:-:S13]  /*0ce0*/  ISETP.NE.AND P1, PT, R0, 0x8, PT ;  /* 0x000000080000780c */ /* 0x000fda0003f25270 */
[----:B------:R-:W-:Y:S05]  /*0cf0*/  @!P1 BRA `(.L_x_389) ;  /* 0x0000000000409947 */ /* 0x000fea0003800000 */
[----:B------:R-:W-:-:S13]  /*0d00*/  ISETP.GE.U32.AND P1, PT, R0, 0x11, PT ;  /* 0x000000110000780c */ /* 0x000fda0003f26070 */
[----:B------:R-:W-:Y:S05]  /*0d10*/  @!P1 BRA `(.L_x_390) ;  /* 0x0000000000289947 */ /* 0x000fea0003800000 */
[----:B------:R-:W-:-:S13]  /*0d20*/  ISETP.NE.AND P1, PT, R0, 0x14, PT ;  /* 0x000000140000780c */ /* 0x000fda0003f25270 */
[----:B------:R-:W-:-:S04]  /*0d30*/  @P1 IMAD.MOV.U32 R11, RZ, RZ, 0x3 ;  /* 0x00000003ff0b1424 */ /* 0x000fc800078e00ff */
[----:B------:R-:W-:-:S05]  /*0d40*/  @P1 IMAD R0, R0, R11, -0x40 ;  /* 0xffffffc000001424 */ /* 0x000fca00078e020b */
[----:B-----5:R-:W-:Y:S01]  /*0d50*/  @P1 SHF.R.U32.HI R0, RZ, R0, R7 ;  /* 0x00000000ff001219 */ /* 0x020fe20000011607 */
[----:B------:R-:W-:Y:S06]  /*0d60*/  @P1 BRA `(.L_x_391) ;  /* 0x0000000000401947 */ /* 0x000fec0003800000 */
[----:B------:R-:W2:Y:S02]  /*0d70*/  LDG.E.CONSTANT R4, desc[UR8][R4.64+0x4] ;  /* 0x0000040804047981 */ /* 0x000ea4000c1e9900 */
[----:B--2---:R-:W-:-:S05]  /*0d80*/  IMAD.SHL.U32 R0, R4, 0x10, RZ ;  /* 0x0000001004007824 */ /* 0x004fca00078e00ff */
[----:B------:R-:W-:-:S04]  /*0d90*/  LOP3.LUT R0, R0, 0xff0, RZ, 0xc0, !PT ;  /* 0x00000ff000007812 */ /* 0x000fc800078ec0ff */
[----:B------:R-:W-:Y:S01]  /*0da0*/  LEA.HI R0, R7, R0, RZ, 0x4 ;  /* 0x0000000007007211 */ /* 0x000fe200078f20ff */
[----:B------:R-:W-:Y:S06]  /*0db0*/  BRA `(.L_x_391) ;  /* 0x00000000002c7947 */ /* 0x000fec0003800000 */
.L_x_390:
[----:B------:R-:W-:-:S10]  /*0dc0*/  HFMA2.MMA R5, -RZ, RZ, 0, 1.78813934326171875e-07 ;  /* 0x00000003ff057435 */ /* 0x000fd400000001ff */
[----:B------:R-:W-:-:S05]  /*0dd0*/  IMAD R0, R0, R5, -0x20 ;  /* 0xffffffe000007424 */ /* 0x000fca00078e0205 */
[----:B-----5:R-:W-:Y:S01]  /*0de0*/  SHF.R.U32.HI R0, RZ, R0, R7 ;  /* 0x00000000ff007219 */ /* 0x020fe20000011607 */
[----:B------:R-:W-:Y:S06]  /*0df0*/  BRA `(.L_x_391) ;  /* 0x00000000001c7947 */ /* 0x000fec0003800000 */
.L_x_389:
[----:B------:R-:W2:Y:S02]  /*0e00*/  LDG.E.CONSTANT R0, desc[UR8][R4.64+0x4] ;  /* 0x0000040804007981 */ /* 0x000ea4000c1e9900 */
[----:B--2---:R-:W-:-:S05]  /*0e10*/  IMAD.SHL.U32 R0, R0, 0x100, RZ ;  /* 0x0000010000007824 */ /* 0x004fca00078e00ff */
[----:B------:R-:W-:-:S04]  /*0e20*/  LOP3.LUT R0, R0, 0xf00, RZ, 0xc0, !PT ;  /* 0x00000f0000007812 */ /* 0x000fc800078ec0ff */
[----:B-----5:R-:W-:Y:S01]  /*0e30*/  LEA.HI R0, R7, R0, RZ, 0x8 ;  /* 0x0000000007007211 */ /* 0x020fe200078f40ff */
[----:B------:R-:W-:Y:S06]  /*0e40*/  BRA `(.L_x_391) ;  /* 0x0000000000087947 */ /* 0x000fec0003800000 */
.L_x_388:
[----:B------:R-:W-:-:S05]  /*0e50*/  IMAD R0, R0, 0x3, RZ ;  /* 0x0000000300007824 */ /* 0x000fca00078e02ff */
[----:B-----5:R-:W-:-:S07]  /*0e60*/  SHF.R.U32.HI R0, RZ, R0, R7 ;  /* 0x00000000ff007219 */ /* 0x020fce0000011607 */
.L_x_391:
[----:B------:R-:W-:Y:S05]  /*0e70*/  BSYNC B0 ;  /* 0x0000000000007941 */ /* 0x000fea0003800000 */
.L_x_387:
[----:B------:R-:W0:Y:S01]  /*0e80*/  LDC.64 R4, c[0x0][0x228] ;  /* 0x00008a00ff047b82 */ /* 0x000e220000000a00 */
[----:B------:R-:W-:-:S04]  /*0e90*/  IMAD R6, R35, 0x200, R32 ;  /* 0x0000020023067824 */ /* 0x000fc800078e0220 */
[----:B------:R-:W-:-:S04]  /*0ea0*/  IMAD.IADD R7, R9, 0x1, R6 ;  /* 0x0000000109077824 */ /* 0x000fc800078e0206 */
[----:B0-----:R-:W-:-:S05]  /*0eb0*/  IMAD.WIDE R4, R7, 0x2, R4 ;  /* 0x0000000207047825 */ /* 0x001fca00078e0204 */
[----:B------:R-:W2:Y:S04]  /*0ec0*/  LDG.E.CONSTANT R16, desc[UR8][R4.64] ;  /* 0x0000000804107981 */ /* 0x000ea8000c1e9900 */
[----:B------:R-:W3:Y:S01]  /*0ed0*/  LDG.E.CONSTANT R14, desc[UR8][R4.64+0x4] ;  /* 0x00000408040e7981 */ /* 0x000ee2000c1e9900 */
[--C-:B------:R-:W-:Y:S01]  /*0ee0*/  SHF.R.U32.HI R10, RZ, 0x3, R0.reuse ;  /* 0x00000003ff0a7819 */ /* 0x100fe20000011600 */
[----:B------:R-:W-:Y:S01]  /*0ef0*/  IMAD.IADD R18, R22, 0x1, R23 ;  /* 0x0000000116127824 */ /* 0x000fe200078e0217 */
[--C-:B------:R-:W-:Y:S02]  /*0f00*/  SHF.R.U32.HI R11, RZ, 0x6, R0.reuse ;  /* 0x00000006ff0b7819 */ /* 0x100fe40000011600 */
[----:B------:R-:W-:Y:S02]  /*0f10*/  LOP3.LUT R19, R0, 0x7, RZ, 0xc0, !PT ;  /* 0x0000000700137812 */ /* 0x000fe400078ec0ff */
[----:B------:R-:W-:-:S02]  /*0f20*/  SHF.R.U32.HI R0, RZ, 0x9, R0 ;  /* 0x00000009ff007819 */ /* 0x000fc40000011600 */
[----:B------:R-:W-:Y:S02]  /*0f30*/  LOP3.LUT R10, R10, 0x7, RZ, 0xc0, !PT ;  /* 0x000000070a0a7812 */ /* 0x000fe400078ec0ff */
[----:B------:R-:W-:Y:S02]  /*0f40*/  LOP3.LUT R11, R11, 0x7, RZ, 0xc0, !PT ;  /* 0x000000070b0b7812 */ /* 0x000fe400078ec0ff */
[----:B------:R-:W-:Y:S02]  /*0f50*/  LOP3.LUT R12, R0, 0x7, RZ, 0xc0, !PT ;  /* 0x00000007000c7812 */ /* 0x000fe400078ec0ff */
[C-C-:B--2---:R-:W-:Y:S02]  /*0f60*/  PRMT R17, R16.reuse, 0x5410, R16.reuse ;  /* 0x0000541010117816 */ /* 0x144fe40000000010 */
[----:B------:R-:W-:Y:S02]  /*0f70*/  PRMT R16, R16, 0x7632, R16 ;  /* 0x0000763210107816 */ /* 0x000fe40000000010 */
[----:B---3--:R-:W-:-:S02]  /*0f80*/  PRMT R15, R14, 0x5410, R14 ;  /* 0x000054100e0f7816 */ /* 0x008fc4000000000e */
[----:B------:R-:W-:-:S07]  /*0f90*/  PRMT R14, R14, 0x7632, R14 ;  /* 0x000076320e0e7816 */ /* 0x000fce000000000e */
.L_x_386:
[----:B------:R-:W0:Y:S01]  /*0fa0*/  LDC R9, c[0x0][0x234] ;  /* 0x00008d00ff097b82 */ /* 0x000e220000000800 */
[----:B------:R-:W2:Y:S01]  /*0fb0*/  LDG.E.128.CONSTANT R28, desc[UR8][R2.64] ;  /* 0x00000008021c7981 */ /* 0x000ea2000c1e9d00 */
[----:B0-----:R-:W-:-:S05]  /*0fc0*/  IMAD.WIDE R40, R9, 0x4, R2 ;  /* 0x0000000409287825 */ /* 0x001fca00078e0202 */
[----:B------:R-:W3:Y:S01]  /*0fd0*/  LDG.E.128.CONSTANT R4, desc[UR8][R40.64] ;  /* 0x0000000828047981 */ /* 0x000ee2000c1e9d00 */
[----:B------:R-:W-:-:S05]  /*0fe0*/  IMAD.WIDE R36, R9, 0x4, R40 ;  /* 0x0000000409247825 */ /* 0x000fca00078e0228 */
[----:B------:R-:W4:Y:S01]  /*0ff0*/  LDG.E.128.CONSTANT R24, desc[UR8][R36.64] ;  /* 0x0000000824187981 */ /* 0x000f22000c1e9d00 */
[----:B------:R-:W-:Y:S01]  /*1000*/  I2F.F16 R0, -0x80 ;  /* 0xffffff8000007906 */ /* 0x000fe20000200c00 */
[----:B------:R-:W-:-:S04]  /*1010*/  UPRMT UR5, UR6, 0x8880, URZ ;  /* 0x0000888006057896 */ /* 0x000fc8000800003f */
[----:B------:R-:W-:-:S03]  /*1020*/  UISETP.NE.AND UP0, UPT, UR5, URZ, UPT ;  /* 0x0000003f0500728c */ /* 0x000fc6000bf05270 */
[----:B------:R-:W0:Y:S01]  /*1030*/  I2F.F16 R39, -0x10 ;  /* 0xfffffff000277906 */ /* 0x000e220000200c00 */
[----:B------:R-:W-:-:S06]  /*1040*/  USEL UR5, URZ, 0x1, UP0 ;  /* 0x000000013f057887 */ /* 0x000fcc0008000000 */
[----:B------:R-:W-:Y:S02]  /*1050*/  VIADD R8, R19, UR5 ;  /* 0x0000000513087c36 */ /* 0x000fe40008000000 */
[----:B------:R-:W-:Y:S02]  /*1060*/  VIADD R53, R10, UR5 ;  /* 0x000000050a357c36 */ /* 0x000fe40008000000 */
[----:B------:R-:W1:Y:S01]  /*1070*/  I2F.F16 R34, R8 ;  /* 0x0000000800227306 */ /* 0x000e620000200c00 */
[----:B0-----:R-:W-:-:S07]  /*1080*/  PRMT R69, R0, 0x5410, R39 ;  /* 0x0000541000457816 */ /* 0x001fce0000000027 */
[----:B------:R-:W0:Y:S01]  /*1090*/  I2F.F16 R58, R53 ;  /* 0x00000035003a7306 */ /* 0x000e220000200c00 */
[C---:B-1----:R-:W-:Y:S02]  /*10a0*/  HADD2 R34, R69.reuse, -R34.H0_H0 ;  /* 0xa000002245227230 */ /* 0x042fe40000000000 */
[----:B0-----:R-:W-:Y:S01]  /*10b0*/  HADD2 R58, R69, -R58.H0_H0 ;  /* 0xa000003a453a7230 */ /* 0x001fe20000000000 */
[C---:B--2---:R-:W-:Y:S02]  /*10c0*/  LOP3.LUT R54, R28.reuse, 0x70007, RZ, 0xc0, !PT ;  /* 0x000700071c367812 */ /* 0x044fe400078ec0ff */
[----:B------:R-:W-:Y:S02]  /*10d0*/  LOP3.LUT R38, R28, 0x380038, RZ, 0xc0, !PT ;  /* 0x003800381c267812 */ /* 0x000fe400078ec0ff */
[--C-:B------:R-:W-:Y:S02]  /*10e0*/  SHF.R.U32.HI R0, RZ, 0x6, R28.reuse ;  /* 0x00000006ff007819 */ /* 0x100fe4000001161c */
[----:B------:R-:W-:-:S02]  /*10f0*/  SHF.R.U32.HI R28, RZ, 0xf, R28 ;  /* 0x0000000fff1c7819 */ /* 0x000fc4000001161c */
[C---:B------:R-:W-:Y:S02]  /*1100*/  LOP3.LUT R3, R30.reuse, 0x70007, RZ, 0xc0, !PT ;  /* 0x000700071e037812 */ /* 0x040fe400078ec0ff */
[----:B------:R-:W-:Y:S02]  /*1110*/  LOP3.LUT R43, R30, 0x380038, RZ, 0xc0, !PT ;  /* 0x003800381e2b7812 */ /* 0x000fe400078ec0ff */
[--C-:B------:R-:W-:Y:S02]  /*1120*/  SHF.R.U32.HI R39, RZ, 0x6, R30.reuse ;  /* 0x00000006ff277819 */ /* 0x100fe4000001161e */
[----:B------:R-:W-:Y:S02]  /*1130*/  SHF.R.U32.HI R52, RZ, 0xf, R30 ;  /* 0x0000000fff347819 */ /* 0x000fe4000001161e */
[----:B------:R-:W-:Y:S02]  /*1140*/  SHF.R.U32.HI R44, RZ, 0xf, R29 ;  /* 0x0000000fff2c7819 */ /* 0x000fe4000001161d */
[----:B------:R-:W-:-:S02]  /*1150*/  LOP3.LUT R30, R28, 0x10001, RZ, 0xc0, !PT ;  /* 0x000100011c1e7812 */ /* 0x000fc400078ec0ff */
[----:B------:R-:W-:Y:S02]  /*1160*/  SHF.R.U32.HI R62, RZ, 0xf, R31 ;  /* 0x0000000fff3e7819 */ /* 0x000fe4000001161f */
[C---:B------:R-:W-:Y:S02]  /*1170*/  LOP3.LUT R46, R29.reuse, 0x70007, RZ, 0xc0, !PT ;  /* 0x000700071d2e7812 */ /* 0x040fe400078ec0ff */
[----:B------:R-:W-:Y:S02]  /*1180*/  LOP3.LUT R42, R29, 0x380038, RZ, 0xc0, !PT ;  /* 0x003800381d2a7812 */ /* 0x000fe400078ec0ff */
[----:B------:R-:W-:Y:S02]  /*1190*/  SHF.R.U32.HI R49, RZ, 0x6, R29 ;  /* 0x00000006ff317819 */ /* 0x000fe4000001161d */
[----:B---3--:R-:W-:Y:S02]  /*11a0*/  SHF.R.U32.HI R51, RZ, 0xe, R4 ;  /* 0x0000000eff337819 */ /* 0x008fe40000011604 */
[----:B------:R-:W-:-:S02]  /*11b0*/  LOP3.LUT R55, R5, 0x70007, RZ, 0xc0, !PT ;  /* 0x0007000705377812 */ /* 0x000fc400078ec0ff */
[----:B------:R-:W-:Y:S02]  /*11c0*/  LOP3.LUT R63, R5, 0x380038, RZ, 0xc0, !PT ;  /* 0x00380038053f7812 */ /* 0x000fe400078ec0ff */
[----:B------:R-:W-:Y:S02]  /*11d0*/  SHF.R.U32.HI R57, RZ, 0x6, R5 ;  /* 0x00000006ff397819 */ /* 0x000fe40000011605 */
[----:B------:R-:W-:Y:S02]  /*11e0*/  SHF.R.U32.HI R59, RZ, 0xe, R6 ;  /* 0x0000000eff3b7819 */ /* 0x000fe40000011606 */
[----:B------:R-:W-:Y:S02]  /*11f0*/  LOP3.LUT R52, R52, 0x10001, RZ, 0xc0, !PT ;  /* 0x0001000134347812 */ /* 0x000fe400078ec0ff */
[C---:B------:R-:W-:Y:S02]  /*1200*/  LOP3.LUT R60, R4.reuse, 0x70007, RZ, 0xc0, !PT ;  /* 0x00070007043c7812 */ /* 0x040fe400078ec0ff */
[----:B------:R-:W-:-:S02]  /*1210*/  LOP3.LUT R56, R4, 0x380038, RZ, 0xc0, !PT ;  /* 0x0038003804387812 */ /* 0x000fc400078ec0ff */
[----:B------:R-:W-:Y:S01]  /*1220*/  SHF.R.U32.HI R47, RZ, 0x6, R4 ;  /* 0x00000006ff2f7819 */ /* 0x000fe20000011604 */
[----:B------:R-:W-:Y:S01]  /*1230*/  VIADD R4, R11, UR5 ;  /* 0x000000050b047c36 */ /* 0x000fe20008000000 */
[----:B------:R-:W-:Y:S02]  /*1240*/  SHF.R.U32.HI R5, RZ, 0xe, R5 ;  /* 0x0000000eff057819 */ /* 0x000fe40000011605 */
[C---:B------:R-:W-:Y:S01]  /*1250*/  LOP3.LUT R29, R6.reuse, 0x70007, RZ, 0xc0, !PT ;  /* 0x00070007061d7812 */ /* 0x040fe200078ec0ff */
[----:B------:R-:W0:Y:S01]  /*1260*/  I2F.F16 R61, R4 ;  /* 0x00000004003d7306 */ /* 0x000e220000200c00 */
[----:B------:R-:W-:Y:S02]  /*1270*/  LOP3.LUT R48, R6, 0x380038, RZ, 0xc0, !PT ;  /* 0x0038003806307812 */ /* 0x000fe400078ec0ff */
[----:B------:R-:W-:Y:S02]  /*1280*/  SHF.R.U32.HI R50, RZ, 0x6, R6 ;  /* 0x00000006ff327819 */ /* 0x000fe40000011606 */
[----:B------:R-:W-:Y:S01]  /*1290*/  LOP3.LUT R30, R30, 0x20002, R51, 0xf8, !PT ;  /* 0x000200021e1e7812 */ /* 0x000fe200078ef833 */
[----:B------:R-:W-:Y:S01]  /*12a0*/  VIADD R51, R12, UR5 ;  /* 0x000000050c337c36 */ /* 0x000fe20008000000 */
[----:B------:R-:W-:-:S02]  /*12b0*/  LOP3.LUT R44, R44, 0x10001, RZ, 0xc0, !PT ;  /* 0x000100012c2c7812 */ /* 0x000fc400078ec0ff */
[----:B------:R-:W-:Y:S02]  /*12c0*/  SHF.R.U32.HI R65, RZ, 0xe, R7 ;  /* 0x0000000eff417819 */ /* 0x000fe40000011607 */
[----:B------:R-:W-:Y:S02]  /*12d0*/  LOP3.LUT R6, R62, 0x10001, RZ, 0xc0, !PT ;  /* 0x000100013e067812 */ /* 0x000fe400078ec0ff */
[C---:B------:R-:W-:Y:S01]  /*12e0*/  LOP3.LUT R2, R31.reuse, 0x70007, RZ, 0xc0, !PT ;  /* 0x000700071f027812 */ /* 0x040fe200078ec0ff */
[----:B------:R-:W1:Y:S01]  /*12f0*/  I2F.F16 R62, R51 ;  /* 0x00000033003e7306 */ /* 0x000e620000200c00 */
[----:B------:R-:W-:Y:S02]  /*1300*/  LOP3.LUT R40, R31, 0x380038, RZ, 0xc0, !PT ;  /* 0x003800381f287812 */ /* 0x000fe400078ec0ff */
[----:B------:R-:W-:Y:S02]  /*1310*/  SHF.R.U32.HI R41, RZ, 0x6, R31 ;  /* 0x00000006ff297819 */ /* 0x000fe4000001161f */
[----:B------:R-:W-:-:S02]  /*1320*/  LOP3.LUT R28, R7, 0x70007, RZ, 0xc0, !PT ;  /* 0x00070007071c7812 */ /* 0x000fc400078ec0ff */
[----:B------:R-:W-:Y:S02]  /*1330*/  LOP3.LUT R31, R7, 0x380038, RZ, 0xc0, !PT ;  /* 0x00380038071f7812 */ /* 0x000fe400078ec0ff */
[----:B------:R-:W-:Y:S02]  /*1340*/  SHF.R.U32.HI R45, RZ, 0x6, R7 ;  /* 0x00000006ff2d7819 */ /* 0x000fe40000011607 */
[----:B------:R-:W-:Y:S02]  /*1350*/  LOP3.LUT R59, R52, 0x20002, R59, 0xf8, !PT ;  /* 0x00020002343b7812 */ /* 0x000fe400078ef83b */
[----:B------:R-:W-:Y:S02]  /*1360*/  LOP3.LUT R7, R44, 0x20002, R5, 0xf8, !PT ;  /* 0x000200022c077812 */ /* 0x000fe400078ef805 */
[----:B----4-:R-:W-:Y:S02]  /*1370*/  SHF.R.U32.HI R52, RZ, 0xd, R26 ;  /* 0x0000000dff347819 */ /* 0x010fe4000001161a */
[----:B------:R-:W-:-:S02]  /*1380*/  LOP3.LUT R65, R6, 0x20002, R65, 0xf8, !PT ;  /* 0x0002000206417812 */ /* 0x000fc400078ef841 */
[----:B------:R-:W-:Y:S02]  /*1390*/  SHF.R.U32.HI R44, RZ, 0xd, R27 ;  /* 0x0000000dff2c7819 */ /* 0x000fe4000001161b */
[--C-:B------:R-:W-:Y:S02]  /*13a0*/  SHF.R.U32.HI R5, RZ, 0xd, R24.reuse ;  /* 0x0000000dff057819 */ /* 0x100fe40000011618 */
[----:B------:R-:W-:Y:S02]  /*13b0*/  SHF.R.U32.HI R6, RZ, 0xd, R25 ;  /* 0x0000000dff067819 */ /* 0x000fe40000011619 */
[----:B------:R-:W-:Y:S02]  /*13c0*/  SHF.R.U32.HI R64, RZ, 0x6, R24 ;  /* 0x00000006ff407819 */ /* 0x000fe40000011618 */
[----:B------:R-:W-:Y:S02]  /*13d0*/  LOP3.LUT R52, R59, 0x40004, R52, 0xf8, !PT ;  /* 0x000400043b347812 */ /* 0x000fe400078ef834 */
[----:B------:R-:W-:Y:S01]  /*13e0*/  LOP3.LUT R59, R65, 0x40004, R44, 0xf8, !PT ;  /* 0x00040004413b7812 */ /* 0x000fe200078ef82c */
[C---:B0-----:R-:W-:Y:S01]  /*13f0*/  HADD2 R44, R69.reuse, -R61.H0_H0 ;  /* 0xa000003d452c7230 */ /* 0x041fe20000000000 */
[----:B------:R-:W-:Y:S01]  /*1400*/  LOP3.LUT R67, R30, 0x40004, R5, 0xf8, !PT ;  /* 0x000400041e437812 */ /* 0x000fe200078ef805 */
[----:B-1----:R-:W-:Y:S01]  /*1410*/  HADD2 R30, R69, -R62.H0_H0 ;  /* 0xa000003e451e7230 */ /* 0x002fe20000000000 */
[----:B------:R-:W-:-:S02]  /*1420*/  LOP3.LUT R65, R24, 0x70007, RZ, 0xc0, !PT ;  /* 0x0007000718417812 */ /* 0x000fc400078ec0ff */
[----:B------:R-:W-:Y:S02]  /*1430*/  LOP3.LUT R5, R7, 0x40004, R6, 0xf8, !PT ;  /* 0x0004000407057812 */ /* 0x000fe400078ef806 */
[----:B------:R-:W-:Y:S02]  /*1440*/  LOP3.LUT R66, R64, 0x70007, RZ, 0xc0, !PT ;  /* 0x0007000740427812 */ /* 0x000fe400078ec0ff */
[----:B------:R-:W-:Y:S02]  /*1450*/  LOP3.LUT R6, R0, 0x70007, RZ, 0xc0, !PT ;  /* 0x0007000700067812 */ /* 0x000fe400078ec0ff */
[----:B------:R-:W-:Y:S02]  /*1460*/  LOP3.LUT R54, R54, 0x64006400, RZ, 0xfc, !PT ;  /* 0x6400640036367812 */ /* 0x000fe400078efcff */
[----:B------:R-:W-:Y:S02]  /*1470*/  LOP3.LUT R7, R8, 0xe400, RZ, 0xfc, !PT ;  /* 0x0000e40008077812 */ /* 0x000fe400078efcff */
[----:B------:R-:W-:-:S02]  /*1480*/  LOP3.LUT R8, R65, 0x64006400, RZ, 0xfc, !PT ;  /* 0x6400640041087812 */ /* 0x000fc400078efcff */
[----:B------:R-:W-:Y:S01]  /*1490*/  LOP3.LUT R66, R66, 0x64006400, RZ, 0xfc, !PT ;  /* 0x6400640042427812 */ /* 0x000fe200078efcff */
[--C-:B------:R-:W-:Y:S01]  /*14a0*/  HADD2 R92, R54, R7.reuse.H0_H0 ;  /* 0x20000007365c7230 */ /* 0x100fe20000000000 */
[----:B------:R-:W-:Y:S01]  /*14b0*/  LOP3.LUT R6, R6, 0x64006400, RZ, 0xfc, !PT ;  /* 0x6400640006067812 */ /* 0x000fe200078efcff */
[--C-:B------:R-:W-:Y:S01]  /*14c0*/  HADD2 R54, R8, R7.reuse.H0_H0 ;  /* 0x2000000708367230 */ /* 0x100fe20000000000 */
[----:B------:R-:W-:Y:S01]  /*14d0*/  LOP3.LUT R60, R60, 0x64006400, RZ, 0xfc, !PT ;  /* 0x640064003c3c7812 */ /* 0x000fe200078efcff */
[--C-:B------:R-:W-:Y:S01]  /*14e0*/  HADD2 R8, R66, R7.reuse.H0_H0 ;  /* 0x2000000742087230 */ /* 0x100fe20000000000 */
[----:B------:R-:W-:Y:S01]  /*14f0*/  SHF.R.U32.HI R65, RZ, 0x6, R25 ;  /* 0x00000006ff417819 */ /* 0x000fe20000011619 */
[--C-:B------:R-:W-:Y:S01]  /*1500*/  HADD2 R85, R6, R7.reuse.H0_H0 ;  /* 0x2000000706557230 */ /* 0x100fe20000000000 */
[----:B------:R-:W-:Y:S01]  /*1510*/  LOP3.LUT R69, R49, 0x70007, RZ, 0xc0, !PT ;  /* 0x0007000731457812 */ /* 0x000fe200078ec0ff */
[----:B------:R-:W-:Y:S01]  /*1520*/  HADD2 R70, R60, R7.H0_H0 ;  /* 0x200000073c467230 */ /* 0x000fe20000000000 */
[----:B------:R-:W-:Y:S01]  /*1530*/  LOP3.LUT R61, R47, 0x70007, RZ, 0xc0, !PT ;  /* 0x000700072f3d7812 */ /* 0x000fe200078ec0ff */
[----:B------:R-:W-:Y:S01]  /*1540*/  HMUL2 R92, R17, R92 ;  /* 0x0000005c115c7232 */ /* 0x000fe20000000000 */
[----:B------:R-:W-:-:S02]  /*1550*/  LOP3.LUT R66, R65, 0x70007, RZ, 0xc0, !PT ;  /* 0x0007000741427812 */ /* 0x000fc400078ec0ff */
[----:B------:R-:W-:Y:S02]  /*1560*/  LOP3.LUT R6, R57, 0x70007, RZ, 0xc0, !PT ;  /* 0x0007000739067812 */ /* 0x000fe400078ec0ff */
[----:B------:R-:W-:Y:S02]  /*1570*/  LOP3.LUT R60, R25, 0x70007, RZ, 0xc0, !PT ;  /* 0x00070007193c7812 */ /* 0x000fe400078ec0ff */
[----:B------:R-:W-:Y:S02]  /*1580*/  LOP3.LUT R68, R67, 0x64006400, RZ, 0xfc, !PT ;  /* 0x6400640043447812 */ /* 0x000fe400078efcff */
[----:B------:R-:W-:Y:S02]  /*1590*/  LOP3.LUT R93, R46, 0x64006400, RZ, 0xfc, !PT ;  /* 0x640064002e5d7812 */ /* 0x000fe400078efcff */
[----:B------:R-:W-:Y:S02]  /*15a0*/  LOP3.LUT R67, R5, 0x64006400, RZ, 0xfc, !PT ;  /* 0x6400640005437812 */ /* 0x000fe400078efcff */
[----:B------:R-:W-:-:S02]  /*15b0*/  LOP3.LUT R62, R61, 0x64006400, RZ, 0xfc, !PT ;  /* 0x640064003d3e7812 */ /* 0x000fc400078efcff */
[----:B------:R-:W-:Y:S02]  /*15c0*/  LOP3.LUT R69, R69, 0x64006400, RZ, 0xfc, !PT ;  /* 0x6400640045457812 */ /* 0x000fe400078efcff */
[----:B------:R-:W-:Y:S01]  /*15d0*/  LOP3.LUT R46, R53, 0xe400, RZ, 0xfc, !PT ;  /* 0x0000e400352e7812 */ /* 0x000fe200078efcff */
[--C-:B------:R-:W-:Y:S01]  /*15e0*/  HADD2 R62, R62, R7.reuse.H0_H0 ;  /* 0x200000073e3e7230 */ /* 0x100fe20000000000 */
[----:B------:R-:W-:Y:S01]  /*15f0*/  LOP3.LUT R5, R66, 0x64006400, RZ, 0xfc, !PT ;  /* 0x6400640042057812 */ /* 0x000fe200078efcff */
[----:B------:R-:W-:Y:S01]  /*1600*/  HADD2 R7, R68, R7.H0_H0 ;  /* 0x2000000744077230 */ /* 0x000fe20000000000 */
[----:B------:R-:W-:Y:S01]  /*1610*/  LOP3.LUT R55, R55, 0x64006400, RZ, 0xfc, !PT ;  /* 0x6400640037377812 */ /* 0x000fe200078efcff */
[--C-:B------:R-:W-:Y:S01]  /*1620*/  HADD2 R84, R69, R46.reuse.H0_H0 ;  /* 0x2000002e45547230 */ /* 0x100fe20000000000 */
        /* <DEDUP_REMOVED lines=13> */
[----:B------:R-:W-:Y:S01]  /*1700*/  HFMA2.MMA R93, R16, R93, -RZ ;  /* 0x0000005d105d7235 */ /* 0x000fe200001000ff */
[----:B------:R-:W-:-:S02]  /*1710*/  LOP3.LUT R3, R4, 0xe400, RZ, 0xfc, !PT ;  /* 0x0000e40004037812 */ /* 0x000fc400078efcff */
[----:B------:R-:W-:Y:S02]  /*1720*/  LOP3.LUT R68, R39, 0x70007, RZ, 0xc0, !PT ;  /* 0x0007000727447812 */ /* 0x000fe400078ec0ff */
[----:B------:R-:W-:Y:S01]  /*1730*/  LOP3.LUT R4, R29, 0x64006400, RZ, 0xfc, !PT ;  /* 0x640064001d047812 */ /* 0x000fe200078efcff */
[----:B------:R-:W-:Y:S01]  /*1740*/  HADD2 R29, R46, R3.H0_H0 ;  /* 0x200000032e1d7230 */ /* 0x000fe20000000000 */
        /* <DEDUP_REMOVED lines=10> */
[C---:B------:R-:W-:Y:S01]  /*17f0*/  LOP3.LUT R66, R0.reuse, 0x380038, RZ, 0xc0, !PT ;  /* 0x0038003800427812 */ /* 0x040fe200078ec0ff */
[--C-:B------:R-:W-:Y:S01]  /*1800*/  HADD2 R60, R4, R3.reuse.H0_H0 ;  /* 0x20000003043c7230 */ /* 0x100fe20000000000 */
[----:B------:R-:W-:Y:S01]  /*1810*/  LOP3.LUT R77, R0, 0x1c001c0, RZ, 0xc0, !PT ;  /* 0x01c001c0004d7812 */ /* 0x000fe200078ec0ff */
[--C-:B------:R-:W-:Y:S01]  /*1820*/  HADD2 R4, R72, R3.reuse.H0_H0 ;  /* 0x2000000348047230 */ /* 0x100fe20000000000 */
[----:B------:R-:W-:Y:S01]  /*1830*/  LOP3.LUT R73, R28, 0x64006400, RZ, 0xfc, !PT ;  /* 0x640064001c497812 */ /* 0x000fe200078efcff */
[----:B------:R-:W-:Y:S01]  /*1840*/  HADD2 R3, R74, R3.H0_H0 ;  /* 0x200000034a037230 */ /* 0x000fe20000000000 */
[----:B------:R-:W-:-:S02]  /*1850*/  SHF.R.U32.HI R46, RZ, 0x6, R27 ;  /* 0x00000006ff2e7819 */ /* 0x000fc4000001161b */
[----:B------:R-:W-:Y:S02]  /*1860*/  LOP3.LUT R67, R2, 0x64006400, RZ, 0xfc, !PT ;  /* 0x6400640002437812 */ /* 0x000fe400078efcff */
[----:B------:R-:W-:Y:S02]  /*1870*/  LOP3.LUT R28, R27, 0x70007, RZ, 0xc0, !PT ;  /* 0x000700071b1c7812 */ /* 0x000fe400078ec0ff */
[----:B------:R-:W-:Y:S02]  /*1880*/  LOP3.LUT R0, R51, 0xe400, RZ, 0xfc, !PT ;  /* 0x0000e40033007812 */ /* 0x000fe400078efcff */
[----:B------:R-:W-:Y:S02]  /*1890*/  LOP3.LUT R2, R45, 0x70007, RZ, 0xc0, !PT ;  /* 0x000700072d027812 */ /* 0x000fe400078ec0ff */
[----:B------:R-:W-:Y:S01]  /*18a0*/  LOP3.LUT R72, R46, 0x70007, RZ, 0xc0, !PT ;  /* 0x000700072e487812 */ /* 0x000fe200078ec0ff */
[--C-:B------:R-:W-:Y:S01]  /*18b0*/  HADD2 R82, R71, R0.reuse.H0_H0 ;  /* 0x2000000047527230 */ /* 0x100fe20000000000 */
[----:B------:R-:W-:Y:S01]  /*18c0*/  LOP3.LUT R75, R28, 0x64006400, RZ, 0xfc, !PT ;  /* 0x640064001c4b7812 */ /* 0x000fe200078efcff */
[--C-:B------:R-:W-:Y:S01]  /*18d0*/  HADD2 R28, R67, R0.reuse.H0_H0 ;  /* 0x20000000431c7230 */ /* 0x100fe20000000000 */
[----:B------:R-:W-:Y:S01]  /*18e0*/  LOP3.LUT R51, R2, 0x64006400, RZ, 0xfc, !PT ;  /* 0x6400640002337812 */ /* 0x000fe200078efcff */
[----:B------:R-:W-:Y:S01]  /*18f0*/  HADD2 R67, R73, R0.H0_H0 ;  /* 0x2000000049437230 */ /* 0x000fe20000000000 */
[----:B------:R-:W-:-:S02]  /*1900*/  LOP3.LUT R79, R72, 0x64006400, RZ, 0xfc, !PT ;  /* 0x64006400484f7812 */ /* 0x000fc400078efcff */
[----:B------:R-:W-:Y:S02]  /*1910*/  LOP3.LUT R73, R66, 0x64006400, RZ, 0xfc, !PT ;  /* 0x6400640042497812 */ /* 0x000fe400078efcff */
[----:B------:R-:W-:Y:S01]  /*1920*/  LOP3.LUT R81, R59, 0x64006400, RZ, 0xfc, !PT ;  /* 0x640064003b517812 */ /* 0x000fe200078efcff */
[--C-:B------:R-:W-:Y:S01]  /*1930*/  HADD2 R59, R51, R0.reuse.H0_H0 ;  /* 0x20000000333b7230 */ /* 0x100fe20000000000 */
[----:B------:R-:W-:Y:S01]  /*1940*/  LOP3.LUT R66, R24, 0x380038, RZ, 0xc0, !PT ;  /* 0x0038003818427812 */ /* 0x000fe200078ec0ff */
[--C-:B------:R-:W-:Y:S01]  /*1950*/  HADD2 R51, R75, R0.reuse.H0_H0 ;  /* 0x200000004b337230 */ /* 0x100fe20000000000 */
[----:B------:R-:W-:Y:S01]  /*1960*/  LOP3.LUT R24, R47, 0x1c001c0, RZ, 0xc0, !PT ;  /* 0x01c001c02f187812 */ /* 0x000fe200078ec0ff */
[--C-:B------:R-:W-:Y:S01]  /*1970*/  HADD2 R2, R79, R0.reuse.H0_H0 ;  /* 0x200000004f027230 */ /* 0x100fe20000000000 */
[----:B------:R-:W-:Y:S01]  /*1980*/  LOP3.LUT R91, R42, 0x64006400, RZ, 0xfc, !PT ;  /* 0x640064002a5b7812 */ /* 0x000fe200078efcff */
[----:B------:R-:W-:Y:S01]  /*1990*/  HADD2 R0, R81, R0.H0_H0 ;  /* 0x2000000051007230 */ /* 0x000fe20000000000 */
[----:B------:R-:W-:Y:S01]  /*19a0*/  LOP3.LUT R42, R25, 0x380038, RZ, 0xc0, !PT ;  /* 0x00380038192a7812 */ /* 0x000fe200078ec0ff */
[----:B------:R-:W-:Y:S01]  /*19b0*/  HFMA2 R76, R73, 0.125, 0.125, R34.H0_H0 ;  /* 0x30003000494c7831 */ /* 0x000fe20000040022 */
[----:B------:R-:W-:Y:S01]  /*19c0*/  LOP3.LUT R25, R57, 0x380038, RZ, 0xc0, !PT ;  /* 0x0038003839197812 */ /* 0x000fe200078ec0ff */
[----:B------:R-:W-:Y:S01]  /*19d0*/  HFMA2 R91, R91, 0.125, 0.125, R58.H0_H0 ;  /* 0x300030005b5b7831 */ /* 0x000fe2000004003a */
[----:B------:R-:W-:-:S02]  /*19e0*/  LOP3.LUT R79, R24, 0x64006400, RZ, 0xfc, !PT ;  /* 0x64006400184f7812 */ /* 0x000fc400078efcff */
[----:B------:R-:W-:Y:S02]  /*19f0*/  LOP3.LUT R81, R66, 0x64006400, RZ, 0xfc, !PT ;  /* 0x6400640042517812 */ /* 0x000fe400078efcff */
[----:B------:R-:W-:Y:S02]  /*1a00*/  LOP3.LUT R66, R49, 0x380038, RZ, 0xc0, !PT ;  /* 0x0038003831427812 */ /* 0x000fe400078ec0ff */
[----:B------:R-:W-:Y:S02]  /*1a10*/  LOP3.LUT R25, R25, 0x64006400, RZ, 0xfc, !PT ;  /* 0x6400640019197812 */ /* 0x000fe400078efcff */
[----:B------:R-:W-:Y:S01]  /*1a20*/  LOP3.LUT R75, R56, 0x64006400, RZ, 0xfc, !PT ;  /* 0x64006400384b7812 */ /* 0x000fe200078efcff */
[--C-:B------:R-:W-:Y:S01]  /*1a30*/  HFMA2 R56, R79, 0.015625, 0.015625, R34.reuse.H1_H1 ;  /* 0x240024004f387831 */ /* 0x100fe20000060022 */
[----:B------:R-:W-:Y:S02]  /*1a40*/  LOP3.LUT R24, R49, 0x1c001c0, RZ, 0xc0, !PT ;  /* 0x01c001c031187812 */ /* 0x000fe400078ec0ff */
[----:B------:R-:W-:Y:S01]  /*1a50*/  LOP3.LUT R79, R66, 0x64006400, RZ, 0xfc, !PT ;  /* 0x64006400424f7812 */ /* 0x000fe200078efcff */
[----:B------:R-:W-:Y:S01]  /*1a60*/  HFMA2 R72, R75, 0.125, 0.125, R34.H0_H0 ;  /* 0x300030004b487831 */ /* 0x000fe20000040022 */
[----:B------:R-:W-:-:S02]  /*1a70*/  LOP3.LUT R66, R65, 0x380038, RZ, 0xc0, !PT ;  /* 0x0038003841427812 */ /* 0x000fc400078ec0ff */
[----:B------:R-:W-:Y:S01]  /*1a80*/  LOP3.LUT R74, R65, 0x1c001c0, RZ, 0xc0, !PT ;  /* 0x01c001c0414a7812 */ /* 0x000fe200078ec0ff */
[--C-:B------:R-:W-:Y:S01]  /*1a90*/  HFMA2 R65, R25, 0.125, 0.125, R58.reuse.H0_H0 ;  /* 0x3000300019417831 */ /* 0x100fe2000004003a */
[----:B------:R-:W-:Y:S01]  /*1aa0*/  LOP3.LUT R71, R38, 0x64006400, RZ, 0xfc, !PT ;  /* 0x6400640026477812 */ /* 0x000fe200078efcff */
[----:B------:R-:W-:Y:S01]  /*1ab0*/  HFMA2 R79, R79, 0.125, 0.125, R58.H0_H0 ;  /* 0x300030004f4f7831 */ /* 0x000fe2000004003a */
[----:B------:R-:W-:Y:S02]  /*1ac0*/  LOP3.LUT R25, R24, 0x64006400, RZ, 0xfc, !PT ;  /* 0x6400640018197812 */ /* 0x000fe400078efcff */
[----:B------:R-:W-:Y:S01]  /*1ad0*/  LOP3.LUT R38, R47, 0x380038, RZ, 0xc0, !PT ;  /* 0x003800382f267812 */ /* 0x000fe200078ec0ff */
[----:B------:R-:W-:Y:S01]  /*1ae0*/  HFMA2 R90, R71, 0.125, 0.125, R34.H0_H0 ;  /* 0x30003000475a7831 */ /* 0x000fe20000040022 */
[----:B------:R-:W-:Y:S01]  /*1af0*/  LOP3.LUT R24, R39, 0x1c001c0, RZ, 0xc0, !PT ;  /* 0x01c001c027187812 */ /* 0x000fe200078ec0ff */
[----:B------:R-:W-:Y:S01]  /*1b00*/  HFMA2 R78, R25, 0.015625, 0.015625, R58.H1_H1 ;  /* 0x24002400194e7831 */ /* 0x000fe2000006003a */
[----:B------:R-:W-:-:S02]  /*1b10*/  LOP3.LUT R63, R63, 0x64006400, RZ, 0xfc, !PT ;  /* 0x640064003f3f7812 */ /* 0x000fc400078efcff */
[----:B------:R-:W-:Y:S02]  /*1b20*/  LOP3.LUT R47, R38, 0x64006400, RZ, 0xfc, !PT ;  /* 0x64006400262f7812 */ /* 0x000fe400078efcff */
[----:B------:R-:W-:Y:S01]  /*1b30*/  LOP3.LUT R71, R66, 0x64006400, RZ, 0xfc, !PT ;  /* 0x6400640042477812 */ /* 0x000fe200078efcff */
[----:B------:R-:W-:Y:S01]  /*1b40*/  HFMA2 R73, R63, 0.125, 0.125, R58.H0_H0 ;  /* 0x300030003f497831 */ /* 0x000fe2000004003a */
[----:B------:R-:W-:Y:S02]  /*1b50*/  LOP3.LUT R38, R64, 0x380038, RZ, 0xc0, !PT ;  /* 0x0038003840267812 */ /* 0x000fe400078ec0ff */
[----:B------:R-:W-:Y:S02]  /*1b60*/  LOP3.LUT R25, R24, 0x64006400, RZ, 0xfc, !PT ;  /* 0x6400640018197812 */ /* 0x000fe400078efcff */
[----:B------:R-:W-:Y:S02]  /*1b70*/  LOP3.LUT R64, R64, 0x1c001c0, RZ, 0xc0, !PT ;  /* 0x01c001c040407812 */ /* 0x000fe400078ec0ff */
[----:B------:R-:W-:Y:S01]  /*1b80*/  LOP3.LUT R24, R50, 0x380038, RZ, 0xc0, !PT ;  /* 0x0038003832187812 */ /* 0x000fe200078ec0ff */
[----:B------:R-:W-:Y:S01]  /*1b90*/  HFMA2 R80, R25, 0.015625, 0.015625, R44.H1_H1 ;  /* 0x2400240019507831 */ /* 0x000fe2000006002c */
[----:B------:R-:W-:Y:S01]  /*1ba0*/  LOP3.LUT R49, R42, 0x64006400, RZ, 0xfc, !PT ;  /* 0x640064002a317812 */ /* 0x000fe200078efcff */
[----:B------:R-:W-:Y:S01]  /*1bb0*/  HFMA2 R42, R71, 0.125, 0.125, R58.H0_H0 ;  /* 0x30003000472a7831 */ /* 0x000fe2000004003a */
[----:B------:R-:W-:-:S02]  /*1bc0*/  LOP3.LUT R87, R38, 0x64006400, RZ, 0xfc, !PT ;  /* 0x6400640026577812 */ /* 0x000fc400078efcff */
[----:B------:R-:W-:Y:S01]  /*1bd0*/  LOP3.LUT R63, R74, 0x64006400, RZ, 0xfc, !PT ;  /* 0x640064004a3f7812 */ /* 0x000fe200078efcff */
[----:B------:R-:W-:Y:S01]  /*1be0*/  HFMA2 R49, R49, 0.125, 0.125, R58.H0_H0 ;  /* 0x3000300031317831 */ /* 0x000fe2000004003a */
[----:B------:R-:W-:Y:S01]  /*1bf0*/  LOP3.LUT R89, R64, 0x64006400, RZ, 0xfc, !PT ;  /* 0x6400640040597812 */ /* 0x000fe200078efcff */
[--C-:B------:R-:W-:Y:S01]  /*1c00*/  HFMA2 R64, R47, 0.125, 0.125, R34.reuse.H0_H0 ;  /* 0x300030002f407831 */ /* 0x100fe20000040022 */
[----:B------:R-:W-:Y:S01]  /*1c10*/  LOP3.LUT R71, R24, 0x64006400, RZ, 0xfc, !PT ;  /* 0x6400640018477812 */ /* 0x000fe200078efcff */
[--C-:B------:R-:W-:Y:S01]  /*1c20*/  HFMA2 R47, R81, 0.125, 0.125, R34.reuse.H0_H0 ;  /* 0x30003000512f7831 */ /* 0x100fe20000040022 */
[----:B------:R-:W-:Y:S01]  /*1c30*/  LOP3.LUT R24, R55, 0x380038, RZ, 0xc0, !PT ;  /* 0x0038003837187812 */ /* 0x000fe200078ec0ff */
[----:B------:R-:W-:Y:S01]  /*1c40*/  HFMA2 R38, R87, 0.125, 0.125, R34.H0_H0 ;  /* 0x3000300057267831 */ /* 0x000fe20000040022 */
[----:B------:R-:W-:Y:S01]  /*1c50*/  LOP3.LUT R77, R77, 0x64006400, RZ, 0xfc, !PT ;  /* 0x640064004d4d7812 */ /* 0x000fe200078efcff */
[----:B------:R-:W-:Y:S01]  /*1c60*/  HFMA2 R66, R71, 0.125, 0.125, R44.H0_H0 ;  /* 0x3000300047427831 */ /* 0x000fe2000004002c */
[----:B------:R-:W-:Y:S01]  /*1c70*/  LOP3.LUT R81, R39, 0x380038, RZ, 0xc0, !PT ;  /* 0x0038003827517812 */ /* 0x000fe200078ec0ff */
[----:B------:R-:W-:Y:S01]  /*1c80*/  HFMA2 R39, R63, 0.015625, 0.015625, R58.H1_H1 ;  /* 0x240024003f277831 */ /* 0x000fe2000006003a */
[----:B------:R-:W-:Y:S01]  /*1c90*/  LOP3.LUT R57, R57, 0x1c001c0, RZ, 0xc0, !PT ;  /* 0x01c001c039397812 */ /* 0x000fe200078ec0ff */
[--C-:B------:R-:W-:Y:S01]  /*1ca0*/  HFMA2 R77, R77, 0.015625, 0.015625, R34.reuse.H1_H1 ;  /* 0x240024004d4d7831 */ /* 0x100fe20000060022 */
[----:B------:R-:W-:Y:S01]  /*1cb0*/  LOP3.LUT R43, R43, 0x64006400, RZ, 0xfc, !PT ;  /* 0x640064002b2b7812 */ /* 0x000fe200078efcff */
[----:B------:R-:W-:Y:S01]  /*1cc0*/  HFMA2 R34, R89, 0.015625, 0.015625, R34.H1_H1 ;  /* 0x2400240059227831 */ /* 0x000fe20000060022 */
[----:B------:R-:W-:-:S02]  /*1cd0*/  LOP3.LUT R26, R26, 0x380038, RZ, 0xc0, !PT ;  /* 0x003800381a1a7812 */ /* 0x000fc400078ec0ff */
[----:B------:R-:W-:Y:S01]  /*1ce0*/  LOP3.LUT R63, R48, 0x64006400, RZ, 0xfc, !PT ;  /* 0x64006400303f7812 */ /* 0x000fe200078efcff */
[--C-:B------:R-:W-:Y:S01]  /*1cf0*/  HFMA2 R88, R43, 0.125, 0.125, R44.reuse.H0_H0 ;  /* 0x300030002b587831 */ /* 0x100fe2000004002c */
[----:B------:R-:W-:Y:S02]  /*1d00*/  LOP3.LUT R50, R50, 0x1c001c0, RZ, 0xc0, !PT ;  /* 0x01c001c032327812 */ /* 0x000fe400078ec0ff */
[----:B------:R-:W-:Y:S01]  /*1d10*/  LOP3.LUT R87, R24, 0x64006400, RZ, 0xfc, !PT ;  /* 0x6400640018577812 */ /* 0x000fe200078efcff */
[--C-:B------:R-:W-:Y:S01]  /*1d20*/  HFMA2 R74, R63, 0.125, 0.125, R44.reuse.H0_H0 ;  /* 0x300030003f4a7831 */ /* 0x100fe2000004002c */
[----:B------:R-:W-:Y:S02]  /*1d30*/  LOP3.LUT R48, R55, 0x1c001c0, RZ, 0xc0, !PT ;  /* 0x01c001c037307812 */ /* 0x000fe400078ec0ff */
[----:B------:R-:W-:Y:S01]  /*1d40*/  LOP3.LUT R24, R45, 0x380038, RZ, 0xc0, !PT ;  /* 0x003800382d187812 */ /* 0x000fe200078ec0ff */
[----:B------:R-:W-:Y:S01]  /*1d50*/  HFMA2 R43, R87, 0.125, 0.125, R44.H0_H0 ;  /* 0x30003000572b7831 */ /* 0x000fe2000004002c */
[----:B------:R-:W-:-:S02]  /*1d60*/  LOP3.LUT R57, R57, 0x64006400, RZ, 0xfc, !PT ;  /* 0x6400640039397812 */ /* 0x000fc400078efcff */
[----:B------:R-:W-:Y:S02]  /*1d70*/  LOP3.LUT R81, R81, 0x64006400, RZ, 0xfc, !PT ;  /* 0x6400640051517812 */ /* 0x000fe400078efcff */
[----:B------:R-:W-:Y:S01]  /*1d80*/  LOP3.LUT R55, R50, 0x64006400, RZ, 0xfc, !PT ;  /* 0x6400640032377812 */ /* 0x000fe200078efcff */
[----:B------:R-:W-:Y:S01]  /*1d90*/  HFMA2 R57, R57, 0.015625, 0.015625, R58.H1_H1 ;  /* 0x2400240039397831 */ /* 0x000fe2000006003a */
[----:B------:R-:W-:Y:S01]  /*1da0*/  LOP3.LUT R75, R26, 0x64006400, RZ, 0xfc, !PT ;  /* 0x640064001a4b7812 */ /* 0x000fe200078efcff */
[--C-:B------:R-:W-:Y:S01]  /*1db0*/  HFMA2 R81, R81, 0.125, 0.125, R44.reuse.H0_H0 ;  /* 0x3000300051517831 */ /* 0x100fe2000004002c */
[----:B------:R-:W-:Y:S01]  /*1dc0*/  LOP3.LUT R27, R27, 0x380038, RZ, 0xc0, !PT ;  /* 0x003800381b1b7812 */ /* 0x000fe200078ec0ff */
[--C-:B------:R-:W-:Y:S01]  /*1dd0*/  HFMA2 R58, R55, 0.015625, 0.015625, R44.reuse.H1_H1 ;  /* 0x24002400373a7831 */ /* 0x100fe2000006002c */
[----:B------:R-:W-:Y:S01]  /*1de0*/  LOP3.LUT R89, R48, 0x64006400, RZ, 0xfc, !PT ;  /* 0x6400640030597812 */ /* 0x000fe200078efcff */
[--C-:B------:R-:W-:Y:S01]  /*1df0*/  HFMA2 R50, R75, 0.125, 0.125, R44.reuse.H0_H0 ;  /* 0x300030004b327831 */ /* 0x100fe2000004002c */
[----:B------:R-:W-:Y:S01]  /*1e00*/  LOP3.LUT R71, R24, 0x64006400, RZ, 0xfc, !PT ;  /* 0x6400640018477812 */ /* 0x000fe200078efcff */
[----:B------:R-:W-:Y:S01]  /*1e10*/  HMUL2 R26, R15, R29 ;  /* 0x0000001d0f1a7232 */ /* 0x000fe20000000000 */
[----:B------:R-:W-:Y:S01]  /*1e20*/  LOP3.LUT R24, R46, 0x380038, RZ, 0xc0, !PT ;  /* 0x003800382e187812 */ /* 0x000fe200078ec0ff */
[----:B------:R-:W-:Y:S01]  /*1e30*/  HFMA2 R44, R89, 0.015625, 0.015625, R44.H1_H1 ;  /* 0x24002400592c7831 */ /* 0x000fe2000006002c */
[C---:B------:R-:W-:Y:S01]  /*1e40*/  LOP3.LUT R25, R41.reuse, 0x380038, RZ, 0xc0, !PT ;  /* 0x0038003829197812 */ /* 0x040fe200078ec0ff */
[----:B------:R-:W-:Y:S01]  /*1e50*/  HFMA2 R71, R71, 0.125, 0.125, R30.H0_H0 ;  /* 0x3000300047477831 */ /* 0x000fe2000004001e */
[----:B------:R-:W-:-:S02]  /*1e60*/  LOP3.LUT R87, R41, 0x1c001c0, RZ, 0xc0, !PT ;  /* 0x01c001c029577812 */ /* 0x000fc400078ec0ff */
[----:B------:R-:W-:Y:S02]  /*1e70*/  LOP3.LUT R63, R45, 0x1c001c0, RZ, 0xc0, !PT ;  /* 0x01c001c02d3f7812 */ /* 0x000fe400078ec0ff */
[----:B------:R-:W-:Y:S02]  /*1e80*/  LOP3.LUT R46, R46, 0x1c001c0, RZ, 0xc0, !PT ;  /* 0x01c001c02e2e7812 */ /* 0x000fe400078ec0ff */
[----:B------:R-:W-:Y:S02]  /*1e90*/  LOP3.LUT R27, R27, 0x64006400, RZ, 0xfc, !PT ;  /* 0x640064001b1b7812 */ /* 0x000fe400078efcff */
[----:B------:R-:W-:Y:S02]  /*1ea0*/  LOP3.LUT R89, R40, 0x64006400, RZ, 0xfc, !PT ;  /* 0x6400640028597812 */ /* 0x000fe400078efcff */
[----:B------:R-:W-:Y:S01]  /*1eb0*/  LOP3.LUT R25, R25, 0x64006400, RZ, 0xfc, !PT ;  /* 0x6400640019197812 */ /* 0x000fe200078efcff */
[--C-:B------:R-:W-:Y:S01]  /*1ec0*/  HFMA2 R55, R27, 0.125, 0.125, R30.reuse.H0_H0 ;  /* 0x300030001b377831 */ /* 0x100fe2000004001e */
[----:B------:R-:W-:Y:S01]  /*1ed0*/  LOP3.LUT R87, R87, 0x64006400, RZ, 0xfc, !PT ;  /* 0x6400640057577812 */ /* 0x000fe200078efcff */
[----:B------:R-:W-:Y:S01]  /*1ee0*/  HFMA2.MMA R27, R14, R28, -RZ ;  /* 0x0000001c0e1b7235 */ /* 0x000fe200001000ff */
[----:B------:R-:W-:Y:S01]  /*1ef0*/  LOP3.LUT R31, R31, 0x64006400, RZ, 0xfc, !PT ;  /* 0x640064001f1f7812 */ /* 0x000fe200078efcff */
[--C-:B------:R-:W-:Y:S01]  /*1f00*/  HFMA2 R89, R89, 0.125, 0.125, R30.reuse.H0_H0 ;  /* 0x3000300059597831 */ /* 0x100fe2000004001e */
[----:B------:R-:W-:Y:S01]  /*1f10*/  LOP3.LUT R63, R63, 0x64006400, RZ, 0xfc, !PT ;  /* 0x640064003f3f7812 */ /* 0x000fe200078efcff */
[--C-:B------:R-:W-:Y:S01]  /*1f20*/  HFMA2 R86, R25, 0.125, 0.125, R30.reuse.H0_H0 ;  /* 0x3000300019567831 */ /* 0x100fe2000004001e */
[----:B------:R-:W-:Y:S01]  /*1f30*/  LOP3.LUT R45, R24, 0x64006400, RZ, 0xfc, !PT ;  /* 0x64006400182d7812 */ /* 0x000fe200078efcff */
[--C-:B------:R-:W-:Y:S01]  /*1f40*/  HFMA2 R75, R31, 0.125, 0.125, R30.reuse.H0_H0 ;  /* 0x300030001f4b7831 */ /* 0x100fe2000004001e */
[----:B------:R-:W-:Y:S01]  /*1f50*/  LOP3.LUT R41, R46, 0x64006400, RZ, 0xfc, !PT ;  /* 0x640064002e297812 */ /* 0x000fe200078efcff */
[----:B------:R-:W-:-:S02]  /*1f60*/  HFMA2 R87, R87, 0.015625, 0.015625, R30.H1_H1 ;  /* 0x2400240057577831 */ /* 0x000fc4000006001e */
[--C-:B------:R-:W-:Y:S02]  /*1f70*/  HFMA2 R45, R45, 0.125, 0.125, R30.reuse.H0_H0 ;  /* 0x300030002d2d7831 */ /* 0x100fe4000004001e */
[--C-:B------:R-:W-:Y:S02]  /*1f80*/  HFMA2 R63, R63, 0.015625, 0.015625, R30.reuse.H1_H1 ;  /* 0x240024003f3f7831 */ /* 0x100fe4000006001e */
[----:B------:R-:W-:Y:S01]  /*1f90*/  HFMA2 R46, R41, 0.015625, 0.015625, R30.H1_H1 ;  /* 0x24002400292e7831 */ /* 0x000fe2000006001e */
[----:B------:R-:W-:Y:S06]  /*1fa0*/  @!P0 BRA `(.L_x_392) ;  /* 0x0000001000648947 */ /* 0x000fec0003800000 */
[----:B------:R-:W0:Y:S01]  /*1fb0*/  LDS.128 R28, [UR4] ;  /* 0x00000004ff1c7984 */ /* 0x000e220008000c00 */
[----:B------:R-:W1:Y:S01]  /*1fc0*/  LDC.64 R40, c[0x0][0x240] ;  /* 0x00009000ff287b82 */ /* 0x000e620000000a00 */
[----:B------:R-:W-:Y:S01]  /*1fd0*/  IMAD R48, R35, 0x200, R32 ;  /* 0x0000020023307824 */ /* 0x000fe200078e0220 */
[----:B------:R-:W-:Y:S01]  /*1fe0*/  HFMA2.MMA R89, R14, R89, -RZ ;  /* 0x000000590e597235 */ /* 0x000fe200001000ff */
[----:B------:R-:W-:Y:S02]  /*1ff0*/  HMUL2 R88, R15, R88 ;  /* 0x000000580f587232 */ /* 0x000fe40000000000 */
[--C-:B0-----:R-:W-:Y:S01]  /*2000*/  IMAD R25, R28, R9, R48.reuse ;  /* 0x000000091c197224 */ /* 0x101fe200078e0230 */
[C-C-:B------:R-:W-:Y:S01]  /*2010*/  PRMT R28, R92.reuse, 0x5410, R93.reuse ;  /* 0x000054105c1c7816 */ /* 0x140fe2000000005d */
[----:B------:R-:W-:Y:S01]  /*2020*/  IMAD R29, R9, R29, R48 ;  /* 0x0000001d091d7224 */ /* 0x000fe200078e0230 */
[----:B------:R-:W-:Y:S01]  /*2030*/  PRMT R93, R92, 0x7632, R93 ;  /* 0x000076325c5d7816 */ /* 0x000fe2000000005d */
[----:B-1----:R-:W-:-:S04]  /*2040*/  IMAD.WIDE R24, R25, 0x2, R40 ;  /* 0x0000000219187825 */ /* 0x002fc800078e0228 */
[----:B------:R-:W-:Y:S01]  /*2050*/  HMUL2 R92, R17, R90 ;  /* 0x0000005a115c7232 */ /* 0x000fe20000000000 */
[----:B------:R0:W-:Y:S02]  /*2060*/  STG.E desc[UR8][R24.64], R28 ;  /* 0x0000001c18007986 */ /* 0x0001e4000c101908 */
[----:B0-----:R-:W-:-:S05]  /*2070*/  PRMT R28, R26, 0x5410, R27 ;  /* 0x000054101a1c7816 */ /* 0x001fca000000001b */
[----:B------:R0:W-:Y:S02]  /*2080*/  STG.E desc[UR8][R24.64+0x4], R28 ;  /* 0x0000041c18007986 */ /* 0x0001e4000c101908 */
[----:B0-----:R-:W-:-:S04]  /*2090*/  IMAD.WIDE R28, R29, 0x2, R40 ;  /* 0x000000021d1c7825 */ /* 0x001fc800078e0228 */
[----:B------:R-:W-:Y:S01]  /*20a0*/  IMAD.MOV.U32 R25, RZ, RZ, R91 ;  /* 0x000000ffff197224 */ /* 0x000fe200078e005b */
[----:B------:R0:W-:Y:S01]  /*20b0*/  STG.E desc[UR8][R28.64], R93 ;  /* 0x0000005d1c007986 */ /* 0x0001e2000c101908 */
[----:B------:R-:W-:-:S04]  /*20c0*/  IMAD R91, R9, R30, R48 ;  /* 0x0000001e095b7224 */ /* 0x000fc800078e0230 */
[----:B------:R-:W-:Y:S01]  /*20d0*/  HFMA2.MMA R30, R16, R25, -RZ ;  /* 0x00000019101e7235 */ /* 0x000fe200001000ff */
[----:B------:R-:W-:Y:S01]  /*20e0*/  IMAD.WIDE R90, R91, 0x2, R40 ;  /* 0x000000025b5a7825 */ /* 0x000fe200078e0228 */
[----:B0-----:R-:W-:Y:S02]  /*20f0*/  PRMT R93, R26, 0x7632, R27 ;  /* 0x000076321a5d7816 */ /* 0x001fe4000000001b */
[----:B------:R-:W0:Y:S04]  /*2100*/  LDS.128 R24, [UR4+0x10] ;  /* 0x00001004ff187984 */ /* 0x000e280008000c00 */
[----:B------:R1:W-:Y:S02]  /*2110*/  STG.E desc[UR8][R28.64+0x4], R93 ;  /* 0x0000045d1c007986 */ /* 0x0003e4000c101908 */
[C---:B-1----:R-:W-:Y:S01]  /*2120*/  PRMT R93, R92.reuse, 0x5410, R30 ;  /* 0x000054105c5d7816 */ /* 0x042fe2000000001e */
[----:B------:R-:W-:Y:S01]  /*2130*/  IMAD R29, R9, R31, R48 ;  /* 0x0000001f091d7224 */ /* 0x000fe200078e0230 */
[----:B------:R-:W-:-:S02]  /*2140*/  PRMT R30, R92, 0x7632, R30 ;  /* 0x000076325c1e7816 */ /* 0x000fc4000000001e */
[C---:B------:R-:W-:Y:S01]  /*2150*/  PRMT R31, R88.reuse, 0x7632, R89 ;  /* 0x00007632581f7816 */ /* 0x040fe20000000059 */
[----:B------:R1:W-:Y:S01]  /*2160*/  STG.E desc[UR8][R90.64], R93 ;  /* 0x0000005d5a007986 */ /* 0x0003e2000c101908 */
[----:B------:R-:W-:Y:S01]  /*2170*/  IMAD.WIDE R28, R29, 0x2, R40 ;  /* 0x000000021d1c7825 */ /* 0x000fe200078e0228 */
[----:B-1----:R-:W-:Y:S01]  /*2180*/  PRMT R93, R88, 0x5410, R89 ;  /* 0x00005410585d7816 */ /* 0x002fe20000000059 */
[----:B------:R-:W-:Y:S02]  /*2190*/  HFMA2.MMA R88, R16, R84, -RZ ;  /* 0x0000005410587235 */ /* 0x000fe400001000ff */
[----:B------:R-:W-:Y:S01]  /*21a0*/  HMUL2 R89, R17, R85 ;  /* 0x0000005511597232 */ /* 0x000fe20000000000 */
[----:B------:R-:W-:Y:S01]  /*21b0*/  HFMA2.MMA R85, R14, R82, -RZ ;  /* 0x000000520e557235 */ /* 0x000fe200001000ff */
[----:B------:R1:W-:Y:S01]  /*21c0*/  STG.E desc[UR8][R90.64+0x4], R93 ;  /* 0x0000045d5a007986 */ /* 0x0003e2000c101908 */
[----:B0-----:R-:W-:-:S03]  /*21d0*/  IMAD R25, R9, R25, R48 ;  /* 0x0000001909197224 */ /* 0x001fc600078e0230 */
[----:B------:R-:W-:Y:S04]  /*21e0*/  STG.E desc[UR8][R28.64], R30 ;  /* 0x0000001e1c007986 */ /* 0x000fe8000c101908 */
[----:B------:R0:W-:Y:S01]  /*21f0*/  STG.E desc[UR8][R28.64+0x4], R31 ;  /* 0x0000041f1c007986 */ /* 0x0001e2000c101908 */
[C-C-:B-1----:R-:W-:Y:S02]  /*2200*/  PRMT R91, R89.reuse, 0x5410, R88.reuse ;  /* 0x00005410595b7816 */ /* 0x142fe40000000058 */
[----:B------:R-:W-:Y:S01]  /*2210*/  PRMT R88, R89, 0x7632, R88 ;  /* 0x0000763259587816 */ /* 0x000fe20000000058 */
[----:B0-----:R-:W-:Y:S02]  /*2220*/  IMAD.MOV.U32 R28, RZ, RZ, R83 ;  /* 0x000000ffff1c7224 */ /* 0x001fe400078e0053 */
[----:B------:R-:W-:-:S02]  /*2230*/  IMAD R83, R24, R9, R48 ;  /* 0x0000000918537224 */ /* 0x000fc400078e0230 */
[----:B------:R-:W-:-:S04]  /*2240*/  IMAD.WIDE R24, R25, 0x2, R40 ;  /* 0x0000000219187825 */ /* 0x000fc800078e0228 */
[----:B------:R-:W-:Y:S02]  /*2250*/  HMUL2 R84, R15, R28 ;  /* 0x0000001c0f547232 */ /* 0x000fe40000000000 */
[----:B------:R-:W0:Y:S01]  /*2260*/  LDS.128 R28, [UR4+0x20] ;  /* 0x00002004ff1c7984 */ /* 0x000e220008000c00 */
[----:B------:R-:W-:-:S05]  /*2270*/  IMAD.WIDE R82, R83, 0x2, R40 ;  /* 0x0000000253527825 */ /* 0x000fca00078e0228 */
[----:B------:R1:W-:Y:S02]  /*2280*/  STG.E desc[UR8][R82.64], R91 ;  /* 0x0000005b52007986 */ /* 0x0003e4000c101908 */
[C-C-:B-1----:R-:W-:Y:S02]  /*2290*/  PRMT R91, R84.reuse, 0x5410, R85.reuse ;  /* 0x00005410545b7816 */ /* 0x142fe40000000055 */
[----:B------:R-:W-:-:S03]  /*22a0*/  PRMT R85, R84, 0x7632, R85 ;  /* 0x0000763254557816 */ /* 0x000fc60000000055 */
[----:B------:R1:W-:Y:S04]  /*22b0*/  STG.E desc[UR8][R82.64+0x4], R91 ;  /* 0x0000045b52007986 */ /* 0x0003e8000c101908 */
[----:B------:R-:W-:Y:S04]  /*22c0*/  STG.E desc[UR8][R24.64], R88 ;  /* 0x0000005818007986 */ /* 0x000fe8000c101908 */
[----:B------:R2:W-:Y:S01]  /*22d0*/  STG.E desc[UR8][R24.64+0x4], R85 ;  /* 0x0000045518007986 */ /* 0x0005e2000c101908 */
[----:B-1----:R-:W-:Y:S01]  /*22e0*/  IMAD R83, R9, R26, R48 ;  /* 0x0000001a09537224 */ /* 0x002fe200078e0230 */
[----:B------:R-:W-:-:S02]  /*22f0*/  HFMA2.MMA R26, R16, R79, -RZ ;  /* 0x0000004f101a7235 */ /* 0x000fc400001000ff */
[----:B------:R-:W-:Y:S01]  /*2300*/  HFMA2.MMA R79, R14, R86, -RZ ;  /* 0x000000560e4f7235 */ /* 0x000fe200001000ff */
[----:B------:R-:W-:-:S04]  /*2310*/  IMAD.WIDE R82, R83, 0x2, R40 ;  /* 0x0000000253527825 */ /* 0x000fc800078e0228 */
[----:B--2---:R-:W-:Y:S02]  /*2320*/  HMUL2 R25, R17, R76 ;  /* 0x0000004c11197232 */ /* 0x004fe40000000000 */
[----:B------:R-:W-:Y:S02]  /*2330*/  IMAD R85, R9, R27, R48 ;  /* 0x0000001b09557224 */ /* 0x000fe400078e0230 */
[----:B------:R-:W-:Y:S01]  /*2340*/  HMUL2 R76, R15, R81 ;  /* 0x000000510f4c7232 */ /* 0x000fe20000000000 */
[----:B------:R-:W-:Y:S01]  /*2350*/  PRMT R27, R25, 0x5410, R26 ;  /* 0x00005410191b7816 */ /* 0x000fe2000000001a */
[----:B------:R-:W-:-:S03]  /*2360*/  IMAD.WIDE R84, R85, 0x2, R40 ;  /* 0x0000000255547825 */ /* 0x000fc600078e0228 */
[C-C-:B------:R-:W-:Y:S02]  /*2370*/  PRMT R81, R76.reuse, 0x5410, R79.reuse ;  /* 0x000054104c517816 */ /* 0x140fe4000000004f */
[----:B------:R-:W-:Y:S01]  /*2380*/  PRMT R79, R76, 0x7632, R79 ;  /* 0x000076324c4f7816 */ /* 0x000fe2000000004f */
[----:B------:R-:W-:Y:S01]  /*2390*/  STG.E desc[UR8][R82.64], R27 ;  /* 0x0000001b52007986 */ /* 0x000fe2000c101908 */
[----:B------:R-:W-:-:S03]  /*23a0*/  MOV R76, R80 ;  /* 0x00000050004c7202 */ /* 0x000fc60000000f00 */
[----:B------:R1:W-:Y:S02]  /*23b0*/  STG.E desc[UR8][R82.64+0x4], R81 ;  /* 0x0000045152007986 */ /* 0x0003e4000c101908 */
[----:B------:R-:W-:Y:S02]  /*23c0*/  HMUL2 R76, R15, R76 ;  /* 0x0000004c0f4c7232 */ /* 0x000fe40000000000 */
[----:B------:R2:W-:Y:S01]  /*23d0*/  STG.E desc[UR8][R84.64+0x4], R79 ;  /* 0x0000044f54007986 */ /* 0x0005e2000c101908 */
[----:B-1----:R-:W-:Y:S01]  /*23e0*/  PRMT R81, R25, 0x7632, R26 ;  /* 0x0000763219517816 */ /* 0x002fe2000000001a */
[C---:B0-----:R-:W-:Y:S02]  /*23f0*/  IMAD R83, R9.reuse, R29, R48 ;  /* 0x0000001d09537224 */ /* 0x041fe400078e0230 */
[----:B------:R-:W0:Y:S01]  /*2400*/  LDS.128 R24, [UR4+0x30] ;  /* 0x00003004ff187984 */ /* 0x000e220008000c00 */
[----:B--2---:R-:W-:Y:S02]  /*2410*/  IMAD.MOV.U32 R79, RZ, RZ, R78 ;  /* 0x000000ffff4f7224 */ /* 0x004fe400078e004e */
[----:B------:R-:W-:Y:S01]  /*2420*/  HMUL2 R78, R17, R77 ;  /* 0x0000004d114e7232 */ /* 0x000fe20000000000 */
[----:B------:R1:W-:Y:S03]  /*2430*/  STG.E desc[UR8][R84.64], R81 ;  /* 0x0000005154007986 */ /* 0x0003e6000c101908 */
[----:B------:R-:W-:Y:S01]  /*2440*/  HFMA2.MMA R80, R16, R79, -RZ ;  /* 0x0000004f10507235 */ /* 0x000fe200001000ff */
[----:B------:R-:W-:-:S02]  /*2450*/  IMAD R79, R9, R31, R48 ;  /* 0x0000001f094f7224 */ /* 0x000fc400078e0230 */
[----:B-1----:R-:W-:Y:S02]  /*2460*/  IMAD.MOV.U32 R81, RZ, RZ, R87 ;  /* 0x000000ffff517224 */ /* 0x002fe400078e0057 */
[--C-:B------:R-:W-:Y:S02]  /*2470*/  IMAD R87, R28, R9, R48.reuse ;  /* 0x000000091c577224 */ /* 0x100fe400078e0230 */
[----:B------:R-:W-:Y:S02]  /*2480*/  IMAD R85, R9, R30, R48 ;  /* 0x0000001e09557224 */ /* 0x000fe400078e0230 */
[----:B------:R-:W-:Y:S01]  /*2490*/  HFMA2.MMA R77, R14, R81, -RZ ;  /* 0x000000510e4d7235 */ /* 0x000fe200001000ff */
[----:B------:R-:W-:Y:S01]  /*24a0*/  IMAD.WIDE R28, R87, 0x2, R40 ;  /* 0x00000002571c7825 */ /* 0x000fe200078e0228 */
[C-C-:B------:R-:W-:Y:S02]  /*24b0*/  PRMT R81, R78.reuse, 0x5410, R80.reuse ;  /* 0x000054104e517816 */ /* 0x140fe40000000050 */
[----:B------:R-:W-:Y:S01]  /*24c0*/  PRMT R80, R78, 0x7632, R80 ;  /* 0x000076324e507816 */ /* 0x000fe20000000050 */
[----:B------:R-:W-:-:S04]  /*24d0*/  IMAD.WIDE R30, R83, 0x2, R40 ;  /* 0x00000002531e7825 */ /* 0x000fc800078e0228 */
[----:B------:R-:W-:Y:S01]  /*24e0*/  HMUL2 R78, R15, R68 ;  /* 0x000000440f4e7232 */ /* 0x000fe20000000000 */
[----:B------:R1:W-:Y:S02]  /*24f0*/  STG.E desc[UR8][R28.64], R81 ;  /* 0x000000511c007986 */ /* 0x0003e4000c101908 */
[----:B-1----:R-:W-:-:S05]  /*2500*/  PRMT R81, R76, 0x5410, R77 ;  /* 0x000054104c517816 */ /* 0x002fca000000004d */
[----:B------:R1:W-:Y:S04]  /*2510*/  STG.E desc[UR8][R28.64+0x4], R81 ;  /* 0x000004511c007986 */ /* 0x0003e8000c101908 */
[----:B------:R-:W-:Y:S01]  /*2520*/  STG.E desc[UR8][R30.64], R80 ;  /* 0x000000501e007986 */ /* 0x000fe2000c101908 */
[----:B-1----:R-:W-:Y:S02]  /*2530*/  IMAD.MOV.U32 R29, RZ, RZ, R67 ;  /* 0x000000ffff1d7224 */ /* 0x002fe400078e0043 */
[----:B------:R-:W-:Y:S01]  /*2540*/  HMUL2 R67, R17, R70 ;  /* 0x0000004611437232 */ /* 0x000fe20000000000 */
[----:B------:R-:W-:Y:S01]  /*2550*/  HFMA2.MMA R70, R16, R69, -RZ ;  /* 0x0000004510467235 */ /* 0x000fe200001000ff */
[----:B------:R-:W-:Y:S02]  /*2560*/  IMAD.WIDE R68, R85, 0x2, R40 ;  /* 0x0000000255447825 */ /* 0x000fe400078e0228 */
[----:B------:R-:W-:Y:S01]  /*2570*/  HFMA2.MMA R28, R14, R29, -RZ ;  /* 0x0000001d0e1c7235 */ /* 0x000fe200001000ff */
[----:B------:R-:W-:Y:S01]  /*2580*/  PRMT R29, R76, 0x7632, R77 ;  /* 0x000076324c1d7816 */ /* 0x000fe2000000004d */
[----:B------:R-:W-:-:S04]  /*2590*/  IMAD.WIDE R76, R79, 0x2, R40 ;  /* 0x000000024f4c7825 */ /* 0x000fc800078e0228 */
[----:B------:R1:W-:Y:S04]  /*25a0*/  STG.E desc[UR8][R30.64+0x4], R29 ;  /* 0x0000041d1e007986 */ /* 0x0003e8000c101908 */
[----:B------:R-:W-:-:S05]  /*25b0*/  PRMT R79, R78, 0x5410, R28 ;  /* 0x000054104e4f7816 */ /* 0x000fca000000001c */
[----:B------:R0:W-:Y:S01]  /*25c0*/  STG.E desc[UR8][R68.64+0x4], R79 ;  /* 0x0000044f44007986 */ /* 0x0001e2000c101908 */
[C-C-:B-1----:R-:W-:Y:S02]  /*25d0*/  PRMT R29, R67.reuse, 0x5410, R70.reuse ;  /* 0x00005410431d7816 */ /* 0x142fe40000000046 */
[----:B------:R-:W-:Y:S02]  /*25e0*/  PRMT R70, R67, 0x7632, R70 ;  /* 0x0000763243467816 */ /* 0x000fe40000000046 */
[----:B------:R-:W-:Y:S01]  /*25f0*/  PRMT R67, R78, 0x7632, R28 ;  /* 0x000076324e437816 */ /* 0x000fe2000000001c */
[----:B------:R1:W-:Y:S04]  /*2600*/  STG.E desc[UR8][R68.64], R29 ;  /* 0x0000001d44007986 */ /* 0x0003e8000c101908 */
[----:B------:R2:W-:Y:S01]  /*2610*/  STG.E desc[UR8][R76.64+0x4], R67 ;  /* 0x000004434c007986 */ /* 0x0005e2000c101908 */
[----:B0-----:R-:W-:-:S03]  /*2620*/  IMAD R79, R9, R27, R48 ;  /* 0x0000001b094f7224 */ /* 0x001fc600078e0230 */
[----:B------:R0:W-:Y:S01]  /*2630*/  STG.E desc[UR8][R76.64], R70 ;  /* 0x000000464c007986 */ /* 0x0001e2000c101908 */
[----:B-1----:R-:W-:Y:S02]  /*2640*/  IMAD.MOV.U32 R69, RZ, RZ, R73 ;  /* 0x000000ffff457224 */ /* 0x002fe400078e0049 */
[----:B------:R-:W-:Y:S02]  /*2650*/  HMUL2 R68, R17, R72 ;  /* 0x0000004811447232 */ /* 0x000fe40000000000 */
[--C-:B------:R-:W-:Y:S01]  /*2660*/  IMAD R73, R24, R9, R48.reuse ;  /* 0x0000000918497224 */ /* 0x100fe200078e0230 */
[----:B------:R-:W1:Y:S01]  /*2670*/  LDS.128 R28, [UR4+0x40] ;  /* 0x00004004ff1c7984 */ /* 0x000e620008000c00 */
[----:B--2---:R-:W-:Y:S01]  /*2680*/  IMAD.MOV.U32 R67, RZ, RZ, R75 ;  /* 0x000000ffff437224 */ /* 0x004fe200078e004b */
[----:B------:R-:W-:Y:S01]  /*2690*/  HFMA2.MMA R69, R16, R69, -RZ ;  /* 0x0000004510457235 */ /* 0x000fe200001000ff */
[----:B------:R-:W-:Y:S02]  /*26a0*/  IMAD R75, R9, R25, R48 ;  /* 0x00000019094b7224 */ /* 0x000fe400078e0230 */
[----:B0-----:R-:W-:-:S02]  /*26b0*/  HMUL2 R70, R15, R74 ;  /* 0x0000004a0f467232 */ /* 0x001fc40000000000 */
[----:B------:R-:W-:Y:S01]  /*26c0*/  IMAD.WIDE R24, R73, 0x2, R40 ;  /* 0x0000000249187825 */ /* 0x000fe200078e0228 */
[----:B------:R-:W-:-:S03]  /*26d0*/  HFMA2.MMA R67, R14, R67, -RZ ;  /* 0x000000430e437235 */ /* 0x000fc600001000ff */
[----:B------:R-:W-:Y:S02]  /*26e0*/  IMAD R77, R9, R26, R48 ;  /* 0x0000001a094d7224 */ /* 0x000fe400078e0230 */
[----:B------:R-:W-:Y:S01]  /*26f0*/  IMAD.WIDE R26, R75, 0x2, R40 ;  /* 0x000000024b1a7825 */ /* 0x000fe200078e0228 */
[C-C-:B------:R-:W-:Y:S02]  /*2700*/  PRMT R73, R68.reuse, 0x5410, R69.reuse ;  /* 0x0000541044497816 */ /* 0x140fe40000000045 */
[----:B------:R-:W-:-:S03]  /*2710*/  PRMT R69, R68, 0x7632, R69 ;  /* 0x0000763244457816 */ /* 0x000fc60000000045 */
[----:B------:R0:W-:Y:S02]  /*2720*/  STG.E desc[UR8][R24.64], R73 ;  /* 0x0000004918007986 */ /* 0x0001e4000c101908 */
[C-C-:B0-----:R-:W-:Y:S02]  /*2730*/  PRMT R73, R70.reuse, 0x5410, R67.reuse ;  /* 0x0000541046497816 */ /* 0x141fe40000000043 */
[----:B------:R-:W-:-:S03]  /*2740*/  PRMT R67, R70, 0x7632, R67 ;  /* 0x0000763246437816 */ /* 0x000fc60000000043 */
[----:B------:R0:W-:Y:S04]  /*2750*/  STG.E desc[UR8][R24.64+0x4], R73 ;  /* 0x0000044918007986 */ /* 0x0001e8000c101908 */
[----:B------:R2:W-:Y:S04]  /*2760*/  STG.E desc[UR8][R26.64], R69 ;  /* 0x000000451a007986 */ /* 0x0005e8000c101908 */
[----:B------:R3:W-:Y:S01]  /*2770*/  STG.E desc[UR8][R26.64+0x4], R67 ;  /* 0x000004431a007986 */ /* 0x0007e2000c101908 */
[----:B0-----:R-:W-:Y:S02]  /*2780*/  HMUL2 R25, R17, R62 ;  /* 0x0000003e11197232 */ /* 0x001fe40000000000 */
[----:B------:R-:W-:-:S02]  /*2790*/  HMUL2 R62, R15, R60 ;  /* 0x0000003c0f3e7232 */ /* 0x000fc40000000000 */
[----:B--2---:R-:W-:Y:S01]  /*27a0*/  IMAD.MOV.U32 R69, RZ, RZ, R59 ;  /* 0x000000ffff457224 */ /* 0x004fe200078e003b */
[----:B------:R-:W-:Y:S01]  /*27b0*/  HFMA2.MMA R59, R16, R61, -RZ ;  /* 0x0000003d103b7235 */ /* 0x000fe200001000ff */
[----:B------:R-:W-:-:S04]  /*27c0*/  IMAD.WIDE R60, R77, 0x2, R40 ;  /* 0x000000024d3c7825 */ /* 0x000fc800078e0228 */
[----:B------:R-:W-:Y:S01]  /*27d0*/  HFMA2.MMA R24, R14, R69, -RZ ;  /* 0x000000450e187235 */ /* 0x000fe200001000ff */
[----:B------:R-:W-:-:S04]  /*27e0*/  IMAD.WIDE R68, R79, 0x2, R40 ;  /* 0x000000024f447825 */ /* 0x000fc800078e0228 */
[C-C-:B---3--:R-:W-:Y:S02]  /*27f0*/  PRMT R27, R25.reuse, 0x5410, R59.reuse ;  /* 0x00005410191b7816 */ /* 0x148fe4000000003b */
[----:B------:R-:W-:-:S03]  /*2800*/  PRMT R59, R25, 0x7632, R59 ;  /* 0x00007632193b7816 */ /* 0x000fc6000000003b */
[C-C-:B------:R-:W-:Y:S01]  /*2810*/  PRMT R67, R62.reuse, 0x5410, R24.reuse ;  /* 0x000054103e437816 */ /* 0x140fe20000000018 */
[----:B------:R-:W-:Y:S04]  /*2820*/  STG.E desc[UR8][R60.64], R27 ;  /* 0x0000001b3c007986 */ /* 0x000fe8000c101908 */
[----:B------:R0:W-:Y:S04]  /*2830*/  STG.E desc[UR8][R60.64+0x4], R67 ;  /* 0x000004433c007986 */ /* 0x0001e8000c101908 */
[----:B------:R2:W-:Y:S01]  /*2840*/  STG.E desc[UR8][R68.64], R59 ;  /* 0x0000003b44007986 */ /* 0x0005e2000c101908 */
[----:B0-----:R-:W-:Y:S01]  /*2850*/  PRMT R61, R62, 0x7632, R24 ;  /* 0x000076323e3d7816 */ /* 0x001fe20000000018 */
[----:B------:R-:W-:-:S02]  /*2860*/  HMUL2 R60, R17, R64 ;  /* 0x00000040113c7232 */ /* 0x000fc40000000000 */
[--C-:B-1----:R-:W-:Y:S01]  /*2870*/  IMAD R67, R9, R29, R48.reuse ;  /* 0x0000001d09437224 */ /* 0x102fe200078e0230 */
[----:B------:R-:W0:Y:S01]  /*2880*/  LDS.128 R24, [UR4+0x50] ;  /* 0x00005004ff187984 */ /* 0x000e220008000c00 */
[----:B--2---:R-:W-:Y:S02]  /*2890*/  IMAD.MOV.U32 R59, RZ, RZ, R65 ;  /* 0x000000ffff3b7224 */ /* 0x004fe400078e0041 */
[----:B------:R-:W-:Y:S01]  /*28a0*/  IMAD R65, R28, R9, R48 ;  /* 0x000000091c417224 */ /* 0x000fe200078e0230 */
[----:B------:R1:W-:Y:S03]  /*28b0*/  STG.E desc[UR8][R68.64+0x4], R61 ;  /* 0x0000043d44007986 */ /* 0x0003e6000c101908 */
[----:B------:R-:W-:Y:S01]  /*28c0*/  HFMA2.MMA R62, R16, R59, -RZ ;  /* 0x0000003b103e7235 */ /* 0x000fe200001000ff */
[----:B------:R-:W-:-:S04]  /*28d0*/  IMAD.WIDE R28, R65, 0x2, R40 ;  /* 0x00000002411c7825 */ /* 0x000fc800078e0228 */
[----:B------:R-:W-:Y:S01]  /*28e0*/  HMUL2 R59, R15, R66 ;  /* 0x000000420f3b7232 */ /* 0x000fe20000000000 */
[----:B-1----:R-:W-:-:S04]  /*28f0*/  HFMA2.MMA R61, R14, R71, -RZ ;  /* 0x000000470e3d7235 */ /* 0x002fc800001000ff */
[C---:B------:R-:W-:Y:S01]  /*2900*/  PRMT R65, R60.reuse, 0x5410, R62 ;  /* 0x000054103c417816 */ /* 0x040fe2000000003e */
[C---:B------:R-:W-:Y:S01]  /*2910*/  IMAD R69, R9.reuse, R30, R48 ;  /* 0x0000001e09457224 */ /* 0x040fe200078e0230 */
[----:B------:R-:W-:Y:S01]  /*2920*/  PRMT R62, R60, 0x7632, R62 ;  /* 0x000076323c3e7816 */ /* 0x000fe2000000003e */
[----:B------:R-:W-:Y:S01]  /*2930*/  HFMA2.MMA R60, R16, R57, -RZ ;  /* 0x00000039103c7235 */ /* 0x000fe200001000ff */
[----:B------:R-:W-:Y:S01]  /*2940*/  IMAD R71, R9, R31, R48 ;  /* 0x0000001f09477224 */ /* 0x000fe200078e0230 */
[----:B------:R1:W-:Y:S01]  /*2950*/  STG.E desc[UR8][R28.64], R65 ;  /* 0x000000411c007986 */ /* 0x0003e2000c101908 */
[----:B------:R-:W-:Y:S01]  /*2960*/  IMAD.WIDE R30, R67, 0x2, R40 ;  /* 0x00000002431e7825 */ /* 0x000fe200078e0228 */
[C-C-:B-1----:R-:W-:Y:S02]  /*2970*/  PRMT R65, R59.reuse, 0x5410, R61.reuse ;  /* 0x000054103b417816 */ /* 0x142fe4000000003d */
[----:B------:R-:W-:-:S03]  /*2980*/  PRMT R61, R59, 0x7632, R61 ;  /* 0x000076323b3d7816 */ /* 0x000fc6000000003d */
[----:B------:R1:W-:Y:S04]  /*2990*/  STG.E desc[UR8][R28.64+0x4], R65 ;  /* 0x000004411c007986 */ /* 0x0003e8000c101908 */
[----:B------:R-:W-:Y:S04]  /*29a0*/  STG.E desc[UR8][R30.64], R62 ;  /* 0x0000003e1e007986 */ /* 0x000fe8000c101908 */
[----:B------:R2:W-:Y:S01]  /*29b0*/  STG.E desc[UR8][R30.64+0x4], R61 ;  /* 0x0000043d1e007986 */ /* 0x0005e2000c101908 */
[----:B-1----:R-:W-:Y:S02]  /*29c0*/  IMAD.MOV.U32 R65, RZ, RZ, R63 ;  /* 0x000000ffff417224 */ /* 0x002fe400078e003f */
[----:B------:R-:W-:-:S02]  /*29d0*/  HMUL2 R29, R17, R56 ;  /* 0x00000038111d7232 */ /* 0x000fc40000000000 */
[----:B------:R-:W-:-:S04]  /*29e0*/  IMAD.WIDE R56, R69, 0x2, R40 ;  /* 0x0000000245387825 */ /* 0x000fc800078e0228 */
[----:B------:R-:W-:Y:S01]  /*29f0*/  HMUL2 R63, R15, R58 ;  /* 0x0000003a0f3f7232 */ /* 0x000fe20000000000 */
[----:B------:R-:W-:Y:S01]  /*2a00*/  HFMA2.MMA R28, R14, R65, -RZ ;  /* 0x000000410e1c7235 */ /* 0x000fe200001000ff */
[----:B------:R-:W-:Y:S01]  /*2a10*/  IMAD.WIDE R58, R71, 0x2, R40 ;  /* 0x00000002473a7825 */ /* 0x000fe200078e0228 */
[C-C-:B--2---:R-:W-:Y:S02]  /*2a20*/  PRMT R31, R29.reuse, 0x5410, R60.reuse ;  /* 0x000054101d1f7816 */ /* 0x144fe4000000003c */
[----:B------:R-:W-:-:S03]  /*2a30*/  PRMT R60, R29, 0x7632, R60 ;  /* 0x000076321d3c7816 */ /* 0x000fc6000000003c */
[----:B------:R-:W-:Y:S03]  /*2a40*/  STG.E desc[UR8][R56.64], R31 ;  /* 0x0000001f38007986 */ /* 0x000fe6000c101908 */
[C-C-:B------:R-:W-:Y:S02]  /*2a50*/  PRMT R61, R63.reuse, 0x5410, R28.reuse ;  /* 0x000054103f3d7816 */ /* 0x140fe4000000001c */
[----:B------:R-:W-:Y:S02]  /*2a60*/  PRMT R63, R63, 0x7632, R28 ;  /* 0x000076323f3f7816 */ /* 0x000fe4000000001c */
[----:B------:R-:W1:Y:S04]  /*2a70*/  LDS.128 R28, [UR4+0x60] ;  /* 0x00006004ff1c7984 */ /* 0x000e680008000c00 */
[----:B------:R2:W-:Y:S04]  /*2a80*/  STG.E desc[UR8][R56.64+0x4], R61 ;  /* 0x0000043d38007986 */ /* 0x0005e8000c101908 */
[----:B------:R-:W-:Y:S04]  /*2a90*/  STG.E desc[UR8][R58.64], R60 ;  /* 0x0000003c3a007986 */ /* 0x000fe8000c101908 */
[----:B------:R3:W-:Y:S01]  /*2aa0*/  STG.E desc[UR8][R58.64+0x4], R63 ;  /* 0x0000043f3a007986 */ /* 0x0007e2000c101908 */
[----:B--2---:R-:W-:-:S02]  /*2ab0*/  IMAD.MOV.U32 R57, RZ, RZ, R53 ;  /* 0x000000ffff397224 */ /* 0x004fc400078e0035 */
[----:B------:R-:W-:Y:S02]  /*2ac0*/  HMUL2 R56, R15, R52 ;  /* 0x000000340f387232 */ /* 0x000fe40000000000 */
[--C-:B0-----:R-:W-:Y:S02]  /*2ad0*/  IMAD R53, R24, R9, R48.reuse ;  /* 0x0000000918357224 */ /* 0x101fe400078e0230 */
[----:B------:R-:W-:Y:S02]  /*2ae0*/  IMAD R61, R9, R25, R48 ;  /* 0x00000019093d7224 */ /* 0x000fe400078e0230 */
[----:B------:R-:W-:-:S04]  /*2af0*/  IMAD.WIDE R24, R53, 0x2, R40 ;  /* 0x0000000235187825 */ /* 0x000fc800078e0228 */
[----:B---3--:R-:W-:Y:S02]  /*2b00*/  IMAD.MOV.U32 R59, RZ, RZ, R51 ;  /* 0x000000ffff3b7224 */ /* 0x008fe400078e0033 */
[----:B------:R-:W-:Y:S01]  /*2b10*/  HMUL2 R51, R17, R54 ;  /* 0x0000003611337232 */ /* 0x000fe20000000000 */
[----:B------:R-:W-:Y:S01]  /*2b20*/  HFMA2.MMA R54, R16, R57, -RZ ;  /* 0x0000003910367235 */ /* 0x000fe200001000ff */
[----:B------:R-:W-:Y:S02]  /*2b30*/  IMAD R63, R9, R27, R48 ;  /* 0x0000001b093f7224 */ /* 0x000fe400078e0230 */
[----:B------:R-:W-:Y:S01]  /*2b40*/  IMAD.WIDE R52, R61, 0x2, R40 ;  /* 0x000000023d347825 */ /* 0x000fe200078e0228 */
[----:B------:R-:W-:-:S03]  /*2b50*/  HFMA2.MMA R57, R14, R59, -RZ ;  /* 0x0000003b0e397235 */ /* 0x000fc600001000ff */
[----:B------:R-:W-:Y:S01]  /*2b60*/  IMAD R59, R9, R26, R48 ;  /* 0x0000001a093b7224 */ /* 0x000fe200078e0230 */
[----:B------:R-:W-:Y:S02]  /*2b70*/  HFMA2.MMA R26, R16, R49, -RZ ;  /* 0x00000031101a7235 */ /* 0x000fe400001000ff */
[C-C-:B------:R-:W-:Y:S02]  /*2b80*/  PRMT R27, R51.reuse, 0x5410, R54.reuse ;  /* 0x00005410331b7816 */ /* 0x140fe40000000036 */
[----:B------:R-:W-:Y:S01]  /*2b90*/  PRMT R54, R51, 0x7632, R54 ;  /* 0x0000763233367816 */ /* 0x000fe20000000036 */
[----:B-1----:R-:W-:Y:S02]  /*2ba0*/  IMAD R29, R9, R29, R48 ;  /* 0x0000001d091d7224 */ /* 0x002fe400078e0230 */
[----:B------:R0:W-:Y:S02]  /*2bb0*/  STG.E desc[UR8][R24.64], R27 ;  /* 0x0000001b18007986 */ /* 0x0001e4000c101908 */
[----:B0-----:R-:W-:-:S02]  /*2bc0*/  PRMT R27, R56, 0x5410, R57 ;  /* 0x00005410381b7816 */ /* 0x001fc40000000039 */
[----:B------:R-:W-:-:S03]  /*2bd0*/  PRMT R57, R56, 0x7632, R57 ;  /* 0x0000763238397816 */ /* 0x000fc60000000039 */
[----:B------:R0:W-:Y:S04]  /*2be0*/  STG.E desc[UR8][R24.64+0x4], R27 ;  /* 0x0000041b18007986 */ /* 0x0001e8000c101908 */
[----:B------:R1:W-:Y:S04]  /*2bf0*/  STG.E desc[UR8][R52.64], R54 ;  /* 0x0000003634007986 */ /* 0x0003e8000c101908 */
[----:B------:R2:W-:Y:S01]  /*2c00*/  STG.E desc[UR8][R52.64+0x4], R57 ;  /* 0x0000043934007986 */ /* 0x0005e2000c101908 */
[----:B0-----:R-:W-:Y:S01]  /*2c10*/  HMUL2 R25, R17, R47 ;  /* 0x0000002f11197232 */ /* 0x001fe20000000000 */
[----:B------:R-:W-:Y:S01]  /*2c20*/  HFMA2.MMA R24, R14, R55, -RZ ;  /* 0x000000370e187235 */ /* 0x000fe200001000ff */
[----:B------:R-:W-:-:S02]  /*2c30*/  HMUL2 R47, R15, R50 ;  /* 0x000000320f2f7232 */ /* 0x000fc40000000000 */
[----:B------:R-:W-:Y:S01]  /*2c40*/  IMAD.WIDE R50, R59, 0x2, R40 ;  /* 0x000000023b327825 */ /* 0x000fe200078e0228 */
[----:B------:R-:W-:-:S03]  /*2c50*/  PRMT R49, R25, 0x5410, R26 ;  /* 0x0000541019317816 */ /* 0x000fc6000000001a */
[----:B-1----:R-:W-:Y:S02]  /*2c60*/  IMAD.WIDE R54, R63, 0x2, R40 ;  /* 0x000000023f367825 */ /* 0x002fe400078e0228 */
[----:B------:R0:W-:Y:S02]  /*2c70*/  STG.E desc[UR8][R50.64], R49 ;  /* 0x0000003132007986 */ /* 0x0001e4000c101908 */
[----:B--2---:R-:W-:Y:S02]  /*2c80*/  IMAD R53, R28, R9, R48 ;  /* 0x000000091c357224 */ /* 0x004fe400078e0230 */
[----:B------:R-:W-:Y:S01]  /*2c90*/  IMAD.WIDE R28, R29, 0x2, R40 ;  /* 0x000000021d1c7825 */ /* 0x000fe200078e0228 */
[C-C-:B0-----:R-:W-:Y:S02]  /*2ca0*/  PRMT R49, R47.reuse, 0x5410, R24.reuse ;  /* 0x000054102f317816 */ /* 0x141fe40000000018 */
[----:B------:R-:W-:-:S03]  /*2cb0*/  PRMT R47, R47, 0x7632, R24 ;  /* 0x000076322f2f7816 */ /* 0x000fc60000000018 */
[----:B------:R0:W-:Y:S04]  /*2cc0*/  STG.E desc[UR8][R50.64+0x4], R49 ;  /* 0x0000043132007986 */ /* 0x0001e8000c101908 */
[----:B------:R1:W-:Y:S01]  /*2cd0*/  STG.E desc[UR8][R54.64+0x4], R47 ;  /* 0x0000042f36007986 */ /* 0x0003e2000c101908 */
[----:B0-----:R-:W-:Y:S01]  /*2ce0*/  PRMT R49, R25, 0x7632, R26 ;  /* 0x0000763219317816 */ /* 0x001fe2000000001a */
[----:B------:R-:W-:Y:S02]  /*2cf0*/  IMAD.MOV.U32 R50, RZ, RZ, R4 ;  /* 0x000000ffff327224 */ /* 0x000fe400078e0004 */
[----:B------:R-:W0:Y:S01]  /*2d00*/  LDS.128 R24, [UR4+0x70] ;  /* 0x00007004ff187984 */ /* 0x000e220008000c00 */
[----:B------:R-:W-:Y:S01]  /*2d10*/  HFMA2.MMA R4, R16, R6, -RZ ;  /* 0x0000000610047235 */ /* 0x000fe200001000ff */
[----:B-1----:R-:W-:-:S02]  /*2d20*/  IMAD.MOV.U32 R47, RZ, RZ, R2 ;  /* 0x000000ffff2f7224 */ /* 0x002fc400078e0002 */
[----:B------:R-:W-:Y:S01]  /*2d30*/  HMUL2 R2, R17, R8 ;  /* 0x0000000811027232 */ /* 0x000fe20000000000 */
[----:B------:R1:W-:Y:S01]  /*2d40*/  STG.E desc[UR8][R54.64], R49 ;  /* 0x0000003136007986 */ /* 0x0003e2000c101908 */
[----:B------:R-:W-:Y:S02]  /*2d50*/  HMUL2 R6, R15, R50 ;  /* 0x000000320f067232 */ /* 0x000fe40000000000 */
[----:B------:R-:W-:Y:S01]  /*2d60*/  IMAD.WIDE R50, R53, 0x2, R40 ;  /* 0x0000000235327825 */ /* 0x000fe200078e0228 */
[----:B------:R-:W-:-:S03]  /*2d70*/  HFMA2.MMA R8, R14, R47, -RZ ;  /* 0x0000002f0e087235 */ /* 0x000fc600001000ff */
[C---:B------:R-:W-:Y:S01]  /*2d80*/  IMAD R53, R9.reuse, R31, R48 ;  /* 0x0000001f09357224 */ /* 0x040fe200078e0230 */
[C-C-:B------:R-:W-:Y:S01]  /*2d90*/  PRMT R31, R2.reuse, 0x5410, R4.reuse ;  /* 0x00005410021f7816 */ /* 0x140fe20000000004 */
[----:B------:R-:W-:Y:S01]  /*2da0*/  IMAD.MOV.U32 R47, RZ, RZ, R45 ;  /* 0x000000ffff2f7224 */ /* 0x000fe200078e002d */
[----:B------:R-:W-:Y:S01]  /*2db0*/  PRMT R4, R2, 0x7632, R4 ;  /* 0x0000763202047816 */ /* 0x000fe20000000004 */
[----:B------:R-:W-:Y:S01]  /*2dc0*/  HMUL2 R2, R17, R38 ;  /* 0x0000002611027232 */ /* 0x000fe20000000000 */
[----:B------:R-:W-:Y:S01]  /*2dd0*/  HFMA2.MMA R38, R16, R42, -RZ ;  /* 0x0000002a10267235 */ /* 0x000fe200001000ff */
[----:B------:R2:W-:Y:S01]  /*2de0*/  STG.E desc[UR8][R50.64], R31 ;  /* 0x0000001f32007986 */ /* 0x0005e2000c101908 */
[----:B-1----:R-:W-:Y:S01]  /*2df0*/  IMAD R49, R9, R30, R48 ;  /* 0x0000001e09317224 */ /* 0x002fe200078e0230 */
[----:B------:R-:W-:Y:S01]  /*2e00*/  HFMA2.MMA R47, R14, R47, -RZ ;  /* 0x0000002f0e2f7235 */ /* 0x000fe200001000ff */
[----:B------:R-:W-:Y:S02]  /*2e10*/  HMUL2 R45, R15, R43 ;  /* 0x0000002b0f2d7232 */ /* 0x000fe40000000000 */
[----:B------:R-:W-:Y:S01]  /*2e20*/  IMAD.WIDE R42, R53, 0x2, R40 ;  /* 0x00000002352a7825 */ /* 0x000fe200078e0228 */
[----:B--2---:R-:W-:-:S02]  /*2e30*/  PRMT R31, R6, 0x5410, R8 ;  /* 0x00005410061f7816 */ /* 0x004fc40000000008 */
[----:B------:R-:W-:Y:S01]  /*2e40*/  PRMT R8, R6, 0x7632, R8 ;  /* 0x0000763206087816 */ /* 0x000fe20000000008 */
[----:B------:R-:W-:Y:S02]  /*2e50*/  HMUL2 R6, R15, R44 ;  /* 0x0000002c0f067232 */ /* 0x000fe40000000000 */
[----:B------:R1:W-:Y:S04]  /*2e60*/  STG.E desc[UR8][R50.64+0x4], R31 ;  /* 0x0000041f32007986 */ /* 0x0003e8000c101908 */
[----:B------:R2:W-:Y:S01]  /*2e70*/  STG.E desc[UR8][R28.64], R4 ;  /* 0x000000041c007986 */ /* 0x0005e2000c101908 */
[----:B0-----:R-:W-:-:S03]  /*2e80*/  IMAD R25, R9, R25, R48 ;  /* 0x0000001909197224 */ /* 0x001fc600078e0230 */
[----:B------:R0:W-:Y:S01]  /*2e90*/  STG.E desc[UR8][R28.64+0x4], R8 ;  /* 0x000004081c007986 */ /* 0x0001e2000c101908 */
[----:B-1----:R-:W-:Y:S01]  /*2ea0*/  IMAD.WIDE R30, R49, 0x2, R40 ;  /* 0x00000002311e7825 */ /* 0x002fe200078e0228 */
[----:B--2---:R-:W-:-:S03]  /*2eb0*/  HFMA2.MMA R4, R16, R39, -RZ ;  /* 0x0000002710047235 */ /* 0x004fc600001000ff */
[C-C-:B------:R-:W-:Y:S02]  /*2ec0*/  IMAD R49, R9.reuse, R26, R48.reuse ;  /* 0x0000001a09317224 */ /* 0x140fe400078e0230 */
[----:B------:R-:W-:Y:S01]  /*2ed0*/  IMAD R51, R9, R27, R48 ;  /* 0x0000001b09337224 */ /* 0x000fe200078e0230 */
[C-C-:B0-----:R-:W-:Y:S01]  /*2ee0*/  PRMT R29, R2.reuse, 0x5410, R38.reuse ;  /* 0x00005410021d7816 */ /* 0x141fe20000000026 */
[----:B------:R-:W-:Y:S01]  /*2ef0*/  HFMA2.MMA R8, R14, R46, -RZ ;  /* 0x0000002e0e087235 */ /* 0x000fe200001000ff */
[----:B------:R-:W-:Y:S01]  /*2f00*/  PRMT R38, R2, 0x7632, R38 ;  /* 0x0000763202267816 */ /* 0x000fe20000000026 */
[----:B------:R-:W-:Y:S02]  /*2f10*/  HMUL2 R2, R17, R34 ;  /* 0x0000002211027232 */ /* 0x000fe40000000000 */
[----:B------:R0:W-:Y:S02]  /*2f20*/  STG.E desc[UR8][R30.64], R29 ;  /* 0x0000001d1e007986 */ /* 0x0001e4000c101908 */
[----:B0-----:R-:W-:-:S02]  /*2f30*/  PRMT R29, R45, 0x5410, R47 ;  /* 0x000054102d1d7816 */ /* 0x001fc4000000002f */
[----:B------:R-:W-:Y:S01]  /*2f40*/  PRMT R47, R45, 0x7632, R47 ;  /* 0x000076322d2f7816 */ /* 0x000fe2000000002f */
[----:B------:R-:W-:Y:S02]  /*2f50*/  IMAD R45, R24, R9, R48 ;  /* 0x00000009182d7224 */ /* 0x000fe400078e0230 */
[----:B------:R0:W-:Y:S02]  /*2f60*/  STG.E desc[UR8][R30.64+0x4], R29 ;  /* 0x0000041d1e007986 */ /* 0x0001e4000c101908 */
[----:B------:R-:W-:Y:S02]  /*2f70*/  IMAD.WIDE R26, R45, 0x2, R40 ;  /* 0x000000022d1a7825 */ /* 0x000fe400078e0228 */
[----:B------:R-:W-:Y:S04]  /*2f80*/  STG.E desc[UR8][R42.64], R38 ;  /* 0x000000262a007986 */ /* 0x000fe8000c101908 */
[----:B------:R-:W-:Y:S01]  /*2f90*/  STG.E desc[UR8][R42.64+0x4], R47 ;  /* 0x0000042f2a007986 */ /* 0x000fe2000c101908 */
[C---:B0-----:R-:W-:Y:S01]  /*2fa0*/  PRMT R31, R2.reuse, 0x5410, R4 ;  /* 0x00005410021f7816 */ /* 0x041fe20000000004 */
[----:B------:R-:W-:Y:S01]  /*2fb0*/  IMAD.WIDE R28, R25, 0x2, R40 ;  /* 0x00000002191c7825 */ /* 0x000fe200078e0228 */
[----:B------:R-:W-:-:S03]  /*2fc0*/  PRMT R4, R2, 0x7632, R4 ;  /* 0x0000763202047816 */ /* 0x000fc60000000004 */
[----:B------:R0:W-:Y:S01]  /*2fd0*/  STG.E desc[UR8][R26.64], R31 ;  /* 0x0000001f1a007986 */ /* 0x0001e2000c101908 */
[----:B------:R-:W-:-:S04]  /*2fe0*/  IMAD.WIDE R24, R49, 0x2, R40 ;  /* 0x0000000231187825 */ /* 0x000fc800078e0228 */
[----:B------:R-:W-:Y:S01]  /*2ff0*/  IMAD.WIDE R40, R51, 0x2, R40 ;  /* 0x0000000233287825 */ /* 0x000fe200078e0228 */
[C-C-:B0-----:R-:W-:Y:S02]  /*3000*/  PRMT R31, R6.reuse, 0x5410, R8.reuse ;  /* 0x00005410061f7816 */ /* 0x141fe40000000008 */
[----:B------:R-:W-:-:S03]  /*3010*/  PRMT R8, R6, 0x7632, R8 ;  /* 0x0000763206087816 */ /* 0x000fc60000000008 */
[----:B------:R0:W-:Y:S04]  /*3020*/  STG.E desc[UR8][R26.64+0x4], R31 ;  /* 0x0000041f1a007986 */ /* 0x0001e8000c101908 */
[----:B------:R-:W-:Y:S04]  /*3030*/  STG.E desc[UR8][R28.64], R4 ;  /* 0x000000041c007986 */ /* 0x000fe8000c101908 */
[----:B------:R1:W-:Y:S01]  /*3040*/  STG.E desc[UR8][R28.64+0x4], R8 ;  /* 0x000004081c007986 */ /* 0x0003e2000c101908 */
[----:B0-----:R-:W-:Y:S01]  /*3050*/  IMAD.MOV.U32 R27, RZ, RZ, R0 ;  /* 0x000000ffff1b7224 */ /* 0x001fe200078e0000 */
[----:B------:R-:W-:Y:S01]  /*3060*/  MOV R26, R3 ;  /* 0x00000003001a7202 */ /* 0x000fe20000000f00 */
[----:B------:R-:W-:Y:S01]  /*3070*/  HMUL2 R0, R17, R7 ;  /* 0x0000000711007232 */ /* 0x000fe20000000000 */
[----:B------:R-:W-:-:S03]  /*3080*/  HFMA2.MMA R3, R16, R5, -RZ ;  /* 0x0000000510037235 */ /* 0x000fc600001000ff */
[----:B------:R-:W-:Y:S01]  /*3090*/  HFMA2.MMA R7, R14, R27, -RZ ;  /* 0x0000001b0e077235 */ /* 0x000fe200001000ff */
[----:B------:R-:W-:-:S06]  /*30a0*/  HMUL2 R5, R15, R26 ;  /* 0x0000001a0f057232 */ /* 0x000fcc0000000000 */
[C-C-:B------:R-:W-:Y:S02]  /*30b0*/  PRMT R27, R0.reuse, 0x5410, R3.reuse ;  /* 0x00005410001b7816 */ /* 0x140fe40000000003 */
[----:B------:R-:W-:Y:S02]  /*30c0*/  PRMT R3, R0, 0x7632, R3 ;  /* 0x0000763200037816 */ /* 0x000fe40000000003 */
[C-C-:B-1----:R-:W-:Y:S01]  /*30d0*/  PRMT R29, R5.reuse, 0x5410, R7.reuse ;  /* 0x00005410051d7816 */ /* 0x142fe20000000007 */
[----:B------:R0:W-:Y:S01]  /*30e0*/  STG.E desc[UR8][R24.64], R27 ;  /* 0x0000001b18007986 */ /* 0x0001e2000c101908 */
[----:B------:R-:W-:-:S03]  /*30f0*/  PRMT R7, R5, 0x7632, R7 ;  /* 0x0000763205077816 */ /* 0x000fc60000000007 */
[----:B------:R0:W-:Y:S04]  /*3100*/  STG.E desc[UR8][R24.64+0x4], R29 ;  /* 0x0000041d18007986 */ /* 0x0001e8000c101908 */
[----:B------:R0:W-:Y:S04]  /*3110*/  STG.E desc[UR8][R40.64], R3 ;  /* 0x0000000328007986 */ /* 0x0001e8000c101908 */
[----:B------:R0:W-:Y:S01]  /*3120*/  STG.E desc[UR8][R40.64+0x4], R7 ;  /* 0x0000040728007986 */ /* 0x0001e2000c101908 */
[----:B------:R-:W-:Y:S05]  /*3130*/  BRA `(.L_x_393) ;  /* 0x0000000c00947947 */ /* 0x000fea0003800000 */
.L_x_392:
[----:B------:R-:W0:Y:S01]  /*3140*/  LDC.64 R24, c[0x0][0x240] ;  /* 0x00009000ff187b82 */ /* 0x000e220000000a00 */
[----:B------:R-:W-:Y:S01]  /*3150*/  IMAD R29, R9, UR7, RZ ;  /* 0x00000007091d7c24 */ /* 0x000fe2000f8e02ff */
[C-C-:B------:R-:W-:Y:S01]  /*3160*/  PRMT R31, R92.reuse, 0x5410, R93.reuse ;  /* 0x000054105c1f7816 */ /* 0x140fe2000000005d */
[C---:B------:R-:W-:Y:S01]  /*3170*/  HFMA2.MMA R91, R16.reuse, R91, -RZ ;  /* 0x0000005b105b7235 */ /* 0x040fe200001000ff */
[----:B------:R-:W-:Y:S01]  /*3180*/  PRMT R93, R92, 0x7632, R93 ;  /* 0x000076325c5d7816 */ /* 0x000fe2000000005d */
[----:B------:R-:W-:Y:S01]  /*3190*/  IMAD R28, R29, 0x80, R32 ;  /* 0x000000801d1c7824 */ /* 0x000fe200078e0220 */
[----:B------:R-:W-:Y:S01]  /*31a0*/  PRMT R41, R26, 0x7632, R27 ;  /* 0x000076321a297816 */ /* 0x000fe2000000001b */
[----:B------:R-:W-:Y:S01]  /*31b0*/  HMUL2 R40, R17, R90 ;  /* 0x0000005a11287232 */ /* 0x000fe20000000000 */
[C---:B------:R-:W-:Y:S01]  /*31c0*/  HFMA2.MMA R84, R16.reuse, R84, -RZ ;  /* 0x0000005410547235 */ /* 0x040fe200001000ff */
[----:B------:R-:W-:Y:S02]  /*31d0*/  IMAD.IADD R29, R28, 0x1, R33 ;  /* 0x000000011c1d7824 */ /* 0x000fe400078e0221 */
[----:B------:R-:W-:Y:S01]  /*31e0*/  HMUL2 R30, R15, R88 ;  /* 0x000000580f1e7232 */ /* 0x000fe20000000000 */
[----:B------:R-:W-:Y:S01]  /*31f0*/  HFMA2.MMA R79, R16, R79, -RZ ;  /* 0x0000004f104f7235 */ /* 0x000fe200001000ff */
[C---:B------:R-:W-:Y:S01]  /*3200*/  HMUL2 R85, R17.reuse, R85 ;  /* 0x0000005511557232 */ /* 0x040fe20000000000 */
[----:B------:R-:W-:Y:S01]  /*3210*/  HFMA2.MMA R86, R14, R86, -RZ ;  /* 0x000000560e567235 */ /* 0x000fe200001000ff */
[C---:B------:R-:W-:Y:S01]  /*3220*/  HMUL2 R76, R17.reuse, R76 ;  /* 0x0000004c114c7232 */ /* 0x040fe20000000000 */
[C---:B------:R-:W-:Y:S01]  /*3230*/  HFMA2.MMA R78, R16.reuse, R78, -RZ ;  /* 0x0000004e104e7235 */ /* 0x040fe200001000ff */
        /* <DEDUP_REMOVED lines=8> */
[----:B0-----:R-:W-:-:S04]  /*32c0*/  IMAD.WIDE R28, R29, 0x2, R24 ;  /* 0x000000021d1c7825 */ /* 0x001fc800078e0218 */
[----:B------:R-:W-:Y:S01]  /*32d0*/  HMUL2 R72, R17, R72 ;  /* 0x0000004811487232 */ /* 0x000fe20000000000 */
[C---:B------:R-:W-:Y:S01]  /*32e0*/  HFMA2.MMA R61, R16.reuse, R61, -RZ ;  /* 0x0000003d103d7235 */ /* 0x040fe200001000ff */
[----:B------:R-:W-:Y:S01]  /*32f0*/  HMUL2 R74, R15, R74 ;  /* 0x0000004a0f4a7232 */ /* 0x000fe20000000000 */
[----:B------:R-:W-:Y:S01]  /*3300*/  HFMA2.MMA R65, R16, R65, -RZ ;  /* 0x0000004110417235 */ /* 0x000fe200001000ff */
[----:B------:R0:W-:Y:S01]  /*3310*/  STG.E desc[UR8][R28.64], R31 ;  /* 0x0000001f1c007986 */ /* 0x0001e2000c101908 */
[----:B------:R-:W-:-:S04]  /*3320*/  IMAD.WIDE R24, R9, 0x2, R28 ;  /* 0x0000000209187825 */ /* 0x000fc800078e021c */
        /* <DEDUP_REMOVED lines=10> */
[----:B0-----:R-:W-:Y:S01]  /*33d0*/  PRMT R31, R26, 0x5410, R27 ;  /* 0x000054101a1f7816 */ /* 0x001fe2000000001b */
[----:B------:R-:W-:Y:S01]  /*33e0*/  HMUL2 R58, R15, R58 ;  /* 0x0000003a0f3a7232 */ /* 0x000fe20000000000 */
[----:B------:R-:W-:Y:S01]  /*33f0*/  HFMA2.MMA R49, R16, R49, -RZ ;  /* 0x0000003110317235 */ /* 0x000fe200001000ff */
[----:B------:R-:W-:Y:S01]  /*3400*/  HMUL2 R54, R17, R54 ;  /* 0x0000003611367232 */ /* 0x000fe20000000000 */
[----:B------:R-:W-:Y:S01]  /*3410*/  HFMA2.MMA R55, R14, R55, -RZ ;  /* 0x000000370e377235 */ /* 0x000fe200001000ff */
[----:B------:R0:W-:Y:S01]  /*3420*/  STG.E desc[UR8][R28.64+0x4], R31 ;  /* 0x0000041f1c007986 */ /* 0x0001e2000c101908 */
[----:B------:R-:W-:Y:S01]  /*3430*/  HMUL2 R52, R15, R52 ;  /* 0x000000340f347232 */ /* 0x000fe20000000000 */
[----:B------:R-:W-:Y:S01]  /*3440*/  HFMA2.MMA R42, R16, R42, -RZ ;  /* 0x0000002a102a7235 */ /* 0x000fe200001000ff */
[----:B------:R-:W-:Y:S01]  /*3450*/  HMUL2 R47, R17, R47 ;  /* 0x0000002f112f7232 */ /* 0x000fe20000000000 */
[----:B------:R-:W-:Y:S01]  /*3460*/  STG.E desc[UR8][R24.64], R93 ;  /* 0x0000005d18007986 */ /* 0x000fe2000c101908 */
[----:B------:R-:W-:Y:S01]  /*3470*/  HMUL2 R50, R15, R50 ;  /* 0x000000320f327232 */ /* 0x000fe20000000000 */
[----:B------:R-:W-:Y:S01]  /*3480*/  HFMA2.MMA R45, R14, R45, -RZ ;  /* 0x0000002d0e2d7235 */ /* 0x000fe200001000ff */
[C---:B------:R-:W-:Y:S01]  /*3490*/  HMUL2 R8, R17.reuse, R8 ;  /* 0x0000000811087232 */ /* 0x040fe20000000000 */
[----:B------:R1:W-:Y:S01]  /*34a0*/  STG.E desc[UR8][R24.64+0x4], R41 ;  /* 0x0000042918007986 */ /* 0x0003e2000c101908 */
[----:B------:R-:W-:Y:S01]  /*34b0*/  HMUL2 R38, R17, R38 ;  /* 0x0000002611267232 */ /* 0x000fe20000000000 */
[----:B------:R-:W-:Y:S01]  /*34c0*/  HFMA2.MMA R39, R16, R39, -RZ ;  /* 0x0000002710277235 */ /* 0x000fe200001000ff */
[----:B------:R-:W-:-:S02]  /*34d0*/  HMUL2 R43, R15, R43 ;  /* 0x0000002b0f2b7232 */ /* 0x000fc40000000000 */
[----:B0-----:R-:W-:Y:S01]  /*34e0*/  IMAD.WIDE R28, R9, 0x2, R24 ;  /* 0x00000002091c7825 */ /* 0x001fe200078e0218 */
[----:B------:R-:W-:-:S03]  /*34f0*/  HFMA2.MMA R31, R14, R89, -RZ ;  /* 0x000000590e1f7235 */ /* 0x000fc600001000ff */
[----:B------:R-:W-:Y:S01]  /*3500*/  HMUL2 R34, R17, R34 ;  /* 0x0000002211227232 */ /* 0x000fe20000000000 */
[C---:B------:R-:W-:Y:S01]  /*3510*/  HFMA2.MMA R46, R14.reuse, R46, -RZ ;  /* 0x0000002e0e2e7235 */ /* 0x040fe200001000ff */
[C---:B------:R-:W-:Y:S02]  /*3520*/  HMUL2 R44, R15.reuse, R44 ;  /* 0x0000002c0f2c7232 */ /* 0x040fe40000000000 */
[----:B------:R-:W-:Y:S01]  /*3530*/  IMAD.WIDE R26, R9, 0x2, R28 ;  /* 0x00000002091a7825 */ /* 0x000fe200078e021c */
[C-C-:B-1----:R-:W-:Y:S01]  /*3540*/  PRMT R25, R40.reuse, 0x5410, R91.reuse ;  /* 0x0000541028197816 */ /* 0x142fe2000000005b */
[----:B------:R-:W-:Y:S01]  /*3550*/  HFMA2.MMA R41, R14, R82, -RZ ;  /* 0x000000520e297235 */ /* 0x000fe200001000ff */
[----:B------:R-:W-:Y:S01]  /*3560*/  PRMT R91, R40, 0x7632, R91 ;  /* 0x00007632285b7816 */ /* 0x000fe2000000005b */
[C---:B------:R-:W-:Y:S01]  /*3570*/  HMUL2 R40, R15.reuse, R83 ;  /* 0x000000530f287232 */ /* 0x040fe20000000000 */
[C-C-:B------:R-:W-:Y:S01]  /*3580*/  PRMT R89, R30.reuse, 0x5410, R31.reuse ;  /* 0x000054101e597816 */ /* 0x140fe2000000001f */
[----:B------:R0:W-:Y:S01]  /*3590*/  STG.E desc[UR8][R28.64], R25 ;  /* 0x000000191c007986 */ /* 0x0001e2000c101908 */
[----:B------:R-:W-:Y:S01]  /*35a0*/  PRMT R31, R30, 0x7632, R31 ;  /* 0x000076321e1f7816 */ /* 0x000fe2000000001f */
[----:B------:R-:W-:-:S02]  /*35b0*/  HMUL2 R30, R15, R81 ;  /* 0x000000510f1e7232 */ /* 0x000fc40000000000 */
[----:B------:R1:W-:Y:S04]  /*35c0*/  STG.E desc[UR8][R28.64+0x4], R89 ;  /* 0x000004591c007986 */ /* 0x0003e8000c101908 */
[----:B------:R-:W-:Y:S01]  /*35d0*/  STG.E desc[UR8][R26.64], R91 ;  /* 0x0000005b1a007986 */ /* 0x000fe2000c101908 */
[----:B0-----:R-:W-:-:S03]  /*35e0*/  IMAD.WIDE R24, R9, 0x2, R26 ;  /* 0x0000000209187825 */ /* 0x001fc600078e021a */
[----:B------:R0:W-:Y:S01]  /*35f0*/  STG.E desc[UR8][R26.64+0x4], R31 ;  /* 0x0000041f1a007986 */ /* 0x0001e2000c101908 */
[----:B-1----:R-:W-:Y:S01]  /*3600*/  IMAD.WIDE R28, R9, 0x2, R24 ;  /* 0x00000002091c7825 */ /* 0x002fe200078e0218 */
[C-C-:B0-----:R-:W-:Y:S02]  /*3610*/  PRMT R27, R85.reuse, 0x5410, R84.reuse ;  /* 0x00005410551b7816 */ /* 0x141fe40000000054 */
[C-C-:B------:R-:W-:Y:S02]  /*3620*/  PRMT R31, R40.reuse, 0x5410, R41.reuse ;  /* 0x00005410281f7816 */ /* 0x140fe40000000029 */
[----:B------:R-:W-:Y:S01]  /*3630*/  PRMT R84, R85, 0x7632, R84 ;  /* 0x0000763255547816 */ /* 0x000fe20000000054 */
[----:B------:R0:W-:Y:S01]  /*3640*/  STG.E desc[UR8][R24.64], R27 ;  /* 0x0000001b18007986 */ /* 0x0001e2000c101908 */
[----:B------:R-:W-:Y:S01]  /*3650*/  PRMT R41, R40, 0x7632, R41 ;  /* 0x0000763228297816 */ /* 0x000fe20000000029 */
[----:B------:R-:W-:Y:S02]  /*3660*/  HFMA2.MMA R40, R14, R87, -RZ ;  /* 0x000000570e287235 */ /* 0x000fe400001000ff */
[----:B------:R1:W-:Y:S04]  /*3670*/  STG.E desc[UR8][R24.64+0x4], R31 ;  /* 0x0000041f18007986 */ /* 0x0003e8000c101908 */
[----:B------:R-:W-:Y:S01]  /*3680*/  STG.E desc[UR8][R28.64], R84 ;  /* 0x000000541c007986 */ /* 0x000fe2000c101908 */
[----:B0-----:R-:W-:-:S03]  /*3690*/  IMAD.WIDE R26, R9, 0x2, R28 ;  /* 0x00000002091a7825 */ /* 0x001fc600078e021c */
[----:B------:R0:W-:Y:S01]  /*36a0*/  STG.E desc[UR8][R28.64+0x4], R41 ;  /* 0x000004291c007986 */ /* 0x0001e2000c101908 */
[C---:B-1----:R-:W-:Y:S01]  /*36b0*/  PRMT R31, R30.reuse, 0x5410, R86 ;  /* 0x000054101e1f7816 */ /* 0x042fe20000000056 */
[----:B------:R-:W-:Y:S01]  /*36c0*/  IMAD.WIDE R24, R9, 0x2, R26 ;  /* 0x0000000209187825 */ /* 0x000fe200078e021a */
[----:B------:R-:W-:Y:S01]  /*36d0*/  PRMT R86, R30, 0x7632, R86 ;  /* 0x000076321e567816 */ /* 0x000fe20000000056 */
[----:B------:R-:W-:Y:S02]  /*36e0*/  HFMA2.MMA R30, R14, R59, -RZ ;  /* 0x0000003b0e1e7235 */ /* 0x000fe400001000ff */
[----:B------:R1:W-:Y:S01]  /*36f0*/  STG.E desc[UR8][R26.64+0x4], R31 ;  /* 0x0000041f1a007986 */ /* 0x0003e2000c101908 */
[C-C-:B0-----:R-:W-:Y:S02]  /*3700*/  PRMT R29, R76.reuse, 0x5410, R79.reuse ;  /* 0x000054104c1d7816 */ /* 0x141fe4000000004f */
[----:B------:R-:W-:-:S03]  /*3710*/  PRMT R79, R76, 0x7632, R79 ;  /* 0x000076324c4f7816 */ /* 0x000fc6000000004f */
[----:B------:R0:W-:Y:S01]  /*3720*/  STG.E desc[UR8][R26.64], R29 ;  /* 0x0000001d1a007986 */ /* 0x0001e2000c101908 */
[----:B-1----:R-:W-:-:S03]  /*3730*/  PRMT R31, R80, 0x5410, R40 ;  /* 0x00005410501f7816 */ /* 0x002fc60000000028 */
[----:B------:R-:W-:Y:S01]  /*3740*/  STG.E desc[UR8][R24.64], R79 ;  /* 0x0000004f18007986 */ /* 0x000fe2000c101908 */
[----:B------:R-:W-:-:S03]  /*3750*/  PRMT R40, R80, 0x7632, R40 ;  /* 0x0000763250287816 */ /* 0x000fc60000000028 */
        /* <DEDUP_REMOVED lines=72> */
[----:B------:R-:W-:Y:S01]  /*3be0*/  STG.E desc[UR8][R24.64+0x4], R31 ;  /* 0x0000041f18007986 */ /* 0x000fe2000c101908 */
[----:B------:R-:W-:Y:S01]  /*3bf0*/  IMAD.WIDE R26, R9, 0x2, R24 ;  /* 0x00000002091a7825 */ /* 0x000fe200078e0218 */
[C-C-:B0-----:R-:W-:Y:S02]  /*3c00*/  PRMT R29, R47.reuse, 0x5410, R49.reuse ;  /* 0x000054102f1d7816 */ /* 0x141fe40000000031 */
[----:B------:R-:W-:-:S03]  /*3c10*/  PRMT R49, R47, 0x7632, R49 ;  /* 0x000076322f317816 */ /* 0x000fc60000000031 */
[----:B------:R0:W-:Y:S04]  /*3c20*/  STG.E desc[UR8][R24.64], R29 ;  /* 0x0000001d18007986 */ /* 0x0001e8000c101908 */
[----:B------:R-:W-:Y:S04]  /*3c30*/  STG.E desc[UR8][R26.64], R49 ;  /* 0x000000311a007986 */ /* 0x000fe8000c101908 */
[----:B------:R1:W-:Y:S01]  /*3c40*/  STG.E desc[UR8][R26.64+0x4], R55 ;  /* 0x000004371a007986 */ /* 0x0003e2000c101908 */
[----:B0-----:R-:W-:Y:S02]  /*3c50*/  IMAD.MOV.U32 R25, RZ, RZ, R2 ;  /* 0x000000ffff197224 */ /* 0x001fe400078e0002 */
[----:B------:R-:W-:Y:S01]  /*3c60*/  IMAD.MOV.U32 R24, RZ, RZ, R4 ;  /* 0x000000ffff187224 */ /* 0x000fe200078e0004 */
[----:B------:R-:W-:-:S03]  /*3c70*/  HFMA2.MMA R4, R16, R6, -RZ ;  /* 0x0000000610047235 */ /* 0x000fc600001000ff */
[----:B------:R-:W-:Y:S01]  /*3c80*/  HFMA2.MMA R6, R14, R25, -RZ ;  /* 0x000000190e067235 */ /* 0x000fe200001000ff */
[----:B------:R-:W-:Y:S02]  /*3c90*/  HMUL2 R2, R15, R24 ;  /* 0x000000180f027232 */ /* 0x000fe40000000000 */
[----:B------:R-:W-:-:S04]  /*3ca0*/  IMAD.WIDE R24, R9, 0x2, R26 ;  /* 0x0000000209187825 */ /* 0x000fc800078e021a */
[C---:B-1----:R-:W-:Y:S01]  /*3cb0*/  PRMT R27, R8.reuse, 0x5410, R4 ;  /* 0x00005410081b7816 */ /* 0x042fe20000000004 */
[----:B------:R-:W-:Y:S01]  /*3cc0*/  IMAD.WIDE R28, R9, 0x2, R24 ;  /* 0x00000002091c7825 */ /* 0x000fe200078e0218 */
[----:B------:R-:W-:Y:S01]  /*3cd0*/  PRMT R4, R8, 0x7632, R4 ;  /* 0x0000763208047816 */ /* 0x000fe20000000004 */
[----:B------:R-:W-:Y:S01]  /*3ce0*/  HFMA2.MMA R8, R16, R5, -RZ ;  /* 0x0000000510087235 */ /* 0x000fe200001000ff */
[C-C-:B------:R-:W-:Y:S01]  /*3cf0*/  PRMT R31, R2.reuse, 0x5410, R6.reuse ;  /* 0x00005410021f7816 */ /* 0x140fe20000000006 */
[----:B------:R-:W-:Y:S01]  /*3d00*/  STG.E desc[UR8][R24.64], R27 ;  /* 0x0000001b18007986 */ /* 0x000fe2000c101908 */
[----:B------:R-:W-:-:S03]  /*3d10*/  PRMT R6, R2, 0x7632, R6 ;  /* 0x0000763202067816 */ /* 0x000fc60000000006 */
[----:B------:R0:W-:Y:S04]  /*3d20*/  STG.E desc[UR8][R24.64+0x4], R31 ;  /* 0x0000041f18007986 */ /* 0x0001e8000c101908 */
[----:B------:R1:W-:Y:S04]  /*3d30*/  STG.E desc[UR8][R28.64], R4 ;  /* 0x000000041c007986 */ /* 0x0003e8000c101908 */
[----:B------:R2:W-:Y:S01]  /*3d40*/  STG.E desc[UR8][R28.64+0x4], R6 ;  /* 0x000004061c007986 */ /* 0x0005e2000c101908 */
[----:B0-----:R-:W-:Y:S01]  /*3d50*/  IMAD.WIDE R24, R9, 0x2, R28 ;  /* 0x0000000209187825 */ /* 0x001fe200078e021c */
[----:B------:R-:W-:-:S02]  /*3d60*/  PRMT R31, R43, 0x5410, R45 ;  /* 0x000054102b1f7816 */ /* 0x000fc4000000002d */
[----:B------:R-:W-:Y:S01]  /*3d70*/  PRMT R45, R43, 0x7632, R45 ;  /* 0x000076322b2d7816 */ /* 0x000fe2000000002d */
[----:B-1----:R-:W-:Y:S01]  /*3d80*/  IMAD.MOV.U32 R4, RZ, RZ, R7 ;  /* 0x000000ffff047224 */ /* 0x002fe200078e0007 */
[----:B------:R-:W-:Y:S01]  /*3d90*/  PRMT R7, R34, 0x5410, R39 ;  /* 0x0000541022077816 */ /* 0x000fe20000000027 */
[C---:B------:R-:W-:Y:S01]  /*3da0*/  IMAD.WIDE R26, R9.reuse, 0x2, R24 ;  /* 0x00000002091a7825 */ /* 0x040fe200078e0218 */
[----:B------:R-:W-:Y:S01]  /*3db0*/  STG.E desc[UR8][R24.64+0x4], R31 ;  /* 0x0000041f18007986 */ /* 0x000fe2000c101908 */
[C-C-:B--2---:R-:W-:Y:S02]  /*3dc0*/  PRMT R29, R38.reuse, 0x5410, R42.reuse ;  /* 0x00005410261d7816 */ /* 0x144fe4000000002a */
[----:B------:R-:W-:Y:S01]  /*3dd0*/  PRMT R42, R38, 0x7632, R42 ;  /* 0x00007632262a7816 */ /* 0x000fe2000000002a */
[----:B------:R-:W-:Y:S01]  /*3de0*/  IMAD.MOV.U32 R6, RZ, RZ, R3 ;  /* 0x000000ffff067224 */ /* 0x000fe200078e0003 */
[----:B------:R-:W-:Y:S01]  /*3df0*/  PRMT R39, R34, 0x7632, R39 ;  /* 0x0000763222277816 */ /* 0x000fe20000000027 */
[----:B------:R0:W-:Y:S04]  /*3e00*/  STG.E desc[UR8][R24.64], R29 ;  /* 0x0000001d18007986 */ /* 0x0001e8000c101908 */
[----:B------:R-:W-:Y:S04]  /*3e10*/  STG.E desc[UR8][R26.64], R42 ;  /* 0x0000002a1a007986 */ /* 0x000fe8000c101908 */
[----:B------:R1:W-:Y:S01]  /*3e20*/  STG.E desc[UR8][R26.64+0x4], R45 ;  /* 0x0000042d1a007986 */ /* 0x0003e2000c101908 */
[----:B0-----:R-:W-:-:S05]  /*3e30*/  IMAD.WIDE R24, R9, 0x2, R26 ;  /* 0x0000000209187825 */ /* 0x001fca00078e021a */
[----:B------:R0:W-:Y:S01]  /*3e40*/  STG.E desc[UR8][R24.64], R7 ;  /* 0x0000000718007986 */ /* 0x0001e2000c101908 */
[----:B------:R-:W-:Y:S01]  /*3e50*/  IMAD.WIDE R2, R9, 0x2, R24 ;  /* 0x0000000209027825 */ /* 0x000fe200078e0218 */
[C-C-:B-1----:R-:W-:Y:S02]  /*3e60*/  PRMT R27, R44.reuse, 0x5410, R46.reuse ;  /* 0x000054102c1b7816 */ /* 0x142fe4000000002e */
[----:B------:R-:W-:-:S03]  /*3e70*/  PRMT R46, R44, 0x7632, R46 ;  /* 0x000076322c2e7816 */ /* 0x000fc6000000002e */
[----:B------:R1:W-:Y:S01]  /*3e80*/  STG.E desc[UR8][R24.64+0x4], R27 ;  /* 0x0000041b18007986 */ /* 0x0003e2000c101908 */
[----:B0-----:R-:W-:Y:S02]  /*3e90*/  IMAD.MOV.U32 R7, RZ, RZ, R0 ;  /* 0x000000ffff077224 */ /* 0x001fe400078e0000 */
[----:B------:R-:W-:Y:S02]  /*3ea0*/  HMUL2 R0, R17, R4 ;  /* 0x0000000411007232 */ /* 0x000fe40000000000 */
[----:B------:R-:W-:Y:S01]  /*3eb0*/  IMAD.WIDE R4, R9, 0x2, R2 ;  /* 0x0000000209047825 */ /* 0x000fe200078e0202 */
[----:B------:R-:W-:Y:S01]  /*3ec0*/  STG.E desc[UR8][R2.64], R39 ;  /* 0x0000002702007986 */ /* 0x000fe2000c101908 */
[----:B------:R-:W-:-:S03]  /*3ed0*/  HFMA2.MMA R26, R14, R7, -RZ ;  /* 0x000000070e1a7235 */ /* 0x000fc600001000ff */
[----:B------:R0:W-:Y:S01]  /*3ee0*/  STG.E desc[UR8][R2.64+0x4], R46 ;  /* 0x0000042e02007986 */ /* 0x0001e2000c101908 */
[----:B-1----:R-:W-:Y:S02]  /*3ef0*/  HMUL2 R25, R15, R6 ;  /* 0x000000060f197232 */ /* 0x002fe40000000000 */
[----:B------:R-:W-:-:S04]  /*3f00*/  IMAD.WIDE R6, R9, 0x2, R4 ;  /* 0x0000000209067825 */ /* 0x000fc800078e0204 */
[C-C-:B------:R-:W-:Y:S02]  /*3f10*/  PRMT R27, R25.reuse, 0x5410, R26.reuse ;  /* 0x00005410191b7816 */ /* 0x140fe4000000001a */
[----:B------:R-:W-:Y:S02]  /*3f20*/  PRMT R26, R25, 0x7632, R26 ;  /* 0x00007632191a7816 */ /* 0x000fe4000000001a */
[C-C-:B0-----:R-:W-:Y:S01]  /*3f30*/  PRMT R3, R0.reuse, 0x5410, R8.reuse ;  /* 0x0000541000037816 */ /* 0x141fe20000000008 */
[----:B------:R1:W-:Y:S01]  /*3f40*/  STG.E desc[UR8][R4.64+0x4], R27 ;  /* 0x0000041b04007986 */ /* 0x0003e2000c101908 */
[----:B------:R-:W-:-:S03]  /*3f50*/  PRMT R8, R0, 0x7632, R8 ;  /* 0x0000763200087816 */ /* 0x000fc60000000008 */
[----:B------:R1:W-:Y:S04]  /*3f60*/  STG.E desc[UR8][R4.64], R3 ;  /* 0x0000000304007986 */ /* 0x0003e8000c101908 */
[----:B------:R1:W-:Y:S04]  /*3f70*/  STG.E desc[UR8][R6.64], R8 ;  /* 0x0000000806007986 */ /* 0x0003e8000c101908 */
[----:B------:R1:W-:Y:S02]  /*3f80*/  STG.E desc[UR8][R6.64+0x4], R26 ;  /* 0x0000041a06007986 */ /* 0x0003e4000c101908 */
.L_x_393:
[----:B------:R-:W-:Y:S01]  /*3f90*/  VIADD R23, R23, 0x20 ;  /* 0x0000002017177836 */ /* 0x000fe20000000000 */
[----:B------:R-:W-:Y:S01]  /*3fa0*/  UIADD3 UR4, UR4, 0x80, URZ ;  /* 0x0000008004047890 */ /* 0x000fe2000fffe03f */
[----:B------:R-:W-:-:S03]  /*3fb0*/  IMAD.WIDE R36, R9, 0x4, R36 ;  /* 0x0000000409247825 */ /* 0x000fc600078e0224 */
[----:B------:R-:W-:Y:S01]  /*3fc0*/  ISETP.GE.AND P1, PT, R23, R13, PT ;  /* 0x0000000d1700720c */ /* 0x000fe20003f26270 */
[----:B------:R-:W-:Y:S02]  /*3fd0*/  IMAD R33, R9, 0x20, R33 ;  /* 0x0000002009217824 */ /* 0x000fe400078e0221 */
[----:B------:R-:W-:-:S10]  /*3fe0*/  IMAD.MOV.U32 R2, RZ, RZ, R36 ;  /* 0x000000ffff027224 */ /* 0x000fd400078e0024 */
[----:B------:R-:W-:Y:S05]  /*3ff0*/  @!P1 BRA `(.L_x_394) ;  /* 0xffffffc800f89947 */ /* 0x000fea000383ffff */
[----:B------:R-:W-:Y:S05]  /*4000*/  EXIT ;  /* 0x000000000000794d */ /* 0x000fea0003800000 */
.L_x_395:
        /* <DEDUP_REMOVED lines=15> */
.L_x_1814:


//--------------------- .text._ZN4vllm4gptq31reconstruct_exllama_4bit_kernelEPKjPKiS2_PK6__halfiiibPS5_ --------------------------
	.section	.text._ZN4vllm4gptq31reconstruct_exllama_4bit_kernelEPKjPKiS2_PK6__halfiiibPS5_,"ax",@progbits
	.align	128
        .global         _ZN4vllm4gptq31reconstruct_exllama_4bit_kernelEPKjPKiS2_PK6__halfiiibPS5_
        .type           _ZN4vllm4gptq31reconstruct_exllama_4bit_kernelEPKjPKiS2_PK6__halfiiibPS5_,@function
        .size           _ZN4vllm4gptq31reconstruct_exllama_4bit_kernelEPKjPKiS2_PK6__halfiiibPS5_,(.L_x_1815 - _ZN4vllm4gptq31reconstruct_exllama_4bit_kernelEPKjPKiS2_PK6__halfiiibPS5_)
        .other          _ZN4vllm4gptq31reconstruct_exllama_4bit_kernelEPKjPKiS2_PK6__halfiiibPS5_,@"STO_CUDA_ENTRY STV_DEFAULT"
_ZN4vllm4gptq31reconstruct_exllama_4bit_kernelEPKjPKiS2_PK6__halfiiibPS5_:
.text._ZN4vllm4gptq31reconstruct_exllama_4bit_kernelEPKjPKiS2_PK6__halfiiibPS5_:
[----:B------:R-:W-:Y:S01]  /*0000*/  LDC R1, c[0x0][0x28] ;  /* 0x00000a00ff017b82 */ /* 0x000fe20000000800 */
[----:B------:R-:W0:Y:S01]  /*0010*/  S2R R6, SR_TID.X ;  /* 0x0000000000067919 */ /* 0x000e220000002100 */
[----:B------:R-:W-:-:S06]  /*0020*/  ULDC.64 UR4, c[0x0][0x218] ;  /* 0x0000860000047ab9 */ /* 0x000fcc0000000a00 */
[----:B------:R-:W1:Y:S01]  /*0030*/  LDC R2, c[0x0][0x230] ;  /* 0x00008c00ff027b82 */ /* 0x000e620000000800 */
[----:B------:R-:W-:Y:S01]  /*0040*/  ISETP.NE.U32.AND P0, PT, RZ, UR4, PT ;  /* 0x00000004ff007c0c */ /* 0x000fe2000bf05070 */
[----:B------:R-:W0:Y:S01]  /*0050*/  S2R R3, SR_CTAID.X ;  /* 0x0000000000037919 */ /* 0x000e220000002500 */
        /* <DEDUP_REMOVED lines=21> */
.L_x_397:
[----:B------:R-:W-:Y:S05]  /*01b0*/  BSYNC B0 ;  /* 0x0000000000007941 */ /* 0x000fea0003800000 */
.L_x_396:
[----:B------:R-:W-:Y:S05]  /*01c0*/  @P2 EXIT ;  /* 0x000000000000294d */ /* 0x000fea0003800000 */
[----:B------:R-:W2:Y:S01]  /*01d0*/  LDC R7, c[0x0][0x238] ;  /* 0x00008e00ff077b82 */ /* 0x000ea20000000800 */
[----:B-1----:R-:W-:Y:S01]  /*01e0*/  IABS R8, R2 ;  /* 0x0000000200087213 */ /* 0x002fe20000000000 */
[----:B------:R-:W-:Y:S01]  /*01f0*/  ULDC.U8 UR4, c[0x0][0x23c] ;  /* 0x00008f0000047ab9 */ /* 0x000fe20000000000 */
[----:B--2---:R-:W-:-:S04]  /*0200*/  IABS R6, R7 ;  /* 0x0000000700067213 */ /* 0x004fc80000000000 */
[----:B0-----:R-:W0:Y:S08]  /*0210*/  I2F.RP R3, R6 ;  /* 0x0000000600037306 */ /* 0x001e300000209400 */
[----:B0-----:R-:W0:Y:S02]  /*0220*/  MUFU.RCP R3, R3 ;  /* 0x0000000300037308 */ /* 0x001e240000001000 */
[----:B0-----:R-:W-:-:S06]  /*0230*/  VIADD R4, R3, 0xffffffe ;  /* 0x0ffffffe03047836 */ /* 0x001fcc0000000000 */
[----:B------:R0:W1:Y:S02]  /*0240*/  F2I.FTZ.U32.TRUNC.NTZ R5, R4 ;  /* 0x0000000400057305 */ /* 0x000064000021f000 */
[----:B0-----:R-:W-:Y:S02]  /*0250*/  IMAD.MOV.U32 R4, RZ, RZ, RZ ;  /* 0x000000ffff047224 */ /* 0x001fe400078e00ff */
[----:B-1----:R-:W-:-:S04]  /*0260*/  IMAD.MOV R9, RZ, RZ, -R5 ;  /* 0x000000ffff097224 */ /* 0x002fc800078e0a05 */
[----:B------:R-:W-:-:S04]  /*0270*/  IMAD R9, R9, R6, RZ ;  /* 0x0000000609097224 */ /* 0x000fc800078e02ff */
[----:B------:R-:W-:-:S06]  /*0280*/  IMAD.HI.U32 R5, R5, R9, R4 ;  /* 0x0000000905057227 */ /* 0x000fcc00078e0004 */
[----:B------:R-:W-:-:S05]  /*0290*/  IMAD.HI.U32 R34, R5, R8, RZ ;  /* 0x0000000805227227 */ /* 0x000fca00078e00ff */
[----:B------:R-:W-:-:S05]  /*02a0*/  IADD3 R3, RZ, -R34, RZ ;  /* 0x80000022ff037210 */ /* 0x000fca0007ffe0ff */
[C---:B------:R-:W-:Y:S01]  /*02b0*/  IMAD R3, R6.reuse, R3, R8 ;  /* 0x0000000306037224 */ /* 0x040fe200078e0208 */
[----:B------:R-:W-:Y:S04]  /*02c0*/  BAR.SYNC.DEFER_BLOCKING 0x0 ;  /* 0x0000000000007b1d */ /* 0x000fe80000010000 */
        /* <DEDUP_REMOVED lines=16> */
[----:B0-----:R-:W-:Y:S01]  /*03d0*/  HFMA2.MMA R4, -RZ, RZ, 0, 0 ;  /* 0x00000000ff047435 */ /* 0x001fe200000001ff */
[----:B-1----:R-:W-:-:S09]  /*03e0*/  IMAD R7, R7, R5, RZ ;  /* 0x0000000507077224 */ /* 0x002fd200078e02ff */
[----:B------:R-:W-:Y:S01]  /*03f0*/  IMAD.HI.U32 R24, R5, R7, R4 ;  /* 0x0000000705187227 */ /* 0x000fe200078e0004 */
[----:B------:R-:W-:-:S04]  /*0400*/  SHF.R.S32.HI R7, RZ, 0x1f, R36 ;  /* 0x0000001fff077819 */ /* 0x000fc80000011424 */
[----:B------:R-:W-:Y:S01]  /*0410*/  LEA.HI R7, R7, R36, RZ, 0x3 ;  /* 0x0000002407077211 */ /* 0x000fe200078f18ff */
[----:B------:R-:W-:-:S03]  /*0420*/  IMAD.HI.U32 R24, R24, R35, RZ ;  /* 0x0000002318187227 */ /* 0x000fc600078e00ff */
[----:B------:R-:W-:Y:S01]  /*0430*/  SHF.R.S32.HI R27, RZ, 0x3, R7 ;  /* 0x00000003ff1b7819 */ /* 0x000fe20000011407 */
[----:B------:R-:W-:-:S04]  /*0440*/  IMAD.MOV R5, RZ, RZ, -R24 ;  /* 0x000000ffff057224 */ /* 0x000fc800078e0a18 */
[----:B------:R-:W-:-:S05]  /*0450*/  IMAD R5, R34, R5, R35 ;  /* 0x0000000522057224 */ /* 0x000fca00078e0223 */
[----:B------:R-:W-:-:S13]  /*0460*/  ISETP.GE.U32.AND P1, PT, R5, R34, PT ;  /* 0x000000220500720c */ /* 0x000fda0003f26070 */
[----:B------:R-:W-:Y:S02]  /*0470*/  @P1 IMAD.IADD R5, R5, 0x1, -R34 ;  /* 0x0000000105051824 */ /* 0x000fe400078e0a22 */
[----:B------:R-:W-:-:S03]  /*0480*/  @P1 VIADD R24, R24, 0x1 ;  /* 0x0000000118181836 */ /* 0x000fc60000000000 */
[-C--:B------:R-:W-:Y:S02]  /*0490*/  ISETP.GE.U32.AND P2, PT, R5, R34.reuse, PT ;  /* 0x000000220500720c */ /* 0x080fe40003f46070 */
[----:B------:R-:W0:Y:S11]  /*04a0*/  LDC.64 R4, c[0x0][0x220] ;  /* 0x00008800ff047b82 */ /* 0x000e360000000a00 */
[----:B------:R-:W-:Y:S01]  /*04b0*/  @P2 VIADD R24, R24, 0x1 ;  /* 0x0000000118182836 */ /* 0x000fe20000000000 */
[----:B------:R-:W-:-:S05]  /*04c0*/  @!P3 LOP3.LUT R24, RZ, R34, RZ, 0x33, !PT ;  /* 0x00000022ff18b212 */ /* 0x000fca00078e33ff */
[----:B------:R-:W-:-:S05]  /*04d0*/  IMAD R3, R24, UR6, RZ ;  /* 0x0000000618037c24 */ /* 0x000fca000f8e02ff */
[----:B------:R-:W-:-:S04]  /*04e0*/  SHF.R.S32.HI R6, RZ, 0x1f, R3 ;  /* 0x0000001fff067819 */ /* 0x000fc80000011403 */
[----:B------:R-:W-:-:S04]  /*04f0*/  LEA.HI R6, R6, R3, RZ, 0x3 ;  /* 0x0000000306067211 */ /* 0x000fc800078f18ff */
[----:B------:R-:W-:-:S05]  /*0500*/  LEA.HI.SX32 R7, R6, R27, 0x1d ;  /* 0x0000001b06077211 */ /* 0x000fca00078feaff */
[----:B0-----:R-:W-:Y:S02]  /*0510*/  IMAD.WIDE R4, R7, 0x4, R4 ;  /* 0x0000000407047825 */ /* 0x001fe400078e0204 */
[----:B------:R-:W0:Y:S04]  /*0520*/  LDC.64 R6, c[0x0][0x228] ;  /* 0x00008a00ff067b82 */ /* 0x000e280000000a00 */
[----:B------:R-:W2:Y:S01]  /*0530*/  LDG.E.CONSTANT R5, desc[UR8][R4.64] ;  /* 0x0000000804057981 */ /* 0x000ea2000c1e9900 */
[C---:B------:R-:W-:Y:S01]  /*0540*/  IMAD.SHL.U32 R26, R36.reuse, 0x4, RZ ;  /* 0x00000004241a7824 */ /* 0x040fe200078e00ff */
[----:B------:R-:W-:Y:S01]  /*0550*/  UPRMT UR4, UR4, 0x8880, URZ ;  /* 0x0000888004047896 */ /* 0x000fe2000800003f */
[----:B------:R-:W-:-:S03]  /*0560*/  IMAD.IADD R3, R36, 0x1, R3 ;  /* 0x0000000124037824 */ /* 0x000fc600078e0203 */
[----:B------:R-:W-:Y:S01]  /*0570*/  LOP3.LUT R26, R26, 0x10, RZ, 0xc0, !PT ;  /* 0x000000101a1a7812 */ /* 0x000fe200078ec0ff */
[----:B------:R-:W-:Y:S01]  /*0580*/  UISETP.NE.AND UP0, UPT, UR4, URZ, UPT ;  /* 0x0000003f0400728c */ /* 0x000fe2000bf05270 */
[----:B------:R-:W-:-:S03]  /*0590*/  VIADDMNMX.U32 R25, R35, 0x80, R2, PT ;  /* 0x0000008023197846 */ /* 0x000fc60003800002 */
[----:B------:R-:W-:Y:S01]  /*05a0*/  USEL UR10, URZ, 0x1, UP0 ;  /* 0x000000013f0a7887 */ /* 0x000fe20008000000 */
[----:B0-----:R-:W-:Y:S01]  /*05b0*/  IMAD.WIDE R6, R3, 0x2, R6 ;  /* 0x0000000203067825 */ /* 0x001fe200078e0206 */
[----:B------:R-:W-:Y:S01]  /*05c0*/  ISETP.GE.AND P1, PT, R35, R25, PT ;  /* 0x000000192300720c */ /* 0x000fe20003f26270 */
[----:B------:R-:W0:Y:S03]  /*05d0*/  I2F.F16 R10, -0x40 ;  /* 0xffffffc0000a7906 */ /* 0x000e260000200c00 */
[----:B------:R-:W5:Y:S04]  /*05e0*/  LDG.E.CONSTANT R8, desc[UR8][R6.64] ;  /* 0x0000000806087981 */ /* 0x000f68000c1e9900 */
[----:B------:R1:W5:Y:S01]  /*05f0*/  LDG.E.CONSTANT R9, desc[UR8][R6.64+0x4] ;  /* 0x0000040806097981 */ /* 0x000362000c1e9900 */
[----:B--2---:R-:W-:-:S04]  /*0600*/  SHF.R.U32.HI R5, RZ, R26, R5 ;  /* 0x0000001aff057219 */ /* 0x004fc80000011605 */
[--C-:B------:R-:W-:Y:S02]  /*0610*/  SHF.R.U32.HI R4, RZ, 0x4, R5.reuse ;  /* 0x00000004ff047819 */ /* 0x100fe40000011605 */
[--C-:B------:R-:W-:Y:S02]  /*0620*/  SHF.R.U32.HI R2, RZ, 0x8, R5.reuse ;  /* 0x00000008ff027819 */ /* 0x100fe40000011605 */
[----:B------:R-:W-:Y:S02]  /*0630*/  LOP3.LUT R3, R5, 0xf, RZ, 0xc0, !PT ;  /* 0x0000000f05037812 */ /* 0x000fe400078ec0ff */
[----:B------:R-:W-:Y:S02]  /*0640*/  SHF.R.U32.HI R5, RZ, 0xc, R5 ;  /* 0x0000000cff057819 */ /* 0x000fe40000011605 */
[----:B------:R-:W-:Y:S02]  /*0650*/  LOP3.LUT R4, R4, 0xf, RZ, 0xc0, !PT ;  /* 0x0000000f04047812 */ /* 0x000fe400078ec0ff */
[----:B------:R-:W-:-:S02]  /*0660*/  LOP3.LUT R2, R2, 0xf, RZ, 0xc0, !PT ;  /* 0x0000000f02027812 */ /* 0x000fc400078ec0ff */
[----:B------:R-:W-:Y:S01]  /*0670*/  LOP3.LUT R5, R5, 0xf, RZ, 0xc0, !PT ;  /* 0x0000000f05057812 */ /* 0x000fe200078ec0ff */
[----:B------:R-:W-:Y:S01]  /*0680*/  VIADD R11, R4, UR10 ;  /* 0x0000000a040b7c36 */ /* 0x000fe20008000000 */
[----:B------:R-:W-:Y:S01]  /*0690*/  IADD3 R3, R3, UR10, RZ ;  /* 0x0000000a03037c10 */ /* 0x000fe2000fffe0ff */
[----:B------:R-:W-:Y:S02]  /*06a0*/  VIADD R2, R2, UR10 ;  /* 0x0000000a02027c36 */ /* 0x000fe40008000000 */
[----:B------:R-:W-:Y:S01]  /*06b0*/  VIADD R12, R5, UR10 ;  /* 0x0000000a050c7c36 */ /* 0x000fe20008000000 */
[----:B-1----:R1:W2:Y:S08]  /*06c0*/  I2F.F16 R7, R3 ;  /* 0x0000000300077306 */ /* 0x0022b00000200c00 */
[----:B------:R1:W3:Y:S08]  /*06d0*/  I2F.F16 R13, R11 ;  /* 0x0000000b000d7306 */ /* 0x0002f00000200c00 */
[----:B------:R1:W4:Y:S01]  /*06e0*/  I2F.F16 R5, R2 ;  /* 0x0000000200057306 */ /* 0x0003220000200c00 */
[----:B0-2---:R-:W-:Y:S05]  /*06f0*/  @P1 EXIT ;  /* 0x000000000000194d */ /* 0x005fea0003800000 */
[----:B------:R-:W-:Y:S01]  /*0700*/  IMAD.SHL.U32 R0, R0, 0x10, RZ ;  /* 0x0000001000007824 */ /* 0x000fe200078e00ff */
[----:B------:R0:W2:Y:S01]  /*0710*/  I2F.F16 R15, R12 ;  /* 0x0000000c000f7306 */ /* 0x0000a20000200c00 */
[----:B------:R-:W-:Y:S01]  /*0720*/  ULDC.64 UR4, c[0x0][0x210] ;  /* 0x0000840000047ab9 */ /* 0x000fe20000000a00 */
[C---:B------:R-:W-:Y:S02]  /*0730*/  HADD2 R22, R10.reuse.H0_H0, -R7.H0_H0 ;  /* 0xa00000070a167230 */ /* 0x040fe40000000800 */
[----:B-1----:R-:W-:Y:S01]  /*0740*/  VIADD R11, R11, 0xe400 ;  /* 0x0000e4000b0b7836 */ /* 0x002fe20000000000 */
[----:B------:R-:W-:Y:S01]  /*0750*/  LOP3.LUT R0, R0, 0x1ffffff0, RZ, 0xc0, !PT ;  /* 0x1ffffff000007812 */ /* 0x000fe200078ec0ff */
[C---:B----4-:R-:W-:Y:S01]  /*0760*/  HADD2 R7, R10.reuse.H0_H0, -R5.H0_H0 ;  /* 0xa00000050a077230 */ /* 0x050fe20000000800 */
[----:B------:R-:W-:Y:S01]  /*0770*/  IADD3 R2, R2, 0xe400, RZ ;  /* 0x0000e40002027810 */ /* 0x000fe20007ffe0ff */
[----:B---3--:R-:W-:Y:S01]  /*0780*/  HADD2 R20, R10.H0_H0, -R13.H0_H0 ;  /* 0xa000000d0a147230 */ /* 0x008fe20000000800 */
[--C-:B-----5:R-:W-:Y:S01]  /*0790*/  PRMT R6, R8, 0x5410, R8.reuse ;  /* 0x0000541008067816 */ /* 0x120fe20000000008 */
[----:B------:R-:W-:Y:S01]  /*07a0*/  IMAD R17, R0, UR6, RZ ;  /* 0x0000000600117c24 */ /* 0x000fe2000f8e02ff */
[----:B------:R-:W-:Y:S01]  /*07b0*/  PRMT R5, R8, 0x7632, R8 ;  /* 0x0000763208057816 */ /* 0x000fe20000000008 */
[----:B0-----:R-:W-:Y:S01]  /*07c0*/  VIADD R12, R12, 0xe400 ;  /* 0x0000e4000c0c7836 */ /* 0x001fe20000000000 */
[----:B------:R-:W-:-:S02]  /*07d0*/  PRMT R4, R9, 0x5410, R9 ;  /* 0x0000541009047816 */ /* 0x000fc40000000009 */
[----:B------:R-:W-:Y:S01]  /*07e0*/  SHF.R.S32.HI R19, RZ, 0x1f, R17 ;  /* 0x0000001fff137819 */ /* 0x000fe20000011411 */
[----:B--2---:R-:W-:Y:S01]  /*07f0*/  HADD2 R15, R10.H0_H0, -R15.H0_H0 ;  /* 0xa000000f0a0f7230 */ /* 0x004fe20000000800 */
[C---:B------:R-:W-:Y:S01]  /*0800*/  IADD3 R17, P1, R36.reuse, R17, RZ ;  /* 0x0000001124117210 */ /* 0x040fe20007f3e0ff */
[----:B------:R-:W-:Y:S01]  /*0810*/  IMAD.MOV.U32 R10, RZ, RZ, R7 ;  /* 0x000000ffff0a7224 */ /* 0x000fe200078e0007 */
[----:B------:R-:W-:Y:S01]  /*0820*/  PRMT R21, R11, 0x5410, R11 ;  /* 0x000054100b157816 */ /* 0x000fe2000000000b */
[----:B------:R-:W-:Y:S01]  /*0830*/  IMAD.IADD R7, R35, 0x1, R34 ;  /* 0x0000000123077824 */ /* 0x000fe200078e0222 */
[----:B------:R-:W-:Y:S01]  /*0840*/  LEA.HI.X.SX32 R0, R36, R19, 0x1, P1 ;  /* 0x0000001324007211 */ /* 0x000fe200008f0eff */
[----:B------:R-:W-:Y:S01]  /*0850*/  IMAD.MOV.U32 R8, RZ, RZ, R15 ;  /* 0x000000ffff087224 */ /* 0x000fe200078e000f */
[----:B------:R-:W-:Y:S01]  /*0860*/  LEA R28, P1, R17, UR4, 0x2 ;  /* 0x00000004111c7c11 */ /* 0x000fe2000f8210ff */
[----:B------:R-:W-:Y:S01]  /*0870*/  UMOV UR4, URZ ;  /* 0x0000003f00047c82 */ /* 0x000fe20008000000 */
[----:B------:R-:W-:-:S02]  /*0880*/  PRMT R11, R2, 0x5410, R2 ;  /* 0x00005410020b7816 */ /* 0x000fc40000000002 */
[----:B------:R-:W-:Y:S01]  /*0890*/  LEA.HI.X R29, R17, UR5, R0, 0x2, P1 ;  /* 0x00000005111d7c11 */ /* 0x000fe200088f1400 */
[----:B------:R-:W-:Y:S01]  /*08a0*/  VIADD R0, R3, 0xe400 ;  /* 0x0000e40003007836 */ /* 0x000fe20000000000 */
[----:B------:R-:W-:Y:S02]  /*08b0*/  PRMT R3, R9, 0x7632, R9 ;  /* 0x0000763209037816 */ /* 0x000fe40000000009 */
[----:B------:R-:W-:Y:S02]  /*08c0*/  PRMT R9, R12, 0x5410, R12 ;  /* 0x000054100c097816 */ /* 0x000fe4000000000c */
[----:B------:R-:W-:-:S07]  /*08d0*/  PRMT R23, R0, 0x5410, R0 ;  /* 0x0000541000177816 */ /* 0x000fce0000000000 */
.L_x_402:
[----:B0-----:R-:W0:Y:S01]  /*08e0*/  S2UR UR5, SR_CTAID.Y ;  /* 0x00000000000579c3 */ /* 0x001e220000002600 */
[----:B------:R-:W-:Y:S01]  /*08f0*/  ISETP.NE.AND P1, PT, R35, R7, PT ;  /* 0x000000072300720c */ /* 0x000fe20003f25270 */
[----:B------:R-:W-:-:S06]  /*0900*/  IMAD.MOV.U32 R2, RZ, RZ, 0x10 ;  /* 0x00000010ff027424 */ /* 0x000fcc00078e00ff */
[----:B--2---:R-:W1:Y:S01]  /*0910*/  LDC R13, c[0x0][0x234] ;  /* 0x00008d00ff0d7b82 */ /* 0x004e620000000800 */
[----:B0-----:R-:W-:-:S05]  /*0920*/  ULEA UR5, UR5, UR4, 0x7 ;  /* 0x0000000405057291 */ /* 0x001fca000f8e383f */
[----:B------:R-:W-:Y:S07]  /*0930*/  @P1 BRA `(.L_x_398) ;  /* 0x0000000000c01947 */ /* 0x000fee0003800000 */
[----:B------:R-:W0:Y:S01]  /*0940*/  LDC.64 R4, c[0x0][0x220] ;  /* 0x00008800ff047b82 */ /* 0x000e220000000a00 */
[----:B------:R-:W-:Y:S01]  /*0950*/  IADD3 R24, R24, 0x1, RZ ;  /* 0x0000000118187810 */ /* 0x000fe20007ffe0ff */
[----:B------:R-:W-:-:S04]  /*0960*/  ULDC UR6, c[0x0][0x234] ;  /* 0x00008d0000067ab9 */ /* 0x000fc80000000800 */
[----:B------:R-:W-:-:S05]  /*0970*/  IMAD R3, R24, UR6, RZ ;  /* 0x0000000618037c24 */ /* 0x000fca000f8e02ff */
[----:B------:R-:W-:-:S04]  /*0980*/  SHF.R.S32.HI R0, RZ, 0x1f, R3 ;  /* 0x0000001fff007819 */ /* 0x000fc80000011403 */
[----:B------:R-:W-:-:S04]  /*0990*/  LEA.HI R0, R0, R3, RZ, 0x3 ;  /* 0x0000000300007211 */ /* 0x000fc800078f18ff */
[----:B------:R-:W-:-:S05]  /*09a0*/  LEA.HI.SX32 R7, R0, R27, 0x1d ;  /* 0x0000001b00077211 */ /* 0x000fca00078feaff */
[----:B0-----:R-:W-:Y:S02]  /*09b0*/  IMAD.WIDE R4, R7, 0x4, R4 ;  /* 0x0000000407047825 */ /* 0x001fe400078e0204 */
[----:B------:R-:W0:Y:S04]  /*09c0*/  LDC.64 R6, c[0x0][0x228] ;  /* 0x00008a00ff067b82 */ /* 0x000e280000000a00 */
[----:B------:R-:W2:Y:S01]  /*09d0*/  LDG.E.CONSTANT R5, desc[UR8][R4.64] ;  /* 0x0000000804057981 */ /* 0x000ea2000c1e9900 */
[----:B------:R-:W-:-:S04]  /*09e0*/  IMAD.IADD R3, R36, 0x1, R3 ;  /* 0x0000000124037824 */ /* 0x000fc800078e0203 */
[----:B0-----:R-:W-:-:S05]  /*09f0*/  IMAD.WIDE R6, R3, 0x2, R6 ;  /* 0x0000000203067825 */ /* 0x001fca00078e0206 */
[----:B------:R-:W3:Y:S04]  /*0a00*/  LDG.E.CONSTANT R9, desc[UR8][R6.64] ;  /* 0x0000000806097981 */ /* 0x000ee8000c1e9900 */
[----:B------:R0:W4:Y:S01]  /*0a10*/  LDG.E.CONSTANT R11, desc[UR8][R6.64+0x4] ;  /* 0x00000408060b7981 */ /* 0x000122000c1e9900 */
[----:B------:R-:W-:Y:S01]  /*0a20*/  I2F.F16 R15, -0x40 ;  /* 0xffffffc0000f7906 */ /* 0x000fe20000200c00 */
[----:B0-----:R-:W-:Y:S02]  /*0a30*/  IADD3 R7, R34, R35, RZ ;  /* 0x0000002322077210 */ /* 0x001fe40007ffe0ff */
[----:B--2---:R-:W-:-:S04]  /*0a40*/  SHF.R.U32.HI R0, RZ, R26, R5 ;  /* 0x0000001aff007219 */ /* 0x004fc80000011605 */
[----:B------:R-:W-:Y:S02]  /*0a50*/  LOP3.LUT R3, R0, 0xf, RZ, 0xc0, !PT ;  /* 0x0000000f00037812 */ /* 0x000fe400078ec0ff */
[----:B------:R-:W-:-:S03]  /*0a60*/  SHF.R.U32.HI R8, RZ, 0x4, R0 ;  /* 0x00000004ff087819 */ /* 0x000fc60000011600 */
[----:B------:R-:W-:Y:S01]  /*0a70*/  VIADD R12, R3, UR10 ;  /* 0x0000000a030c7c36 */ /* 0x000fe20008000000 */
[--C-:B------:R-:W-:Y:S02]  /*0a80*/  SHF.R.U32.HI R3, RZ, 0x8, R0.reuse ;  /* 0x00000008ff037819 */ /* 0x100fe40000011600 */
[----:B------:R-:W-:Y:S01]  /*0a90*/  SHF.R.U32.HI R0, RZ, 0xc, R0 ;  /* 0x0000000cff007819 */ /* 0x000fe20000011600 */
[----:B------:R0:W2:Y:S01]  /*0aa0*/  I2F.F16 R22, R12 ;  /* 0x0000000c00167306 */ /* 0x0000a20000200c00 */
[----:B------:R-:W-:Y:S02]  /*0ab0*/  LOP3.LUT R8, R8, 0xf, RZ, 0xc0, !PT ;  /* 0x0000000f08087812 */ /* 0x000fe400078ec0ff */
[----:B------:R-:W-:Y:S02]  /*0ac0*/  LOP3.LUT R3, R3, 0xf, RZ, 0xc0, !PT ;  /* 0x0000000f03037812 */ /* 0x000fe400078ec0ff */
[----:B------:R-:W-:Y:S01]  /*0ad0*/  LOP3.LUT R0, R0, 0xf, RZ, 0xc0, !PT ;  /* 0x0000000f00007812 */ /* 0x000fe200078ec0ff */
[----:B------:R-:W-:-:S02]  /*0ae0*/  VIADD R4, R8, UR10 ;  /* 0x0000000a08047c36 */ /* 0x000fc40008000000 */
[----:B------:R-:W-:Y:S02]  /*0af0*/  VIADD R3, R3, UR10 ;  /* 0x0000000a03037c36 */ /* 0x000fe40008000000 */
[----:B------:R-:W-:Y:S01]  /*0b00*/  VIADD R5, R0, UR10 ;  /* 0x0000000a00057c36 */ /* 0x000fe20008000000 */
[----:B------:R4:W5:Y:S01]  /*0b10*/  I2F.F16 R20, R4 ;  /* 0x0000000400147306 */ /* 0x0009620000200c00 */
[----:B0-----:R-:W-:Y:S01]  /*0b20*/  VIADD R12, R12, 0xe400 ;  /* 0x0000e4000c0c7836 */ /* 0x001fe20000000000 */
[----:B---3--:R-:W-:Y:S01]  /*0b30*/  PRMT R6, R9, 0x5410, R9 ;  /* 0x0000541009067816 */ /* 0x008fe20000000009 */
[----:B------:R-:W-:Y:S02]  /*0b40*/  VIADD R21, R4, 0xe400 ;  /* 0x0000e40004157836 */ /* 0x000fe40000000000 */
[----:B--2---:R-:W-:Y:S02]  /*0b50*/  HADD2 R22, R15.H0_H0, -R22.H0_H0 ;  /* 0xa00000160f167230 */ /* 0x004fe40000000800 */
[----:B------:R-:W-:Y:S01]  /*0b60*/  VIADD R0, R3, 0xe400 ;  /* 0x0000e40003007836 */ /* 0x000fe20000000000 */
[----:B------:R-:W-:Y:S01]  /*0b70*/  PRMT R23, R12, 0x5410, R12 ;  /* 0x000054100c177816 */ /* 0x000fe2000000000c */
[----:B------:R-:W-:Y:S01]  /*0b80*/  VIADD R14, R5, 0xe400 ;  /* 0x0000e400050e7836 */ /* 0x000fe20000000000 */
[----:B------:R0:W2:Y:S01]  /*0b90*/  I2F.F16 R10, R3 ;  /* 0x00000003000a7306 */ /* 0x0000a20000200c00 */
[----:B----4-:R-:W-:-:S02]  /*0ba0*/  PRMT R4, R11, 0x5410, R11 ;  /* 0x000054100b047816 */ /* 0x010fc4000000000b */
[----:B------:R-:W-:Y:S01]  /*0bb0*/  PRMT R21, R21, 0x5410, R21 ;  /* 0x0000541015157816 */ /* 0x000fe20000000015 */
[----:B-----5:R-:W-:-:S04]  /*0bc0*/  HADD2 R20, R15.H0_H0, -R20.H0_H0 ;  /* 0xa00000140f147230 */ /* 0x020fc80000000800 */
[----:B------:R3:W4:Y:S01]  /*0bd0*/  I2F.F16 R8, R5 ;  /* 0x0000000500087306 */ /* 0x0007220000200c00 */
[----:B0-----:R-:W-:Y:S02]  /*0be0*/  PRMT R3, R11, 0x7632, R11 ;  /* 0x000076320b037816 */ /* 0x001fe4000000000b */
[----:B------:R-:W-:Y:S01]  /*0bf0*/  PRMT R11, R0, 0x5410, R0 ;  /* 0x00005410000b7816 */ /* 0x000fe20000000000 */
[C---:B--2---:R-:W-:Y:S01]  /*0c00*/  HADD2 R10, R15.reuse.H0_H0, -R10.H0_H0 ;  /* 0xa000000a0f0a7230 */ /* 0x044fe20000000800 */
[----:B---3--:R-:W-:Y:S02]  /*0c10*/  PRMT R5, R9, 0x7632, R9 ;  /* 0x0000763209057816 */ /* 0x008fe40000000009 */
[----:B------:R-:W-:Y:S01]  /*0c20*/  PRMT R9, R14, 0x5410, R14 ;  /* 0x000054100e097816 */ /* 0x000fe2000000000e */
[----:B----4-:R-:W-:-:S07]  /*0c30*/  HADD2 R8, R15.H0_H0, -R8.H0_H0 ;  /* 0xa00000080f087230 */ /* 0x010fce0000000800 */
.L_x_398:
[----:B------:R-:W-:Y:S01]  /*0c40*/  IMAD.MOV.U32 R30, RZ, RZ, R28 ;  /* 0x000000ffff1e7224 */ /* 0x000fe200078e001c */
[----:B------:R-:W-:Y:S01]  /*0c50*/  MOV R31, R29 ;  /* 0x0000001d001f7202 */ /* 0x000fe20000000f00 */
[----:B-1----:R-:W-:Y:S01]  /*0c60*/  IMAD R0, R13, UR5, R36 ;  /* 0x000000050d007c24 */ /* 0x002fe2000f8e0224 */
[----:B------:R-:W-:Y:S01]  /*0c70*/  UMOV UR5, UR4 ;  /* 0x0000000400057c82 */ /* 0x000fe20008000000 */
[----:B------:R-:W-:-:S05]  /*0c80*/  ULDC UR11, c[0x0][0x234] ;  /* 0x00008d00000b7ab9 */ /* 0x000fca0000000800 */
.L_x_401:
[----:B0-2---:R-:W2:Y:S02]  /*0c90*/  LDG.E.128.CONSTANT R12, desc[UR8][R30.64] ;  /* 0x000000081e0c7981 */ /* 0x005ea4000c1e9d00 */
[----:B--2---:R-:W-:Y:S02]  /*0ca0*/  LOP3.LUT R18, R13, 0xf000f0, RZ, 0xc0, !PT ;  /* 0x00f000f00d127812 */ /* 0x004fe400078ec0ff */
[----:B------:R-:W-:Y:S02]  /*0cb0*/  LOP3.LUT R16, R12, 0xf000f, RZ, 0xc0, !PT ;  /* 0x000f000f0c107812 */ /* 0x000fe400078ec0ff */
[----:B------:R-:W-:Y:S02]  /*0cc0*/  LOP3.LUT R33, R14, 0xf000f, RZ, 0xc0, !PT ;  /* 0x000f000f0e217812 */ /* 0x000fe400078ec0ff */
[C---:B------:R-:W-:Y:S02]  /*0cd0*/  LOP3.LUT R38, R15.reuse, 0xf000f, RZ, 0xc0, !PT ;  /* 0x000f000f0f267812 */ /* 0x040fe400078ec0ff */
[----:B------:R-:W-:-:S02]  /*0ce0*/  LOP3.LUT R40, R15, 0xf000f0, RZ, 0xc0, !PT ;  /* 0x00f000f00f287812 */ /* 0x000fc400078ec0ff */
[----:B------:R-:W-:Y:S02]  /*0cf0*/  SHF.R.U32.HI R42, RZ, 0x8, R15 ;  /* 0x00000008ff2a7819 */ /* 0x000fe4000001160f */
[----:B------:R-:W-:Y:S02]  /*0d00*/  LOP3.LUT R49, R12, 0xf000f0, RZ, 0xc0, !PT ;  /* 0x00f000f00c317812 */ /* 0x000fe400078ec0ff */
[----:B------:R-:W-:Y:S02]  /*0d10*/  LOP3.LUT R47, R14, 0xf000f0, RZ, 0xc0, !PT ;  /* 0x00f000f00e2f7812 */ /* 0x000fe400078ec0ff */
[----:B------:R-:W-:Y:S02]  /*0d20*/  SHF.R.U32.HI R37, RZ, 0x8, R14 ;  /* 0x00000008ff257819 */ /* 0x000fe4000001160e */
[----:B------:R-:W-:Y:S02]  /*0d30*/  LOP3.LUT R15, R18, 0x64006400, RZ, 0xfc, !PT ;  /* 0x64006400120f7812 */ /* 0x000fe400078efcff */
[----:B------:R-:W-:-:S02]  /*0d40*/  SHF.R.U32.HI R12, RZ, 0x8, R12 ;  /* 0x00000008ff0c7819 */ /* 0x000fc4000001160c */
[----:B------:R-:W-:Y:S01]  /*0d50*/  LOP3.LUT R17, R13, 0xf000f, RZ, 0xc0, !PT ;  /* 0x000f000f0d117812 */ /* 0x000fe200078ec0ff */
[----:B------:R-:W-:Y:S01]  /*0d60*/  HFMA2 R48, R15, 0.0625, 0.0625, R20 ;  /* 0x2c002c000f307831 */ /* 0x000fe20000000014 */
[----:B------:R-:W-:Y:S02]  /*0d70*/  LOP3.LUT R14, R16, 0x64006400, RZ, 0xfc, !PT ;  /* 0x64006400100e7812 */ /* 0x000fe400078efcff */
[----:B------:R-:W-:Y:S02]  /*0d80*/  LOP3.LUT R18, R33, 0x64006400, RZ, 0xfc, !PT ;  /* 0x6400640021127812 */ /* 0x000fe400078efcff */
[----:B------:R-:W-:Y:S02]  /*0d90*/  SHF.R.U32.HI R13, RZ, 0x8, R13 ;  /* 0x00000008ff0d7819 */ /* 0x000fe4000001160d */
[C---:B------:R-:W-:Y:S01]  /*0da0*/  LOP3.LUT R32, R12.reuse, 0xf000f, RZ, 0xc0, !PT ;  /* 0x000f000f0c207812 */ /* 0x040fe200078ec0ff */
[----:B------:R-:W-:Y:S01]  /*0db0*/  HFMA2.MMA R14, R14, 1, 1, R23 ;  /* 0x3c003c000e0e7835 */ /* 0x000fe20000000017 */
[----:B------:R-:W-:Y:S01]  /*0dc0*/  LOP3.LUT R41, R12, 0xf000f0, RZ, 0xc0, !PT ;  /* 0x00f000f00c297812 */ /* 0x000fe200078ec0ff */
[----:B------:R-:W-:Y:S01]  /*0dd0*/  HFMA2.MMA R50, R18, 1, 1, R11 ;  /* 0x3c003c0012327835 */ /* 0x000fe2000000000b */
[----:B------:R-:W-:-:S02]  /*0de0*/  LOP3.LUT R39, R37, 0xf000f0, RZ, 0xc0, !PT ;  /* 0x00f000f025277812 */ /* 0x000fc400078ec0ff */
[C---:B------:R-:W-:Y:S02]  /*0df0*/  LOP3.LUT R44, R13.reuse, 0xf000f, RZ, 0xc0, !PT ;  /* 0x000f000f0d2c7812 */ /* 0x040fe400078ec0ff */
[----:B------:R-:W-:Y:S02]  /*0e00*/  LOP3.LUT R19, R13, 0xf000f0, RZ, 0xc0, !PT ;  /* 0x00f000f00d137812 */ /* 0x000fe400078ec0ff */
[----:B------:R-:W-:Y:S01]  /*0e10*/  LOP3.LUT R13, R42, 0xf000f, RZ, 0xc0, !PT ;  /* 0x000f000f2a0d7812 */ /* 0x000fe200078ec0ff */
[----:B------:R-:W-:Y:S01]  /*0e20*/  HFMA2.MMA R50, R4, R50, -RZ ;  /* 0x0000003204327235 */ /* 0x000fe200001000ff */
[----:B------:R-:W-:Y:S02]  /*0e30*/  LOP3.LUT R16, R17, 0x64006400, RZ, 0xfc, !PT ;  /* 0x6400640011107812 */ /* 0x000fe400078efcff */
[----:B------:R-:W-:Y:S02]  /*0e40*/  LOP3.LUT R12, R37, 0xf000f, RZ, 0xc0, !PT ;  /* 0x000f000f250c7812 */ /* 0x000fe400078ec0ff */
[----:B------:R-:W-:Y:S01]  /*0e50*/  LOP3.LUT R38, R38, 0x64006400, RZ, 0xfc, !PT ;  /* 0x6400640026267812 */ /* 0x000fe200078efcff */
[----:B------:R-:W-:Y:S01]  /*0e60*/  HADD2 R16, R16, R21 ;  /* 0x0000001510107230 */ /* 0x000fe20000000000 */
[----:B------:R-:W-:-:S02]  /*0e70*/  LOP3.LUT R33, R42, 0xf000f0, RZ, 0xc0, !PT ;  /* 0x00f000f02a217812 */ /* 0x000fc400078ec0ff */
[----:B------:R-:W-:Y:S01]  /*0e80*/  LOP3.LUT R49, R49, 0x64006400, RZ, 0xfc, !PT ;  /* 0x6400640031317812 */ /* 0x000fe200078efcff */
[----:B------:R-:W-:Y:S01]  /*0e90*/  HADD2 R51, R38, R9 ;  /* 0x0000000926337230 */ /* 0x000fe20000000000 */
[----:B------:R-:W-:Y:S01]  /*0ea0*/  LOP3.LUT R47, R47, 0x64006400, RZ, 0xfc, !PT ;  /* 0x640064002f2f7812 */ /* 0x000fe200078efcff */
[----:B------:R-:W-:Y:S01]  /*0eb0*/  HMUL2 R16, R5, R16 ;  /* 0x0000001005107232 */ /* 0x000fe20000000000 */
[----:B------:R-:W-:Y:S01]  /*0ec0*/  LOP3.LUT R32, R32, 0x64006400, RZ, 0xfc, !PT ;  /* 0x6400640020207812 */ /* 0x000fe200078efcff */
[----:B------:R-:W-:Y:S01]  /*0ed0*/  HMUL2 R51, R3, R51 ;  /* 0x0000003303337232 */ /* 0x000fe20000000000 */
[----:B------:R-:W-:Y:S01]  /*0ee0*/  LOP3.LUT R41, R41, 0x64006400, RZ, 0xfc, !PT ;  /* 0x6400640029297812 */ /* 0x000fe200078efcff */
[----:B------:R-:W-:Y:S01]  /*0ef0*/  HFMA2.MMA R49, R49, 0.0625, 0.0625, R22 ;  /* 0x2c002c0031317835 */ /* 0x000fe20000000016 */
[----:B------:R-:W-:Y:S01]  /*0f00*/  LOP3.LUT R39, R39, 0x64006400, RZ, 0xfc, !PT ;  /* 0x6400640027277812 */ /* 0x000fe200078efcff */
[----:B------:R-:W-:Y:S01]  /*0f10*/  HFMA2.MMA R47, R47, 0.0625, 0.0625, R10 ;  /* 0x2c002c002f2f7835 */ /* 0x000fe2000000000a */
[----:B------:R-:W-:Y:S01]  /*0f20*/  LOP3.LUT R17, R40, 0x64006400, RZ, 0xfc, !PT ;  /* 0x6400640028117812 */ /* 0x000fe200078efcff */
[----:B------:R-:W-:Y:S01]  /*0f30*/  HFMA2.MMA R45, R32, 1, 1, R23 ;  /* 0x3c003c00202d7835 */ /* 0x000fe20000000017 */
[----:B------:R-:W-:Y:S01]  /*0f40*/  LOP3.LUT R42, R13, 0x64006400, RZ, 0xfc, !PT ;  /* 0x640064000d2a7812 */ /* 0x000fe200078efcff */
[----:B------:R-:W-:Y:S01]  /*0f50*/  HFMA2.MMA R41, R41, 0.0625, 0.0625, R22 ;  /* 0x2c002c0029297835 */ /* 0x000fe20000000016 */
[----:B------:R-:W-:Y:S01]  /*0f60*/  LOP3.LUT R44, R44, 0x64006400, RZ, 0xfc, !PT ;  /* 0x640064002c2c7812 */ /* 0x000fe200078efcff */
[----:B------:R-:W-:Y:S01]  /*0f70*/  HFMA2.MMA R39, R39, 0.0625, 0.0625, R10 ;  /* 0x2c002c0027277835 */ /* 0x000fe2000000000a */
[----:B------:R-:W-:Y:S01]  /*0f80*/  LOP3.LUT R19, R19, 0x64006400, RZ, 0xfc, !PT ;  /* 0x6400640013137812 */ /* 0x000fe200078efcff */
[----:B------:R-:W-:Y:S01]  /*0f90*/  HFMA2 R46, R17, 0.0625, 0.0625, R8 ;  /* 0x2c002c00112e7831 */ /* 0x000fe20000000008 */
[----:B------:R-:W-:Y:S01]  /*0fa0*/  LOP3.LUT R12, R12, 0x64006400, RZ, 0xfc, !PT ;  /* 0x640064000c0c7812 */ /* 0x000fe200078efcff */
[----:B------:R-:W-:Y:S01]  /*0fb0*/  HMUL2 R17, R6, R14 ;  /* 0x0000000e06117232 */ /* 0x000fe20000000000 */
[----:B------:R-:W-:Y:S01]  /*0fc0*/  LOP3.LUT R13, R33, 0x64006400, RZ, 0xfc, !PT ;  /* 0x64006400210d7812 */ /* 0x000fe200078efcff */
[----:B------:R-:W-:-:S02]  /*0fd0*/  HADD2 R44, R44, R21 ;  /* 0x000000152c2c7230 */ /* 0x000fc40000000000 */
[----:B------:R-:W-:Y:S02]  /*0fe0*/  HFMA2 R40, R19, 0.0625, 0.0625, R20 ;  /* 0x2c002c0013287831 */ /* 0x000fe40000000014 */
[----:B------:R-:W-:Y:S02]  /*0ff0*/  HADD2 R43, R12, R11 ;  /* 0x0000000b0c2b7230 */ /* 0x000fe40000000000 */
[----:B------:R-:W-:Y:S02]  /*1000*/  HADD2 R42, R42, R9 ;  /* 0x000000092a2a7230 */ /* 0x000fe40000000000 */
[----:B------:R-:W-:Y:S01]  /*1010*/  HFMA2 R38, R13, 0.0625, 0.0625, R8 ;  /* 0x2c002c000d267831 */ /* 0x000fe20000000008 */
[----:B------:R-:W-:Y:S06]  /*1020*/  @!P0 BRA `(.L_x_399) ;  /* 0x0000000400288947 */ /* 0x000fec0003800000 */
[----:B------:R-:W0:Y:S01]  /*1030*/  S2UR UR7, SR_CgaCtaId ;  /* 0x00000000000779c3 */ /* 0x000e220000008800 */
[----:B------:R-:W-:Y:S01]  /*1040*/  UMOV UR6, 0x400 ;  /* 0x0000040000067882 */ /* 0x000fe20000000000 */
[----:B------:R-:W-:Y:S01]  /*1050*/  IMAD.U32 R37, RZ, RZ, UR11 ;  /* 0x0000000bff257e24 */ /* 0x000fe2000f8e00ff */
[----:B------:R-:W-:Y:S01]  /*1060*/  PRMT R19, R17, 0x5410, R16 ;  /* 0x0000541011137816 */ /* 0x000fe20000000010 */
[----:B------:R-:W-:Y:S01]  /*1070*/  HFMA2.MMA R49, R6, R49, -RZ ;  /* 0x0000003106317235 */ /* 0x000fe200001000ff */
[----:B------:R-:W-:Y:S01]  /*1080*/  HMUL2 R48, R5, R48 ;  /* 0x0000003005307232 */ /* 0x000fe20000000000 */
[----:B------:R-:W-:Y:S02]  /*1090*/  HFMA2.MMA R39, R4, R39, -RZ ;  /* 0x0000002704277235 */ /* 0x000fe400001000ff */
[----:B------:R-:W1:Y:S01]  /*10a0*/  LDC.64 R32, c[0x0][0x240] ;  /* 0x00009000ff207b82 */ /* 0x000e620000000a00 */
[----:B0-----:R-:W-:-:S04]  /*10b0*/  ULEA UR6, UR7, UR6, 0x18 ;  /* 0x0000000607067291 */ /* 0x001fc8000f8ec03f */
[----:B------:R-:W-:-:S09]  /*10c0*/  ULEA UR6, UR4, UR6, 0x2 ;  /* 0x0000000604067291 */ /* 0x000fd2000f8e103f */
[----:B------:R-:W0:Y:S02]  /*10d0*/  LDS.128 R12, [R2+UR6+-0x10] ;  /* 0xfffff006020c7984 */ /* 0x000e240008000c00 */
[-CC-:B0-----:R-:W-:Y:S02]  /*10e0*/  IMAD R53, R12, R37.reuse, R36.reuse ;  /* 0x000000250c357224 */ /* 0x181fe400078e0224 */
[----:B------:R-:W-:Y:S02]  /*10f0*/  IMAD R13, R13, R37, R36 ;  /* 0x000000250d0d7224 */ /* 0x000fe400078e0224 */
[----:B-1----:R-:W-:-:S04]  /*1100*/  IMAD.WIDE R52, R53, 0x2, R32 ;  /* 0x0000000235347825 */ /* 0x002fc800078e0220 */
[----:B------:R-:W-:Y:S01]  /*1110*/  IMAD.WIDE R12, R13, 0x2, R32 ;  /* 0x000000020d0c7825 */ /* 0x000fe200078e0220 */
[----:B------:R0:W-:Y:S02]  /*1120*/  STG.E desc[UR8][R52.64], R19 ;  /* 0x0000001334007986 */ /* 0x0001e4000c101908 */
[C-C-:B0-----:R-:W-:Y:S02]  /*1130*/  PRMT R19, R50.reuse, 0x5410, R51.reuse ;  /* 0x0000541032137816 */ /* 0x141fe40000000033 */
[----:B------:R-:W-:Y:S01]  /*1140*/  PRMT R51, R50, 0x7632, R51 ;  /* 0x0000763232337816 */ /* 0x000fe20000000033 */
[----:B------:R-:W-:Y:S02]  /*1150*/  IMAD.MOV.U32 R50, RZ, RZ, R46 ;  /* 0x000000ffff327224 */ /* 0x000fe400078e002e */
[----:B------:R0:W-:Y:S03]  /*1160*/  STG.E desc[UR8][R52.64+0x4], R19 ;  /* 0x0000041334007986 */ /* 0x0001e6000c101908 */
[----:B------:R-:W-:Y:S01]  /*1170*/  HMUL2 R50, R3, R50 ;  /* 0x0000003203327232 */ /* 0x000fe20000000000 */
[----:B------:R1:W-:Y:S01]  /*1180*/  STG.E desc[UR8][R12.64+0x4], R51 ;  /* 0x000004330c007986 */ /* 0x0003e2000c101908 */
[----:B0-----:R-:W-:-:S03]  /*1190*/  PRMT R53, R17, 0x7632, R16 ;  /* 0x0000763211357816 */ /* 0x001fc60000000010 */
[----:B------:R-:W0:Y:S01]  /*11a0*/  LDS.128 R16, [R2+UR6] ;  /* 0x0000000602107984 */ /* 0x000e220008000c00 */
[----:B-1----:R-:W-:-:S03]  /*11b0*/  PRMT R51, R49, 0x5410, R48 ;  /* 0x0000541031337816 */ /* 0x002fc60000000030 */
[----:B------:R1:W-:Y:S01]  /*11c0*/  STG.E desc[UR8][R12.64], R53 ;  /* 0x000000350c007986 */ /* 0x0003e2000c101908 */
[----:B------:R-:W-:Y:S01]  /*11d0*/  PRMT R48, R49, 0x7632, R48 ;  /* 0x0000763231307816 */ /* 0x000fe20000000030 */
[----:B-1----:R-:W-:Y:S02]  /*11e0*/  IMAD.MOV.U32 R13, RZ, RZ, R47 ;  /* 0x000000ffff0d7224 */ /* 0x002fe400078e002f */
[----:B------:R-:W-:-:S04]  /*11f0*/  IMAD R47, R14, R37, R36 ;  /* 0x000000250e2f7224 */ /* 0x000fc800078e0224 */
[----:B------:R-:W-:Y:S01]  /*1200*/  IMAD.WIDE R46, R47, 0x2, R32 ;  /* 0x000000022f2e7825 */ /* 0x000fe200078e0220 */
[----:B------:R-:W-:-:S03]  /*1210*/  HFMA2.MMA R14, R4, R13, -RZ ;  /* 0x0000000d040e7235 */ /* 0x000fc600001000ff */
[----:B------:R-:W-:Y:S01]  /*1220*/  IMAD R13, R15, R37, R36 ;  /* 0x000000250f0d7224 */ /* 0x000fe200078e0224 */
[----:B------:R0:W-:Y:S03]  /*1230*/  STG.E desc[UR8][R46.64], R51 ;  /* 0x000000332e007986 */ /* 0x0001e6000c101908 */
[----:B------:R-:W-:-:S03]  /*1240*/  IMAD.WIDE R12, R13, 0x2, R32 ;  /* 0x000000020d0c7825 */ /* 0x000fc600078e0220 */
[C-C-:B------:R-:W-:Y:S02]  /*1250*/  PRMT R53, R14.reuse, 0x5410, R50.reuse ;  /* 0x000054100e357816 */ /* 0x140fe40000000032 */
[----:B------:R-:W-:-:S03]  /*1260*/  PRMT R50, R14, 0x7632, R50 ;  /* 0x000076320e327816 */ /* 0x000fc60000000032 */
[----:B------:R-:W-:Y:S01]  /*1270*/  STG.E desc[UR8][R46.64+0x4], R53 ;  /* 0x000004352e007986 */ /* 0x000fe2000c101908 */
[-CC-:B0-----:R-:W-:Y:S02]  /*1280*/  IMAD R51, R18, R37.reuse, R36.reuse ;  /* 0x0000002512337224 */ /* 0x181fe400078e0224 */
[-C--:B------:R-:W-:Y:S01]  /*1290*/  IMAD R49, R19, R37.reuse, R36 ;  /* 0x0000002513317224 */ /* 0x080fe200078e0224 */
[----:B------:R-:W-:Y:S01]  /*12a0*/  STG.E desc[UR8][R12.64], R48 ;  /* 0x000000300c007986 */ /* 0x000fe2000c101908 */
[----:B------:R-:W-:Y:S01]  /*12b0*/  IMAD.MOV.U32 R18, RZ, RZ, R42 ;  /* 0x000000ffff127224 */ /* 0x000fe200078e002a */
[----:B------:R-:W-:Y:S01]  /*12c0*/  HFMA2.MMA R42, R6, R45, -RZ ;  /* 0x0000002d062a7235 */ /* 0x000fe200001000ff */
[----:B------:R-:W-:Y:S02]  /*12d0*/  IMAD.MOV.U32 R19, RZ, RZ, R43 ;  /* 0x000000ffff137224 */ /* 0x000fe400078e002b */
[----:B------:R-:W-:Y:S02]  /*12e0*/  HMUL2 R43, R5, R44 ;  /* 0x0000002c052b7232 */ /* 0x000fe40000000000 */
[----:B------:R-:W-:-:S02]  /*12f0*/  IMAD R15, R16, R37, R36 ;  /* 0x00000025100f7224 */ /* 0x000fc400078e0224 */
[----:B------:R-:W-:Y:S02]  /*1300*/  HMUL2 R18, R3, R18 ;  /* 0x0000001203127232 */ /* 0x000fe40000000000 */
[----:B------:R-:W-:Y:S01]  /*1310*/  IMAD R14, R17, R37, R36 ;  /* 0x00000025110e7224 */ /* 0x000fe200078e0224 */
[----:B------:R0:W-:Y:S01]  /*1320*/  STG.E desc[UR8][R12.64+0x4], R50 ;  /* 0x000004320c007986 */ /* 0x0001e2000c101908 */
[----:B------:R-:W-:Y:S01]  /*1330*/  HFMA2.MMA R19, R4, R19, -RZ ;  /* 0x0000001304137235 */ /* 0x000fe200001000ff */
[----:B------:R-:W-:Y:S01]  /*1340*/  IMAD.WIDE R16, R15, 0x2, R32 ;  /* 0x000000020f107825 */ /* 0x000fe200078e0220 */
[----:B------:R-:W-:-:S03]  /*1350*/  PRMT R45, R42, 0x5410, R43 ;  /* 0x000054102a2d7816 */ /* 0x000fc6000000002b */
[----:B------:R-:W-:Y:S01]  /*1360*/  IMAD.WIDE R14, R14, 0x2, R32 ;  /* 0x000000020e0e7825 */ /* 0x000fe200078e0220 */
[----:B------:R-:W-:Y:S01]  /*1370*/  PRMT R43, R42, 0x7632, R43 ;  /* 0x000076322a2b7816 */ /* 0x000fe2000000002b */
[----:B------:R1:W-:Y:S02]  /*1380*/  STG.E desc[UR8][R16.64], R45 ;  /* 0x0000002d10007986 */ /* 0x0003e4000c101908 */
[----:B0-----:R-:W-:-:S04]  /*1390*/  IMAD.WIDE R12, R51, 0x2, R32 ;  /* 0x00000002330c7825 */ /* 0x001fc800078e0220 */
[----:B------:R-:W-:Y:S01]  /*13a0*/  IMAD.WIDE R32, R49, 0x2, R32 ;  /* 0x0000000231207825 */ /* 0x000fe200078e0220 */
[C-C-:B-1----:R-:W-:Y:S02]  /*13b0*/  PRMT R45, R19.reuse, 0x5410, R18.reuse ;  /* 0x00005410132d7816 */ /* 0x142fe40000000012 */
[----:B------:R-:W-:-:S03]  /*13c0*/  PRMT R18, R19, 0x7632, R18 ;  /* 0x0000763213127816 */ /* 0x000fc60000000012 */
[----:B------:R0:W-:Y:S04]  /*13d0*/  STG.E desc[UR8][R16.64+0x4], R45 ;  /* 0x0000042d10007986 */ /* 0x0001e8000c101908 */
[----:B------:R-:W-:Y:S04]  /*13e0*/  STG.E desc[UR8][R14.64], R43 ;  /* 0x0000002b0e007986 */ /* 0x000fe8000c101908 */
[----:B------:R1:W-:Y:S01]  /*13f0*/  STG.E desc[UR8][R14.64+0x4], R18 ;  /* 0x000004120e007986 */ /* 0x0003e2000c101908 */
[----:B0-----:R-:W-:Y:S01]  /*1400*/  MOV R16, R38 ;  /* 0x0000002600107202 */ /* 0x001fe20000000f00 */
[----:B------:R-:W-:Y:S01]  /*1410*/  HFMA2.MMA R17, R6, R41, -RZ ;  /* 0x0000002906117235 */ /* 0x000fe200001000ff */
[----:B------:R-:W-:-:S03]  /*1420*/  HMUL2 R38, R5, R40 ;  /* 0x0000002805267232 */ /* 0x000fc60000000000 */
[----:B------:R-:W-:-:S05]  /*1430*/  HMUL2 R40, R3, R16 ;  /* 0x0000001003287232 */ /* 0x000fca0000000000 */
[----:B------:R-:W-:Y:S02]  /*1440*/  PRMT R19, R39, 0x5410, R40 ;  /* 0x0000541027137816 */ /* 0x000fe40000000028 */
[C-C-:B-1----:R-:W-:Y:S02]  /*1450*/  PRMT R15, R17.reuse, 0x5410, R38.reuse ;  /* 0x00005410110f7816 */ /* 0x142fe40000000026 */
[----:B------:R-:W-:Y:S01]  /*1460*/  PRMT R38, R17, 0x7632, R38 ;  /* 0x0000763211267816 */ /* 0x000fe20000000026 */
[----:B------:R0:W-:Y:S01]  /*1470*/  STG.E desc[UR8][R12.64+0x4], R19 ;  /* 0x000004130c007986 */ /* 0x0001e2000c101908 */
[----:B------:R-:W-:-:S03]  /*1480*/  PRMT R40, R39, 0x7632, R40 ;  /* 0x0000763227287816 */ /* 0x000fc60000000028 */
[----:B------:R0:W-:Y:S04]  /*1490*/  STG.E desc[UR8][R12.64], R15 ;  /* 0x0000000f0c007986 */ /* 0x0001e8000c101908 */
[----:B------:R0:W-:Y:S04]  /*14a0*/  STG.E desc[UR8][R32.64], R38 ;  /* 0x0000002620007986 */ /* 0x0001e8000c101908 */
[----:B------:R0:W-:Y:S01]  /*14b0*/  STG.E desc[UR8][R32.64+0x4], R40 ;  /* 0x0000042820007986 */ /* 0x0001e2000c101908 */
[----:B------:R-:W-:Y:S05]  /*14c0*/  BRA `(.L_x_400) ;  /* 0x0000000000dc7947 */ /* 0x000fea0003800000 */
.L_x_399:
[----:B------:R-:W0:Y:S01]  /*14d0*/  LDC.64 R12, c[0x0][0x240] ;  /* 0x00009000ff0c7b82 */ /* 0x000e220000000a00 */
[----:B------:R-:W-:Y:S01]  /*14e0*/  PRMT R19, R17, 0x5410, R16 ;  /* 0x0000541011137816 */ /* 0x000fe20000000010 */
[----:B------:R-:W-:Y:S01]  /*14f0*/  HFMA2.MMA R32, R6, R49, -RZ ;  /* 0x0000003106207235 */ /* 0x000fe200001000ff */
[C-C-:B------:R-:W-:Y:S01]  /*1500*/  PRMT R53, R50.reuse, 0x5410, R51.reuse ;  /* 0x0000541032357816 */ /* 0x140fe20000000033 */
[----:B------:R-:W-:Y:S01]  /*1510*/  HFMA2.MMA R18, R4, R47, -RZ ;  /* 0x0000002f04127235 */ /* 0x000fe200001000ff */
[----:B------:R-:W-:Y:S01]  /*1520*/  PRMT R51, R50, 0x7632, R51 ;  /* 0x0000763232337816 */ /* 0x000fe20000000033 */
[C---:B------:R-:W-:Y:S01]  /*1530*/  HFMA2.MMA R45, R6.reuse, R45, -RZ ;  /* 0x0000002d062d7235 */ /* 0x040fe200001000ff */
[----:B------:R-:W-:Y:S01]  /*1540*/  HMUL2 R44, R5, R44 ;  /* 0x0000002c052c7232 */ /* 0x000fe20000000000 */
[----:B------:R-:W1:Y:S01]  /*1550*/  LDC R37, c[0x0][0x234] ;  /* 0x00008d00ff257b82 */ /* 0x000e620000000800 */
[----:B------:R-:W-:Y:S01]  /*1560*/  HMUL2 R42, R3, R42 ;  /* 0x0000002a032a7232 */ /* 0x000fe20000000000 */
[----:B------:R-:W-:Y:S01]  /*1570*/  HFMA2.MMA R41, R6, R41, -RZ ;  /* 0x0000002906297235 */ /* 0x000fe200001000ff */
[----:B------:R-:W-:Y:S01]  /*1580*/  HMUL2 R40, R5, R40 ;  /* 0x0000002805287232 */ /* 0x000fe20000000000 */
[----:B------:R-:W-:Y:S01]  /*1590*/  HFMA2.MMA R39, R4, R39, -RZ ;  /* 0x0000002704277235 */ /* 0x000fe200001000ff */
[----:B------:R-:W-:-:S02]  /*15a0*/  HMUL2 R38, R3, R38 ;  /* 0x0000002603267232 */ /* 0x000fc40000000000 */
[----:B0-----:R-:W-:-:S05]  /*15b0*/  IMAD.WIDE R12, R0, 0x2, R12 ;  /* 0x00000002000c7825 */ /* 0x001fca00078e020c */
[----:B------:R0:W-:Y:S01]  /*15c0*/  STG.E desc[UR8][R12.64], R19 ;  /* 0x000000130c007986 */ /* 0x0001e2000c101908 */
[----:B-1----:R-:W-:-:S03]  /*15d0*/  IMAD.WIDE R14, R37, 0x2, R12 ;  /* 0x00000002250e7825 */ /* 0x002fc600078e020c */
[----:B------:R1:W-:Y:S04]  /*15e0*/  STG.E desc[UR8][R12.64+0x4], R53 ;  /* 0x000004350c007986 */ /* 0x0003e8000c101908 */
[----:B------:R-:W-:Y:S01]  /*15f0*/  STG.E desc[UR8][R14.64+0x4], R51 ;  /* 0x000004330e007986 */ /* 0x000fe2000c101908 */
[----:B0-----:R-:W-:Y:S01]  /*1600*/  PRMT R19, R17, 0x7632, R16 ;  /* 0x0000763211137816 */ /* 0x001fe20000000010 */
[----:B------:R-:W-:Y:S02]  /*1610*/  IMAD.MOV.U32 R16, RZ, RZ, R46 ;  /* 0x000000ffff107224 */ /* 0x000fe400078e002e */
[----:B------:R-:W-:Y:S02]  /*1620*/  HMUL2 R46, R5, R48 ;  /* 0x00000030052e7232 */ /* 0x000fe40000000000 */
[----:B-1----:R-:W-:Y:S01]  /*1630*/  IMAD.WIDE R12, R37, 0x2, R14 ;  /* 0x00000002250c7825 */ /* 0x002fe200078e020e */
[----:B------:R0:W-:Y:S03]  /*1640*/  STG.E desc[UR8][R14.64], R19 ;  /* 0x000000130e007986 */ /* 0x0001e6000c101908 */
[----:B------:R-:W-:-:S02]  /*1650*/  HMUL2 R33, R3, R16 ;  /* 0x0000001003217232 */ /* 0x000fc40000000000 */
[----:B------:R-:W-:Y:S01]  /*1660*/  IMAD.WIDE R16, R37, 0x2, R12 ;  /* 0x0000000225107825 */ /* 0x000fe200078e020c */
[--C-:B0-----:R-:W-:Y:S02]  /*1670*/  PRMT R15, R32, 0x5410, R46.reuse ;  /* 0x00005410200f7816 */ /* 0x101fe4000000002e */
[--C-:B------:R-:W-:Y:S02]  /*1680*/  PRMT R19, R18, 0x5410, R33.reuse ;  /* 0x0000541012137816 */ /* 0x100fe40000000021 */
[----:B------:R-:W-:Y:S01]  /*1690*/  PRMT R46, R32, 0x7632, R46 ;  /* 0x00007632202e7816 */ /* 0x000fe2000000002e */
[----:B------:R0:W-:Y:S01]  /*16a0*/  STG.E desc[UR8][R12.64], R15 ;  /* 0x0000000f0c007986 */ /* 0x0001e2000c101908 */
[----:B------:R-:W-:Y:S01]  /*16b0*/  HFMA2.MMA R32, R4, R43, -RZ ;  /* 0x0000002b04207235 */ /* 0x000fe200001000ff */
[----:B------:R-:W-:Y:S02]  /*16c0*/  PRMT R33, R18, 0x7632, R33 ;  /* 0x0000763212217816 */ /* 0x000fe40000000021 */
        /* <DEDUP_REMOVED lines=10> */
[----:B------:R0:W-:Y:S01]  /*1770*/  STG.E desc[UR8][R12.64+0x4], R17 ;  /* 0x000004110c007986 */ /* 0x0001e2000c101908 */
[----:B-1----:R-:W-:-:S03]  /*1780*/  IMAD.WIDE R14, R37, 0x2, R18 ;  /* 0x00000002250e7825 */ /* 0x002fc600078e0212 */
[----:B------:R-:W-:Y:S04]  /*1790*/  STG.E desc[UR8][R18.64], R44 ;  /* 0x0000002c12007986 */ /* 0x000fe8000c101908 */
[----:B------:R1:W-:Y:S01]  /*17a0*/  STG.E desc[UR8][R18.64+0x4], R42 ;  /* 0x0000042a12007986 */ /* 0x0003e2000c101908 */
[----:B0-----:R-:W-:Y:S01]  /*17b0*/  PRMT R17, R41, 0x5410, R40 ;  /* 0x0000541029117816 */ /* 0x001fe20000000028 */
[----:B------:R-:W-:Y:S01]  /*17c0*/  IMAD.WIDE R12, R37, 0x2, R14 ;  /* 0x00000002250c7825 */ /* 0x000fe200078e020e */
[----:B------:R-:W-:-:S03]  /*17d0*/  PRMT R40, R41, 0x7632, R40 ;  /* 0x0000763229287816 */ /* 0x000fc60000000028 */
[----:B------:R2:W-:Y:S01]  /*17e0*/  STG.E desc[UR8][R14.64], R17 ;  /* 0x000000110e007986 */ /* 0x0005e2000c101908 */
[C-C-:B-1----:R-:W-:Y:S02]  /*17f0*/  PRMT R19, R39.reuse, 0x5410, R38.reuse ;  /* 0x0000541027137816 */ /* 0x142fe40000000026 */
[----:B------:R-:W-:-:S03]  /*1800*/  PRMT R38, R39, 0x7632, R38 ;  /* 0x0000763227267816 */ /* 0x000fc60000000026 */
[----:B------:R2:W-:Y:S04]  /*1810*/  STG.E desc[UR8][R14.64+0x4], R19 ;  /* 0x000004130e007986 */ /* 0x0005e8000c101908 */
[----:B------:R2:W-:Y:S04]  /*1820*/  STG.E desc[UR8][R12.64], R40 ;  /* 0x000000280c007986 */ /* 0x0005e8000c101908 */
[----:B------:R2:W-:Y:S02]  /*1830*/  STG.E desc[UR8][R12.64+0x4], R38 ;  /* 0x000004260c007986 */ /* 0x0005e4000c101908 */
.L_x_400:
[----:B------:R-:W-:Y:S01]  /*1840*/  VIADD R2, R2, 0x20 ;  /* 0x0000002002027836 */ /* 0x000fe20000000000 */
[----:B------:R-:W-:Y:S01]  /*1850*/  UIADD3 UR5, UR5, 0x8, URZ ;  /* 0x0000000805057890 */ /* 0x000fe2000fffe03f */
[C---:B------:R-:W-:Y:S02]  /*1860*/  IMAD R0, R37.reuse, 0x8, R0 ;  /* 0x0000000825007824 */ /* 0x040fe400078e0200 */
[----:B------:R-:W-:Y:S01]  /*1870*/  IMAD.WIDE R30, R37, 0x4, R30 ;  /* 0x00000004251e7825 */ /* 0x000fe200078e021e */
[----:B------:R-:W-:-:S13]  /*1880*/  ISETP.NE.AND P1, PT, R2, 0x90, PT ;  /* 0x000000900200780c */ /* 0x000fda0003f25270 */
[----:B------:R-:W-:Y:S05]  /*1890*/  @P1 BRA `(.L_x_401) ;  /* 0xfffffff000fc1947 */ /* 0x000fea000383ffff */
[----:B------:R-:W-:Y:S01]  /*18a0*/  VIADD R35, R35, 0x20 ;  /* 0x0000002023237836 */ /* 0x000fe20000000000 */
[----:B------:R-:W-:Y:S01]  /*18b0*/  UMOV UR4, UR5 ;  /* 0x0000000500047c82 */ /* 0x000fe20008000000 */
[----:B------:R-:W-:-:S03]  /*18c0*/  IMAD.WIDE R28, R37, 0x10, R28 ;  /* 0x00000010251c7825 */ /* 0x000fc600078e021c */
[----:B------:R-:W-:-:S13]  /*18d0*/  ISETP.GE.AND P1, PT, R35, R25, PT ;  /* 0x000000192300720c */ /* 0x000fda0003f26270 */
[----:B------:R-:W-:Y:S05]  /*18e0*/  @!P1 BRA `(.L_x_402) ;  /* 0xffffffec00fc9947 */ /* 0x000fea000383ffff */
[----:B------:R-:W-:Y:S05]  /*18f0*/  EXIT ;  /* 0x000000000000794d */ /* 0x000fea0003800000 */
.L_x_403:
        /* <DEDUP_REMOVED lines=16> */
.L_x_1815:


//--------------------- .text._ZN4vllm4gptq31reconstruct_exllama_8bit_kernelEPKjPKiS2_PK6__halfiiibPS5_ --------------------------
	.section	.text._ZN4vllm4gptq31reconstruct_exllama_8bit_kernelEPKjPKiS2_PK6__halfiiibPS5_,"ax",@progbits
	.align	128
        .global         _ZN4vllm4gptq31reconstruct_exllama_8bit_kernelEPKjPKiS2_PK6__halfiiibPS5_
        .type           _ZN4vllm4gptq31reconstruct_exllama_8bit_kernelEPKjPKiS2_PK6__halfiiibPS5_,@function
        .size           _ZN4vllm4gptq31reconstruct_exllama_8bit_kernelEPKjPKiS2_PK6__halfiiibPS5_,(.L_x_1816 - _ZN4vllm4gptq31reconstruct_exllama_8bit_kernelEPKjPKiS2_PK6__halfiiibPS5_)
        .other          _ZN4vllm4gptq31reconstruct_exllama_8bit_kernelEPKjPKiS2_PK6__halfiiibPS5_,@"STO_CUDA_ENTRY STV_DEFAULT"
_ZN4vllm4gptq31reconstruct_exllama_8bit_kernelEPKjPKiS2_PK6__halfiiibPS5_:
.text._ZN4vllm4gptq31reconstruct_exllama_8bit_kernelEPKjPKiS2_PK6__halfiiibPS5_:
        /* <DEDUP_REMOVED lines=27> */
.L_x_405:
[----:B------:R-:W-:Y:S05]  /*01b0*/  BSYNC B0 ;  /* 0x0000000000007941 */ /* 0x000fea0003800000 */
.L_x_404:
[----:B------:R-:W-:Y:S05]  /*01c0*/  @P2 EXIT ;  /* 0x000000000000294d */ /* 0x000fea0003800000 */
[----:B0-----:R-:W0:Y:S01]  /*01d0*/  LDC R5, c[0x0][0x238] ;  /* 0x00008e00ff057b82 */ /* 0x001e220000000800 */
[----:B-1----:R-:W-:Y:S02]  /*01e0*/  IABS R9, R8 ;  /* 0x0000000800097213 */ /* 0x002fe40000000000 */
[----:B------:R-:W-:Y:S02]  /*01f0*/  VIADDMNMX.U32 R29, R31, 0x80, R8, PT ;  /* 0x000000801f1d7846 */ /* 0x000fe40003800008 */
[----:B0-----:R-:W-:-:S04]  /*0200*/  IABS R6, R5 ;  /* 0x0000000500067213 */ /* 0x001fc80000000000 */
[----:B------:R-:W0:Y:S08]  /*0210*/  I2F.RP R4, R6 ;  /* 0x0000000600047306 */ /* 0x000e300000209400 */
[----:B0-----:R-:W0:Y:S02]  /*0220*/  MUFU.RCP R4, R4 ;  /* 0x0000000400047308 */ /* 0x001e240000001000 */
        /* <DEDUP_REMOVED lines=10> */
[----:B------:R-:W-:Y:S01]  /*02d0*/  IMAD.HI.U32 R30, R3, R7, RZ ;  /* 0x00000007031e7227 */ /* 0x000fe200078e00ff */
[----:B------:R-:W-:-:S03]  /*02e0*/  SHF.R.S32.HI R9, RZ, 0x1f, R32 ;  /* 0x0000001fff097819 */ /* 0x000fc60000011420 */
[----:B------:R-:W-:Y:S01]  /*02f0*/  IMAD.MOV R3, RZ, RZ, -R30 ;  /* 0x000000ffff037224 */ /* 0x000fe200078e0a1e */
[----:B------:R-:W-:-:S03]  /*0300*/  LEA.HI R9, R9, R32, RZ, 0x2 ;  /* 0x0000002009097211 */ /* 0x000fc600078f10ff */
[----:B------:R-:W-:Y:S01]  /*0310*/  IMAD R3, R6, R3, R7 ;  /* 0x0000000306037224 */ /* 0x000fe200078e0207 */
[----:B------:R-:W-:-:S04]  /*0320*/  SHF.R.S32.HI R9, RZ, 0x2, R9 ;  /* 0x00000002ff097819 */ /* 0x000fc80000011409 */
[----:B------:R-:W-:-:S13]  /*0330*/  ISETP.GT.U32.AND P3, PT, R6, R3, PT ;  /* 0x000000030600720c */ /* 0x000fda0003f64070 */
[----:B------:R-:W-:Y:S02]  /*0340*/  @!P3 IMAD.IADD R3, R3, 0x1, -R6 ;  /* 0x000000010303b824 */ /* 0x000fe400078e0a06 */
[----:B------:R-:W-:Y:S01]  /*0350*/  @!P3 VIADD R30, R30, 0x1 ;  /* 0x000000011e1eb836 */ /* 0x000fe20000000000 */
[----:B------:R-:W-:Y:S02]  /*0360*/  ISETP.NE.AND P3, PT, R5, RZ, PT ;  /* 0x000000ff0500720c */ /* 0x000fe40003f65270 */
[----:B------:R-:W-:-:S13]  /*0370*/  ISETP.GE.U32.AND P1, PT, R3, R6, PT ;  /* 0x000000060300720c */ /* 0x000fda0003f26070 */
[----:B------:R-:W-:-:S04]  /*0380*/  @P1 VIADD R30, R30, 0x1 ;  /* 0x000000011e1e1836 */ /* 0x000fc80000000000 */
        /* <DEDUP_REMOVED lines=13> */
[----:B------:R-:W-:-:S04]  /*0460*/  IMAD.MOV R3, RZ, RZ, -R25 ;  /* 0x000000ffff037224 */ /* 0x000fc800078e0a19 */
[----:B------:R-:W-:-:S05]  /*0470*/  IMAD R3, R30, R3, R31 ;  /* 0x000000031e037224 */ /* 0x000fca00078e021f */
[----:B------:R-:W-:-:S13]  /*0480*/  ISETP.GE.U32.AND P1, PT, R3, R30, PT ;  /* 0x0000001e0300720c */ /* 0x000fda0003f26070 */
[----:B------:R-:W-:Y:S02]  /*0490*/  @P1 IMAD.IADD R3, R3, 0x1, -R30 ;  /* 0x0000000103031824 */ /* 0x000fe400078e0a1e */
[----:B------:R-:W-:Y:S01]  /*04a0*/  @P1 VIADD R25, R25, 0x1 ;  /* 0x0000000119191836 */ /* 0x000fe20000000000 */
[----:B------:R-:W-:Y:S02]  /*04b0*/  ISETP.GE.AND P1, PT, R31, R29, PT ;  /* 0x0000001d1f00720c */ /* 0x000fe40003f26270 */
[-C--:B------:R-:W-:Y:S02]  /*04c0*/  ISETP.GE.U32.AND P2, PT, R3, R30.reuse, PT ;  /* 0x0000001e0300720c */ /* 0x080fe40003f46070 */
[----:B------:R-:W1:Y:S11]  /*04d0*/  LDC.64 R2, c[0x0][0x220] ;  /* 0x00008800ff027b82 */ /* 0x000e760000000a00 */
[----:B------:R-:W-:Y:S01]  /*04e0*/  @P2 VIADD R25, R25, 0x1 ;  /* 0x0000000119192836 */ /* 0x000fe20000000000 */
[----:B------:R-:W-:-:S05]  /*04f0*/  @!P3 LOP3.LUT R25, RZ, R30, RZ, 0x33, !PT ;  /* 0x0000001eff19b212 */ /* 0x000fca00078e33ff */
[----:B------:R-:W-:-:S04]  /*0500*/  IMAD R7, R25, UR6, RZ ;  /* 0x0000000619077c24 */ /* 0x000fc8000f8e02ff */
[--C-:B------:R-:W-:Y:S01]  /*0510*/  IMAD.IADD R11, R32, 0x1, R7.reuse ;  /* 0x00000001200b7824 */ /* 0x100fe200078e0207 */
[----:B------:R-:W-:-:S03]  /*0520*/  SHF.R.S32.HI R6, RZ, 0x1f, R7 ;  /* 0x0000001fff067819 */ /* 0x000fc60000011407 */
[----:B0-----:R-:W-:Y:S01]  /*0530*/  IMAD.WIDE R4, R11, 0x2, R4 ;  /* 0x000000020b047825 */ /* 0x001fe200078e0204 */
[----:B------:R-:W-:-:S04]  /*0540*/  LEA.HI R6, R6, R7, RZ, 0x2 ;  /* 0x0000000706067211 */ /* 0x000fc800078f10ff */
[----:B------:R-:W-:Y:S01]  /*0550*/  LEA.HI.SX32 R9, R6, R9, 0x1e ;  /* 0x0000000906097211 */ /* 0x000fe200078ff2ff */
[----:B------:R0:W5:Y:S04]  /*0560*/  LDG.E.CONSTANT R7, desc[UR10][R4.64+0x4] ;  /* 0x0000040a04077981 */ /* 0x000168000c1e9900 */
[----:B------:R0:W5:Y:S01]  /*0570*/  LDG.E.CONSTANT R6, desc[UR10][R4.64] ;  /* 0x0000000a04067981 */ /* 0x000162000c1e9900 */
[----:B-1----:R-:W-:Y:S01]  /*0580*/  IMAD.WIDE R2, R9, 0x4, R2 ;  /* 0x0000000409027825 */ /* 0x002fe200078e0202 */
[----:B0-----:R-:W-:Y:S06]  /*0590*/  @P1 EXIT ;  /* 0x000000000000194d */ /* 0x001fec0003800000 */
[----:B------:R-:W2:Y:S01]  /*05a0*/  LDG.E.CONSTANT R2, desc[UR10][R2.64] ;  /* 0x0000000a02027981 */ /* 0x000ea2000c1e9900 */
[----:B------:R-:W-:Y:S01]  /*05b0*/  IMAD.SHL.U32 R0, R0, 0x20, RZ ;  /* 0x0000002000007824 */ /* 0x000fe200078e00ff */
[----:B------:R-:W-:Y:S01]  /*05c0*/  ULDC.U8 UR4, c[0x0][0x23c] ;  /* 0x00008f0000047ab9 */ /* 0x000fe20000000000 */
[----:B------:R-:W-:Y:S01]  /*05d0*/  ULDC.64 UR8, c[0x0][0x210] ;  /* 0x0000840000087ab9 */ /* 0x000fe20000000a00 */
[----:B------:R-:W-:Y:S01]  /*05e0*/  UPRMT UR4, UR4, 0x8880, URZ ;  /* 0x0000888004047896 */ /* 0x000fe2000800003f */
[----:B------:R-:W-:Y:S01]  /*05f0*/  IMAD.IADD R26, R31, 0x1, R30 ;  /* 0x000000011f1a7824 */ /* 0x000fe200078e021e */
[----:B------:R-:W-:Y:S02]  /*0600*/  LOP3.LUT R0, R0, 0x3fffffe0, RZ, 0xc0, !PT ;  /* 0x3fffffe000007812 */ /* 0x000fe400078ec0ff */
[----:B------:R-:W-:Y:S01]  /*0610*/  UISETP.NE.AND UP0, UPT, UR4, URZ, UPT ;  /* 0x0000003f0400728c */ /* 0x000fe2000bf05270 */
[--C-:B-----5:R-:W-:Y:S02]  /*0620*/  PRMT R24, R6, 0x5410, R6.reuse ;  /* 0x0000541006187816 */ /* 0x120fe40000000006 */
[----:B------:R-:W-:Y:S01]  /*0630*/  IMAD R5, R0, UR6, RZ ;  /* 0x0000000600057c24 */ /* 0x000fe2000f8e02ff */
[----:B------:R-:W-:Y:S01]  /*0640*/  PRMT R23, R6, 0x7632, R6 ;  /* 0x0000763206177816 */ /* 0x000fe20000000006 */
[----:B------:R-:W-:Y:S01]  /*0650*/  UMOV UR4, URZ ;  /* 0x0000003f00047c82 */ /* 0x000fe20008000000 */
[----:B------:R-:W-:-:S02]  /*0660*/  PRMT R22, R7, 0x5410, R7 ;  /* 0x0000541007167816 */ /* 0x000fc40000000007 */
[----:B------:R-:W-:Y:S02]  /*0670*/  SHF.R.S32.HI R9, RZ, 0x1f, R5 ;  /* 0x0000001fff097819 */ /* 0x000fe40000011405 */
[C---:B------:R-:W-:Y:S02]  /*0680*/  IADD3 R5, P1, R32.reuse, R5, RZ ;  /* 0x0000000520057210 */ /* 0x040fe40007f3e0ff */
[----:B------:R-:W-:Y:S02]  /*0690*/  PRMT R21, R7, 0x7632, R7 ;  /* 0x0000763207157816 */ /* 0x000fe40000000007 */
[----:B------:R-:W-:Y:S02]  /*06a0*/  LEA.HI.X.SX32 R0, R32, R9, 0x1, P1 ;  /* 0x0000000920007211 */ /* 0x000fe400008f0eff */
[----:B------:R-:W-:Y:S01]  /*06b0*/  LEA R28, P1, R5, UR8, 0x2 ;  /* 0x00000008051c7c11 */ /* 0x000fe2000f8210ff */
[----:B------:R-:W-:-:S03]  /*06c0*/  USEL UR8, URZ, 0x1, UP0 ;  /* 0x000000013f087887 */ /* 0x000fc60008000000 */
[----:B------:R-:W-:Y:S02]  /*06d0*/  LEA.HI.X R27, R5, UR9, R0, 0x2, P1 ;  /* 0x00000009051b7c11 */ /* 0x000fe400088f1400 */
[--C-:B--2---:R-:W-:Y:S02]  /*06e0*/  SHF.R.U32.HI R10, RZ, 0x10, R2.reuse ;  /* 0x00000010ff0a7819 */ /* 0x104fe40000011602 */
[--C-:B------:R-:W-:Y:S02]  /*06f0*/  SHF.R.U32.HI R9, RZ, 0x8, R2.reuse ;  /* 0x00000008ff097819 */ /* 0x100fe40000011602 */
[----:B------:R-:W-:Y:S02]  /*0700*/  SHF.R.U32.HI R20, RZ, 0x18, R2 ;  /* 0x00000018ff147819 */ /* 0x000fe40000011602 */
[----:B------:R-:W-:Y:S02]  /*0710*/  LOP3.LUT R11, R2, 0xff, RZ, 0xc0, !PT ;  /* 0x000000ff020b7812 */ /* 0x000fe400078ec0ff */
[----:B------:R-:W-:-:S02]  /*0720*/  LOP3.LUT R10, R10, 0xff, RZ, 0xc0, !PT ;  /* 0x000000ff0a0a7812 */ /* 0x000fc400078ec0ff */
[----:B------:R-:W-:-:S07]  /*0730*/  LOP3.LUT R9, R9, 0xff, RZ, 0xc0, !PT ;  /* 0x000000ff09097812 */ /* 0x000fce00078ec0ff */
.L_x_410:
[----:B------:R-:W0:Y:S01]  /*0740*/  LDC R3, c[0x0][0x234] ;  /* 0x00008d00ff037b82 */ /* 0x000e220000000800 */
[----:B------:R-:W-:Y:S01]  /*0750*/  ISETP.NE.AND P1, PT, R31, R26, PT ;  /* 0x0000001a1f00720c */ /* 0x000fe20003f25270 */
[----:B------:R-:W-:Y:S02]  /*0760*/  IMAD.MOV.U32 R8, RZ, RZ, 0x10 ;  /* 0x00000010ff087424 */ /* 0x000fe400078e00ff */
[----:B------:R-:W-:Y:S02]  /*0770*/  IMAD.MOV.U32 R54, RZ, RZ, R28 ;  /* 0x000000ffff367224 */ /* 0x000fe400078e001c */
[----:B------:R-:W-:Y:S02]  /*0780*/  IMAD.MOV.U32 R55, RZ, RZ, R27 ;  /* 0x000000ffff377224 */ /* 0x000fe400078e001b */
[----:B------:R-:W1:Y:S08]  /*0790*/  S2UR UR5, SR_CTAID.Y ;  /* 0x00000000000579c3 */ /* 0x000e700000002600 */
[----:B------:R-:W2:Y:S01]  /*07a0*/  LDC R13, c[0x0][0x234] ;  /* 0x00008d00ff0d7b82 */ /* 0x000ea20000000800 */
[----:B0-----:R-:W-:-:S02]  /*07b0*/  SHF.R.S32.HI R0, RZ, 0x1f, R3 ;  /* 0x0000001fff007819 */ /* 0x001fc40000011403 */
[C---:B------:R-:W-:Y:S02]  /*07c0*/  LEA R56, P2, R3.reuse, R28, 0x2 ;  /* 0x0000001c03387211 */ /* 0x040fe400078410ff */
[----:B------:R-:W-:Y:S01]  /*07d0*/  SHF.L.U64.HI R6, R3, 0x2, R0 ;  /* 0x0000000203067819 */ /* 0x000fe20000010200 */
[----:B-1----:R-:W-:Y:S01]  /*07e0*/  ULEA UR5, UR5, UR4, 0x7 ;  /* 0x0000000405057291 */ /* 0x002fe2000f8e383f */
[----:B------:R-:W-:Y:S11]  /*07f0*/  @P1 BRA `(.L_x_406) ;  /* 0x0000000000701947 */ /* 0x000ff60003800000 */
[----:B------:R-:W0:Y:S01]  /*0800*/  LDC.64 R2, c[0x0][0x220] ;  /* 0x00008800ff027b82 */ /* 0x000e220000000a00 */
[----:B------:R-:W-:Y:S01]  /*0810*/  VIADD R25, R25, 0x1 ;  /* 0x0000000119197836 */ /* 0x000fe20000000000 */
[----:B------:R-:W-:Y:S01]  /*0820*/  ULDC UR6, c[0x0][0x234] ;  /* 0x00008d0000067ab9 */ /* 0x000fe20000000800 */
[----:B------:R-:W-:Y:S02]  /*0830*/  SHF.R.S32.HI R9, RZ, 0x1f, R32 ;  /* 0x0000001fff097819 */ /* 0x000fe40000011420 */
[----:B------:R-:W-:Y:S02]  /*0840*/  IMAD R7, R25, UR6, RZ ;  /* 0x0000000619077c24 */ /* 0x000fe4000f8e02ff */
[----:B------:R-:W-:Y:S01]  /*0850*/  LEA.HI R9, R9, R32, RZ, 0x2 ;  /* 0x0000002009097211 */ /* 0x000fe200078f10ff */
[----:B------:R-:W1:Y:S02]  /*0860*/  LDC.64 R4, c[0x0][0x228] ;  /* 0x00008a00ff047b82 */ /* 0x000e640000000a00 */
[----:B------:R-:W-:-:S02]  /*0870*/  SHF.R.S32.HI R0, RZ, 0x1f, R7 ;  /* 0x0000001fff007819 */ /* 0x000fc40000011407 */
[----:B------:R-:W-:Y:S02]  /*0880*/  SHF.R.S32.HI R9, RZ, 0x2, R9 ;  /* 0x00000002ff097819 */ /* 0x000fe40000011409 */
[----:B------:R-:W-:Y:S01]  /*0890*/  LEA.HI R0, R0, R7, RZ, 0x2 ;  /* 0x0000000700007211 */ /* 0x000fe200078f10ff */
[----:B------:R-:W-:-:S03]  /*08a0*/  IMAD.IADD R7, R32, 0x1, R7 ;  /* 0x0000000120077824 */ /* 0x000fc600078e0207 */
[----:B------:R-:W-:-:S05]  /*08b0*/  LEA.HI.SX32 R9, R0, R9, 0x1e ;  /* 0x0000000900097211 */ /* 0x000fca00078ff2ff */
[----:B0-----:R-:W-:-:S06]  /*08c0*/  IMAD.WIDE R2, R9, 0x4, R2 ;  /* 0x0000000409027825 */ /* 0x001fcc00078e0202 */
[----:B------:R-:W3:Y:S01]  /*08d0*/  LDG.E.CONSTANT R2, desc[UR10][R2.64] ;  /* 0x0000000a02027981 */ /* 0x000ee2000c1e9900 */
[----:B-1----:R-:W-:-:S05]  /*08e0*/  IMAD.WIDE R4, R7, 0x2, R4 ;  /* 0x0000000207047825 */ /* 0x002fca00078e0204 */
[----:B------:R-:W4:Y:S04]  /*08f0*/  LDG.E.CONSTANT R23, desc[UR10][R4.64] ;  /* 0x0000000a04177981 */ /* 0x000f28000c1e9900 */
[----:B------:R-:W5:Y:S01]  /*0900*/  LDG.E.CONSTANT R21, desc[UR10][R4.64+0x4] ;  /* 0x0000040a04157981 */ /* 0x000f62000c1e9900 */
[----:B------:R-:W-:Y:S01]  /*0910*/  IMAD.IADD R26, R30, 0x1, R31 ;  /* 0x000000011e1a7824 */ /* 0x000fe200078e021f */
[--C-:B---3--:R-:W-:Y:S02]  /*0920*/  SHF.R.U32.HI R9, RZ, 0x8, R2.reuse ;  /* 0x00000008ff097819 */ /* 0x108fe40000011602 */
[----:B------:R-:W-:Y:S02]  /*0930*/  SHF.R.U32.HI R10, RZ, 0x10, R2 ;  /* 0x00000010ff0a7819 */ /* 0x000fe40000011602 */
[----:B------:R-:W-:-:S02]  /*0940*/  LOP3.LUT R11, R2, 0xff, RZ, 0xc0, !PT ;  /* 0x000000ff020b7812 */ /* 0x000fc400078ec0ff */
[----:B------:R-:W-:Y:S02]  /*0950*/  SHF.R.U32.HI R20, RZ, 0x18, R2 ;  /* 0x00000018ff147819 */ /* 0x000fe40000011602 */
[----:B----4-:R-:W-:Y:S02]  /*0960*/  PRMT R24, R23, 0x5410, R23 ;  /* 0x0000541017187816 */ /* 0x010fe40000000017 */
[----:B------:R-:W-:Y:S02]  /*0970*/  LOP3.LUT R9, R9, 0xff, RZ, 0xc0, !PT ;  /* 0x000000ff09097812 */ /* 0x000fe400078ec0ff */
[----:B-----5:R-:W-:Y:S02]  /*0980*/  PRMT R22, R21, 0x5410, R21 ;  /* 0x0000541015167816 */ /* 0x020fe40000000015 */
[----:B------:R-:W-:Y:S02]  /*0990*/  LOP3.LUT R10, R10, 0xff, RZ, 0xc0, !PT ;  /* 0x000000ff0a0a7812 */ /* 0x000fe400078ec0ff */
[----:B------:R-:W-:-:S02]  /*09a0*/  PRMT R23, R23, 0x7632, R23 ;  /* 0x0000763217177816 */ /* 0x000fc40000000017 */
[----:B------:R-:W-:-:S07]  /*09b0*/  PRMT R21, R21, 0x7632, R21 ;  /* 0x0000763215157816 */ /* 0x000fce0000000015 */
.L_x_406:
[----:B------:R-:W-:Y:S01]  /*09c0*/  IMAD.X R57, R27, 0x1, R6, P2 ;  /* 0x000000011b397824 */ /* 0x000fe200010e0606 */
[----:B------:R-:W-:Y:S01]  /*09d0*/  ULDC UR9, c[0x0][0x234] ;  /* 0x00008d0000097ab9 */ /* 0x000fe20000000800 */
[----:B--2---:R-:W-:Y:S01]  /*09e0*/  IMAD R7, R13, UR5, R32 ;  /* 0x000000050d077c24 */ /* 0x004fe2000f8e0220 */
[----:B------:R-:W-:-:S06]  /*09f0*/  UMOV UR5, UR4 ;  /* 0x0000000400057c82 */ /* 0x000fcc0008000000 */
.L_x_409:
[----:B0-2---:R-:W2:Y:S04]  /*0a00*/  LDG.E.128.CONSTANT R12, desc[UR10][R54.64] ;  /* 0x0000000a360c7981 */ /* 0x005ea8000c1e9d00 */
[----:B------:R-:W3:Y:S01]  /*0a10*/  LDG.E.128.CONSTANT R16, desc[UR10][R56.64] ;  /* 0x0000000a38107981 */ /* 0x000ee2000c1e9d00 */
[----:B------:R-:W-:Y:S02]  /*0a20*/  VIADD R39, R11, UR8 ;  /* 0x000000080b277c36 */ /* 0x000fe40008000000 */
[----:B------:R-:W-:Y:S02]  /*0a30*/  VIADD R47, R10, UR8 ;  /* 0x000000080a2f7c36 */ /* 0x000fe40008000000 */
[----:B------:R-:W-:Y:S02]  /*0a40*/  VIADD R46, R20, UR8 ;  /* 0x00000008142e7c36 */ /* 0x000fe40008000000 */
[----:B------:R-:W-:Y:S01]  /*0a50*/  VIADD R40, R9, UR8 ;  /* 0x0000000809287c36 */ /* 0x000fe20008000000 */
[----:B--2---:R-:W-:-:S02]  /*0a60*/  LOP3.LUT R0, R12, 0xff, RZ, 0xc0, !PT ;  /* 0x000000ff0c007812 */ /* 0x004fc400078ec0ff */
[----:B------:R-:W-:Y:S02]  /*0a70*/  LOP3.LUT R2, R14, 0xff, RZ, 0xc0, !PT ;  /* 0x000000ff0e027812 */ /* 0x000fe400078ec0ff */
[----:B---3--:R-:W-:Y:S01]  /*0a80*/  LOP3.LUT R43, R19, 0xff, RZ, 0xc0, !PT ;  /* 0x000000ff132b7812 */ /* 0x008fe200078ec0ff */
[----:B------:R-:W-:Y:S01]  /*0a90*/  IMAD.IADD R0, R0, 0x1, -R39 ;  /* 0x0000000100007824 */ /* 0x000fe200078e0a27 */
[----:B------:R-:W-:Y:S01]  /*0aa0*/  LOP3.LUT R41, R15, 0xff, RZ, 0xc0, !PT ;  /* 0x000000ff0f297812 */ /* 0x000fe200078ec0ff */
[----:B------:R-:W-:Y:S01]  /*0ab0*/  IMAD.IADD R50, R2, 0x1, -R47 ;  /* 0x0000000102327824 */ /* 0x000fe200078e0a2f */
[----:B------:R-:W-:Y:S01]  /*0ac0*/  LOP3.LUT R2, R16, 0xff, RZ, 0xc0, !PT ;  /* 0x000000ff10027812 */ /* 0x000fe200078ec0ff */
[----:B------:R0:W-:Y:S01]  /*0ad0*/  I2F.F16 R52, R0 ;  /* 0x0000000000347306 */ /* 0x0001e20000200c00 */
[--C-:B------:R-:W-:Y:S01]  /*0ae0*/  IMAD.IADD R44, R43, 0x1, -R46.reuse ;  /* 0x000000012b2c7824 */ /* 0x100fe200078e0a2e */
[----:B------:R-:W-:Y:S01]  /*0af0*/  LOP3.LUT R33, R13, 0xff, RZ, 0xc0, !PT ;  /* 0x000000ff0d217812 */ /* 0x000fe200078ec0ff */
[----:B------:R-:W-:Y:S01]  /*0b00*/  IMAD.IADD R48, R41, 0x1, -R46 ;  /* 0x0000000129307824 */ /* 0x000fe200078e0a2e */
[----:B------:R-:W-:Y:S01]  /*0b10*/  LEA.HI R37, R13, -R40, RZ, 0x8 ;  /* 0x800000280d257211 */ /* 0x000fe200078f40ff */
[----:B------:R-:W-:Y:S01]  /*0b20*/  IMAD.IADD R34, R2, 0x1, -R39 ;  /* 0x0000000102227824 */ /* 0x000fe200078e0a27 */
[----:B------:R-:W-:Y:S01]  /*0b30*/  SHF.R.U32.HI R43, RZ, 0x8, R13 ;  /* 0x00000008ff2b7819 */ /* 0x000fe2000001160d */
[----:B------:R-:W-:Y:S01]  /*0b40*/  IMAD.IADD R33, R33, 0x1, -R40 ;  /* 0x0000000121217824 */ /* 0x000fe200078e0a28 */
[----:B------:R-:W-:Y:S01]  /*0b50*/  LEA.HI R38, R12, -R39, RZ, 0x8 ;  /* 0x800000270c267211 */ /* 0x000fe200078f40ff */
[----:B------:R-:W-:Y:S01]  /*0b60*/  I2F.F16 R50, R50 ;  /* 0x0000003200327306 */ /* 0x000fe20000200c00 */
[----:B0-----:R-:W-:-:S02]  /*0b70*/  LOP3.LUT R0, R18, 0xff, RZ, 0xc0, !PT ;  /* 0x000000ff12007812 */ /* 0x001fc400078ec0ff */
[----:B------:R-:W-:Y:S02]  /*0b80*/  LOP3.LUT R41, R17, 0xff, RZ, 0xc0, !PT ;  /* 0x000000ff11297812 */ /* 0x000fe400078ec0ff */
[----:B------:R-:W-:Y:S01]  /*0b90*/  SHF.R.U32.HI R13, RZ, 0x10, R13 ;  /* 0x00000010ff0d7819 */ /* 0x000fe2000001160d */
[----:B------:R-:W-:Y:S01]  /*0ba0*/  IMAD.IADD R2, R0, 0x1, -R47 ;  /* 0x0000000100027824 */ /* 0x000fe200078e0a2f */
[----:B------:R-:W-:Y:S01]  /*0bb0*/  SHF.R.U32.HI R0, RZ, 0x8, R12 ;  /* 0x00000008ff007819 */ /* 0x000fe2000001160c */
[----:B------:R-:W-:Y:S01]  /*0bc0*/  IMAD.IADD R41, R41, 0x1, -R40 ;  /* 0x0000000129297824 */ /* 0x000fe200078e0a28 */
[----:B------:R-:W-:Y:S01]  /*0bd0*/  SHF.R.U32.HI R12, RZ, 0x10, R12 ;  /* 0x00000010ff0c7819 */ /* 0x000fe2000001160c */
[----:B------:R-:W-:Y:S01]  /*0be0*/  I2F.F16 R51, R33 ;  /* 0x0000002100337306 */ /* 0x000fe20000200c00 */
[----:B------:R-:W-:Y:S02]  /*0bf0*/  LOP3.LUT R42, R0, 0xff, RZ, 0xc0, !PT ;  /* 0x000000ff002a7812 */ /* 0x000fe400078ec0ff */
[----:B------:R-:W-:-:S02]  /*0c00*/  LEA.HI R36, R14, -R47, RZ, 0x8 ;  /* 0x8000002f0e247211 */ /* 0x000fc400078f40ff */
[----:B------:R-:W-:Y:S01]  /*0c10*/  SHF.R.U32.HI R45, RZ, 0x10, R15 ;  /* 0x00000010ff2d7819 */ /* 0x000fe2000001160f */
[----:B------:R-:W-:Y:S01]  /*0c20*/  IMAD.IADD R59, R42, 0x1, -R39 ;  /* 0x000000012a3b7824 */ /* 0x000fe200078e0a27 */
[----:B------:R-:W-:Y:S01]  /*0c30*/  LOP3.LUT R13, R13, 0xff, RZ, 0xc0, !PT ;  /* 0x000000ff0d0d7812 */ /* 0x000fe200078ec0ff */
[----:B------:R0:W-:Y:S01]  /*0c40*/  I2F.F16 R0, R44 ;  /* 0x0000002c00007306 */ /* 0x0001e20000200c00 */
[----:B------:R-:W-:Y:S02]  /*0c50*/  LOP3.LUT R12, R12, 0xff, RZ, 0xc0, !PT ;  /* 0x000000ff0c0c7812 */ /* 0x000fe400078ec0ff */
[----:B------:R-:W-:Y:S01]  /*0c60*/  LOP3.LUT R43, R43, 0xff, RZ, 0xc0, !PT ;  /* 0x000000ff2b2b7812 */ /* 0x000fe200078ec0ff */
[----:B------:R-:W-:Y:S01]  /*0c70*/  IMAD.IADD R42, R13, 0x1, -R40 ;  /* 0x000000010d2a7824 */ /* 0x000fe200078e0a28 */
[----:B------:R-:W-:Y:S02]  /*0c80*/  LOP3.LUT R45, R45, 0xff, RZ, 0xc0, !PT ;  /* 0x000000ff2d2d7812 */ /* 0x000fe400078ec0ff */
[----:B------:R-:W-:Y:S01]  /*0c90*/  LEA.HI R5, R17, -R40, RZ, 0x8 ;  /* 0x8000002811057211 */ /* 0x000fe200078f40ff */
[----:B------:R1:W-:Y:S01]  /*0ca0*/  I2F.F16 R33, R41 ;  /* 0x0000002900217306 */ /* 0x0003e20000200c00 */
[----:B0-----:R-:W-:-:S02]  /*0cb0*/  SHF.R.U32.HI R44, RZ, 0x8, R14 ;  /* 0x00000008ff2c7819 */ /* 0x001fc4000001160e */
[----:B------:R-:W-:Y:S02]  /*0cc0*/  SHF.R.U32.HI R14, RZ, 0x10, R14 ;  /* 0x00000010ff0e7819 */ /* 0x000fe4000001160e */
[----:B------:R-:W-:Y:S02]  /*0cd0*/  LOP3.LUT R44, R44, 0xff, RZ, 0xc0, !PT ;  /* 0x000000ff2c2c7812 */ /* 0x000fe400078ec0ff */
[----:B------:R-:W-:Y:S01]  /*0ce0*/  LOP3.LUT R14, R14, 0xff, RZ, 0xc0, !PT ;  /* 0x000000ff0e0e7812 */ /* 0x000fe200078ec0ff */
[----:B------:R-:W0:Y:S01]  /*0cf0*/  I2F.F16 R59, R59 ;  /* 0x0000003b003b7306 */ /* 0x000e220000200c00 */
[----:B-1----:R-:W-:Y:S01]  /*0d00*/  IMAD.IADD R41, R12, 0x1, -R39 ;  /* 0x000000010c297824 */ /* 0x002fe200078e0a27 */
[----:B------:R-:W-:Y:S01]  /*0d10*/  SHF.R.U32.HI R49, RZ, 0x8, R15 ;  /* 0x00000008ff317819 */ /* 0x000fe2000001160f */
[----:B------:R-:W-:Y:S01]  /*0d20*/  IMAD.IADD R13, R44, 0x1, -R47 ;  /* 0x000000012c0d7824 */ /* 0x000fe200078e0a2f */
[----:B------:R-:W-:Y:S01]  /*0d30*/  SHF.R.U32.HI R58, RZ, 0x8, R16 ;  /* 0x00000008ff3a7819 */ /* 0x000fe20000011610 */
[----:B------:R-:W-:Y:S01]  /*0d40*/  IMAD.IADD R12, R43, 0x1, -R40 ;  /* 0x000000012b0c7824 */ /* 0x000fe200078e0a28 */
[----:B------:R-:W-:Y:S01]  /*0d50*/  LOP3.LUT R49, R49, 0xff, RZ, 0xc0, !PT ;  /* 0x000000ff31317812 */ /* 0x000fe200078ec0ff */
[----:B------:R-:W-:Y:S01]  /*0d60*/  IMAD.IADD R44, R45, 0x1, -R46 ;  /* 0x000000012d2c7824 */ /* 0x000fe200078e0a2e */
[----:B------:R-:W-:Y:S01]  /*0d70*/  SHF.R.U32.HI R45, RZ, 0x8, R17 ;  /* 0x00000008ff2d7819 */ /* 0x000fe20000011611 */
[----:B------:R-:W-:Y:S01]  /*0d80*/  IMAD.IADD R43, R14, 0x1, -R47 ;  /* 0x000000010e2b7824 */ /* 0x000fe200078e0a2f */
[----:B------:R-:W-:Y:S01]  /*0d90*/  SHF.R.U32.HI R14, RZ, 0x10, R16 ;  /* 0x00000010ff0e7819 */ /* 0x000fe20000011610 */
[----:B------:R-:W1:Y:S01]  /*0da0*/  I2F.F16 R13, R13 ;  /* 0x0000000d000d7306 */ /* 0x000e620000200c00 */
[----:B------:R-:W-:-:S02]  /*0db0*/  SHF.R.U32.HI R17, RZ, 0x10, R17 ;  /* 0x00000010ff117819 */ /* 0x000fc40000011611 */
[----:B------:R-:W-:Y:S02]  /*0dc0*/  LOP3.LUT R58, R58, 0xff, RZ, 0xc0, !PT ;  /* 0x000000ff3a3a7812 */ /* 0x000fe400078ec0ff */
[----:B------:R-:W-:Y:S02]  /*0dd0*/  LOP3.LUT R45, R45, 0xff, RZ, 0xc0, !PT ;  /* 0x000000ff2d2d7812 */ /* 0x000fe400078ec0ff */
[----:B------:R-:W-:Y:S01]  /*0de0*/  LOP3.LUT R14, R14, 0xff, RZ, 0xc0, !PT ;  /* 0x000000ff0e0e7812 */ /* 0x000fe200078ec0ff */
[--C-:B------:R-:W-:Y:S01]  /*0df0*/  IMAD.IADD R53, R58, 0x1, -R39.reuse ;  /* 0x000000013a357824 */ /* 0x100fe200078e0a27 */
[----:B------:R-:W-:Y:S01]  /*0e00*/  LOP3.LUT R17, R17, 0xff, RZ, 0xc0, !PT ;  /* 0x000000ff11117812 */ /* 0x000fe200078ec0ff */
[----:B------:R-:W-:Y:S01]  /*0e10*/  I2F.F16 R48, R48 ;  /* 0x0000003000307306 */ /* 0x000fe20000200c00 */
[----:B------:R-:W-:Y:S01]  /*0e20*/  LEA.HI R35, R15, -R46, RZ, 0x8 ;  /* 0x8000002e0f237211 */ /* 0x000fe200078f40ff */
[----:B------:R-:W-:Y:S01]  /*0e30*/  IMAD.IADD R15, R49, 0x1, -R46 ;  /* 0x00000001310f7824 */ /* 0x000fe200078e0a2e */
[----:B------:R-:W-:Y:S01]  /*0e40*/  LEA.HI R6, R16, -R39, RZ, 0x8 ;  /* 0x8000002710067211 */ /* 0x000fe200078f40ff */
[----:B------:R-:W-:Y:S01]  /*0e50*/  IMAD.IADD R16, R45, 0x1, -R40 ;  /* 0x000000012d107824 */ /* 0x000fe200078e0a28 */
[----:B------:R-:W-:Y:S01]  /*0e60*/  SHF.R.U32.HI R58, RZ, 0x8, R18 ;  /* 0x00000008ff3a7819 */ /* 0x000fe20000011612 */
[----:B------:R-:W-:Y:S01]  /*0e70*/  IMAD.IADD R39, R14, 0x1, -R39 ;  /* 0x000000010e277824 */ /* 0x000fe200078e0a27 */
[--C-:B------:R-:W-:Y:S01]  /*0e80*/  SHF.R.U32.HI R49, RZ, 0x8, R19.reuse ;  /* 0x00000008ff317819 */ /* 0x100fe20000011613 */
[----:B------:R-:W-:Y:S01]  /*0e90*/  IMAD.IADD R40, R17, 0x1, -R40 ;  /* 0x0000000111287824 */ /* 0x000fe200078e0a28 */
[----:B------:R-:W-:Y:S01]  /*0ea0*/  SHF.R.U32.HI R14, RZ, 0x10, R18 ;  /* 0x00000010ff0e7819 */ /* 0x000fe20000011612 */
[----:B------:R-:W2:Y:S01]  /*0eb0*/  I2F.F16 R12, R12 ;  /* 0x0000000c000c7306 */ /* 0x000ea20000200c00 */
[----:B------:R-:W-:-:S02]  /*0ec0*/  SHF.R.U32.HI R17, RZ, 0x10, R19 ;  /* 0x00000010ff117819 */ /* 0x000fc40000011613 */
[----:B------:R-:W-:Y:S02]  /*0ed0*/  LOP3.LUT R58, R58, 0xff, RZ, 0xc0, !PT ;  /* 0x000000ff3a3a7812 */ /* 0x000fe400078ec0ff */
[----:B------:R-:W-:Y:S02]  /*0ee0*/  LOP3.LUT R49, R49, 0xff, RZ, 0xc0, !PT ;  /* 0x000000ff31317812 */ /* 0x000fe400078ec0ff */
[----:B------:R-:W-:Y:S01]  /*0ef0*/  LOP3.LUT R14, R14, 0xff, RZ, 0xc0, !PT ;  /* 0x000000ff0e0e7812 */ /* 0x000fe200078ec0ff */
[----:B------:R-:W3:Y:S01]  /*0f00*/  I2F.F16 R15, R15 ;  /* 0x0000000f000f7306 */ /* 0x000ee20000200c00 */
[----:B------:R-:W-:Y:S01]  /*0f10*/  LOP3.LUT R17, R17, 0xff, RZ, 0xc0, !PT ;  /* 0x000000ff11117812 */ /* 0x000fe200078ec0ff */
[--C-:B------:R-:W-:Y:S01]  /*0f20*/  IMAD.IADD R45, R58, 0x1, -R47.reuse ;  /* 0x000000013a2d7824 */ /* 0x100fe200078e0a2f */
[----:B------:R-:W-:Y:S01]  /*0f30*/  LEA.HI R4, R18, -R47, RZ, 0x8 ;  /* 0x8000002f12047211 */ /* 0x000fe200078f40ff */
[--C-:B------:R-:W-:Y:S01]  /*0f40*/  IMAD.IADD R49, R49, 0x1, -R46.reuse ;  /* 0x0000000131317824 */ /* 0x100fe200078e0a2e */
[----:B------:R-:W-:Y:S01]  /*0f50*/  LEA.HI R3, R19, -R46, RZ, 0x8 ;  /* 0x8000002e13037211 */ /* 0x000fe200078f40ff */
[----:B------:R-:W-:Y:S01]  /*0f60*/  IMAD.IADD R47, R14, 0x1, -R47 ;  /* 0x000000010e2f7824 */ /* 0x000fe200078e0a2f */
[----:B0-----:R-:W-:Y:S01]  /*0f70*/  PRMT R59, R52, 0x5410, R59 ;  /* 0x00005410343b7816 */ /* 0x001fe2000000003b */
[----:B------:R-:W-:Y:S01]  /*0f80*/  IMAD.IADD R46, R17, 0x1, -R46 ;  /* 0x00000001112e7824 */ /* 0x000fe200078e0a2e */
[----:B------:R-:W0:Y:S01]  /*0f90*/  I2F.F16 R38, R38 ;  /* 0x0000002600267306 */ /* 0x000e220000200c00 */
[----:B-1----:R-:W-:-:S02]  /*0fa0*/  PRMT R13, R50, 0x5410, R13 ;  /* 0x00005410320d7816 */ /* 0x002fc4000000000d */
[----:B--2---:R-:W-:Y:S02]  /*0fb0*/  PRMT R12, R51, 0x5410, R12 ;  /* 0x00005410330c7816 */ /* 0x004fe4000000000c */
[----:B---3--:R-:W-:Y:S01]  /*0fc0*/  PRMT R52, R48, 0x5410, R15 ;  /* 0x0000541030347816 */ /* 0x008fe2000000000f */
[----:B------:R-:W-:Y:S02]  /*0fd0*/  HFMA2.MMA R48, R24, R59, -RZ ;  /* 0x0000003b18307235 */ /* 0x000fe400001000ff */
[----:B------:R-:W1:Y:S01]  /*0fe0*/  I2F.F16 R37, R37 ;  /* 0x0000002500257306 */ /* 0x000e620000200c00 */
[----:B------:R-:W-:Y:S01]  /*0ff0*/  HFMA2.MMA R51, R22, R13, -RZ ;  /* 0x0000000d16337235 */ /* 0x000fe200001000ff */
[----:B------:R-:W-:Y:S02]  /*1000*/  HMUL2 R50, R23, R12 ;  /* 0x0000000c17327232 */ /* 0x000fe40000000000 */
[----:B------:R-:W-:-:S04]  /*1010*/  HMUL2 R52, R21, R52 ;  /* 0x0000003415347232 */ /* 0x000fc80000000000 */
[----:B------:R-:W2:Y:S08]  /*1020*/  I2F.F16 R36, R36 ;  /* 0x0000002400247306 */ /* 0x000eb00000200c00 */
[----:B------:R-:W3:Y:S08]  /*1030*/  I2F.F16 R35, R35 ;  /* 0x0000002300237306 */ /* 0x000ef00000200c00 */
[----:B------:R-:W4:Y:S08]  /*1040*/  I2F.F16 R6, R6 ;  /* 0x0000000600067306 */ /* 0x000f300000200c00 */
[----:B------:R-:W0:Y:S08]  /*1050*/  I2F.F16 R5, R5 ;  /* 0x0000000500057306 */ /* 0x000e300000200c00 */
        /* <DEDUP_REMOVED lines=15> */
[----:B------:R-:W0:Y:S01]  /*1150*/  I2F.F16 R46, R46 ;  /* 0x0000002e002e7306 */ /* 0x000e220000200c00 */
[----:B-1234-:R-:W-:Y:S05]  /*1160*/  @!P0 BRA `(.L_x_407) ;  /* 0x0000000400448947 */ /* 0x01efea0003800000 */
[----:B------:R-:W1:Y:S01]  /*1170*/  S2UR UR7, SR_CgaCtaId ;  /* 0x00000000000779c3 */ /* 0x000e620000008800 */
[----:B------:R-:W-:Y:S01]  /*1180*/  UMOV UR6, 0x400 ;  /* 0x0000040000067882 */ /* 0x000fe20000000000 */
[----:B0-----:R-:W-:Y:S01]  /*1190*/  PRMT R53, R34, 0x5410, R53 ;  /* 0x0000541022357816 */ /* 0x001fe20000000035 */
[----:B------:R-:W-:Y:S01]  /*11a0*/  IMAD.U32 R59, RZ, RZ, UR9 ;  /* 0x00000009ff3b7e24 */ /* 0x000fe2000f8e00ff */
[----:B------:R-:W-:Y:S02]  /*11b0*/  PRMT R34, R33, 0x5410, R16 ;  /* 0x0000541021227816 */ /* 0x000fe40000000010 */
[----:B------:R-:W-:Y:S02]  /*11c0*/  PRMT R41, R41, 0x5410, R38 ;  /* 0x0000541029297816 */ /* 0x000fe40000000026 */
[----:B------:R-:W0:Y:S01]  /*11d0*/  LDC.64 R60, c[0x0][0x240] ;  /* 0x00009000ff3c7b82 */ /* 0x000e220000000a00 */
[----:B------:R-:W-:Y:S01]  /*11e0*/  PRMT R46, R46, 0x5410, R3 ;  /* 0x000054102e2e7816 */ /* 0x000fe20000000003 */
[C---:B------:R-:W-:Y:S01]  /*11f0*/  HFMA2.MMA R53, R24.reuse, R53, -RZ ;  /* 0x0000003518357235 */ /* 0x040fe200001000ff */
[----:B------:R-:W-:Y:S01]  /*1200*/  PRMT R42, R42, 0x5410, R37 ;  /* 0x000054102a2a7816 */ /* 0x000fe20000000025 */
[----:B------:R-:W-:Y:S01]  /*1210*/  HFMA2.MMA R41, R24, R41, -RZ ;  /* 0x0000002918297235 */ /* 0x000fe200001000ff */
[----:B------:R-:W-:Y:S01]  /*1220*/  PRMT R43, R43, 0x5410, R36 ;  /* 0x000054102b2b7816 */ /* 0x000fe20000000024 */
[C---:B------:R-:W-:Y:S01]  /*1230*/  HMUL2 R34, R23.reuse, R34 ;  /* 0x0000002217227232 */ /* 0x040fe20000000000 */
[----:B------:R-:W-:Y:S01]  /*1240*/  PRMT R45, R2, 0x5410, R45 ;  /* 0x00005410022d7816 */ /* 0x000fe2000000002d */
[----:B------:R-:W-:Y:S01]  /*1250*/  HMUL2 R42, R23, R42 ;  /* 0x0000002a172a7232 */ /* 0x000fe20000000000 */
[----:B------:R-:W-:Y:S01]  /*1260*/  PRMT R40, R40, 0x5410, R5 ;  /* 0x0000541028287816 */ /* 0x000fe20000000005 */
[C---:B------:R-:W-:Y:S01]  /*1270*/  HMUL2 R46, R21.reuse, R46 ;  /* 0x0000002e152e7232 */ /* 0x040fe20000000000 */
[----:B------:R-:W-:Y:S01]  /*1280*/  PRMT R44, R44, 0x5410, R35 ;  /* 0x000054102c2c7816 */ /* 0x000fe20000000023 */
[C---:B------:R-:W-:Y:S01]  /*1290*/  HFMA2.MMA R43, R22.reuse, R43, -RZ ;  /* 0x0000002b162b7235 */ /* 0x040fe200001000ff */
[----:B------:R-:W-:Y:S01]  /*12a0*/  PRMT R47, R47, 0x5410, R4 ;  /* 0x000054102f2f7816 */ /* 0x000fe20000000004 */
[C---:B------:R-:W-:Y:S01]  /*12b0*/  HFMA2.MMA R45, R22.reuse, R45, -RZ ;  /* 0x0000002d162d7235 */ /* 0x040fe200001000ff */
[----:B------:R-:W-:Y:S01]  /*12c0*/  PRMT R0, R0, 0x5410, R49 ;  /* 0x0000541000007816 */ /* 0x000fe20000000031 */
[----:B-1----:R-:W-:Y:S01]  /*12d0*/  ULEA UR6, UR7, UR6, 0x18 ;  /* 0x0000000607067291 */ /* 0x002fe2000f8ec03f */
[C---:B------:R-:W-:Y:S01]  /*12e0*/  HMUL2 R44, R21.reuse, R44 ;  /* 0x0000002c152c7232 */ /* 0x040fe20000000000 */
[----:B------:R-:W-:Y:S01]  /*12f0*/  PRMT R39, R39, 0x5410, R6 ;  /* 0x0000541027277816 */ /* 0x000fe20000000006 */
[----:B------:R-:W-:Y:S01]  /*1300*/  HFMA2.MMA R47, R22, R47, -RZ ;  /* 0x0000002f162f7235 */ /* 0x000fe200001000ff */
[----:B------:R-:W-:Y:S01]  /*1310*/  ULEA UR6, UR4, UR6, 0x2 ;  /* 0x0000000604067291 */ /* 0x000fe2000f8e103f */
[----:B------:R-:W-:-:S02]  /*1320*/  HMUL2 R0, R21, R0 ;  /* 0x0000000015007232 */ /* 0x000fc40000000000 */
[----:B------:R-:W-:Y:S01]  /*1330*/  HMUL2 R40, R23, R40 ;  /* 0x0000002817287232 */ /* 0x000fe20000000000 */
[----:B------:R-:W-:-:S05]  /*1340*/  HFMA2.MMA R39, R24, R39, -RZ ;  /* 0x0000002718277235 */ /* 0x000fca00001000ff */
[----:B------:R-:W1:Y:S04]  /*1350*/  LDS.128 R12, [R8+UR6+-0x10] ;  /* 0xfffff006080c7984 */ /* 0x000e680008000c00 */
[----:B------:R-:W2:Y:S01]  /*1360*/  LDS.128 R16, [R8+UR6] ;  /* 0x0000000608107984 */ /* 0x000ea20008000c00 */
[--C-:B-1----:R-:W-:Y:S02]  /*1370*/  IMAD R33, R12, R59, R32.reuse ;  /* 0x0000003b0c217224 */ /* 0x102fe400078e0220 */
[----:B------:R-:W-:Y:S02]  /*1380*/  IMAD R3, R59, R13, R32 ;  /* 0x0000000d3b037224 */ /* 0x000fe400078e0220 */
[----:B0-----:R-:W-:Y:S01]  /*1390*/  IMAD.WIDE R36, R33, 0x2, R60 ;  /* 0x0000000221247825 */ /* 0x001fe200078e023c */
[----:B------:R-:W-:-:S02]  /*13a0*/  PRMT R33, R48, 0x5410, R50 ;  /* 0x0000541030217816 */ /* 0x000fc40000000032 */
[----:B------:R-:W-:Y:S01]  /*13b0*/  PRMT R50, R48, 0x7632, R50 ;  /* 0x0000763230327816 */ /* 0x000fe20000000032 */
[----:B------:R-:W-:Y:S01]  /*13c0*/  IMAD R13, R59, R15, R32 ;  /* 0x0000000f3b0d7224 */ /* 0x000fe200078e0220 */
[----:B------:R-:W-:Y:S01]  /*13d0*/  PRMT R15, R51, 0x5410, R52 ;  /* 0x00005410330f7816 */ /* 0x000fe20000000034 */
[----:B------:R-:W-:Y:S01]  /*13e0*/  IMAD.WIDE R2, R3, 0x2, R60 ;  /* 0x0000000203027825 */ /* 0x000fe200078e023c */
[----:B------:R-:W-:Y:S01]  /*13f0*/  PRMT R52, R51, 0x7632, R52 ;  /* 0x0000763233347816 */ /* 0x000fe20000000034 */
[----:B------:R0:W-:Y:S02]  /*1400*/  STG.E desc[UR10][R36.64], R33 ;  /* 0x0000002124007986 */ /* 0x0001e4000c10190a */
[----:B------:R-:W-:Y:S02]  /*1410*/  IMAD R5, R59, R14, R32 ;  /* 0x0000000e3b057224 */ /* 0x000fe400078e0220 */
[----:B------:R1:W-:Y:S01]  /*1420*/  STG.E desc[UR10][R36.64+0x4], R15 ;  /* 0x0000040f24007986 */ /* 0x0003e2000c10190a */
[----:B------:R-:W-:-:S03]  /*1430*/  IMAD.WIDE R12, R13, 0x2, R60 ;  /* 0x000000020d0c7825 */ /* 0x000fc600078e023c */
[----:B------:R-:W-:Y:S01]  /*1440*/  STG.E desc[UR10][R2.64], R50 ;  /* 0x0000003202007986 */ /* 0x000fe2000c10190a */
[----:B------:R-:W-:-:S03]  /*1450*/  IMAD.WIDE R4, R5, 0x2, R60 ;  /* 0x0000000205047825 */ /* 0x000fc600078e023c */
[----:B------:R3:W-:Y:S01]  /*1460*/  STG.E desc[UR10][R2.64+0x4], R52 ;  /* 0x0000043402007986 */ /* 0x0007e2000c10190a */
[C-C-:B--2---:R-:W-:Y:S02]  /*1470*/  IMAD R17, R59.reuse, R17, R32.reuse ;  /* 0x000000113b117224 */ /* 0x144fe400078e0220 */
[C-C-:B0-----:R-:W-:Y:S02]  /*1480*/  IMAD R33, R59.reuse, R18, R32.reuse ;  /* 0x000000123b217224 */ /* 0x141fe400078e0220 */
[--C-:B-1----:R-:W-:Y:S02]  /*1490*/  IMAD R15, R16, R59, R32.reuse ;  /* 0x0000003b100f7224 */ /* 0x102fe400078e0220 */
[----:B------:R-:W-:Y:S02]  /*14a0*/  IMAD R19, R59, R19, R32 ;  /* 0x000000133b137224 */ /* 0x000fe400078e0220 */
[----:B------:R-:W-:Y:S01]  /*14b0*/  IMAD.WIDE R14, R15, 0x2, R60 ;  /* 0x000000020f0e7825 */ /* 0x000fe200078e023c */
[----:B---3--:R-:W-:-:S02]  /*14c0*/  PRMT R3, R41, 0x5410, R42 ;  /* 0x0000541029037816 */ /* 0x008fc4000000002a */
[----:B------:R-:W-:-:S03]  /*14d0*/  PRMT R42, R41, 0x7632, R42 ;  /* 0x00007632292a7816 */ /* 0x000fc6000000002a */
[----:B------:R0:W-:Y:S02]  /*14e0*/  STG.E desc[UR10][R4.64], R3 ;  /* 0x0000000304007986 */ /* 0x0001e4000c10190a */
[C-C-:B0-----:R-:W-:Y:S02]  /*14f0*/  PRMT R3, R43.reuse, 0x5410, R44.reuse ;  /* 0x000054102b037816 */ /* 0x141fe4000000002c */
[----:B------:R-:W-:-:S03]  /*1500*/  PRMT R44, R43, 0x7632, R44 ;  /* 0x000076322b2c7816 */ /* 0x000fc6000000002c */
[----:B------:R0:W-:Y:S04]  /*1510*/  STG.E desc[UR10][R4.64+0x4], R3 ;  /* 0x0000040304007986 */ /* 0x0001e8000c10190a */
[----:B------:R-:W-:Y:S04]  /*1520*/  STG.E desc[UR10][R12.64], R42 ;  /* 0x0000002a0c007986 */ /* 0x000fe8000c10190a */
[----:B------:R1:W-:Y:S01]  /*1530*/  STG.E desc[UR10][R12.64+0x4], R44 ;  /* 0x0000042c0c007986 */ /* 0x0003e2000c10190a */
[----:B0-----:R-:W-:-:S04]  /*1540*/  IMAD.WIDE R4, R17, 0x2, R60 ;  /* 0x0000000211047825 */ /* 0x001fc800078e023c */
[----:B------:R-:W-:Y:S01]  /*1550*/  IMAD.WIDE R2, R33, 0x2, R60 ;  /* 0x0000000221027825 */ /* 0x000fe200078e023c */
[----:B-1----:R-:W-:-:S03]  /*1560*/  PRMT R13, R53, 0x5410, R34 ;  /* 0x00005410350d7816 */ /* 0x002fc60000000022 */
[----:B------:R-:W-:Y:S01]  /*1570*/  IMAD.WIDE R60, R19, 0x2, R60 ;  /* 0x00000002133c7825 */ /* 0x000fe200078e023c */
[----:B------:R-:W-:Y:S01]  /*1580*/  PRMT R34, R53, 0x7632, R34 ;  /* 0x0000763235227816 */ /* 0x000fe20000000022 */
[----:B------:R0:W-:Y:S02]  /*1590*/  STG.E desc[UR10][R14.64], R13 ;  /* 0x0000000d0e007986 */ /* 0x0001e4000c10190a */
[C-C-:B0-----:R-:W-:Y:S02]  /*15a0*/  PRMT R13, R45.reuse, 0x5410, R0.reuse ;  /* 0x000054102d0d7816 */ /* 0x141fe40000000000 */
[----:B------:R-:W-:-:S03]  /*15b0*/  PRMT R0, R45, 0x7632, R0 ;  /* 0x000076322d007816 */ /* 0x000fc60000000000 */
[----:B------:R0:W-:Y:S04]  /*15c0*/  STG.E desc[UR10][R14.64+0x4], R13 ;  /* 0x0000040d0e007986 */ /* 0x0001e8000c10190a */
[----:B------:R-:W-:Y:S04]  /*15d0*/  STG.E desc[UR10][R4.64], R34 ;  /* 0x0000002204007986 */ /* 0x000fe8000c10190a */
[----:B------:R1:W-:Y:S01]  /*15e0*/  STG.E desc[UR10][R4.64+0x4], R0 ;  /* 0x0000040004007986 */ /* 0x0003e2000c10190a */
[C-C-:B0-----:R-:W-:Y:S02]  /*15f0*/  PRMT R13, R47.reuse, 0x5410, R46.reuse ;  /* 0x000054102f0d7816 */ /* 0x141fe4000000002e */
[----:B------:R-:W-:-:S03]  /*1600*/  PRMT R46, R47, 0x7632, R46 ;  /* 0x000076322f2e7816 */ /* 0x000fc6000000002e */
[----:B------:R0:W-:Y:S01]  /*1610*/  STG.E desc[UR10][R2.64+0x4], R13 ;  /* 0x0000040d02007986 */ /* 0x0001e2000c10190a */
[C-C-:B-1----:R-:W-:Y:S02]  /*1620*/  PRMT R5, R39.reuse, 0x5410, R40.reuse ;  /* 0x0000541027057816 */ /* 0x142fe40000000028 */
[----:B------:R-:W-:-:S03]  /*1630*/  PRMT R40, R39, 0x7632, R40 ;  /* 0x0000763227287816 */ /* 0x000fc60000000028 */
[----:B------:R0:W-:Y:S04]  /*1640*/  STG.E desc[UR10][R2.64], R5 ;  /* 0x0000000502007986 */ /* 0x0001e8000c10190a */
[----:B------:R0:W-:Y:S04]  /*1650*/  STG.E desc[UR10][R60.64], R40 ;  /* 0x000000283c007986 */ /* 0x0001e8000c10190a */
[----:B------:R0:W-:Y:S01]  /*1660*/  STG.E desc[UR10][R60.64+0x4], R46 ;  /* 0x0000042e3c007986 */ /* 0x0001e2000c10190a */
[----:B------:R-:W-:Y:S05]  /*1670*/  BRA `(.L_x_408) ;  /* 0x0000000400087947 */ /* 0x000fea0003800000 */
.L_x_407:
[----:B------:R-:W1:Y:S01]  /*1680*/  LDC.64 R12, c[0x0][0x240] ;  /* 0x00009000ff0c7b82 */ /* 0x000e620000000a00 */
[----:B0-----:R-:W-:Y:S02]  /*1690*/  PRMT R41, R41, 0x5410, R38 ;  /* 0x0000541029297816 */ /* 0x001fe40000000026 */
[----:B------:R-:W-:Y:S02]  /*16a0*/  PRMT R15, R48, 0x5410, R50 ;  /* 0x00005410300f7816 */ /* 0x000fe40000000032 */
[----:B------:R-:W-:Y:S02]  /*16b0*/  PRMT R45, R2, 0x5410, R45 ;  /* 0x00005410022d7816 */ /* 0x000fe4000000002d */
[----:B------:R-:W-:Y:S01]  /*16c0*/  PRMT R46, R46, 0x5410, R3 ;  /* 0x000054102e2e7816 */ /* 0x000fe20000000003 */
[----:B------:R-:W0:Y:S01]  /*16d0*/  LDC R59, c[0x0][0x234] ;  /* 0x00008d00ff3b7b82 */ /* 0x000e220000000800 */
[----:B------:R-:W-:Y:S01]  /*16e0*/  PRMT R42, R42, 0x5410, R37 ;  /* 0x000054102a2a7816 */ /* 0x000fe20000000025 */
[----:B------:R-:W-:Y:S01]  /*16f0*/  HFMA2.MMA R41, R24, R41, -RZ ;  /* 0x0000002918297235 */ /* 0x000fe200001000ff */
[----:B------:R-:W-:Y:S01]  /*1700*/  PRMT R43, R43, 0x5410, R36 ;  /* 0x000054102b2b7816 */ /* 0x000fe20000000024 */
[C---:B------:R-:W-:Y:S01]  /*1710*/  HFMA2.MMA R45, R22.reuse, R45, -RZ ;  /* 0x0000002d162d7235 */ /* 0x040fe200001000ff */
[----:B------:R-:W-:Y:S01]  /*1720*/  PRMT R40, R40, 0x5410, R5 ;  /* 0x0000541028287816 */ /* 0x000fe20000000005 */
[----:B------:R-:W-:Y:S01]  /*1730*/  HMUL2 R42, R23, R42 ;  /* 0x0000002a172a7232 */ /* 0x000fe20000000000 */
[----:B------:R-:W-:Y:S01]  /*1740*/  PRMT R47, R47, 0x5410, R4 ;  /* 0x000054102f2f7816 */ /* 0x000fe20000000004 */
[----:B------:R-:W-:Y:S01]  /*1750*/  HMUL2 R46, R21, R46 ;  /* 0x0000002e152e7232 */ /* 0x000fe20000000000 */
[----:B------:R-:W-:Y:S01]  /*1760*/  PRMT R44, R44, 0x5410, R35 ;  /* 0x000054102c2c7816 */ /* 0x000fe20000000023 */
[----:B------:R-:W-:Y:S01]  /*1770*/  HFMA2.MMA R43, R22, R43, -RZ ;  /* 0x0000002b162b7235 */ /* 0x000fe200001000ff */
[----:B------:R-:W-:Y:S01]  /*1780*/  PRMT R53, R34, 0x5410, R53 ;  /* 0x0000541022357816 */ /* 0x000fe20000000035 */
[----:B------:R-:W-:Y:S01]  /*1790*/  HMUL2 R40, R23, R40 ;  /* 0x0000002817287232 */ /* 0x000fe20000000000 */
[----:B------:R-:W-:Y:S01]  /*17a0*/  PRMT R50, R48, 0x7632, R50 ;  /* 0x0000763230327816 */ /* 0x000fe20000000032 */
[----:B------:R-:W-:Y:S01]  /*17b0*/  HMUL2 R44, R21, R44 ;  /* 0x0000002c152c7232 */ /* 0x000fe20000000000 */
[----:B------:R-:W-:Y:S01]  /*17c0*/  PRMT R16, R33, 0x5410, R16 ;  /* 0x0000541021107816 */ /* 0x000fe20000000010 */
[----:B-1----:R-:W-:Y:S01]  /*17d0*/  IMAD.WIDE R12, R7, 0x2, R12 ;  /* 0x00000002070c7825 */ /* 0x002fe200078e020c */
[----:B------:R-:W-:Y:S01]  /*17e0*/  HFMA2.MMA R53, R24, R53, -RZ ;  /* 0x0000003518357235 */ /* 0x000fe200001000ff */
[----:B------:R-:W-:Y:S01]  /*17f0*/  PRMT R0, R0, 0x5410, R49 ;  /* 0x0000541000007816 */ /* 0x000fe20000000031 */
[----:B------:R-:W-:Y:S01]  /*1800*/  HFMA2.MMA R47, R22, R47, -RZ ;  /* 0x0000002f162f7235 */ /* 0x000fe200001000ff */
[----:B------:R-:W-:Y:S01]  /*1810*/  HMUL2 R16, R23, R16 ;  /* 0x0000001017107232 */ /* 0x000fe20000000000 */
[----:B------:R1:W-:Y:S01]  /*1820*/  STG.E desc[UR10][R12.64], R15 ;  /* 0x0000000f0c007986 */ /* 0x0003e2000c10190a */
[----:B------:R-:W-:Y:S01]  /*1830*/  PRMT R39, R39, 0x5410, R6 ;  /* 0x0000541027277816 */ /* 0x000fe20000000006 */
[----:B------:R-:W-:-:S02]  /*1840*/  HMUL2 R0, R21, R0 ;  /* 0x0000000015007232 */ /* 0x000fc40000000000 */
[----:B0-----:R-:W-:-:S03]  /*1850*/  IMAD.WIDE R2, R59, 0x2, R12 ;  /* 0x000000023b027825 */ /* 0x001fc600078e020c */
[----:B------:R-:W-:Y:S01]  /*1860*/  HFMA2.MMA R39, R24, R39, -RZ ;  /* 0x0000002718277235 */ /* 0x000fe200001000ff */
[----:B------:R-:W-:Y:S01]  /*1870*/  IMAD.WIDE R4, R59, 0x2, R2 ;  /* 0x000000023b047825 */ /* 0x000fe200078e0202 */
[C-C-:B-1----:R-:W-:Y:S02]  /*1880*/  PRMT R15, R51.reuse, 0x5410, R52.reuse ;  /* 0x00005410330f7816 */ /* 0x142fe40000000034 */
[----:B------:R-:W-:-:S03]  /*1890*/  PRMT R52, R51, 0x7632, R52 ;  /* 0x0000763233347816 */ /* 0x000fc60000000034 */
[----:B------:R0:W-:Y:S04]  /*18a0*/  STG.E desc[UR10][R12.64+0x4], R15 ;  /* 0x0000040f0c007986 */ /* 0x0001e8000c10190a */
[----:B------:R-:W-:Y:S04]  /*18b0*/  STG.E desc[UR10][R2.64], R50 ;  /* 0x0000003202007986 */ /* 0x000fe8000c10190a */
[----:B------:R1:W-:Y:S01]  /*18c0*/  STG.E desc[UR10][R2.64+0x4], R52 ;  /* 0x0000043402007986 */ /* 0x0003e2000c10190a */
[----:B0-----:R-:W-:Y:S01]  /*18d0*/  PRMT R15, R41, 0x5410, R42 ;  /* 0x00005410290f7816 */ /* 0x001fe2000000002a */
[----:B------:R-:W-:Y:S01]  /*18e0*/  IMAD.WIDE R12, R59, 0x2, R4 ;  /* 0x000000023b0c7825 */ /* 0x000fe200078e0204 */
[----:B------:R-:W-:-:S03]  /*18f0*/  PRMT R42, R41, 0x7632, R42 ;  /* 0x00007632292a7816 */ /* 0x000fc6000000002a */
[----:B------:R0:W-:Y:S01]  /*1900*/  STG.E desc[UR10][R4.64], R15 ;  /* 0x0000000f04007986 */ /* 0x0001e2000c10190a */
[----:B-1----:R-:W-:Y:S01]  /*1910*/  IMAD.WIDE R2, R59, 0x2, R12 ;  /* 0x000000023b027825 */ /* 0x002fe200078e020c */
[C-C-:B0-----:R-:W-:Y:S02]  /*1920*/  PRMT R15, R43.reuse, 0x5410, R44.reuse ;  /* 0x000054102b0f7816 */ /* 0x141fe4000000002c */
        /* <DEDUP_REMOVED lines=23> */
.L_x_408:
[----:B------:R-:W-:Y:S01]  /*1aa0*/  VIADD R8, R8, 0x20 ;  /* 0x0000002008087836 */ /* 0x000fe20000000000 */
[----:B------:R-:W-:Y:S01]  /*1ab0*/  UIADD3 UR5, UR5, 0x8, URZ ;  /* 0x0000000805057890 */ /* 0x000fe2000fffe03f */
[----:B------:R-:W-:-:S03]  /*1ac0*/  IMAD.WIDE R56, R59, 0x8, R56 ;  /* 0x000000083b387825 */ /* 0x000fc600078e0238 */
[----:B------:R-:W-:Y:S01]  /*1ad0*/  ISETP.NE.AND P1, PT, R8, 0x90, PT ;  /* 0x000000900800780c */ /* 0x000fe20003f25270 */
[----:B------:R-:W-:-:S04]  /*1ae0*/  IMAD.WIDE R54, R59, 0x8, R54 ;  /* 0x000000083b367825 */ /* 0x000fc800078e0236 */
[----:B------:R-:W-:-:S08]  /*1af0*/  IMAD R7, R59, 0x8, R7 ;  /* 0x000000083b077824 */ /* 0x000fd000078e0207 */
[----:B------:R-:W-:Y:S05]  /*1b00*/  @P1 BRA `(.L_x_409) ;  /* 0xffffffec00bc1947 */ /* 0x000fea000383ffff */
[----:B------:R-:W-:Y:S01]  /*1b10*/  VIADD R31, R31, 0x20 ;  /* 0x000000201f1f7836 */ /* 0x000fe20000000000 */
[----:B------:R-:W-:Y:S01]  /*1b20*/  UMOV UR4, UR5 ;  /* 0x0000000500047c82 */ /* 0x000fe20008000000 */
[----:B0-2---:R-:W-:Y:S02]  /*1b30*/  IMAD.MOV.U32 R2, RZ, RZ, R28 ;  /* 0x000000ffff027224 */ /* 0x005fe400078e001c */
[----:B------:R-:W-:Y:S01]  /*1b40*/  IMAD.MOV.U32 R3, RZ, RZ, R27 ;  /* 0x000000ffff037224 */ /* 0x000fe200078e001b */
[----:B------:R-:W-:Y:S01]  /*1b50*/  ISETP.GE.AND P1, PT, R31, R29, PT ;  /* 0x0000001d1f00720c */ /* 0x000fe20003f26270 */
[----:B------:R-:W-:-:S04]  /*1b60*/  IMAD.WIDE R2, R59, 0x20, R2 ;  /* 0x000000203b027825 */ /* 0x000fc800078e0202 */
[----:B------:R-:W-:Y:S02]  /*1b70*/  IMAD.MOV.U32 R28, RZ, RZ, R2 ;  /* 0x000000ffff1c7224 */ /* 0x000fe400078e0002 */
[----:B------:R-:W-:-:S06]  /*1b80*/  IMAD.MOV.U32 R27, RZ, RZ, R3 ;  /* 0x000000ffff1b7224 */ /* 0x000fcc00078e0003 */
[----:B------:R-:W-:Y:S05]  /*1b90*/  @!P1 BRA `(.L_x_410) ;  /* 0xffffffe800e89947 */ /* 0x000fea000383ffff */
[----:B------:R-:W-:Y:S05]  /*1ba0*/  EXIT ;  /* 0x000000000000794d */ /* 0x000fea0003800000 */
.L_x_411:
        /* <DEDUP_REMOVED lines=13> */
.L_x_1816:


//--------------------- .text._ZN4vllm4gptq33gemm_half_q_half_gptq_8bit_kernelILb1ELi8EEEvPK6__halfPKjS6_S4_PS2_iiiibPKi --------------------------
	.section	.text._ZN4vllm4gptq33gemm_half_q_half_gptq_8bit_kernelILb1ELi8EEEvPK6__halfPKjS6_S4_PS2_iiiibPKi,"ax",@progbits
	.align	128
        .global         _ZN4vllm4gptq33gemm_half_q_half_gptq_8bit_kernelILb1ELi8EEEvPK6__halfPKjS6_S4_PS2_iiiibPKi
        .type           _ZN4vllm4gptq33gemm_half_q_half_gptq_8bit_kernelILb1ELi8EEEvPK6__halfPKjS6_S4_PS2_iiiibPKi,@function
        .size           _ZN4vllm4gptq33gemm_half_q_half_gptq_8bit_kernelILb1ELi8EEEvPK6__halfPKjS6_S4_PS2_iiiibPKi,(.L_x_1817 - _ZN4vllm4gptq33gemm_half_q_half_gptq_8bit_kernelILb1ELi8EEEvPK6__halfPKjS6_S4_PS2_iiiibPKi)
        .other          _ZN4vllm4gptq33gemm_half_q_half_gptq_8bit_kernelILb1ELi8EEEvPK6__halfPKjS6_S4_PS2_iiiibPKi,@"STO_CUDA_ENTRY STV_DEFAULT"
_ZN4vllm4gptq33gemm_half_q_half_gptq_8bit_kernelILb1ELi8EEEvPK6__halfPKjS6_S4_PS2_iiiibPKi:
.text._ZN4vllm4gptq33gemm_half_q_half_gptq_8bit_kernelILb1ELi8EEEvPK6__halfPKjS6_S4_PS2_iiiibPKi:
[----:B------:R-:W-:Y:S01]  /*0000*/  LDC R1, c[0x0][0x28] ;  /* 0x00000a00ff017b82 */ /* 0x000fe20000000800 */
[----:B------:R-:W0:Y:S07]  /*0010*/  S2R R0, SR_CTAID.Z ;  /* 0x0000000000007919 */ /* 0x000e2e0000002700 */
[----:B------:R-:W1:Y:S01]  /*0020*/  LDC R19, c[0x0][0x240] ;  /* 0x00009000ff137b82 */ /* 0x000e620000000800 */
[----:B------:R-:W-:Y:S01]  /*0030*/  ULDC.64 UR8, c[0x0][0x208] ;  /* 0x0000820000087ab9 */ /* 0x000fe20000000a00 */
[----:B------:R-:W-:Y:S01]  /*0040*/  BSSY B0, `(.L_x_412) ;  /* 0x0000052000007945 */ /* 0x000fe20003800000 */
[----:B------:R-:W2:Y:S01]  /*0050*/  S2R R18, SR_TID.X ;  /* 0x0000000000127919 */ /* 0x000ea20000002100 */
[----:B------:R-:W3:Y:S01]  /*0060*/  S2R R2, SR_CTAID.X ;  /* 0x0000000000027919 */ /* 0x000ee20000002500 */
[----:B0-----:R-:W-:-:S04]  /*0070*/  SHF.L.U32 R41, R0, 0x7, RZ ;  /* 0x0000000700297819 */ /* 0x001fc800000006ff */
[CC--:B--2---:R-:W-:Y:S02]  /*0080*/  IADD3 R3, R41.reuse, R18.reuse, RZ ;  /* 0x0000001229037210 */ /* 0x0c4fe40007ffe0ff */
[----:B-1----:R-:W-:Y:S02]  /*0090*/  VIADDMNMX.U32 R28, R41, 0x80, R19, PT ;  /* 0x00000080291c7846 */ /* 0x002fe40003800013 */
[----:B---3--:R-:W-:Y:S02]  /*00a0*/  LEA R2, R2, R18, 0x7 ;  /* 0x0000001202027211 */ /* 0x008fe400078e38ff */
[----:B------:R-:W-:Y:S02]  /*00b0*/  ISETP.GE.U32.AND P0, PT, R3, R28, PT ;  /* 0x0000001c0300720c */ /* 0x000fe40003f06070 */
[----:B------:R-:W-:-:S11]  /*00c0*/  SHF.L.U32 R29, R2, 0x2, RZ ;  /* 0x00000002021d7819 */ /* 0x000fd600000006ff */
[----:B------:R-:W-:Y:S05]  /*00d0*/  @P0 BRA `(.L_x_413) ;  /* 0x0000000400200947 */ /* 0x000fea0003800000 */
[----:B------:R-:W0:Y:S01]  /*00e0*/  S2UR UR4, SR_CTAID.Y ;  /* 0x00000000000479c3 */ /* 0x000e220000002600 */
[----:B------:R-:W-:Y:S01]  /*00f0*/  ULDC.64 UR10, c[0x0][0x250] ;  /* 0x00009400000a7ab9 */ /* 0x000fe20000000a00 */
[----:B------:R-:W-:Y:S01]  /*0100*/  UMOV UR5, 0x400 ;  /* 0x0000040000057882 */ /* 0x000fe20000000000 */
[----:B------:R-:W-:-:S04]  /*0110*/  ISETP.NE.U32.AND P0, PT, RZ, UR10, PT ;  /* 0x0000000aff007c0c */ /* 0x000fc8000bf05070 */
[----:B------:R-:W-:Y:S01]  /*0120*/  ISETP.NE.AND.EX P0, PT, RZ, UR11, PT, P0 ;  /* 0x0000000bff007c0c */ /* 0x000fe2000bf05300 */
[----:B------:R-:W1:Y:S01]  /*0130*/  S2UR UR6, SR_CgaCtaId ;  /* 0x00000000000679c3 */ /* 0x000e620000008800 */
[----:B0-----:R-:W-:-:S06]  /*0140*/  USHF.L.U32 UR4, UR4, 0x3, URZ ;  /* 0x0000000304047899 */ /* 0x001fcc000800063f */
[----:B------:R-:W-:Y:S01]  /*0150*/  IMAD R2, R19, UR4, RZ ;  /* 0x0000000413027c24 */ /* 0x000fe2000f8e02ff */
[----:B-1----:R-:W-:-:S04]  /*0160*/  ULEA UR5, UR6, UR5, 0x18 ;  /* 0x0000000506057291 */ /* 0x002fc8000f8ec03f */
[----:B------:R-:W-:Y:S02]  /*0170*/  SHF.R.S32.HI R4, RZ, 0x1f, R2 ;  /* 0x0000001fff047819 */ /* 0x000fe40000011402 */
[----:B------:R-:W-:Y:S01]  /*0180*/  LEA R18, R18, UR5, 0x1 ;  /* 0x0000000512127c11 */ /* 0x000fe2000f8e08ff */
[----:B------:R-:W-:Y:S06]  /*0190*/  @!P0 BRA `(.L_x_414) ;  /* 0x0000000000808947 */ /* 0x000fec0003800000 */
[----:B------:R-:W-:Y:S01]  /*01a0*/  LEA R14, P0, R3, UR10, 0x2 ;  /* 0x0000000a030e7c11 */ /* 0x000fe2000f8010ff */
[----:B------:R-:W-:-:S03]  /*01b0*/  ULDC.64 UR4, c[0x0][0x210] ;  /* 0x0000840000047ab9 */ /* 0x000fc60000000a00 */
[----:B------:R-:W-:-:S06]  /*01c0*/  LEA.HI.X R15, R3, UR11, RZ, 0x2, P0 ;  /* 0x0000000b030f7c11 */ /* 0x000fcc00080f14ff */
[----:B------:R-:W2:Y:S02]  /*01d0*/  LDG.E.CONSTANT R15, desc[UR8][R14.64] ;  /* 0x000000080e0f7981 */ /* 0x000ea4000c1e9900 */
[----:B--2---:R-:W-:-:S04]  /*01e0*/  IADD3 R3, P0, R2, R15, RZ ;  /* 0x0000000f02037210 */ /* 0x004fc80007f1e0ff */
[----:B------:R-:W-:Y:S02]  /*01f0*/  LEA.HI.X.SX32 R4, R15, R4, 0x1, P0 ;  /* 0x000000040f047211 */ /* 0x000fe400000f0eff */
[----:B------:R-:W-:-:S04]  /*0200*/  LEA R2, P0, R3, UR4, 0x1 ;  /* 0x0000000403027c11 */ /* 0x000fc8000f8008ff */
[----:B------:R-:W-:-:S03]  /*0210*/  LEA.HI.X R3, R3, UR5, R4, 0x1, P0 ;  /* 0x0000000503037c11 */ /* 0x000fc600080f0c04 */
[----:B------:R-:W-:-:S03]  /*0220*/  IMAD.WIDE R4, R19, 0x2, R2 ;  /* 0x0000000213047825 */ /* 0x000fc600078e0202 */
[----:B------:R-:W2:Y:S01]  /*0230*/  LDG.E.U16.CONSTANT R3, desc[UR8][R2.64] ;  /* 0x0000000802037981 */ /* 0x000ea2000c1e9500 */
[----:B------:R-:W-:-:S03]  /*0240*/  IMAD.WIDE R6, R19, 0x2, R4 ;  /* 0x0000000213067825 */ /* 0x000fc600078e0204 */
[----:B------:R-:W3:Y:S01]  /*0250*/  LDG.E.U16.CONSTANT R5, desc[UR8][R4.64] ;  /* 0x0000000804057981 */ /* 0x000ee2000c1e9500 */
[----:B------:R-:W-:-:S03]  /*0260*/  IMAD.WIDE R8, R19, 0x2, R6 ;  /* 0x0000000213087825 */ /* 0x000fc600078e0206 */
[----:B------:R-:W4:Y:S01]  /*0270*/  LDG.E.U16.CONSTANT R7, desc[UR8][R6.64] ;  /* 0x0000000806077981 */ /* 0x000f22000c1e9500 */
[----:B------:R-:W-:-:S03]  /*0280*/  IMAD.WIDE R10, R19, 0x2, R8 ;  /* 0x00000002130a7825 */ /* 0x000fc600078e0208 */
[----:B------:R-:W5:Y:S01]  /*0290*/  LDG.E.U16.CONSTANT R9, desc[UR8][R8.64] ;  /* 0x0000000808097981 */ /* 0x000f62000c1e9500 */
[----:B------:R-:W-:-:S03]  /*02a0*/  IMAD.WIDE R12, R19, 0x2, R10 ;  /* 0x00000002130c7825 */ /* 0x000fc600078e020a */
[----:B------:R-:W5:Y:S01]  /*02b0*/  LDG.E.U16.CONSTANT R11, desc[UR8][R10.64] ;  /* 0x000000080a0b7981 */ /* 0x000f62000c1e9500 */
[----:B------:R-:W-:-:S03]  /*02c0*/  IMAD.WIDE R14, R19, 0x2, R12 ;  /* 0x00000002130e7825 */ /* 0x000fc600078e020c */
[----:B------:R-:W5:Y:S01]  /*02d0*/  LDG.E.U16.CONSTANT R13, desc[UR8][R12.64] ;  /* 0x000000080c0d7981 */ /* 0x000f62000c1e9500 */
[----:B------:R-:W-:-:S03]  /*02e0*/  IMAD.WIDE R16, R19, 0x2, R14 ;  /* 0x0000000213107825 */ /* 0x000fc600078e020e */
[----:B------:R-:W5:Y:S04]  /*02f0*/  LDG.E.U16.CONSTANT R15, desc[UR8][R14.64] ;  /* 0x000000080e0f7981 */ /* 0x000f68000c1e9500 */
[----:B------:R-:W5:Y:S04]  /*0300*/  LDG.E.U16.CONSTANT R17, desc[UR8][R16.64] ;  /* 0x0000000810117981 */ /* 0x000f68000c1e9500 */
[----:B--2---:R0:W-:Y:S04]  /*0310*/  STS.U16 [R18], R3 ;  /* 0x0000000312007388 */ /* 0x0041e80000000400 */
[----:B---3--:R0:W-:Y:S04]  /*0320*/  STS.U16 [R18+0x100], R5 ;  /* 0x0001000512007388 */ /* 0x0081e80000000400 */
[----:B----4-:R0:W-:Y:S04]  /*0330*/  STS.U16 [R18+0x200], R7 ;  /* 0x0002000712007388 */ /* 0x0101e80000000400 */
[----:B-----5:R0:W-:Y:S04]  /*0340*/  STS.U16 [R18+0x300], R9 ;  /* 0x0003000912007388 */ /* 0x0201e80000000400 */
[----:B------:R0:W-:Y:S04]  /*0350*/  STS.U16 [R18+0x400], R11 ;  /* 0x0004000b12007388 */ /* 0x0001e80000000400 */
[----:B------:R0:W-:Y:S04]  /*0360*/  STS.U16 [R18+0x500], R13 ;  /* 0x0005000d12007388 */ /* 0x0001e80000000400 */
[----:B------:R0:W-:Y:S04]  /*0370*/  STS.U16 [R18+0x600], R15 ;  /* 0x0006000f12007388 */ /* 0x0001e80000000400 */
[----:B------:R0:W-:Y:S01]  /*0380*/  STS.U16 [R18+0x700], R17 ;  /* 0x0007001112007388 */ /* 0x0001e20000000400 */
[----:B------:R-:W-:Y:S05]  /*0390*/  BRA `(.L_x_413) ;  /* 0x0000000000707947 */ /* 0x000fea0003800000 */
.L_x_414:
[----:B------:R-:W-:Y:S01]  /*03a0*/  IADD3 R3, P0, R3, R2, RZ ;  /* 0x0000000203037210 */ /* 0x000fe20007f1e0ff */
[----:B------:R-:W-:-:S03]  /*03b0*/  ULDC.64 UR4, c[0x0][0x210] ;  /* 0x0000840000047ab9 */ /* 0x000fc60000000a00 */
[----:B------:R-:W-:Y:S02]  /*03c0*/  IADD3.X R4, RZ, R4, RZ, P0, !PT ;  /* 0x00000004ff047210 */ /* 0x000fe400007fe4ff */
        /* <DEDUP_REMOVED lines=24> */
[----:B------:R1:W-:Y:S02]  /*0550*/  STS.U16 [R18+0x700], R17 ;  /* 0x0007001112007388 */ /* 0x0003e40000000400 */
.L_x_413:
[----:B------:R-:W-:Y:S05]  /*0560*/  BSYNC B0 ;  /* 0x0000000000007941 */ /* 0x000fea0003800000 */
.L_x_412:
[----:B------:R-:W-:Y:S02]  /*0570*/  ULDC UR4, c[0x0][0x23c] ;  /* 0x00008f0000047ab9 */ /* 0x000fe40000000800 */
[----:B------:R-:W-:-:S04]  /*0580*/  MOV R30, UR4 ;  /* 0x00000004001e7c02 */ /* 0x000fc80008000f00 */
[----:B------:R-:W-:-:S13]  /*0590*/  ISETP.GE.AND P0, PT, R29, R30, PT ;  /* 0x0000001e1d00720c */ /* 0x000fda0003f06270 */
[----:B------:R-:W-:Y:S05]  /*05a0*/  @P0 EXIT ;  /* 0x000000000000094d */ /* 0x000fea0003800000 */
[----:B------:R-:W2:Y:S01]  /*05b0*/  LDC R8, c[0x0][0x244] ;  /* 0x00009100ff087b82 */ /* 0x000ea20000000800 */
[----:B01----:R-:W-:Y:S02]  /*05c0*/  IABS R7, R19 ;  /* 0x0000001300077213 */ /* 0x003fe40000000000 */
[----:B------:R-:W-:Y:S02]  /*05d0*/  PRMT R33, RZ, 0x5410, RZ ;  /* 0x00005410ff217816 */ /* 0x000fe400000000ff */
[----:B------:R-:W-:Y:S02]  /*05e0*/  PRMT R52, RZ, 0x5410, RZ ;  /* 0x00005410ff347816 */ /* 0x000fe400000000ff */
[----:B------:R-:W-:Y:S02]  /*05f0*/  PRMT R49, RZ, 0x5410, RZ ;  /* 0x00005410ff317816 */ /* 0x000fe400000000ff */
[----:B------:R-:W-:Y:S02]  /*0600*/  PRMT R112, RZ, 0x5410, RZ ;  /* 0x00005410ff707816 */ /* 0x000fe400000000ff */
[----:B------:R-:W-:-:S02]  /*0610*/  PRMT R60, RZ, 0x5410, RZ ;  /* 0x00005410ff3c7816 */ /* 0x000fc400000000ff */
[----:B------:R-:W-:Y:S02]  /*0620*/  PRMT R61, RZ, 0x5410, RZ ;  /* 0x00005410ff3d7816 */ /* 0x000fe400000000ff */
[----:B------:R-:W-:Y:S02]  /*0630*/  PRMT R87, RZ, 0x5410, RZ ;  /* 0x00005410ff577816 */ /* 0x000fe400000000ff */
[----:B------:R-:W-:Y:S02]  /*0640*/  PRMT R88, RZ, 0x5410, RZ ;  /* 0x00005410ff587816 */ /* 0x000fe400000000ff */
[----:B------:R-:W-:Y:S02]  /*0650*/  PRMT R50, RZ, 0x5410, RZ ;  /* 0x00005410ff327816 */ /* 0x000fe400000000ff */
[----:B------:R-:W-:Y:S02]  /*0660*/  PRMT R48, RZ, 0x5410, RZ ;  /* 0x00005410ff307816 */ /* 0x000fe400000000ff */
[----:B------:R-:W-:-:S02]  /*0670*/  PRMT R51, RZ, 0x5410, RZ ;  /* 0x00005410ff337816 */ /* 0x000fc400000000ff */
[----:B--2---:R-:W-:Y:S02]  /*0680*/  IABS R6, R8 ;  /* 0x0000000800067213 */ /* 0x004fe40000000000 */
[----:B------:R-:W-:Y:S02]  /*0690*/  PRMT R47, RZ, 0x5410, RZ ;  /* 0x00005410ff2f7816 */ /* 0x000fe400000000ff */
[----:B------:R-:W0:Y:S01]  /*06a0*/  I2F.RP R4, R6 ;  /* 0x0000000600047306 */ /* 0x000e220000209400 */
[----:B------:R-:W-:Y:S02]  /*06b0*/  PRMT R62, RZ, 0x5410, RZ ;  /* 0x00005410ff3e7816 */ /* 0x000fe400000000ff */
[----:B------:R-:W-:Y:S02]  /*06c0*/  PRMT R63, RZ, 0x5410, RZ ;  /* 0x00005410ff3f7816 */ /* 0x000fe400000000ff */
[----:B------:R-:W-:Y:S02]  /*06d0*/  PRMT R64, RZ, 0x5410, RZ ;  /* 0x00005410ff407816 */ /* 0x000fe400000000ff */
[----:B------:R-:W-:Y:S01]  /*06e0*/  PRMT R65, RZ, 0x5410, RZ ;  /* 0x00005410ff417816 */ /* 0x000fe200000000ff */
[----:B0-----:R-:W0:Y:S02]  /*06f0*/  MUFU.RCP R4, R4 ;  /* 0x0000000400047308 */ /* 0x001e240000001000 */
[----:B0-----:R-:W-:-:S06]  /*0700*/  IADD3 R2, R4, 0xffffffe, RZ ;  /* 0x0ffffffe04027810 */ /* 0x001fcc0007ffe0ff */
[----:B------:R0:W1:Y:S02]  /*0710*/  F2I.FTZ.U32.TRUNC.NTZ R3, R2 ;  /* 0x0000000200037305 */ /* 0x000064000021f000 */
[----:B0-----:R-:W-:Y:S01]  /*0720*/  HFMA2.MMA R2, -RZ, RZ, 0, 0 ;  /* 0x00000000ff027435 */ /* 0x001fe200000001ff */
[----:B-1----:R-:W-:-:S05]  /*0730*/  IADD3 R5, RZ, -R3, RZ ;  /* 0x80000003ff057210 */ /* 0x002fca0007ffe0ff */
[----:B------:R-:W-:-:S04]  /*0740*/  IMAD R5, R5, R6, RZ ;  /* 0x0000000605057224 */ /* 0x000fc800078e02ff */
[----:B------:R-:W-:Y:S01]  /*0750*/  IMAD.HI.U32 R3, R3, R5, R2 ;  /* 0x0000000503037227 */ /* 0x000fe200078e0002 */
[----:B------:R-:W-:Y:S02]  /*0760*/  MOV R5, R7 ;  /* 0x0000000700057202 */ /* 0x000fe40000000f00 */
[----:B------:R-:W-:-:S03]  /*0770*/  LOP3.LUT R2, R19, R8, RZ, 0x3c, !PT ;  /* 0x0000000813027212 */ /* 0x000fc600078e3cff */
[----:B------:R-:W-:Y:S01]  /*0780*/  IMAD.HI.U32 R31, R3, R5, RZ ;  /* 0x00000005031f7227 */ /* 0x000fe200078e00ff */
[----:B------:R-:W-:Y:S01]  /*0790*/  BAR.SYNC.DEFER_BLOCKING 0x0 ;  /* 0x0000000000007b1d */ /* 0x000fe20000010000 */
[----:B------:R-:W-:-:S03]  /*07a0*/  ISETP.GE.AND P1, PT, R2, RZ, PT ;  /* 0x000000ff0200720c */ /* 0x000fc60003f26270 */
[----:B------:R-:W-:-:S05]  /*07b0*/  IADD3 R3, RZ, -R31, RZ ;  /* 0x8000001fff037210 */ /* 0x000fca0007ffe0ff */
[----:B------:R-:W-:-:S05]  /*07c0*/  IMAD R3, R6, R3, R5 ;  /* 0x0000000306037224 */ /* 0x000fca00078e0205 */
[----:B------:R-:W-:-:S13]  /*07d0*/  ISETP.GT.U32.AND P2, PT, R6, R3, PT ;  /* 0x000000030600720c */ /* 0x000fda0003f44070 */
[-C--:B------:R-:W-:Y:S02]  /*07e0*/  @!P2 IADD3 R3, R3, -R6.reuse, RZ ;  /* 0x800000060303a210 */ /* 0x080fe40007ffe0ff */
[----:B------:R-:W-:Y:S02]  /*07f0*/  @!P2 IADD3 R31, R31, 0x1, RZ ;  /* 0x000000011f1fa810 */ /* 0x000fe40007ffe0ff */
[----:B------:R-:W-:Y:S02]  /*0800*/  ISETP.GE.U32.AND P0, PT, R3, R6, PT ;  /* 0x000000060300720c */ /* 0x000fe40003f06070 */
[----:B------:R-:W-:-:S11]  /*0810*/  ISETP.NE.AND P2, PT, R8, RZ, PT ;  /* 0x000000ff0800720c */ /* 0x000fd60003f45270 */
[----:B------:R-:W-:-:S04]  /*0820*/  @P0 IADD3 R31, R31, 0x1, RZ ;  /* 0x000000011f1f0810 */ /* 0x000fc80007ffe0ff */
[----:B------:R-:W-:Y:S02]  /*0830*/  @!P1 IADD3 R31, RZ, -R31, RZ ;  /* 0x8000001fff1f9210 */ /* 0x000fe40007ffe0ff */
[----:B------:R-:W-:Y:S02]  /*0840*/  @!P2 LOP3.LUT R31, RZ, R8, RZ, 0x33, !PT ;  /* 0x00000008ff1fa212 */ /* 0x000fe400078e33ff */
[----:B------:R-:W-:Y:S02]  /*0850*/  SHF.R.S32.HI R8, RZ, 0x1f, R29 ;  /* 0x0000001fff087819 */ /* 0x000fe4000001141d */
[----:B------:R-:W0:Y:S01]  /*0860*/  I2F.U32.RP R4, R31 ;  /* 0x0000001f00047306 */ /* 0x000e220000209000 */
[----:B------:R-:W-:Y:S02]  /*0870*/  IADD3 R5, RZ, -R31, RZ ;  /* 0x8000001fff057210 */ /* 0x000fe40007ffe0ff */
[----:B------:R-:W-:Y:S02]  /*0880*/  ISETP.NE.U32.AND P2, PT, R31, RZ, PT ;  /* 0x000000ff1f00720c */ /* 0x000fe40003f45070 */
[----:B------:R-:W-:-:S04]  /*0890*/  LEA.HI R8, R8, R29, RZ, 0x2 ;  /* 0x0000001d08087211 */ /* 0x000fc800078f10ff */
[----:B------:R-:W-:Y:S01]  /*08a0*/  SHF.R.S32.HI R32, RZ, 0x2, R8 ;  /* 0x00000002ff207819 */ /* 0x000fe20000011408 */
[----:B0-----:R-:W0:Y:S02]  /*08b0*/  MUFU.RCP R4, R4 ;  /* 0x0000000400047308 */ /* 0x001e240000001000 */
[----:B0-----:R-:W-:-:S06]  /*08c0*/  IADD3 R2, R4, 0xffffffe, RZ ;  /* 0x0ffffffe04027810 */ /* 0x001fcc0007ffe0ff */
[----:B------:R0:W1:Y:S02]  /*08d0*/  F2I.FTZ.U32.TRUNC.NTZ R3, R2 ;  /* 0x0000000200037305 */ /* 0x000064000021f000 */
[----:B0-----:R-:W-:Y:S01]  /*08e0*/  HFMA2.MMA R2, -RZ, RZ, 0, 0 ;  /* 0x00000000ff027435 */ /* 0x001fe200000001ff */
[----:B-1----:R-:W-:-:S09]  /*08f0*/  IMAD R5, R5, R3, RZ ;  /* 0x0000000305057224 */ /* 0x002fd200078e02ff */
[----:B------:R-:W-:Y:S02]  /*0900*/  IMAD.HI.U32 R6, R3, R5, R2 ;  /* 0x0000000503067227 */ /* 0x000fe400078e0002 */
[----:B------:R-:W0:Y:S04]  /*0910*/  LDC.64 R4, c[0x0][0x228] ;  /* 0x00008a00ff047b82 */ /* 0x000e280000000a00 */
[----:B------:R-:W-:-:S04]  /*0920*/  IMAD.HI.U32 R37, R6, R41, RZ ;  /* 0x0000002906257227 */ /* 0x000fc800078e00ff */
[----:B------:R-:W1:Y:S01]  /*0930*/  LDC.64 R2, c[0x0][0x220] ;  /* 0x00008800ff027b82 */ /* 0x000e620000000a00 */
[----:B------:R-:W-:-:S05]  /*0940*/  IADD3 R6, RZ, -R37, RZ ;  /* 0x80000025ff067210 */ /* 0x000fca0007ffe0ff */
[----:B------:R-:W-:-:S05]  /*0950*/  IMAD R6, R31, R6, R41 ;  /* 0x000000061f067224 */ /* 0x000fca00078e0229 */
[----:B------:R-:W-:-:S13]  /*0960*/  ISETP.GE.U32.AND P0, PT, R6, R31, PT ;  /* 0x0000001f0600720c */ /* 0x000fda0003f06070 */
[----:B------:R-:W-:Y:S02]  /*0970*/  @P0 IADD3 R6, -R31, R6, RZ ;  /* 0x000000061f060210 */ /* 0x000fe40007ffe1ff */
[----:B------:R-:W-:Y:S02]  /*0980*/  @P0 IADD3 R37, R37, 0x1, RZ ;  /* 0x0000000125250810 */ /* 0x000fe40007ffe0ff */
[----:B------:R-:W-:Y:S02]  /*0990*/  ISETP.GE.U32.AND P1, PT, R6, R31, PT ;  /* 0x0000001f0600720c */ /* 0x000fe40003f26070 */
[----:B------:R-:W-:-:S11]  /*09a0*/  ISETP.GE.AND P0, PT, R41, R28, PT ;  /* 0x0000001c2900720c */ /* 0x000fd60003f06270 */
[----:B------:R-:W-:Y:S02]  /*09b0*/  @P1 IADD3 R37, R37, 0x1, RZ ;  /* 0x0000000125251810 */ /* 0x000fe40007ffe0ff */
[----:B------:R-:W-:-:S05]  /*09c0*/  @!P2 LOP3.LUT R37, RZ, R31, RZ, 0x33, !PT ;  /* 0x0000001fff25a212 */ /* 0x000fca00078e33ff */
[----:B------:R-:W-:-:S05]  /*09d0*/  IMAD R6, R30, R37, RZ ;  /* 0x000000251e067224 */ /* 0x000fca00078e02ff */
[----:B------:R-:W-:Y:S02]  /*09e0*/  SHF.R.S32.HI R7, RZ, 0x1f, R6 ;  /* 0x0000001fff077819 */ /* 0x000fe40000011406 */
[-C--:B------:R-:W-:Y:S02]  /*09f0*/  IADD3 R9, R29, R6.reuse, RZ ;  /* 0x000000061d097210 */ /* 0x080fe40007ffe0ff */
[----:B------:R-:W-:-:S03]  /*0a00*/  LEA.HI R7, R7, R6, RZ, 0x2 ;  /* 0x0000000607077211 */ /* 0x000fc600078f10ff */
[----:B0-----:R-:W-:Y:S01]  /*0a10*/  IMAD.WIDE R4, R9, 0x2, R4 ;  /* 0x0000000209047825 */ /* 0x001fe200078e0204 */
[----:B------:R-:W-:-:S05]  /*0a20*/  LEA.HI.SX32 R7, R7, R32, 0x1e ;  /* 0x0000002007077211 */ /* 0x000fca00078ff2ff */
[----:B-1----:R-:W-:Y:S01]  /*0a30*/  IMAD.WIDE R2, R7, 0x4, R2 ;  /* 0x0000000407027825 */ /* 0x002fe200078e0202 */
[----:B------:R-:W-:Y:S06]  /*0a40*/  @P0 BRA `(.L_x_415) ;  /* 0x0000009000bc0947 */ /* 0x000fec0003800000 */
[----:B------:R-:W2:Y:S04]  /*0a50*/  LDG.E.CONSTANT R2, desc[UR8][R2.64] ;  /* 0x0000000802027981 */ /* 0x000ea8000c1e9900 */
[----:B------:R0:W5:Y:S04]  /*0a60*/  LDG.E.CONSTANT R12, desc[UR8][R4.64] ;  /* 0x00000008040c7981 */ /* 0x000168000c1e9900 */
[----:B------:R0:W5:Y:S01]  /*0a70*/  LDG.E.CONSTANT R14, desc[UR8][R4.64+0x4] ;  /* 0x00000408040e7981 */ /* 0x000162000c1e9900 */
[----:B------:R-:W-:Y:S01]  /*0a80*/  SHF.L.U32 R0, R0, 0x5, RZ ;  /* 0x0000000500007819 */ /* 0x000fe200000006ff */
[----:B------:R-:W1:Y:S01]  /*0a90*/  S2UR UR6, SR_CgaCtaId ;  /* 0x00000000000679c3 */ /* 0x000e620000008800 */
[----:B------:R-:W-:-:S02]  /*0aa0*/  ULDC.64 UR4, c[0x0][0x218] ;  /* 0x0000860000047ab9 */ /* 0x000fc40000000a00 */
[----:B------:R-:W-:-:S05]  /*0ab0*/  LOP3.LUT R7, R0, 0x3fffffe0, RZ, 0xc0, !PT ;  /* 0x3fffffe000077812 */ /* 0x000fca00078ec0ff */
[----:B------:R-:W-:-:S05]  /*0ac0*/  IMAD R30, R7, R30, RZ ;  /* 0x0000001e071e7224 */ /* 0x000fca00078e02ff */
[----:B------:R-:W-:Y:S02]  /*0ad0*/  SHF.R.S32.HI R0, RZ, 0x1f, R30 ;  /* 0x0000001fff007819 */ /* 0x000fe4000001141e */
[----:B------:R-:W-:-:S04]  /*0ae0*/  IADD3 R19, P0, R29, R30, RZ ;  /* 0x0000001e1d137210 */ /* 0x000fc80007f1e0ff */
[----:B------:R-:W-:Y:S02]  /*0af0*/  LEA.HI.X.SX32 R0, R29, R0, 0x1, P0 ;  /* 0x000000001d007211 */ /* 0x000fe400000f0eff */
[C---:B------:R-:W-:Y:S01]  /*0b00*/  LEA R18, P0, R19.reuse, UR4, 0x2 ;  /* 0x0000000413127c11 */ /* 0x040fe2000f8010ff */
[----:B------:R-:W-:Y:S02]  /*0b10*/  ULDC.U8 UR4, c[0x0][0x248] ;  /* 0x0000920000047ab9 */ /* 0x000fe40000000000 */
[----:B------:R-:W-:Y:S01]  /*0b20*/  UPRMT UR4, UR4, 0x8880, URZ ;  /* 0x0000888004047896 */ /* 0x000fe2000800003f */
[----:B------:R-:W-:Y:S01]  /*0b30*/  LEA.HI.X R19, R19, UR5, R0, 0x2, P0 ;  /* 0x0000000513137c11 */ /* 0x000fe200080f1400 */
[----:B------:R-:W-:Y:S01]  /*0b40*/  UMOV UR5, 0x400 ;  /* 0x0000040000057882 */ /* 0x000fe20000000000 */
[----:B------:R-:W-:Y:S01]  /*0b50*/  IADD3 R38, R41, R31, RZ ;  /* 0x0000001f29267210 */ /* 0x000fe20007ffe0ff */
[----:B------:R-:W-:Y:S01]  /*0b60*/  UISETP.NE.AND UP0, UPT, UR4, URZ, UPT ;  /* 0x0000003f0400728c */ /* 0x000fe2000bf05270 */
[----:B------:R-:W-:Y:S01]  /*0b70*/  PRMT R33, R33, 0x5410, RZ ;  /* 0x0000541021217816 */ /* 0x000fe200000000ff */
[----:B-1----:R-:W-:-:S02]  /*0b80*/  ULEA UR4, UR6, UR5, 0x18 ;  /* 0x0000000506047291 */ /* 0x002fc4000f8ec03f */
[----:B------:R-:W-:Y:S01]  /*0b90*/  USEL UR5, URZ, 0x1, UP0 ;  /* 0x000000013f057887 */ /* 0x000fe20008000000 */
[----:B------:R-:W-:Y:S01]  /*0ba0*/  ULDC UR6, c[0x0][0x23c] ;  /* 0x00008f0000067ab9 */ /* 0x000fe20000000800 */
[--C-:B--2---:R-:W-:Y:S02]  /*0bb0*/  SHF.R.U32.HI R36, RZ, 0x10, R2.reuse ;  /* 0x00000010ff247819 */ /* 0x104fe40000011602 */
[--C-:B------:R-:W-:Y:S02]  /*0bc0*/  SHF.R.U32.HI R35, RZ, 0x8, R2.reuse ;  /* 0x00000008ff237819 */ /* 0x100fe40000011602 */
[----:B------:R-:W-:Y:S02]  /*0bd0*/  SHF.R.U32.HI R39, RZ, 0x18, R2 ;  /* 0x00000018ff277819 */ /* 0x000fe40000011602 */
[----:B------:R-:W-:Y:S02]  /*0be0*/  LOP3.LUT R40, R2, 0xff, RZ, 0xc0, !PT ;  /* 0x000000ff02287812 */ /* 0x000fe400078ec0ff */
[----:B------:R-:W-:-:S02]  /*0bf0*/  LOP3.LUT R36, R36, 0xff, RZ, 0xc0, !PT ;  /* 0x000000ff24247812 */ /* 0x000fc400078ec0ff */
[----:B0-----:R-:W-:-:S07]  /*0c00*/  LOP3.LUT R35, R35, 0xff, RZ, 0xc0, !PT ;  /* 0x000000ff23237812 */ /* 0x001fce00078ec0ff */
.L_x_417:
[----:B------:R-:W0:Y:S01]  /*0c10*/  LDC R30, c[0x0][0x23c] ;  /* 0x00008f00ff1e7b82 */ /* 0x000e220000000800 */
[----:B------:R-:W2:Y:S01]  /*0c20*/  LDG.E.128.CONSTANT R8, desc[UR8][R18.64] ;  /* 0x0000000812087981 */ /* 0x000ea2000c1e9d00 */
[----:B0-----:R-:W-:-:S05]  /*0c30*/  IMAD.WIDE R16, R30, 0x4, R18 ;  /* 0x000000041e107825 */ /* 0x001fca00078e0212 */
[----:B-----5:R0:W5:Y:S01]  /*0c40*/  LDG.E.128.CONSTANT R4, desc[UR8][R16.64] ;  /* 0x0000000810047981 */ /* 0x020162000c1e9d00 */
[----:B------:R-:W-:Y:S02]  /*0c50*/  ISETP.NE.AND P0, PT, R41, R38, PT ;  /* 0x000000262900720c */ /* 0x000fe40003f05270 */
[----:B--2---:R-:W-:-:S11]  /*0c60*/  LOP3.LUT R21, R9, 0xff, RZ, 0xc0, !PT ;  /* 0x000000ff09157812 */ /* 0x004fd600078ec0ff */
[----:B0-----:R-:W-:Y:S05]  /*0c70*/  @P0 BRA `(.L_x_416) ;  /* 0x0000000000500947 */ /* 0x001fea0003800000 */
[----:B------:R-:W0:Y:S01]  /*0c80*/  LDC.64 R2, c[0x0][0x220] ;  /* 0x00008800ff027b82 */ /* 0x000e220000000a00 */
[----:B------:R-:W-:-:S05]  /*0c90*/  IADD3 R37, R37, 0x1, RZ ;  /* 0x0000000125257810 */ /* 0x000fca0007ffe0ff */
[----:B------:R-:W-:Y:S02]  /*0ca0*/  IMAD R0, R37, UR6, RZ ;  /* 0x0000000625007c24 */ /* 0x000fe4000f8e02ff */
[----:B------:R-:W1:Y:S03]  /*0cb0*/  LDC.64 R18, c[0x0][0x228] ;  /* 0x00008a00ff127b82 */ /* 0x000e660000000a00 */
[----:B------:R-:W-:Y:S02]  /*0cc0*/  SHF.R.S32.HI R13, RZ, 0x1f, R0 ;  /* 0x0000001fff0d7819 */ /* 0x000fe40000011400 */
[-C--:B------:R-:W-:Y:S02]  /*0cd0*/  IADD3 R15, R29, R0.reuse, RZ ;  /* 0x000000001d0f7210 */ /* 0x080fe40007ffe0ff */
[----:B------:R-:W-:-:S04]  /*0ce0*/  LEA.HI R13, R13, R0, RZ, 0x2 ;  /* 0x000000000d0d7211 */ /* 0x000fc800078f10ff */
[----:B------:R-:W-:-:S05]  /*0cf0*/  LEA.HI.SX32 R13, R13, R32, 0x1e ;  /* 0x000000200d0d7211 */ /* 0x000fca00078ff2ff */
[----:B0-----:R-:W-:-:S06]  /*0d00*/  IMAD.WIDE R2, R13, 0x4, R2 ;  /* 0x000000040d027825 */ /* 0x001fcc00078e0202 */
[----:B------:R-:W2:Y:S01]  /*0d10*/  LDG.E.CONSTANT R2, desc[UR8][R2.64] ;  /* 0x0000000802027981 */ /* 0x000ea2000c1e9900 */
[----:B-1----:R-:W-:-:S05]  /*0d20*/  IMAD.WIDE R18, R15, 0x2, R18 ;  /* 0x000000020f127825 */ /* 0x002fca00078e0212 */
[----:B------:R0:W5:Y:S04]  /*0d30*/  LDG.E.CONSTANT R12, desc[UR8][R18.64] ;  /* 0x00000008120c7981 */ /* 0x000168000c1e9900 */
[----:B------:R0:W5:Y:S01]  /*0d40*/  LDG.E.CONSTANT R14, desc[UR8][R18.64+0x4] ;  /* 0x00000408120e7981 */ /* 0x000162000c1e9900 */
[----:B------:R-:W-:Y:S02]  /*0d50*/  IADD3 R38, R31, R41, RZ ;  /* 0x000000291f267210 */ /* 0x000fe40007ffe0ff */
[--C-:B--2---:R-:W-:Y:S02]  /*0d60*/  SHF.R.U32.HI R35, RZ, 0x8, R2.reuse ;  /* 0x00000008ff237819 */ /* 0x104fe40000011602 */
[----:B------:R-:W-:Y:S02]  /*0d70*/  SHF.R.U32.HI R36, RZ, 0x10, R2 ;  /* 0x00000010ff247819 */ /* 0x000fe40000011602 */
[----:B------:R-:W-:-:S02]  /*0d80*/  LOP3.LUT R40, R2, 0xff, RZ, 0xc0, !PT ;  /* 0x000000ff02287812 */ /* 0x000fc400078ec0ff */
[----:B------:R-:W-:Y:S02]  /*0d90*/  SHF.R.U32.HI R39, RZ, 0x18, R2 ;  /* 0x00000018ff277819 */ /* 0x000fe40000011602 */
[----:B------:R-:W-:Y:S02]  /*0da0*/  LOP3.LUT R35, R35, 0xff, RZ, 0xc0, !PT ;  /* 0x000000ff23237812 */ /* 0x000fe400078ec0ff */
[----:B0-----:R-:W-:-:S07]  /*0db0*/  LOP3.LUT R36, R36, 0xff, RZ, 0xc0, !PT ;  /* 0x000000ff24247812 */ /* 0x001fce00078ec0ff */
.L_x_416:
[----:B------:R-:W-:Y:S02]  /*0dc0*/  LOP3.LUT R3, R11, 0xff, RZ, 0xc0, !PT ;  /* 0x000000ff0b037812 */ /* 0x000fe400078ec0ff */
[----:B------:R-:W-:Y:S02]  /*0dd0*/  IADD3 R20, R39, UR5, RZ ;  /* 0x0000000527147c10 */ /* 0x000fe4000fffe0ff */
[----:B------:R-:W-:Y:S02]  /*0de0*/  LOP3.LUT R2, R8, 0xff, RZ, 0xc0, !PT ;  /* 0x000000ff08027812 */ /* 0x000fe400078ec0ff */
[----:B------:R-:W-:Y:S02]  /*0df0*/  IADD3 R0, R3, -R20, RZ ;  /* 0x8000001403007210 */ /* 0x000fe40007ffe0ff */
[----:B------:R-:W-:Y:S02]  /*0e00*/  IADD3 R23, R40, UR5, RZ ;  /* 0x0000000528177c10 */ /* 0x000fe4000fffe0ff */
[----:B------:R-:W-:-:S02]  /*0e10*/  SHF.R.U32.HI R3, RZ, 0x8, R8 ;  /* 0x00000008ff037819 */ /* 0x000fc40000011608 */
[----:B------:R-:W-:Y:S01]  /*0e20*/  IADD3 R22, R35, UR5, RZ ;  /* 0x0000000523167c10 */ /* 0x000fe2000fffe0ff */
[----:B------:R-:W0:Y:S01]  /*0e30*/  I2F.F16 R0, R0 ;  /* 0x0000000000007306 */ /* 0x000e220000200c00 */
[----:B------:R-:W-:Y:S02]  /*0e40*/  IADD3 R2, R2, -R23, RZ ;  /* 0x8000001702027210 */ /* 0x000fe40007ffe0ff */
[----:B------:R-:W-:Y:S02]  /*0e50*/  LOP3.LUT R18, R3, 0xff, RZ, 0xc0, !PT ;  /* 0x000000ff03127812 */ /* 0x000fe400078ec0ff */
[----:B------:R-:W-:Y:S02]  /*0e60*/  SHF.R.U32.HI R3, RZ, 0x8, R9 ;  /* 0x00000008ff037819 */ /* 0x000fe40000011609 */
[----:B------:R-:W-:Y:S01]  /*0e70*/  SHF.R.U32.HI R19, RZ, 0x8, R10 ;  /* 0x00000008ff137819 */ /* 0x000fe2000001160a */
[----:B------:R1:W-:Y:S01]  /*0e80*/  I2F.F16 R15, R2 ;  /* 0x00000002000f7306 */ /* 0x0003e20000200c00 */
[----:B------:R-:W-:-:S02]  /*0e90*/  IADD3 R13, R21, -R22, RZ ;  /* 0x80000016150d7210 */ /* 0x000fc40007ffe0ff */
[----:B------:R-:W-:Y:S02]  /*0ea0*/  LOP3.LUT R3, R3, 0xff, RZ, 0xc0, !PT ;  /* 0x000000ff03037812 */ /* 0x000fe400078ec0ff */
[----:B------:R-:W-:Y:S02]  /*0eb0*/  IADD3 R21, R36, UR5, RZ ;  /* 0x0000000524157c10 */ /* 0x000fe4000fffe0ff */
[----:B------:R-:W-:Y:S01]  /*0ec0*/  IADD3 R3, -R22, R3, RZ ;  /* 0x0000000316037210 */ /* 0x000fe20007ffe1ff */
[----:B------:R-:W-:Y:S01]  /*0ed0*/  I2F.F16 R13, R13 ;  /* 0x0000000d000d7306 */ /* 0x000fe20000200c00 */
[----:B-1----:R-:W-:Y:S01]  /*0ee0*/  LOP3.LUT R2, R19, 0xff, RZ, 0xc0, !PT ;  /* 0x000000ff13027812 */ /* 0x002fe200078ec0ff */
[----:B0-----:R-:W-:Y:S01]  /*0ef0*/  HADD2.F32 R0, -RZ, R0.H0_H0 ;  /* 0x20000000ff007230 */ /* 0x001fe20000004100 */
[----:B------:R-:W-:Y:S02]  /*0f00*/  LEA.HI R67, R8, -R23, RZ, 0x8 ;  /* 0x8000001708437211 */ /* 0x000fe400078f40ff */
[----:B------:R-:W-:-:S02]  /*0f10*/  IADD3 R55, -R21, R2, RZ ;  /* 0x0000000215377210 */ /* 0x000fc40007ffe1ff */
[----:B------:R-:W-:Y:S01]  /*0f20*/  SHF.R.U32.HI R2, RZ, 0x10, R8 ;  /* 0x00000010ff027819 */ /* 0x000fe20000011608 */
[----:B------:R0:W1:Y:S01]  /*0f30*/  I2F.F16 R57, R3 ;  /* 0x0000000300397306 */ /* 0x0000620000200c00 */
[----:B------:R-:W-:Y:S02]  /*0f40*/  SHF.R.U32.HI R8, RZ, 0x10, R10 ;  /* 0x00000010ff087819 */ /* 0x000fe4000001160a */
[----:B------:R-:W-:Y:S02]  /*0f50*/  LOP3.LUT R2, R2, 0xff, RZ, 0xc0, !PT ;  /* 0x000000ff02027812 */ /* 0x000fe400078ec0ff */
[----:B------:R-:W-:Y:S02]  /*0f60*/  LOP3.LUT R8, R8, 0xff, RZ, 0xc0, !PT ;  /* 0x000000ff08087812 */ /* 0x000fe400078ec0ff */
[----:B------:R-:W-:Y:S01]  /*0f70*/  IADD3 R2, -R23, R2, RZ ;  /* 0x0000000217027210 */ /* 0x000fe20007ffe1ff */
[----:B------:R-:W2:Y:S01]  /*0f80*/  I2F.F16 R55, R55 ;  /* 0x0000003700377306 */ /* 0x000ea20000200c00 */
[----:B0-----:R-:W-:-:S02]  /*0f90*/  SHF.R.U32.HI R3, RZ, 0x10, R9 ;  /* 0x00000010ff037819 */ /* 0x001fc40000011609 */
[----:B------:R-:W-:Y:S02]  /*0fa0*/  LEA.HI R68, R9, -R22, RZ, 0x8 ;  /* 0x8000001609447211 */ /* 0x000fe400078f40ff */
[----:B------:R-:W-:Y:S02]  /*0fb0*/  LOP3.LUT R3, R3, 0xff, RZ, 0xc0, !PT ;  /* 0x000000ff03037812 */ /* 0x000fe400078ec0ff */
[----:B------:R-:W-:Y:S01]  /*0fc0*/  IADD3 R8, -R21, R8, RZ ;  /* 0x0000000815087210 */ /* 0x000fe20007ffe1ff */
[----:B------:R0:W3:Y:S01]  /*0fd0*/  I2F.F16 R53, R2 ;  /* 0x0000000200357306 */ /* 0x0000e20000200c00 */
[----:B------:R-:W-:Y:S01]  /*0fe0*/  IADD3 R3, -R22, R3, RZ ;  /* 0x0000000316037210 */ /* 0x000fe20007ffe1ff */
[----:B-1----:R-:W-:Y:S01]  /*0ff0*/  HADD2.F32 R57, -RZ, R57.H0_H0 ;  /* 0x20000039ff397230 */ /* 0x002fe20000004100 */
[----:B------:R-:W-:Y:S02]  /*1000*/  IADD3 R58, -R23, R18, RZ ;  /* 0x00000012173a7210 */ /* 0x000fe40007ffe1ff */
[----:B------:R-:W-:-:S02]  /*1010*/  LOP3.LUT R18, R10, 0xff, RZ, 0xc0, !PT ;  /* 0x000000ff0a127812 */ /* 0x000fc400078ec0ff */
[----:B------:R-:W-:Y:S01]  /*1020*/  LEA.HI R70, R10, -R21, RZ, 0x8 ;  /* 0x800000150a467211 */ /* 0x000fe200078f40ff */
[----:B------:R1:W4:Y:S01]  /*1030*/  I2F.F16 R56, R3 ;  /* 0x0000000300387306 */ /* 0x0003220000200c00 */
[----:B0-----:R-:W-:Y:S01]  /*1040*/  SHF.R.U32.HI R2, RZ, 0x10, R11 ;  /* 0x00000010ff027819 */ /* 0x001fe2000001160b */
[----:B--2---:R-:W-:Y:S01]  /*1050*/  HADD2.F32 R55, -RZ, R55.H0_H0 ;  /* 0x20000037ff377230 */ /* 0x004fe20000004100 */
[----:B-----5:R-:W-:Y:S02]  /*1060*/  SHF.R.U32.HI R10, RZ, 0x8, R6 ;  /* 0x00000008ff0a7819 */ /* 0x020fe40000011606 */
[----:B------:R-:W-:Y:S02]  /*1070*/  LOP3.LUT R9, R2, 0xff, RZ, 0xc0, !PT ;  /* 0x000000ff02097812 */ /* 0x000fe400078ec0ff */
[----:B------:R-:W-:Y:S01]  /*1080*/  LOP3.LUT R2, R4, 0xff, RZ, 0xc0, !PT ;  /* 0x000000ff04027812 */ /* 0x000fe200078ec0ff */
[----:B------:R0:W2:Y:S01]  /*1090*/  I2F.F16 R66, R8 ;  /* 0x0000000800427306 */ /* 0x0000a20000200c00 */
[----:B-1----:R-:W-:Y:S01]  /*10a0*/  LOP3.LUT R3, R5, 0xff, RZ, 0xc0, !PT ;  /* 0x000000ff05037812 */ /* 0x002fe200078ec0ff */
[----:B---3--:R-:W-:Y:S01]  /*10b0*/  HADD2.F32 R53, -RZ, R53.H0_H0 ;  /* 0x20000035ff357230 */ /* 0x008fe20000004100 */
[----:B------:R-:W-:-:S02]  /*10c0*/  IADD3 R2, -R23, R2, RZ ;  /* 0x0000000217027210 */ /* 0x000fc40007ffe1ff */
[----:B------:R-:W-:Y:S02]  /*10d0*/  IADD3 R86, -R22, R3, RZ ;  /* 0x0000000316567210 */ /* 0x000fe40007ffe1ff */
[----:B------:R-:W-:Y:S01]  /*10e0*/  SHF.R.U32.HI R3, RZ, 0x8, R4 ;  /* 0x00000008ff037819 */ /* 0x000fe20000011604 */
[----:B------:R1:W3:Y:S01]  /*10f0*/  I2F.F16 R74, R2 ;  /* 0x00000002004a7306 */ /* 0x0002e20000200c00 */
[----:B0-----:R-:W-:Y:S01]  /*1100*/  LOP3.LUT R8, R6, 0xff, RZ, 0xc0, !PT ;  /* 0x000000ff06087812 */ /* 0x001fe200078ec0ff */
[----:B----4-:R-:W-:Y:S01]  /*1110*/  HADD2.F32 R56, -RZ, R56.H0_H0 ;  /* 0x20000038ff387230 */ /* 0x010fe20000004100 */
[----:B------:R-:W-:Y:S02]  /*1120*/  IADD3 R9, -R20, R9, RZ ;  /* 0x0000000914097210 */ /* 0x000fe40007ffe1ff */
[----:B------:R-:W-:Y:S02]  /*1130*/  IADD3 R85, -R21, R8, RZ ;  /* 0x0000000815557210 */ /* 0x000fe40007ffe1ff */
[----:B------:R-:W-:Y:S01]  /*1140*/  LOP3.LUT R8, R3, 0xff, RZ, 0xc0, !PT ;  /* 0x000000ff03087812 */ /* 0x000fe200078ec0ff */
[----:B------:R0:W4:Y:S01]  /*1150*/  I2F.F16 R54, R9 ;  /* 0x0000000900367306 */ /* 0x0001220000200c00 */
[----:B-1----:R-:W1:Y:S01]  /*1160*/  LDS.64 R2, [UR4+0x100] ;  /* 0x00010004ff027984 */ /* 0x002e620008000a00 */
[----:B------:R-:W-:Y:S01]  /*1170*/  SHF.R.U32.HI R19, RZ, 0x8, R11 ;  /* 0x00000008ff137819 */ /* 0x000fe2000001160b */
[----:B--2---:R-:W-:Y:S01]  /*1180*/  HADD2.F32 R66, -RZ, R66.H0_H0 ;  /* 0x20000042ff427230 */ /* 0x004fe20000004100 */
[----:B------:R-:W-:-:S02]  /*1190*/  LEA.HI R69, R11, -R20, RZ, 0x8 ;  /* 0x800000140b457211 */ /* 0x000fc400078f40ff */
[----:B------:R-:W-:Y:S01]  /*11a0*/  IADD3 R8, -R23, R8, RZ ;  /* 0x0000000817087210 */ /* 0x000fe20007ffe1ff */
[----:B---3--:R-:W-:Y:S01]  /*11b0*/  HADD2.F32 R74, -RZ, R74.H0_H0 ;  /* 0x2000004aff4a7230 */ /* 0x008fe20000004100 */
[----:B------:R-:W-:Y:S01]  /*11c0*/  IADD3 R18, R18, -R21, RZ ;  /* 0x8000001512127210 */ /* 0x000fe20007ffe0ff */
[----:B------:R-:W2:Y:S01]  /*11d0*/  I2F.F16 R58, R58 ;  /* 0x0000003a003a7306 */ /* 0x000ea20000200c00 */
[----:B0-----:R-:W-:Y:S02]  /*11e0*/  LOP3.LUT R9, R7, 0xff, RZ, 0xc0, !PT ;  /* 0x000000ff07097812 */ /* 0x001fe400078ec0ff */
[----:B------:R-:W-:Y:S02]  /*11f0*/  LOP3.LUT R10, R10, 0xff, RZ, 0xc0, !PT ;  /* 0x000000ff0a0a7812 */ /* 0x000fe400078ec0ff */
[----:B------:R-:W-:Y:S01]  /*1200*/  IADD3 R84, -R20, R9, RZ ;  /* 0x0000000914547210 */ /* 0x000fe20007ffe1ff */
[----:B----4-:R-:W-:Y:S01]  /*1210*/  HADD2.F32 R54, -RZ, R54.H0_H0 ;  /* 0x20000036ff367230 */ /* 0x010fe20000004100 */
[----:B------:R-:W-:Y:S01]  /*1220*/  SHF.R.U32.HI R9, RZ, 0x8, R5 ;  /* 0x00000008ff097819 */ /* 0x000fe20000011605 */
[----:B------:R-:W0:Y:S01]  /*1230*/  I2F.F16 R83, R8 ;  /* 0x0000000800537306 */ /* 0x000e220000200c00 */
[----:B------:R-:W-:-:S02]  /*1240*/  LOP3.LUT R19, R19, 0xff, RZ, 0xc0, !PT ;  /* 0x000000ff13137812 */ /* 0x000fc400078ec0ff */
[----:B------:R-:W-:Y:S02]  /*1250*/  LOP3.LUT R9, R9, 0xff, RZ, 0xc0, !PT ;  /* 0x000000ff09097812 */ /* 0x000fe400078ec0ff */
[----:B------:R-:W-:Y:S02]  /*1260*/  IADD3 R10, -R21, R10, RZ ;  /* 0x0000000a150a7210 */ /* 0x000fe40007ffe1ff */
[----:B------:R-:W-:Y:S01]  /*1270*/  IADD3 R82, -R22, R9, RZ ;  /* 0x0000000916527210 */ /* 0x000fe20007ffe1ff */
[----:B------:R-:W-:Y:S01]  /*1280*/  I2F.F16 R18, R18 ;  /* 0x0000001200127306 */ /* 0x000fe20000200c00 */
[----:B------:R-:W-:Y:S01]  /*1290*/  SHF.R.U32.HI R9, RZ, 0x8, R7 ;  /* 0x00000008ff097819 */ /* 0x000fe20000011607 */
[----:B--2---:R-:W-:Y:S01]  /*12a0*/  HADD2.F32 R58, -RZ, R58.H0_H0 ;  /* 0x2000003aff3a7230 */ /* 0x004fe20000004100 */
[----:B------:R-:W-:Y:S02]  /*12b0*/  IADD3 R19, -R20, R19, RZ ;  /* 0x0000001314137210 */ /* 0x000fe40007ffe1ff */
[----:B------:R-:W-:-:S02]  /*12c0*/  LOP3.LUT R11, R9, 0xff, RZ, 0xc0, !PT ;  /* 0x000000ff090b7812 */ /* 0x000fc400078ec0ff */
[----:B------:R-:W-:Y:S01]  /*12d0*/  SHF.R.U32.HI R9, RZ, 0x10, R4 ;  /* 0x00000010ff097819 */ /* 0x000fe20000011604 */
[----:B------:R-:W2:Y:S01]  /*12e0*/  I2F.F16 R81, R10 ;  /* 0x0000000a00517306 */ /* 0x000ea20000200c00 */
[----:B------:R-:W-:Y:S01]  /*12f0*/  IADD3 R11, -R20, R11, RZ ;  /* 0x0000000b140b7210 */ /* 0x000fe20007ffe1ff */
[----:B0-----:R-:W-:Y:S01]  /*1300*/  HADD2.F32 R83, -RZ, R83.H0_H0 ;  /* 0x20000053ff537230 */ /* 0x001fe20000004100 */
[----:B------:R-:W-:Y:S02]  /*1310*/  LOP3.LUT R8, R9, 0xff, RZ, 0xc0, !PT ;  /* 0x000000ff09087812 */ /* 0x000fe400078ec0ff */
[----:B------:R-:W-:Y:S02]  /*1320*/  SHF.R.U32.HI R9, RZ, 0x10, R5 ;  /* 0x00000010ff097819 */ /* 0x000fe40000011605 */
[----:B------:R-:W-:Y:S01]  /*1330*/  IADD3 R8, -R23, R8, RZ ;  /* 0x0000000817087210 */ /* 0x000fe20007ffe1ff */
[----:B------:R0:W3:Y:S01]  /*1340*/  I2F.F16 R80, R11 ;  /* 0x0000000b00507306 */ /* 0x0000e20000200c00 */
[----:B-1----:R-:W-:Y:S01]  /*1350*/  HADD2.F32 R24, -RZ, R2.H1_H1 ;  /* 0x30000002ff187230 */ /* 0x002fe20000004100 */
[----:B------:R-:W-:Y:S01]  /*1360*/  LEA.HI R77, R5, -R22, RZ, 0x8 ;  /* 0x80000016054d7211 */ /* 0x000fe200078f40ff */
[--C-:B------:R-:W-:Y:S01]  /*1370*/  HADD2.F32 R25, -RZ, R3.reuse.H0_H0 ;  /* 0x20000003ff197230 */ /* 0x100fe20000004100 */
[----:B------:R-:W-:Y:S01]  /*1380*/  LEA.HI R78, R4, -R23, RZ, 0x8 ;  /* 0x80000017044e7211 */ /* 0x000fe200078f40ff */
[----:B------:R-:W-:Y:S01]  /*1390*/  HADD2.F32 R26, -RZ, R3.H1_H1 ;  /* 0x30000003ff1a7230 */ /* 0x000fe20000004100 */
[----:B------:R-:W-:Y:S01]  /*13a0*/  LOP3.LUT R9, R9, 0xff, RZ, 0xc0, !PT ;  /* 0x000000ff09097812 */ /* 0x000fe200078ec0ff */
[----:B------:R-:W-:Y:S01]  /*13b0*/  HADD2.F32 R3, -RZ, R13.H0_H0 ;  /* 0x2000000dff037230 */ /* 0x000fe20000004100 */
[----:B------:R1:W4:Y:S01]  /*13c0*/  I2F.F16 R59, R19 ;  /* 0x00000013003b7306 */ /* 0x0003220000200c00 */
[----:B0-----:R-:W0:Y:S01]  /*13d0*/  LDS.64 R10, [UR4+0x108] ;  /* 0x00010804ff0a7984 */ /* 0x001e220008000a00 */
[----:B------:R-:W-:Y:S01]  /*13e0*/  SHF.R.U32.HI R4, RZ, 0x10, R6 ;  /* 0x00000010ff047819 */ /* 0x000fe20000011606 */
[----:B--2---:R-:W-:Y:S01]  /*13f0*/  HADD2.F32 R81, -RZ, R81.H0_H0 ;  /* 0x20000051ff517230 */ /* 0x004fe20000004100 */
[----:B------:R-:W-:-:S02]  /*1400*/  IADD3 R9, -R22, R9, RZ ;  /* 0x0000000916097210 */ /* 0x000fc40007ffe1ff */
[----:B------:R-:W-:Y:S01]  /*1410*/  LOP3.LUT R4, R4, 0xff, RZ, 0xc0, !PT ;  /* 0x000000ff04047812 */ /* 0x000fe200078ec0ff */
[----:B---3--:R-:W-:Y:S01]  /*1420*/  HADD2.F32 R80, -RZ, R80.H0_H0 ;  /* 0x20000050ff507230 */ /* 0x008fe20000004100 */
[----:B------:R2:W3:Y:S01]  /*1430*/  I2F.F16 R73, R8 ;  /* 0x0000000800497306 */ /* 0x0004e20000200c00 */
[----:B-1----:R-:W-:Y:S01]  /*1440*/  HADD2.F32 R19, -RZ, R2.H0_H0 ;  /* 0x20000002ff137230 */ /* 0x002fe20000004100 */
[----:B------:R-:W-:Y:S01]  /*1450*/  IADD3 R4, -R21, R4, RZ ;  /* 0x0000000415047210 */ /* 0x000fe20007ffe1ff */
[----:B------:R-:W-:Y:S01]  /*1460*/  HADD2.F32 R2, -RZ, R18.H0_H0 ;  /* 0x20000012ff027230 */ /* 0x000fe20000004100 */
[----:B------:R-:W-:Y:S02]  /*1470*/  LEA.HI R6, R6, -R21, RZ, 0x8 ;  /* 0x8000001506067211 */ /* 0x000fe400078f40ff */
[----:B------:R-:W-:Y:S01]  /*1480*/  FFMA.FTZ R34, R3, R19, RZ ;  /* 0x0000001303227223 */ /* 0x000fe200000100ff */
[----:B----4-:R-:W-:Y:S01]  /*1490*/  HADD2.F32 R59, -RZ, R59.H0_H0 ;  /* 0x2000003bff3b7230 */ /* 0x010fe20000004100 */
[----:B------:R1:W-:Y:S01]  /*14a0*/  I2F.F16 R71, R9 ;  /* 0x0000000900477306 */ /* 0x0003e20000200c00 */
[----:B--2---:R-:W-:-:S02]  /*14b0*/  HADD2.F32 R8, -RZ, R15.H0_H0 ;  /* 0x2000000fff087230 */ /* 0x004fc40000004100 */
[-C--:B------:R-:W-:Y:S01]  /*14c0*/  FFMA.FTZ R42, R2, R19.reuse, RZ ;  /* 0x00000013022a7223 */ /* 0x080fe200000100ff */
[-C--:B------:R-:W-:Y:S02]  /*14d0*/  FFMA.FTZ R44, R0, R19.reuse, RZ ;  /* 0x00000013002c7223 */ /* 0x080fe400000100ff */
[----:B------:R-:W-:Y:S01]  /*14e0*/  FFMA.FTZ R5, R8, R19, RZ ;  /* 0x0000001308057223 */ /* 0x000fe200000100ff */
[-C--:B------:R-:W-:Y:S01]  /*14f0*/  FFMA.FTZ R13, R55, R24.reuse, R42 ;  /* 0x00000018370d7223 */ /* 0x080fe2000001002a */
[----:B------:R-:W2:Y:S01]  /*1500*/  I2F.F16 R68, R68 ;  /* 0x0000004400447306 */ /* 0x000ea20000200c00 */
[-C--:B-1----:R-:W-:Y:S01]  /*1510*/  FFMA.FTZ R9, R57, R24.reuse, R34 ;  /* 0x0000001839097223 */ /* 0x082fe20000010022 */
[-C--:B------:R-:W-:Y:S01]  /*1520*/  FFMA.FTZ R18, R58, R24.reuse, R5 ;  /* 0x000000183a127223 */ /* 0x080fe20000010005 */
[----:B------:R-:W-:Y:S01]  /*1530*/  SHF.R.U32.HI R5, RZ, 0x10, R7 ;  /* 0x00000010ff057819 */ /* 0x000fe20000011607 */
[----:B------:R-:W-:Y:S01]  /*1540*/  FFMA.FTZ R27, R59, R24, R44 ;  /* 0x000000183b1b7223 */ /* 0x000fe2000001002c */
[-C--:B------:R-:W-:Y:S01]  /*1550*/  FFMA.FTZ R15, R56, R25.reuse, R9 ;  /* 0x00000019380f7223 */ /* 0x080fe20000010009 */
[----:B------:R-:W-:Y:S01]  /*1560*/  LEA.HI R7, R7, -R20, RZ, 0x8 ;  /* 0x8000001407077211 */ /* 0x000fe200078f40ff */
[-C--:B------:R-:W-:Y:S01]  /*1570*/  FFMA.FTZ R18, R53, R25.reuse, R18 ;  /* 0x0000001935127223 */ /* 0x080fe20000010012 */
[----:B------:R-:W-:Y:S01]  /*1580*/  LOP3.LUT R5, R5, 0xff, RZ, 0xc0, !PT ;  /* 0x000000ff05057812 */ /* 0x000fe200078ec0ff */
[----:B------:R-:W1:Y:S01]  /*1590*/  I2F.F16 R67, R67 ;  /* 0x0000004300437306 */ /* 0x000e620000200c00 */
[-C--:B------:R-:W-:Y:S01]  /*15a0*/  FFMA.FTZ R19, R66, R25.reuse, R13 ;  /* 0x0000001942137223 */ /* 0x080fe2000001000d */
[----:B------:R-:W-:Y:S01]  /*15b0*/  FFMA.FTZ R24, R54, R25, R27 ;  /* 0x0000001936187223 */ /* 0x000fe2000001001b */
[----:B------:R-:W-:Y:S01]  /*15c0*/  IADD3 R9, -R20, R5, RZ ;  /* 0x0000000514097210 */ /* 0x000fe20007ffe1ff */
[----:B---3--:R-:W-:-:S02]  /*15d0*/  HADD2.F32 R73, -RZ, R73.H0_H0 ;  /* 0x20000049ff497230 */ /* 0x008fc40000004100 */
[----:B--2---:R-:W-:Y:S02]  /*15e0*/  HADD2.F32 R68, -RZ, R68.H0_H0 ;  /* 0x20000044ff447230 */ /* 0x004fe40000004100 */
[----:B------:R-:W2:Y:S01]  /*15f0*/  I2F.F16 R70, R70 ;  /* 0x0000004600467306 */ /* 0x000ea20000200c00 */
[----:B------:R-:W-:Y:S02]  /*1600*/  HADD2.F32 R71, -RZ, R71.H0_H0 ;  /* 0x20000047ff477230 */ /* 0x000fe40000004100 */
[----:B------:R-:W-:Y:S01]  /*1610*/  FFMA.FTZ R25, R68, R26, R15 ;  /* 0x0000001a44197223 */ /* 0x000fe2000001000f */
[--C-:B0-----:R-:W-:Y:S02]  /*1620*/  HADD2.F32 R15, -RZ, R10.reuse.H0_H0 ;  /* 0x2000000aff0f7230 */ /* 0x101fe40000004100 */
[----:B------:R-:W-:Y:S02]  /*1630*/  HADD2.F32 R10, -RZ, R10.H1_H1 ;  /* 0x3000000aff0a7230 */ /* 0x000fe40000004100 */
[----:B------:R-:W0:Y:S01]  /*1640*/  I2F.F16 R69, R69 ;  /* 0x0000004500457306 */ /* 0x000e220000200c00 */
[----:B-1----:R-:W-:-:S05]  /*1650*/  HADD2.F32 R67, -RZ, R67.H0_H0 ;  /* 0x20000043ff437230 */ /* 0x002fca0000004100 */
[-C--:B------:R-:W-:Y:S01]  /*1660*/  FFMA.FTZ R13, R67, R26.reuse, R18 ;  /* 0x0000001a430d7223 */ /* 0x080fe20000010012 */
[----:B--2---:R-:W-:Y:S01]  /*1670*/  HADD2.F32 R70, -RZ, R70.H0_H0 ;  /* 0x20000046ff467230 */ /* 0x004fe20000004100 */
[----:B------:R1:W2:Y:S04]  /*1680*/  I2F.F16 R72, R4 ;  /* 0x0000000400487306 */ /* 0x0002a80000200c00 */
[-C--:B------:R-:W-:Y:S02]  /*1690*/  FFMA.FTZ R34, R70, R26.reuse, R19 ;  /* 0x0000001a46227223 */ /* 0x080fe40000010013 */
[----:B------:R-:W-:Y:S01]  /*16a0*/  LDS.64 R18, [UR4+0x208] ;  /* 0x00020804ff127984 */ /* 0x000fe20008000a00 */
[----:B0-----:R-:W-:Y:S01]  /*16b0*/  HADD2.F32 R69, -RZ, R69.H0_H0 ;  /* 0x20000045ff457230 */ /* 0x001fe20000004100 */
[----:B------:R-:W0:Y:S02]  /*16c0*/  I2F.F16 R86, R86 ;  /* 0x0000005600567306 */ /* 0x000e240000200c00 */
[----:B-1----:R-:W1:Y:S02]  /*16d0*/  LDS.64 R4, [UR4+0x200] ;  /* 0x00020004ff047984 */ /* 0x002e640008000a00 */
[----:B------:R-:W-:Y:S01]  /*16e0*/  FFMA.FTZ R27, R69, R26, R24 ;  /* 0x0000001a451b7223 */ /* 0x000fe20000010018 */
[----:B------:R-:W-:Y:S01]  /*16f0*/  FFMA.FTZ R24, R74, R15, R13 ;  /* 0x0000000f4a187223 */ /* 0x000fe2000001000d */
[----:B------:R-:W-:-:S02]  /*1700*/  HADD2.F32 R26, -RZ, R11.H0_H0 ;  /* 0x2000000bff1a7230 */ /* 0x000fc40000004100 */
[----:B------:R-:W3:Y:S01]  /*1710*/  I2F.F16 R85, R85 ;  /* 0x0000005500557306 */ /* 0x000ee20000200c00 */
[----:B--2---:R-:W-:Y:S02]  /*1720*/  HADD2.F32 R72, -RZ, R72.H0_H0 ;  /* 0x20000048ff487230 */ /* 0x004fe40000004100 */
[----:B------:R-:W-:Y:S01]  /*1730*/  FFMA.FTZ R24, R83, R10, R24 ;  /* 0x0000000a53187223 */ /* 0x000fe20000010018 */
[----:B------:R-:W-:Y:S02]  /*1740*/  HADD2.F32 R11, -RZ, R11.H1_H1 ;  /* 0x3000000bff0b7230 */ /* 0x000fe40000004100 */
[----:B0-----:R-:W-:Y:S02]  /*1750*/  HADD2.F32 R86, -RZ, R86.H0_H0 ;  /* 0x20000056ff567230 */ /* 0x001fe40000004100 */
[----:B------:R-:W0:Y:S03]  /*1760*/  I2F.F16 R84, R84 ;  /* 0x0000005400547306 */ /* 0x000e260000200c00 */
[----:B------:R-:W-:Y:S01]  /*1770*/  FFMA.FTZ R25, R86, R15, R25 ;  /* 0x0000000f56197223 */ /* 0x000fe20000010019 */
[----:B---3--:R-:W-:-:S04]  /*1780*/  HADD2.F32 R85, -RZ, R85.H0_H0 ;  /* 0x20000055ff557230 */ /* 0x008fc80000004100 */
[----:B------:R-:W2:Y:S01]  /*1790*/  I2F.F16 R82, R82 ;  /* 0x0000005200527306 */ /* 0x000ea20000200c00 */
[----:B------:R-:W-:Y:S01]  /*17a0*/  FFMA.FTZ R42, R85, R15, R34 ;  /* 0x0000000f552a7223 */ /* 0x000fe20000010022 */
[----:B0-----:R-:W-:-:S06]  /*17b0*/  HADD2.F32 R84, -RZ, R84.H0_H0 ;  /* 0x20000054ff547230 */ /* 0x001fcc0000004100 */
[----:B------:R-:W0:Y:S01]  /*17c0*/  I2F.F16 R9, R9 ;  /* 0x0000000900097306 */ /* 0x000e220000200c00 */
[----:B------:R-:W-:Y:S01]  /*17d0*/  FFMA.FTZ R13, R81, R10, R42 ;  /* 0x0000000a510d7223 */ /* 0x000fe2000001002a */
[----:B------:R-:W-:Y:S01]  /*17e0*/  FFMA.FTZ R27, R84, R15, R27 ;  /* 0x0000000f541b7223 */ /* 0x000fe2000001001b */
[----:B--2---:R-:W-:-:S05]  /*17f0*/  HADD2.F32 R82, -RZ, R82.H0_H0 ;  /* 0x20000052ff527230 */ /* 0x004fca0000004100 */
[----:B------:R-:W2:Y:S01]  /*1800*/  I2F.F16 R6, R6 ;  /* 0x0000000600067306 */ /* 0x000ea20000200c00 */
[-C--:B------:R-:W-:Y:S01]  /*1810*/  FFMA.FTZ R34, R82, R10.reuse, R25 ;  /* 0x0000000a52227223 */ /* 0x080fe20000010019 */
[----:B------:R-:W-:Y:S01]  /*1820*/  FFMA.FTZ R10, R80, R10, R27 ;  /* 0x0000000a500a7223 */ /* 0x000fe2000001001b */
[----:B-1----:R-:W-:-:S05]  /*1830*/  HADD2.F32 R27, -RZ, R5.H0_H0 ;  /* 0x20000005ff1b7230 */ /* 0x002fca0000004100 */
[----:B------:R-:W1:Y:S01]  /*1840*/  I2F.F16 R78, R78 ;  /* 0x0000004e004e7306 */ /* 0x000e620000200c00 */
[----:B0-----:R-:W-:Y:S02]  /*1850*/  HADD2.F32 R79, -RZ, R9.H0_H0 ;  /* 0x20000009ff4f7230 */ /* 0x001fe40000004100 */
[-C--:B------:R-:W-:Y:S01]  /*1860*/  FFMA.FTZ R9, R72, R26.reuse, R13 ;  /* 0x0000001a48097223 */ /* 0x080fe2000001000d */
[-C--:B------:R-:W-:Y:S02]  /*1870*/  FFMA.FTZ R34, R71, R26.reuse, R34 ;  /* 0x0000001a47227223 */ /* 0x080fe40000010022 */
[----:B------:R-:W-:Y:S01]  /*1880*/  FFMA.FTZ R10, R79, R26, R10 ;  /* 0x0000001a4f0a7223 */ /* 0x000fe2000001000a */
[----:B--2---:R-:W-:Y:S01]  /*1890*/  HADD2.F32 R76, -RZ, R6.H0_H0 ;  /* 0x20000006ff4c7230 */ /* 0x004fe20000004100 */
[----:B------:R-:W0:Y:S01]  /*18a0*/  I2F.F16 R77, R77 ;  /* 0x0000004d004d7306 */ /* 0x000e220000200c00 */
[----:B-1----:R-:W-:-:S07]  /*18b0*/  HADD2.F32 R78, -RZ, R78.H0_H0 ;  /* 0x2000004eff4e7230 */ /* 0x002fce0000004100 */
[----:B------:R-:W1:Y:S01]  /*18c0*/  I2F.F16 R7, R7 ;  /* 0x0000000700077306 */ /* 0x000e620000200c00 */
[----:B0-----:R-:W-:-:S05]  /*18d0*/  HADD2.F32 R77, -RZ, R77.H0_H0 ;  /* 0x2000004dff4d7230 */ /* 0x001fca0000004100 */
[-C--:B------:R-:W-:Y:S01]  /*18e0*/  FFMA.FTZ R15, R77, R11.reuse, R34 ;  /* 0x0000000b4d0f7223 */ /* 0x080fe20000010022 */
[----:B------:R-:W-:Y:S02]  /*18f0*/  HADD2.F32 R34, -RZ, R5.H1_H1 ;  /* 0x30000005ff227230 */ /* 0x000fe40000004100 */
[----:B-1----:R-:W-:Y:S02]  /*1900*/  HADD2.F32 R75, -RZ, R7.H0_H0 ;  /* 0x20000007ff4b7230 */ /* 0x002fe40000004100 */
[----:B------:R-:W-:Y:S01]  /*1910*/  FFMA.FTZ R7, R73, R26, R24 ;  /* 0x0000001a49077223 */ /* 0x000fe20000010018 */
[----:B------:R-:W-:-:S03]  /*1920*/  FFMA.FTZ R24, R76, R11, R9 ;  /* 0x0000000b4c187223 */ /* 0x000fc60000010009 */
[-C--:B------:R-:W-:Y:S01]  /*1930*/  FFMA.FTZ R13, R78, R11.reuse, R7 ;  /* 0x0000000b4e0d7223 */ /* 0x080fe20000010007 */
[----:B------:R-:W-:Y:S01]  /*1940*/  FFMA.FTZ R9, R75, R11, R10 ;  /* 0x0000000b4b097223 */ /* 0x000fe2000001000a */
[----:B------:R-:W-:-:S04]  /*1950*/  IMAD.WIDE R10, R30, 0x4, R16 ;  /* 0x000000041e0a7825 */ /* 0x000fc800078e0210 */
[--C-:B------:R-:W-:Y:S02]  /*1960*/  HADD2.F32 R17, -RZ, R4.reuse.H0_H0 ;  /* 0x20000004ff117230 */ /* 0x100fe40000004100 */
[----:B------:R-:W-:Y:S02]  /*1970*/  HADD2.F32 R16, -RZ, R4.H1_H1 ;  /* 0x30000004ff107230 */ /* 0x000fe40000004100 */
[----:B------:R0:W2:Y:S01]  /*1980*/  LDG.E.128.CONSTANT R4, desc[UR8][R10.64] ;  /* 0x000000080a047981 */ /* 0x0000a2000c1e9d00 */
[-C--:B------:R-:W-:Y:S01]  /*1990*/  FFMA.FTZ R25, R8, R17.reuse, RZ ;  /* 0x0000001108197223 */ /* 0x080fe200000100ff */
[-C--:B------:R-:W-:Y:S01]  /*19a0*/  FFMA.FTZ R44, R2, R17.reuse, RZ ;  /* 0x00000011022c7223 */ /* 0x080fe200000100ff */
[-C--:B------:R-:W-:Y:S01]  /*19b0*/  FFMA.FTZ R42, R3, R17.reuse, RZ ;  /* 0x00000011032a7223 */ /* 0x080fe200000100ff */
[----:B------:R-:W-:Y:S01]  /*19c0*/  FFMA.FTZ R46, R0, R17, RZ ;  /* 0x00000011002e7223 */ /* 0x000fe200000100ff */
[-C--:B------:R-:W-:Y:S01]  /*19d0*/  FFMA.FTZ R26, R58, R16.reuse, R25 ;  /* 0x000000103a1a7223 */ /* 0x080fe20000010019 */
[-C--:B------:R-:W-:Y:S01]  /*19e0*/  FFMA.FTZ R25, R55, R16.reuse, R44 ;  /* 0x0000001037197223 */ /* 0x080fe2000001002c */
[-C--:B------:R-:W-:Y:S01]  /*19f0*/  FFMA.FTZ R17, R57, R16.reuse, R42 ;  /* 0x0000001039117223 */ /* 0x080fe2000001002a */
[----:B------:R-:W-:Y:S01]  /*1a00*/  FFMA.FTZ R89, R59, R16, R46 ;  /* 0x000000103b597223 */ /* 0x000fe2000001002e */
[-C--:B------:R-:W-:Y:S01]  /*1a10*/  FFMA.FTZ R26, R53, R27.reuse, R26 ;  /* 0x0000001b351a7223 */ /* 0x080fe2000001001a */
[-C--:B------:R-:W-:Y:S01]  /*1a20*/  FFMA.FTZ R45, R66, R27.reuse, R25 ;  /* 0x0000001b422d7223 */ /* 0x080fe20000010019 */
[-C--:B------:R-:W-:Y:S01]  /*1a30*/  FFMA.FTZ R43, R56, R27.reuse, R17 ;  /* 0x0000001b382b7223 */ /* 0x080fe20000010011 */
[----:B------:R-:W-:Y:S01]  /*1a40*/  FFMA.FTZ R16, R54, R27, R89 ;  /* 0x0000001b36107223 */ /* 0x000fe20000010059 */
[----:B------:R-:W-:-:S02]  /*1a50*/  HADD2.F32 R25, -RZ, R18.H0_H0 ;  /* 0x20000012ff197230 */ /* 0x000fc40000004100 */
[-C--:B------:R-:W-:Y:S01]  /*1a60*/  FFMA.FTZ R17, R67, R34.reuse, R26 ;  /* 0x0000002243117223 */ /* 0x080fe2000001001a */
[-C--:B------:R-:W-:Y:S01]  /*1a70*/  FFMA.FTZ R42, R70, R34.reuse, R45 ;  /* 0x00000022462a7223 */ /* 0x080fe2000001002d */
[-C--:B------:R-:W-:Y:S01]  /*1a80*/  FFMA.FTZ R27, R69, R34.reuse, R16 ;  /* 0x00000022451b7223 */ /* 0x080fe20000010010 */
[----:B------:R-:W-:Y:S02]  /*1a90*/  HADD2.F32 R18, -RZ, R18.H1_H1 ;  /* 0x30000012ff127230 */ /* 0x000fe40000004100 */
[-C--:B------:R-:W-:Y:S01]  /*1aa0*/  FFMA.FTZ R16, R74, R25.reuse, R17 ;  /* 0x000000194a107223 */ /* 0x080fe20000010011 */
[-C--:B------:R-:W-:Y:S01]  /*1ab0*/  FFMA.FTZ R44, R85, R25.reuse, R42 ;  /* 0x00000019552c7223 */ /* 0x080fe2000001002a */
[----:B------:R-:W-:Y:S01]  /*1ac0*/  FFMA.FTZ R43, R68, R34, R43 ;  /* 0x00000022442b7223 */ /* 0x000fe2000001002b */
[--C-:B------:R-:W-:Y:S02]  /*1ad0*/  HADD2.F32 R26, -RZ, R19.reuse.H0_H0 ;  /* 0x20000013ff1a7230 */ /* 0x100fe40000004100 */
[-C--:B------:R-:W-:Y:S01]  /*1ae0*/  FFMA.FTZ R16, R83, R18.reuse, R16 ;  /* 0x0000001253107223 */ /* 0x080fe20000010010 */
[----:B------:R-:W-:Y:S01]  /*1af0*/  FFMA.FTZ R17, R81, R18, R44 ;  /* 0x0000001251117223 */ /* 0x000fe2000001002c */
[-C--:B------:R-:W-:Y:S01]  /*1b00*/  FFMA.FTZ R43, R86, R25.reuse, R43 ;  /* 0x00000019562b7223 */ /* 0x080fe2000001002b */
[----:B------:R-:W-:Y:S01]  /*1b10*/  FFMA.FTZ R27, R84, R25, R27 ;  /* 0x00000019541b7223 */ /* 0x000fe2000001001b */
[-C--:B------:R-:W-:Y:S01]  /*1b20*/  FFMA.FTZ R25, R73, R26.reuse, R16 ;  /* 0x0000001a49197223 */ /* 0x080fe20000010010 */
[----:B------:R-:W-:Y:S01]  /*1b30*/  FFMA.FTZ R89, R72, R26, R17 ;  /* 0x0000001a48597223 */ /* 0x000fe20000010011 */
[-C--:B------:R-:W-:Y:S01]  /*1b40*/  FFMA.FTZ R42, R82, R18.reuse, R43 ;  /* 0x00000012522a7223 */ /* 0x080fe2000001002b */
[----:B------:R-:W1:Y:S01]  /*1b50*/  LDS.64 R16, [UR4+0x300] ;  /* 0x00030004ff107984 */ /* 0x000e620008000a00 */
[----:B------:R-:W-:Y:S01]  /*1b60*/  FFMA.FTZ R18, R80, R18, R27 ;  /* 0x0000001250127223 */ /* 0x000fe2000001001b */
[----:B------:R-:W-:-:S02]  /*1b70*/  HADD2.F32 R19, -RZ, R19.H1_H1 ;  /* 0x30000013ff137230 */ /* 0x000fc40000004100 */
[-C--:B------:R-:W-:Y:S01]  /*1b80*/  FFMA.FTZ R42, R71, R26.reuse, R42 ;  /* 0x0000001a472a7223 */ /* 0x080fe2000001002a */
[----:B------:R-:W-:Y:S02]  /*1b90*/  HADD2.F32 R45, -RZ, R14.H0_H0 ;  /* 0x2000000eff2d7230 */ /* 0x000fe40000004100 */
[----:B------:R-:W-:Y:S01]  /*1ba0*/  FFMA.FTZ R90, R79, R26, R18 ;  /* 0x0000001a4f5a7223 */ /* 0x000fe20000010012 */
[--C-:B------:R-:W-:Y:S02]  /*1bb0*/  HADD2.F32 R34, -RZ, R12.reuse.H0_H0 ;  /* 0x2000000cff227230 */ /* 0x100fe40000004100 */
[-C--:B------:R-:W-:Y:S01]  /*1bc0*/  FFMA.FTZ R27, R78, R19.reuse, R25 ;  /* 0x000000134e1b7223 */ /* 0x080fe20000010019 */
[----:B------:R-:W-:Y:S02]  /*1bd0*/  HADD2.F32 R46, -RZ, R12.H1_H1 ;  /* 0x3000000cff2e7230 */ /* 0x000fe40000004100 */
[----:B------:R-:W-:Y:S01]  /*1be0*/  FFMA.FTZ R43, R77, R19, R42 ;  /* 0x000000134d2b7223 */ /* 0x000fe2000001002a */
[----:B------:R-:W-:-:S02]  /*1bf0*/  HADD2.F32 R44, -RZ, R14.H1_H1 ;  /* 0x3000000eff2c7230 */ /* 0x000fc40000004100 */
[-C--:B------:R-:W-:Y:S01]  /*1c00*/  FFMA.FTZ R26, R76, R19.reuse, R89 ;  /* 0x000000134c1a7223 */ /* 0x080fe20000010059 */
[----:B------:R-:W-:Y:S01]  /*1c10*/  FMUL.FTZ R24, R45, R24 ;  /* 0x000000182d187220 */ /* 0x000fe20000410000 */
[----:B------:R-:W-:Y:S01]  /*1c20*/  FFMA.FTZ R19, R75, R19, R90 ;  /* 0x000000134b137223 */ /* 0x000fe2000001005a */
[----:B------:R-:W-:Y:S01]  /*1c30*/  FMUL.FTZ R13, R34, R13 ;  /* 0x0000000d220d7220 */ /* 0x000fe20000410000 */
[----:B------:R-:W-:Y:S01]  /*1c40*/  FMUL.FTZ R15, R46, R15 ;  /* 0x0000000f2e0f7220 */ /* 0x000fe20000410000 */
[----:B------:R-:W-:Y:S01]  /*1c50*/  FMUL.FTZ R18, R44, R9 ;  /* 0x000000092c127220 */ /* 0x000fe20000410000 */
[----:B------:R-:W-:Y:S01]  /*1c60*/  FMUL.FTZ R27, R34, R27 ;  /* 0x0000001b221b7220 */ /* 0x000fe20000410000 */
[----:B------:R-:W-:Y:S01]  /*1c70*/  FMUL.FTZ R43, R46, R43 ;  /* 0x0000002b2e2b7220 */ /* 0x000fe20000410000 */
[----:B------:R-:W-:Y:S01]  /*1c80*/  F2FP.F16.F32.PACK_AB R9, RZ, R24 ;  /* 0x00000018ff09723e */ /* 0x000fe200000000ff */
[----:B------:R-:W-:Y:S01]  /*1c90*/  FMUL.FTZ R26, R45, R26 ;  /* 0x0000001a2d1a7220 */ /* 0x000fe20000410000 */
[----:B------:R-:W-:Y:S01]  /*1ca0*/  FMUL.FTZ R19, R44, R19 ;  /* 0x000000132c137220 */ /* 0x000fe20000410000 */
[----:B------:R-:W3:Y:S01]  /*1cb0*/  LDS.64 R24, [UR4+0x308] ;  /* 0x00030804ff187984 */ /* 0x000ee20008000a00 */
[----:B------:R-:W-:Y:S01]  /*1cc0*/  F2FP.F16.F32.PACK_AB R13, RZ, R13 ;  /* 0x0000000dff0d723e */ /* 0x000fe200000000ff */
[----:B0-----:R-:W-:Y:S01]  /*1cd0*/  IMAD.WIDE R10, R30, 0x4, R10 ;  /* 0x000000041e0a7825 */ /* 0x001fe200078e020a */
[----:B------:R-:W-:-:S02]  /*1ce0*/  F2FP.F16.F32.PACK_AB R15, RZ, R15 ;  /* 0x0000000fff0f723e */ /* 0x000fc400000000ff */
[----:B------:R-:W-:Y:S02]  /*1cf0*/  F2FP.F16.F32.PACK_AB R27, RZ, R27 ;  /* 0x0000001bff1b723e */ /* 0x000fe400000000ff */
[----:B------:R-:W-:Y:S02]  /*1d00*/  F2FP.F16.F32.PACK_AB R43, RZ, R43 ;  /* 0x0000002bff2b723e */ /* 0x000fe400000000ff */
[----:B------:R-:W-:Y:S02]  /*1d10*/  F2FP.F16.F32.PACK_AB R18, RZ, R18 ;  /* 0x00000012ff12723e */ /* 0x000fe400000000ff */
[----:B------:R-:W-:Y:S02]  /*1d20*/  F2FP.F16.F32.PACK_AB R26, RZ, R26 ;  /* 0x0000001aff1a723e */ /* 0x000fe400000000ff */
[----:B------:R-:W-:Y:S02]  /*1d30*/  F2FP.F16.F32.PACK_AB R19, RZ, R19 ;  /* 0x00000013ff13723e */ /* 0x000fe400000000ff */
[----:B------:R-:W-:-:S02]  /*1d40*/  PRMT R13, R13, 0x5410, R15 ;  /* 0x000054100d0d7816 */ /* 0x000fc4000000000f */
[----:B------:R-:W-:Y:S01]  /*1d50*/  PRMT R27, R27, 0x5410, R43 ;  /* 0x000054101b1b7816 */ /* 0x000fe2000000002b */
[----:B-1----:R-:W-:Y:S01]  /*1d60*/  HADD2.F32 R42, -RZ, R16.H1_H1 ;  /* 0x30000010ff2a7230 */ /* 0x002fe20000004100 */
[----:B------:R-:W-:Y:S01]  /*1d70*/  PRMT R9, R9, 0x5410, R18 ;  /* 0x0000541009097816 */ /* 0x000fe20000000012 */
[--C-:B------:R-:W-:Y:S01]  /*1d80*/  HADD2.F32 R89, -RZ, R17.reuse.H0_H0 ;  /* 0x20000011ff597230 */ /* 0x100fe20000004100 */
[----:B------:R-:W-:Y:S01]  /*1d90*/  PRMT R26, R26, 0x5410, R19 ;  /* 0x000054101a1a7816 */ /* 0x000fe20000000013 */
[----:B------:R-:W-:Y:S01]  /*1da0*/  HFMA2.MMA R61, R13, 1, 1, R61 ;  /* 0x3c003c000d3d7835 */ /* 0x000fe2000000003d */
[----:B------:R-:W-:Y:S02]  /*1db0*/  HADD2.F32 R90, -RZ, R17.H1_H1 ;  /* 0x30000011ff5a7230 */ /* 0x000fe40000004100 */
[----:B------:R-:W-:Y:S01]  /*1dc0*/  HADD2 R13, R9, R60 ;  /* 0x0000003c090d7230 */ /* 0x000fe20000000000 */
[----:B------:R-:W-:Y:S01]  /*1dd0*/  HFMA2.MMA R15, R27, 1, 1, R112 ;  /* 0x3c003c001b0f7835 */ /* 0x000fe20000000070 */
[----:B------:R-:W-:-:S02]  /*1de0*/  HADD2 R49, R26, R49 ;  /* 0x000000311a317230 */ /* 0x000fc40000000000 */
[----:B------:R-:W-:Y:S01]  /*1df0*/  HADD2.F32 R9, -RZ, R16.H0_H0 ;  /* 0x20000010ff097230 */ /* 0x000fe20000004100 */
[----:B------:R-:W0:Y:S04]  /*1e00*/  LDS.64 R26, [UR4] ;  /* 0x00000004ff1a7984 */ /* 0x000e280008000a00 */
[-C--:B------:R-:W-:Y:S01]  /*1e10*/  FFMA.FTZ R43, R8, R9.reuse, RZ ;  /* 0x00000009082b7223 */ /* 0x080fe200000100ff */
[-C--:B------:R-:W-:Y:S01]  /*1e20*/  FFMA.FTZ R94, R2, R9.reuse, RZ ;  /* 0x00000009025e7223 */ /* 0x080fe200000100ff */
[-C--:B------:R-:W-:Y:S01]  /*1e30*/  FFMA.FTZ R92, R3, R9.reuse, RZ ;  /* 0x00000009035c7223 */ /* 0x080fe200000100ff */
[----:B------:R1:W4:Y:S01]  /*1e40*/  LDG.E.128.CONSTANT R16, desc[UR8][R10.64] ;  /* 0x000000080a107981 */ /* 0x000322000c1e9d00 */
[-C--:B------:R-:W-:Y:S01]  /*1e50*/  FFMA.FTZ R60, R58, R42.reuse, R43 ;  /* 0x0000002a3a3c7223 */ /* 0x080fe2000001002b */
[-C--:B------:R-:W-:Y:S01]  /*1e60*/  FFMA.FTZ R43, R55, R42.reuse, R94 ;  /* 0x0000002a372b7223 */ /* 0x080fe2000001005e */
[----:B------:R-:W-:Y:S01]  /*1e70*/  FFMA.FTZ R96, R0, R9, RZ ;  /* 0x0000000900607223 */ /* 0x000fe200000100ff */
[-C--:B------:R-:W-:Y:S01]  /*1e80*/  FFMA.FTZ R9, R57, R42.reuse, R92 ;  /* 0x0000002a39097223 */ /* 0x080fe2000001005c */
[-C--:B------:R-:W-:Y:S01]  /*1e90*/  FFMA.FTZ R60, R53, R89.reuse, R60 ;  /* 0x00000059353c7223 */ /* 0x080fe2000001003c */
[-C--:B------:R-:W-:Y:S01]  /*1ea0*/  FFMA.FTZ R93, R66, R89.reuse, R43 ;  /* 0x00000059425d7223 */ /* 0x080fe2000001002b */
[----:B------:R-:W-:Y:S01]  /*1eb0*/  FFMA.FTZ R95, R59, R42, R96 ;  /* 0x0000002a3b5f7223 */ /* 0x000fe20000010060 */
[-C--:B------:R-:W-:Y:S01]  /*1ec0*/  FFMA.FTZ R91, R56, R89.reuse, R9 ;  /* 0x00000059385b7223 */ /* 0x080fe20000010009 */
[----:B------:R-:W1:Y:S01]  /*1ed0*/  LDS.64 R42, [UR4+0x8] ;  /* 0x00000804ff2a7984 */ /* 0x000e620008000a00 */
[----:B------:R-:W-:Y:S01]  /*1ee0*/  FFMA.FTZ R9, R67, R90, R60 ;  /* 0x0000005a43097223 */ /* 0x000fe2000001003c */
[----:B------:R-:W-:Y:S01]  /*1ef0*/  FFMA.FTZ R94, R54, R89, R95 ;  /* 0x00000059365e7223 */ /* 0x000fe2000001005f */
[----:B---3--:R-:W-:-:S02]  /*1f00*/  HADD2.F32 R89, -RZ, R24.H0_H0 ;  /* 0x20000018ff597230 */ /* 0x008fc40000004100 */
[-C--:B------:R-:W-:Y:S01]  /*1f10*/  FFMA.FTZ R91, R68, R90.reuse, R91 ;  /* 0x0000005a445b7223 */ /* 0x080fe2000001005b */
[-C--:B------:R-:W-:Y:S01]  /*1f20*/  FFMA.FTZ R92, R70, R90.reuse, R93 ;  /* 0x0000005a465c7223 */ /* 0x080fe2000001005d */
[----:B------:R-:W-:Y:S01]  /*1f30*/  FFMA.FTZ R93, R69, R90, R94 ;  /* 0x0000005a455d7223 */ /* 0x000fe2000001005e */
[----:B------:R-:W-:Y:S02]  /*1f40*/  HADD2.F32 R24, -RZ, R24.H1_H1 ;  /* 0x30000018ff187230 */ /* 0x000fe40000004100 */
[-C--:B------:R-:W-:Y:S01]  /*1f50*/  FFMA.FTZ R60, R74, R89.reuse, R9 ;  /* 0x000000594a3c7223 */ /* 0x080fe20000010009 */
[-C--:B------:R-:W-:Y:S01]  /*1f60*/  FFMA.FTZ R91, R86, R89.reuse, R91 ;  /* 0x00000059565b7223 */ /* 0x080fe2000001005b */
[-C--:B------:R-:W-:Y:S01]  /*1f70*/  FFMA.FTZ R94, R85, R89.reuse, R92 ;  /* 0x00000059555e7223 */ /* 0x080fe2000001005c */
[----:B------:R-:W-:Y:S01]  /*1f80*/  FFMA.FTZ R93, R84, R89, R93 ;  /* 0x00000059545d7223 */ /* 0x000fe2000001005d */
[--C-:B------:R-:W-:Y:S02]  /*1f90*/  HADD2.F32 R90, -RZ, R25.reuse.H0_H0 ;  /* 0x20000019ff5a7230 */ /* 0x100fe40000004100 */
[-C--:B------:R-:W-:Y:S01]  /*1fa0*/  FFMA.FTZ R60, R83, R24.reuse, R60 ;  /* 0x00000018533c7223 */ /* 0x080fe2000001003c */
[-C--:B------:R-:W-:Y:S01]  /*1fb0*/  FFMA.FTZ R92, R82, R24.reuse, R91 ;  /* 0x00000018525c7223 */ /* 0x080fe2000001005b */
[-C--:B------:R-:W-:Y:S01]  /*1fc0*/  FFMA.FTZ R9, R81, R24.reuse, R94 ;  /* 0x0000001851097223 */ /* 0x080fe2000001005e */
[----:B------:R-:W-:Y:S01]  /*1fd0*/  FFMA.FTZ R24, R80, R24, R93 ;  /* 0x0000001850187223 */ /* 0x000fe2000001005d */
[----:B------:R-:W-:-:S02]  /*1fe0*/  HADD2.F32 R25, -RZ, R25.H1_H1 ;  /* 0x30000019ff197230 */ /* 0x000fc40000004100 */
[-C--:B------:R-:W-:Y:S01]  /*1ff0*/  FFMA.FTZ R93, R73, R90.reuse, R60 ;  /* 0x0000005a495d7223 */ /* 0x080fe2000001003c */
[-C--:B------:R-:W-:Y:S01]  /*2000*/  FFMA.FTZ R89, R72, R90.reuse, R9 ;  /* 0x0000005a48597223 */ /* 0x080fe20000010009 */
[-C--:B------:R-:W-:Y:S01]  /*2010*/  FFMA.FTZ R92, R71, R90.reuse, R92 ;  /* 0x0000005a475c7223 */ /* 0x080fe2000001005c */
[----:B------:R-:W-:Y:S01]  /*2020*/  FFMA.FTZ R24, R79, R90, R24 ;  /* 0x0000005a4f187223 */ /* 0x000fe20000010018 */
[-C--:B------:R-:W-:Y:S01]  /*2030*/  FFMA.FTZ R93, R78, R25.reuse, R93 ;  /* 0x000000194e5d7223 */ /* 0x080fe2000001005d */
[-C--:B------:R-:W-:Y:S01]  /*2040*/  FFMA.FTZ R60, R76, R25.reuse, R89 ;  /* 0x000000194c3c7223 */ /* 0x080fe20000010059 */
[--C-:B0-----:R-:W-:Y:S02]  /*2050*/  HADD2.F32 R9, -RZ, R26.reuse.H0_H0 ;  /* 0x2000001aff097230 */ /* 0x101fe40000004100 */
[-C--:B------:R-:W-:Y:S01]  /*2060*/  FFMA.FTZ R91, R77, R25.reuse, R92 ;  /* 0x000000194d5b7223 */ /* 0x080fe2000001005c */
[----:B------:R-:W-:Y:S01]  /*2070*/  FFMA.FTZ R89, R75, R25, R24 ;  /* 0x000000194b597223 */ /* 0x000fe20000010018 */
[----:B------:R-:W-:-:S02]  /*2080*/  HADD2.F32 R26, -RZ, R26.H1_H1 ;  /* 0x3000001aff1a7230 */ /* 0x000fc40000004100 */
[----:B------:R-:W-:Y:S01]  /*2090*/  FMUL.FTZ R93, R34, R93 ;  /* 0x0000005d225d7220 */ /* 0x000fe20000410000 */
[----:B------:R-:W-:Y:S01]  /*20a0*/  FFMA.FTZ R25, R8, R9, RZ ;  /* 0x0000000908197223 */ /* 0x000fe200000100ff */
[C---:B------:R-:W-:Y:S01]  /*20b0*/  FFMA.FTZ R97, R9.reuse, R3, RZ ;  /* 0x0000000309617223 */ /* 0x040fe200000100ff */
[C---:B------:R-:W-:Y:S01]  /*20c0*/  FFMA.FTZ R92, R9.reuse, R2, RZ ;  /* 0x00000002095c7223 */ /* 0x040fe200000100ff */
[----:B------:R-:W-:Y:S01]  /*20d0*/  FFMA.FTZ R94, R9, R0, RZ ;  /* 0x00000000095e7223 */ /* 0x000fe200000100ff */
[--C-:B------:R-:W-:Y:S02]  /*20e0*/  HADD2.F32 R95, -RZ, R27.reuse.H0_H0 ;  /* 0x2000001bff5f7230 */ /* 0x100fe40000004100 */
[----:B------:R-:W-:Y:S01]  /*20f0*/  FFMA.FTZ R24, R58, R26, R25 ;  /* 0x0000001a3a187223 */ /* 0x000fe20000010019 */
[C---:B------:R-:W-:Y:S01]  /*2100*/  FFMA.FTZ R90, R26.reuse, R57, R97 ;  /* 0x000000391a5a7223 */ /* 0x040fe20000010061 */
[C---:B------:R-:W-:Y:S01]  /*2110*/  FFMA.FTZ R9, R26.reuse, R55, R92 ;  /* 0x000000371a097223 */ /* 0x040fe2000001005c */
[----:B------:R-:W-:Y:S01]  /*2120*/  FFMA.FTZ R25, R26, R59, R94 ;  /* 0x0000003b1a197223 */ /* 0x000fe2000001005e */
[----:B------:R-:W-:-:S02]  /*2130*/  HADD2.F32 R27, -RZ, R27.H1_H1 ;  /* 0x3000001bff1b7230 */ /* 0x000fc40000004100 */
[----:B------:R-:W-:Y:S01]  /*2140*/  FFMA.FTZ R24, R53, R95, R24 ;  /* 0x0000005f35187223 */ /* 0x000fe20000010018 */
[C---:B------:R-:W-:Y:S01]  /*2150*/  FFMA.FTZ R90, R95.reuse, R56, R90 ;  /* 0x000000385f5a7223 */ /* 0x040fe2000001005a */
[C---:B------:R-:W-:Y:S01]  /*2160*/  FFMA.FTZ R97, R95.reuse, R66, R9 ;  /* 0x000000425f617223 */ /* 0x040fe20000010009 */
[----:B------:R-:W-:Y:S01]  /*2170*/  FFMA.FTZ R94, R95, R54, R25 ;  /* 0x000000365f5e7223 */ /* 0x000fe20000010019 */
[--C-:B-1----:R-:W-:Y:S02]  /*2180*/  HADD2.F32 R25, -RZ, R42.reuse.H0_H0 ;  /* 0x2000002aff197230 */ /* 0x102fe40000004100 */
[----:B------:R-:W-:Y:S01]  /*2190*/  FFMA.FTZ R9, R67, R27, R24 ;  /* 0x0000001b43097223 */ /* 0x000fe20000010018 */
[C---:B------:R-:W-:Y:S01]  /*21a0*/  FFMA.FTZ R26, R27.reuse, R68, R90 ;  /* 0x000000441b1a7223 */ /* 0x040fe2000001005a */
[C---:B------:R-:W-:Y:S01]  /*21b0*/  FFMA.FTZ R92, R27.reuse, R70, R97 ;  /* 0x000000461b5c7223 */ /* 0x040fe20000010061 */
[----:B------:R-:W-:Y:S01]  /*21c0*/  FFMA.FTZ R27, R27, R69, R94 ;  /* 0x000000451b1b7223 */ /* 0x000fe2000001005e */
[----:B------:R-:W-:Y:S01]  /*21d0*/  FFMA.FTZ R24, R74, R25, R9 ;  /* 0x000000194a187223 */ /* 0x000fe20000010009 */
[----:B------:R-:W-:-:S02]  /*21e0*/  HADD2.F32 R42, -RZ, R42.H1_H1 ;  /* 0x3000002aff2a7230 */ /* 0x000fc40000004100 */
[C---:B------:R-:W-:Y:S01]  /*21f0*/  FFMA.FTZ R9, R25.reuse, R86, R26 ;  /* 0x0000005619097223 */ /* 0x040fe2000001001a */
[C---:B------:R-:W-:Y:S01]  /*2200*/  FFMA.FTZ R92, R25.reuse, R85, R92 ;  /* 0x00000055195c7223 */ /* 0x040fe2000001005c */
[----:B------:R-:W-:Y:S01]  /*2210*/  FFMA.FTZ R25, R25, R84, R27 ;  /* 0x0000005419197223 */ /* 0x000fe2000001001b */
[--C-:B------:R-:W-:Y:S02]  /*2220*/  HADD2.F32 R90, -RZ, R43.reuse.H0_H0 ;  /* 0x2000002bff5a7230 */ /* 0x100fe40000004100 */
[----:B------:R-:W-:Y:S01]  /*2230*/  FFMA.FTZ R26, R83, R42, R24 ;  /* 0x0000002a531a7223 */ /* 0x000fe20000010018 */
[C---:B------:R-:W-:Y:S01]  /*2240*/  FFMA.FTZ R27, R42.reuse, R82, R9 ;  /* 0x000000522a1b7223 */ /* 0x040fe20000010009 */
[C---:B------:R-:W-:Y:S01]  /*2250*/  FFMA.FTZ R95, R42.reuse, R81, R92 ;  /* 0x000000512a5f7223 */ /* 0x040fe2000001005c */
[----:B------:R-:W-:Y:S01]  /*2260*/  FFMA.FTZ R42, R42, R80, R25 ;  /* 0x000000502a2a7223 */ /* 0x000fe20000010019 */
[----:B------:R-:W-:Y:S01]  /*2270*/  FFMA.FTZ R9, R73, R90, R26 ;  /* 0x0000005a49097223 */ /* 0x000fe2000001001a */
[----:B------:R-:W0:Y:S01]  /*2280*/  LDS.64 R24, [UR4+0x400] ;  /* 0x00040004ff187984 */ /* 0x000e220008000a00 */
[----:B------:R-:W-:Y:S01]  /*2290*/  FFMA.FTZ R26, R90, R71, R27 ;  /* 0x000000475a1a7223 */ /* 0x000fe2000001001b */
[----:B------:R-:W-:Y:S01]  /*22a0*/  FMUL.FTZ R27, R46, R91 ;  /* 0x0000005b2e1b7220 */ /* 0x000fe20000410000 */
[----:B------:R-:W-:-:S02]  /*22b0*/  HADD2.F32 R43, -RZ, R43.H1_H1 ;  /* 0x3000002bff2b7230 */ /* 0x000fc40000004100 */
[C---:B------:R-:W-:Y:S01]  /*22c0*/  FFMA.FTZ R95, R90.reuse, R72, R95 ;  /* 0x000000485a5f7223 */ /* 0x040fe2000001005f */
[----:B------:R-:W-:Y:S01]  /*22d0*/  FFMA.FTZ R90, R90, R79, R42 ;  /* 0x0000004f5a5a7223 */ /* 0x000fe2000001002a */
[----:B------:R-:W-:Y:S01]  /*22e0*/  F2FP.F16.F32.PACK_AB R93, RZ, R93 ;  /* 0x0000005dff5d723e */ /* 0x000fe200000000ff */
[----:B------:R-:W-:Y:S01]  /*22f0*/  FMUL.FTZ R60, R45, R60 ;  /* 0x0000003c2d3c7220 */ /* 0x000fe20000410000 */
[----:B------:R-:W-:Y:S01]  /*2300*/  F2FP.F16.F32.PACK_AB R27, RZ, R27 ;  /* 0x0000001bff1b723e */ /* 0x000fe200000000ff */
[----:B------:R-:W-:Y:S01]  /*2310*/  FFMA.FTZ R9, R78, R43, R9 ;  /* 0x0000002b4e097223 */ /* 0x000fe20000010009 */
[C---:B------:R-:W-:Y:S01]  /*2320*/  FFMA.FTZ R91, R43.reuse, R77, R26 ;  /* 0x0000004d2b5b7223 */ /* 0x040fe2000001001a */
[C---:B------:R-:W-:Y:S01]  /*2330*/  FFMA.FTZ R42, R43.reuse, R76, R95 ;  /* 0x0000004c2b2a7223 */ /* 0x040fe2000001005f */
[----:B------:R-:W-:Y:S01]  /*2340*/  FFMA.FTZ R43, R43, R75, R90 ;  /* 0x0000004b2b2b7223 */ /* 0x000fe2000001005a */
[----:B------:R-:W-:Y:S01]  /*2350*/  PRMT R93, R93, 0x5410, R27 ;  /* 0x000054105d5d7816 */ /* 0x000fe2000000001b */
[----:B------:R-:W-:Y:S01]  /*2360*/  FMUL.FTZ R9, R9, R34 ;  /* 0x0000002209097220 */ /* 0x000fe20000410000 */
[----:B------:R-:W-:Y:S01]  /*2370*/  FMUL.FTZ R91, R91, R46 ;  /* 0x0000002e5b5b7220 */ /* 0x000fe20000410000 */
[----:B------:R-:W1:Y:S01]  /*2380*/  LDS.64 R26, [UR4+0x408] ;  /* 0x00040804ff1a7984 */ /* 0x000e620008000a00 */
[----:B------:R-:W-:Y:S01]  /*2390*/  FMUL.FTZ R89, R44, R89 ;  /* 0x000000592c597220 */ /* 0x000fe20000410000 */
[----:B------:R-:W-:Y:S01]  /*23a0*/  FMUL.FTZ R42, R42, R45 ;  /* 0x0000002d2a2a7220 */ /* 0x000fe20000410000 */
[----:B------:R-:W-:Y:S01]  /*23b0*/  FMUL.FTZ R43, R43, R44 ;  /* 0x0000002c2b2b7220 */ /* 0x000fe20000410000 */
[----:B------:R-:W-:Y:S01]  /*23c0*/  F2FP.F16.F32.PACK_AB R9, RZ, R9 ;  /* 0x00000009ff09723e */ /* 0x000fe200000000ff */
[----:B------:R-:W-:Y:S01]  /*23d0*/  HFMA2.MMA R52, R93, 1, 1, R52 ;  /* 0x3c003c005d347835 */ /* 0x000fe20000000034 */
[----:B------:R-:W-:Y:S01]  /*23e0*/  F2FP.F16.F32.PACK_AB R91, RZ, R91 ;  /* 0x0000005bff5b723e */ /* 0x000fe200000000ff */
[----:B------:R-:W-:Y:S01]  /*23f0*/  IMAD.WIDE R10, R30, 0x4, R10 ;  /* 0x000000041e0a7825 */ /* 0x000fe200078e020a */
[----:B------:R-:W-:-:S02]  /*2400*/  F2FP.F16.F32.PACK_AB R60, RZ, R60 ;  /* 0x0000003cff3c723e */ /* 0x000fc400000000ff */
[----:B------:R-:W-:Y:S02]  /*2410*/  F2FP.F16.F32.PACK_AB R89, RZ, R89 ;  /* 0x00000059ff59723e */ /* 0x000fe400000000ff */
[----:B------:R-:W-:Y:S02]  /*2420*/  F2FP.F16.F32.PACK_AB R42, RZ, R42 ;  /* 0x0000002aff2a723e */ /* 0x000fe400000000ff */
[----:B------:R-:W-:Y:S02]  /*2430*/  F2FP.F16.F32.PACK_AB R43, RZ, R43 ;  /* 0x0000002bff2b723e */ /* 0x000fe400000000ff */
[----:B------:R-:W-:Y:S02]  /*2440*/  PRMT R9, R9, 0x5410, R91 ;  /* 0x0000541009097816 */ /* 0x000fe4000000005b */
[----:B------:R-:W-:Y:S02]  /*2450*/  PRMT R60, R60, 0x5410, R89 ;  /* 0x000054103c3c7816 */ /* 0x000fe40000000059 */
[----:B------:R-:W-:-:S02]  /*2460*/  PRMT R89, R42, 0x5410, R43 ;  /* 0x000054102a597816 */ /* 0x000fc4000000002b */
[----:B------:R-:W-:Y:S01]  /*2470*/  HFMA2.MMA R88, R9, 1, 1, R88 ;  /* 0x3c003c0009587835 */ /* 0x000fe20000000058 */
[----:B------:R-:W3:Y:S01]  /*2480*/  LDS.64 R42, [UR4+0x500] ;  /* 0x00050004ff2a7984 */ /* 0x000ee20008000a00 */
[--C-:B0-----:R-:W-:Y:S02]  /*2490*/  HADD2.F32 R9, -RZ, R24.reuse.H0_H0 ;  /* 0x20000018ff097230 */ /* 0x101fe40000004100 */
[----:B------:R-:W-:Y:S01]  /*24a0*/  HADD2 R33, R60, R33 ;  /* 0x000000213c217230 */ /* 0x000fe20000000000 */
[----:B------:R-:W-:Y:S01]  /*24b0*/  HFMA2.MMA R89, R89, 1, 1, R87 ;  /* 0x3c003c0059597835 */ /* 0x000fe20000000057 */
[----:B------:R-:W-:Y:S02]  /*24c0*/  HADD2.F32 R24, -RZ, R24.H1_H1 ;  /* 0x30000018ff187230 */ /* 0x000fe40000004100 */
[--C-:B------:R-:W-:Y:S02]  /*24d0*/  HADD2.F32 R87, -RZ, R25.reuse.H0_H0 ;  /* 0x20000019ff577230 */ /* 0x100fe40000004100 */
[----:B------:R-:W-:Y:S01]  /*24e0*/  FFMA.FTZ R94, R2, R9, RZ ;  /* 0x00000009025e7223 */ /* 0x000fe200000100ff */
[----:B------:R-:W-:-:S02]  /*24f0*/  HADD2.F32 R90, -RZ, R25.H1_H1 ;  /* 0x30000019ff5a7230 */ /* 0x000fc40000004100 */
[-C--:B------:R-:W-:Y:S01]  /*2500*/  FFMA.FTZ R25, R8, R9.reuse, RZ ;  /* 0x0000000908197223 */ /* 0x080fe200000100ff */
[-C--:B------:R-:W-:Y:S01]  /*2510*/  FFMA.FTZ R92, R3, R9.reuse, RZ ;  /* 0x00000009035c7223 */ /* 0x080fe200000100ff */
[----:B------:R-:W-:Y:S02]  /*2520*/  FFMA.FTZ R96, R0, R9, RZ ;  /* 0x0000000900607223 */ /* 0x000fe400000100ff */
[-C--:B------:R-:W-:Y:S01]  /*2530*/  FFMA.FTZ R60, R58, R24.reuse, R25 ;  /* 0x000000183a3c7223 */ /* 0x080fe20000010019 */
[-C--:B------:R-:W-:Y:S01]  /*2540*/  FFMA.FTZ R25, R55, R24.reuse, R94 ;  /* 0x0000001837197223 */ /* 0x080fe2000001005e */
[-C--:B------:R-:W-:Y:S01]  /*2550*/  FFMA.FTZ R9, R57, R24.reuse, R92 ;  /* 0x0000001839097223 */ /* 0x080fe2000001005c */
[----:B------:R-:W-:Y:S01]  /*2560*/  FFMA.FTZ R95, R59, R24, R96 ;  /* 0x000000183b5f7223 */ /* 0x000fe20000010060 */
[-C--:B------:R-:W-:Y:S01]  /*2570*/  FFMA.FTZ R60, R53, R87.reuse, R60 ;  /* 0x00000057353c7223 */ /* 0x080fe2000001003c */
[-C--:B------:R-:W-:Y:S01]  /*2580*/  FFMA.FTZ R93, R66, R87.reuse, R25 ;  /* 0x00000057425d7223 */ /* 0x080fe20000010019 */
[-C--:B------:R-:W-:Y:S01]  /*2590*/  FFMA.FTZ R91, R56, R87.reuse, R9 ;  /* 0x00000057385b7223 */ /* 0x080fe20000010009 */
[----:B------:R-:W0:Y:S01]  /*25a0*/  LDS.64 R24, [UR4+0x508] ;  /* 0x00050804ff187984 */ /* 0x000e220008000a00 */
[----:B------:R-:W-:Y:S01]  /*25b0*/  FFMA.FTZ R94, R54, R87, R95 ;  /* 0x00000057365e7223 */ /* 0x000fe2000001005f */
[----:B-1----:R-:W-:-:S02]  /*25c0*/  HADD2.F32 R87, -RZ, R26.H0_H0 ;  /* 0x2000001aff577230 */ /* 0x002fc40000004100 */
[-C--:B------:R-:W-:Y:S01]  /*25d0*/  FFMA.FTZ R9, R67, R90.reuse, R60 ;  /* 0x0000005a43097223 */ /* 0x080fe2000001003c */
        /* <DEDUP_REMOVED lines=18> */
[----:B---3--:R-:W-:-:S02]  /*2700*/  HADD2.F32 R95, -RZ, R42.H0_H0 ;  /* 0x2000002aff5f7230 */ /* 0x008fc40000004100 */
[-C--:B------:R-:W-:Y:S01]  /*2710*/  FFMA.FTZ R87, R78, R27.reuse, R9 ;  /* 0x0000001b4e577223 */ /* 0x080fe20000010009 */
[-C--:B------:R-:W-:Y:S01]  /*2720*/  FFMA.FTZ R91, R77, R27.reuse, R92 ;  /* 0x0000001b4d5b7223 */ /* 0x080fe2000001005c */
[-C--:B------:R-:W-:Y:S01]  /*2730*/  FFMA.FTZ R26, R76, R27.reuse, R93 ;  /* 0x0000001b4c1a7223 */ /* 0x080fe2000001005d */
[----:B------:R-:W-:Y:S01]  /*2740*/  FFMA.FTZ R9, R75, R27, R90 ;  /* 0x0000001b4b097223 */ /* 0x000fe2000001005a */
[----:B------:R-:W-:Y:S02]  /*2750*/  HADD2.F32 R42, -RZ, R42.H1_H1 ;  /* 0x3000002aff2a7230 */ /* 0x000fe40000004100 */
[-C--:B------:R-:W-:Y:S01]  /*2760*/  FFMA.FTZ R27, R8, R95.reuse, RZ ;  /* 0x0000005f081b7223 */ /* 0x080fe200000100ff */
[-C--:B------:R-:W-:Y:S01]  /*2770*/  FFMA.FTZ R90, R3, R95.reuse, RZ ;  /* 0x0000005f035a7223 */ /* 0x080fe200000100ff */
[-C--:B------:R-:W-:Y:S01]  /*2780*/  FFMA.FTZ R92, R2, R95.reuse, RZ ;  /* 0x0000005f025c7223 */ /* 0x080fe200000100ff */
[----:B------:R-:W-:Y:S01]  /*2790*/  FFMA.FTZ R94, R0, R95, RZ ;  /* 0x0000005f005e7223 */ /* 0x000fe200000100ff */
        /* <DEDUP_REMOVED lines=10> */
[----:B0-----:R-:W-:-:S02]  /*2840*/  HADD2.F32 R93, -RZ, R24.H0_H0 ;  /* 0x20000018ff5d7230 */ /* 0x001fc40000004100 */
        /* <DEDUP_REMOVED lines=12> */
[----:B------:R-:W-:Y:S02]  /*2910*/  HADD2.F32 R90, -RZ, R25.H1_H1 ;  /* 0x30000019ff5a7230 */ /* 0x000fe40000004100 */
[-C--:B------:R-:W-:Y:S01]  /*2920*/  FFMA.FTZ R92, R82, R24.reuse, R95 ;  /* 0x00000018525c7223 */ /* 0x080fe2000001005f */
[----:B------:R-:W-:Y:S01]  /*2930*/  FFMA.FTZ R94, R80, R24, R93 ;  /* 0x00000018505e7223 */ /* 0x000fe2000001005d */
[----:B------:R-:W-:Y:S01]  /*2940*/  FMUL.FTZ R26, R45, R26 ;  /* 0x0000001a2d1a7220 */ /* 0x000fe20000410000 */
[----:B------:R-:W0:Y:S01]  /*2950*/  LDS.64 R24, [UR4+0x600] ;  /* 0x00060004ff187984 */ /* 0x000e220008000a00 */
[----:B------:R-:W-:Y:S01]  /*2960*/  FMUL.FTZ R9, R44, R9 ;  /* 0x000000092c097220 */ /* 0x000fe20000410000 */
[----:B------:R-:W-:Y:S01]  /*2970*/  FFMA.FTZ R27, R73, R60, R42 ;  /* 0x0000003c491b7223 */ /* 0x000fe2000001002a */
[----:B------:R-:W-:Y:S01]  /*2980*/  FMUL.FTZ R87, R34, R87 ;  /* 0x0000005722577220 */ /* 0x000fe20000410000 */
[----:B------:R-:W-:Y:S01]  /*2990*/  FMUL.FTZ R91, R46, R91 ;  /* 0x0000005b2e5b7220 */ /* 0x000fe20000410000 */
[----:B------:R-:W-:Y:S01]  /*29a0*/  F2FP.F16.F32.PACK_AB R26, RZ, R26 ;  /* 0x0000001aff1a723e */ /* 0x000fe200000000ff */
[----:B------:R-:W-:Y:S01]  /*29b0*/  FFMA.FTZ R27, R78, R90, R27 ;  /* 0x0000005a4e1b7223 */ /* 0x000fe2000001001b */
[----:B------:R-:W-:Y:S01]  /*29c0*/  F2FP.F16.F32.PACK_AB R9, RZ, R9 ;  /* 0x00000009ff09723e */ /* 0x000fe200000000ff */
[-C--:B------:R-:W-:Y:S01]  /*29d0*/  FFMA.FTZ R92, R71, R60.reuse, R92 ;  /* 0x0000003c475c7223 */ /* 0x080fe2000001005c */
[----:B------:R-:W-:Y:S01]  /*29e0*/  F2FP.F16.F32.PACK_AB R87, RZ, R87 ;  /* 0x00000057ff57723e */ /* 0x000fe200000000ff */
[----:B------:R-:W-:Y:S01]  /*29f0*/  FMUL.FTZ R27, R34, R27 ;  /* 0x0000001b221b7220 */ /* 0x000fe20000410000 */
[----:B------:R-:W-:Y:S01]  /*2a00*/  F2FP.F16.F32.PACK_AB R91, RZ, R91 ;  /* 0x0000005bff5b723e */ /* 0x000fe200000000ff */
[-C--:B------:R-:W-:Y:S01]  /*2a10*/  FFMA.FTZ R93, R72, R60.reuse, R43 ;  /* 0x0000003c485d7223 */ /* 0x080fe2000001002b */
[----:B------:R-:W-:Y:S01]  /*2a20*/  PRMT R26, R26, 0x5410, R9 ;  /* 0x000054101a1a7816 */ /* 0x000fe20000000009 */
[----:B------:R-:W-:Y:S01]  /*2a30*/  FFMA.FTZ R94, R79, R60, R94 ;  /* 0x0000003c4f5e7223 */ /* 0x000fe2000001005e */
[----:B------:R-:W-:Y:S01]  /*2a40*/  PRMT R87, R87, 0x5410, R91 ;  /* 0x0000541057577816 */ /* 0x000fe2000000005b */
[----:B------:R-:W-:Y:S01]  /*2a50*/  FFMA.FTZ R42, R76, R90, R93 ;  /* 0x0000005a4c2a7223 */ /* 0x000fe2000001005d */
[----:B------:R-:W-:Y:S01]  /*2a60*/  F2FP.F16.F32.PACK_AB R9, RZ, R27 ;  /* 0x0000001bff09723e */ /* 0x000fe200000000ff */
[----:B------:R-:W-:-:S02]  /*2a70*/  HADD2 R48, R26, R48 ;  /* 0x000000301a307230 */ /* 0x000fc40000000000 */
[-C--:B------:R-:W-:Y:S01]  /*2a80*/  FFMA.FTZ R91, R75, R90.reuse, R94 ;  /* 0x0000005a4b5b7223 */ /* 0x080fe2000001005e */
[----:B------:R-:W1:Y:S01]  /*2a90*/  LDS.64 R26, [UR4+0x608] ;  /* 0x00060804ff1a7984 */ /* 0x000e620008000a00 */
[----:B------:R-:W-:Y:S01]  /*2aa0*/  HFMA2.MMA R43, R87, 1, 1, R50 ;  /* 0x3c003c00572b7835 */ /* 0x000fe20000000032 */
[----:B------:R-:W-:Y:S01]  /*2ab0*/  FFMA.FTZ R87, R77, R90, R92 ;  /* 0x0000005a4d577223 */ /* 0x000fe2000001005c */
[----:B------:R-:W-:Y:S01]  /*2ac0*/  FMUL.FTZ R42, R45, R42 ;  /* 0x0000002a2d2a7220 */ /* 0x000fe20000410000 */
[----:B------:R-:W-:Y:S02]  /*2ad0*/  FMUL.FTZ R91, R44, R91 ;  /* 0x0000005b2c5b7220 */ /* 0x000fe40000410000 */
[----:B------:R-:W-:Y:S02]  /*2ae0*/  FMUL.FTZ R87, R46, R87 ;  /* 0x000000572e577220 */ /* 0x000fe40000410000 */
[----:B------:R-:W-:Y:S02]  /*2af0*/  F2FP.F16.F32.PACK_AB R42, RZ, R42 ;  /* 0x0000002aff2a723e */ /* 0x000fe400000000ff */
[----:B------:R-:W-:-:S02]  /*2b00*/  F2FP.F16.F32.PACK_AB R91, RZ, R91 ;  /* 0x0000005bff5b723e */ /* 0x000fc400000000ff */
[----:B------:R-:W-:Y:S02]  /*2b10*/  F2FP.F16.F32.PACK_AB R87, RZ, R87 ;  /* 0x00000057ff57723e */ /* 0x000fe400000000ff */
[----:B------:R-:W-:Y:S02]  /*2b20*/  PRMT R50, R42, 0x5410, R91 ;  /* 0x000054102a327816 */ /* 0x000fe4000000005b */
[----:B------:R-:W-:Y:S02]  /*2b30*/  PRMT R9, R9, 0x5410, R87 ;  /* 0x0000541009097816 */ /* 0x000fe40000000057 */
[----:B--2---:R-:W-:Y:S01]  /*2b40*/  LOP3.LUT R93, R5, 0xff, RZ, 0xc0, !PT ;  /* 0x000000ff055d7812 */ /* 0x004fe200078ec0ff */
[----:B------:R-:W-:Y:S02]  /*2b50*/  HADD2 R47, R50, R47 ;  /* 0x0000002f322f7230 */ /* 0x000fe40000000000 */
[--C-:B0-----:R-:W-:Y:S01]  /*2b60*/  HADD2.F32 R60, -RZ, R25.reuse.H1_H1 ;  /* 0x30000019ff3c7230 */ /* 0x101fe20000004100 */
[----:B------:R-:W-:Y:S01]  /*2b70*/  LEA.HI R97, R4, -R23, RZ, 0x8 ;  /* 0x8000001704617211 */ /* 0x000fe200078f40ff */
[----:B------:R-:W-:Y:S01]  /*2b80*/  HFMA2.MMA R42, R9, 1, 1, R51 ;  /* 0x3c003c00092a7835 */ /* 0x000fe20000000033 */
[----:B------:R-:W-:Y:S01]  /*2b90*/  LOP3.LUT R51, R7, 0xff, RZ, 0xc0, !PT ;  /* 0x000000ff07337812 */ /* 0x000fe200078ec0ff */
[--C-:B------:R-:W-:Y:S01]  /*2ba0*/  HADD2.F32 R9, -RZ, R24.reuse.H0_H0 ;  /* 0x20000018ff097230 */ /* 0x100fe20000004100 */
[----:B------:R-:W-:Y:S01]  /*2bb0*/  IADD3 R93, -R22, R93, RZ ;  /* 0x0000005d165d7210 */ /* 0x000fe20007ffe1ff */
[----:B------:R-:W-:Y:S01]  /*2bc0*/  HADD2.F32 R24, -RZ, R24.H1_H1 ;  /* 0x30000018ff187230 */ /* 0x000fe20000004100 */
[----:B------:R-:W-:Y:S01]  /*2bd0*/  IADD3 R92, -R20, R51, RZ ;  /* 0x00000033145c7210 */ /* 0x000fe20007ffe1ff */
[----:B------:R-:W-:-:S02]  /*2be0*/  HADD2.F32 R51, -RZ, R25.H0_H0 ;  /* 0x20000019ff337230 */ /* 0x000fc40000004100 */
[-C--:B------:R-:W-:Y:S01]  /*2bf0*/  FFMA.FTZ R25, R8, R9.reuse, RZ ;  /* 0x0000000908197223 */ /* 0x080fe200000100ff */
[-C--:B------:R-:W-:Y:S01]  /*2c00*/  FFMA.FTZ R90, R3, R9.reuse, RZ ;  /* 0x00000009035a7223 */ /* 0x080fe200000100ff */
[-C--:B------:R-:W-:Y:S01]  /*2c10*/  FFMA.FTZ R94, R2, R9.reuse, RZ ;  /* 0x00000009025e7223 */ /* 0x080fe200000100ff */
[----:B------:R-:W-:Y:S01]  /*2c20*/  FFMA.FTZ R96, R0, R9, RZ ;  /* 0x0000000900607223 */ /* 0x000fe200000100ff */
[----:B------:R0:W-:Y:S01]  /*2c30*/  I2F.F16 R91, R93 ;  /* 0x0000005d005b7306 */ /* 0x0001e20000200c00 */
[-C--:B------:R-:W-:Y:S01]  /*2c40*/  FFMA.FTZ R50, R58, R24.reuse, R25 ;  /* 0x000000183a327223 */ /* 0x080fe20000010019 */
[-C--:B------:R-:W-:Y:S01]  /*2c50*/  FFMA.FTZ R9, R57, R24.reuse, R90 ;  /* 0x0000001839097223 */ /* 0x080fe2000001005a */
[----:B------:R-:W-:Y:S01]  /*2c60*/  FFMA.FTZ R87, R55, R24, R94 ;  /* 0x0000001837577223 */ /* 0x000fe2000001005e */
[----:B------:R-:W-:Y:S01]  /*2c70*/  LOP3.LUT R98, R4, 0xff, RZ, 0xc0, !PT ;  /* 0x000000ff04627812 */ /* 0x000fe200078ec0ff */
[-C--:B------:R-:W-:Y:S01]  /*2c80*/  FFMA.FTZ R50, R53, R51.reuse, R50 ;  /* 0x0000003335327223 */ /* 0x080fe20000010032 */
[-C--:B------:R-:W-:Y:S01]  /*2c90*/  FFMA.FTZ R25, R56, R51.reuse, R9 ;  /* 0x0000003338197223 */ /* 0x080fe20000010009 */
[-C--:B------:R-:W-:Y:S01]  /*2ca0*/  FFMA.FTZ R95, R66, R51.reuse, R87 ;  /* 0x00000033425f7223 */ /* 0x080fe20000010057 */
[----:B------:R-:W-:Y:S01]  /*2cb0*/  IADD3 R98, -R23, R98, RZ ;  /* 0x0000006217627210 */ /* 0x000fe20007ffe1ff */
[----:B0-----:R-:W-:Y:S01]  /*2cc0*/  FFMA.FTZ R93, R59, R24, R96 ;  /* 0x000000183b5d7223 */ /* 0x001fe20000010060 */
[-C--:B------:R-:W-:Y:S01]  /*2cd0*/  FFMA.FTZ R9, R67, R60.reuse, R50 ;  /* 0x0000003c43097223 */ /* 0x080fe20000010032 */
[-C--:B------:R-:W-:Y:S01]  /*2ce0*/  FFMA.FTZ R87, R68, R60.reuse, R25 ;  /* 0x0000003c44577223 */ /* 0x080fe20000010019 */
[----:B------:R-:W-:Y:S01]  /*2cf0*/  FFMA.FTZ R90, R70, R60, R95 ;  /* 0x0000003c465a7223 */ /* 0x000fe2000001005f */
[----:B------:R-:W-:Y:S01]  /*2d00*/  FFMA.FTZ R24, R54, R51, R93 ;  /* 0x0000003336187223 */ /* 0x000fe2000001005d */
[--C-:B-1----:R-:W-:Y:S01]  /*2d10*/  HADD2.F32 R51, -RZ, R26.reuse.H0_H0 ;  /* 0x2000001aff337230 */ /* 0x102fe20000004100 */
[----:B------:R0:W-:Y:S01]  /*2d20*/  I2F.F16 R93, R98 ;  /* 0x00000062005d7306 */ /* 0x0001e20000200c00 */
[----:B------:R-:W-:-:S02]  /*2d30*/  HADD2.F32 R26, -RZ, R26.H1_H1 ;  /* 0x3000001aff1a7230 */ /* 0x000fc40000004100 */
[----:B------:R-:W-:Y:S01]  /*2d40*/  FFMA.FTZ R95, R69, R60, R24 ;  /* 0x0000003c455f7223 */ /* 0x000fe20000010018 */
[--C-:B------:R-:W-:Y:S01]  /*2d50*/  HADD2.F32 R60, -RZ, R27.reuse.H0_H0 ;  /* 0x2000001bff3c7230 */ /* 0x100fe20000004100 */
[----:B------:R-:W1:Y:S01]  /*2d60*/  LDS.64 R24, [UR4+0x700] ;  /* 0x00070004ff187984 */ /* 0x000e620008000a00 */
        /* <DEDUP_REMOVED lines=17> */
[----:B------:R-:W-:Y:S01]  /*2e80*/  FMUL.FTZ R9, R34, R9 ;  /* 0x0000000922097220 */ /* 0x000fe20000410000 */
[----:B------:R-:W-:Y:S01]  /*2e90*/  FMUL.FTZ R51, R46, R51 ;  /* 0x000000332e337220 */ /* 0x000fe20000410000 */
[----:B------:R-:W-:Y:S01]  /*2ea0*/  FMUL.FTZ R26, R45, R26 ;  /* 0x0000001a2d1a7220 */ /* 0x000fe20000410000 */
[----:B------:R-:W-:Y:S01]  /*2eb0*/  FMUL.FTZ R27, R44, R27 ;  /* 0x0000001b2c1b7220 */ /* 0x000fe20000410000 */
[----:B------:R-:W-:Y:S01]  /*2ec0*/  LEA.HI R96, R6, -R21, RZ, 0x8 ;  /* 0x8000001506607211 */ /* 0x000fe200078f40ff */
[----:B------:R2:W-:Y:S01]  /*2ed0*/  I2F.F16 R90, R97 ;  /* 0x00000061005a7306 */ /* 0x0005e20000200c00 */
[----:B------:R-:W-:-:S02]  /*2ee0*/  F2FP.F16.F32.PACK_AB R9, RZ, R9 ;  /* 0x00000009ff09723e */ /* 0x000fc400000000ff */
[----:B------:R-:W-:Y:S02]  /*2ef0*/  F2FP.F16.F32.PACK_AB R87, RZ, R26 ;  /* 0x0000001aff57723e */ /* 0x000fe400000000ff */
[----:B------:R-:W-:Y:S02]  /*2f00*/  F2FP.F16.F32.PACK_AB R95, RZ, R27 ;  /* 0x0000001bff5f723e */ /* 0x000fe400000000ff */
[----:B------:R-:W3:Y:S01]  /*2f10*/  LDS.64 R26, [UR4+0x708] ;  /* 0x00070804ff1a7984 */ /* 0x000ee20008000a00 */
[----:B------:R-:W-:Y:S01]  /*2f20*/  F2FP.F16.F32.PACK_AB R50, RZ, R51 ;  /* 0x00000033ff32723e */ /* 0x000fe200000000ff */
[----:B------:R-:W-:Y:S01]  /*2f30*/  I2F.F16 R92, R92 ;  /* 0x0000005c005c7306 */ /* 0x000fe20000200c00 */
[----:B------:R-:W-:Y:S02]  /*2f40*/  PRMT R87, R87, 0x5410, R95 ;  /* 0x0000541057577816 */ /* 0x000fe4000000005f */
[----:B------:R-:W-:Y:S02]  /*2f50*/  PRMT R9, R9, 0x5410, R50 ;  /* 0x0000541009097816 */ /* 0x000fe40000000032 */
[----:B------:R-:W-:Y:S01]  /*2f60*/  LOP3.LUT R94, R6, 0xff, RZ, 0xc0, !PT ;  /* 0x000000ff065e7812 */ /* 0x000fe200078ec0ff */
[----:B------:R-:W-:Y:S01]  /*2f70*/  HADD2 R63, R87, R63 ;  /* 0x0000003f573f7230 */ /* 0x000fe20000000000 */
[----:B0-----:R-:W-:Y:S01]  /*2f80*/  LEA.HI R98, R5, -R22, RZ, 0x8 ;  /* 0x8000001605627211 */ /* 0x001fe200078f40ff */
[----:B------:R0:W-:Y:S01]  /*2f90*/  I2F.F16 R51, R96 ;  /* 0x0000006000337306 */ /* 0x0001e20000200c00 */
[----:B------:R-:W-:Y:S01]  /*2fa0*/  HFMA2.MMA R62, R9, 1, 1, R62 ;  /* 0x3c003c00093e7835 */ /* 0x000fe2000000003e */
[----:B-1----:R-:W-:Y:S01]  /*2fb0*/  HADD2.F32 R9, -RZ, R24.H0_H0 ;  /* 0x20000018ff097230 */ /* 0x002fe20000004100 */
[----:B------:R-:W-:Y:S01]  /*2fc0*/  IADD3 R94, -R21, R94, RZ ;  /* 0x0000005e155e7210 */ /* 0x000fe20007ffe1ff */
[--C-:B------:R-:W-:Y:S01]  /*2fd0*/  HADD2.F32 R95, -RZ, R25.reuse.H0_H0 ;  /* 0x20000019ff5f7230 */ /* 0x100fe20000004100 */
[----:B------:R-:W-:Y:S01]  /*2fe0*/  LEA.HI R99, R7, -R20, RZ, 0x8 ;  /* 0x8000001407637211 */ /* 0x000fe200078f40ff */
[----:B--2---:R-:W-:-:S02]  /*2ff0*/  HADD2.F32 R97, -RZ, R25.H1_H1 ;  /* 0x30000019ff617230 */ /* 0x004fc40000004100 */
[-C--:B------:R-:W-:Y:S01]  /*3000*/  FFMA.FTZ R2, R2, R9.reuse, RZ ;  /* 0x0000000902027223 */ /* 0x080fe200000100ff */
[-C--:B------:R-:W-:Y:S01]  /*3010*/  FFMA.FTZ R25, R8, R9.reuse, RZ ;  /* 0x0000000908197223 */ /* 0x080fe200000100ff */
[----:B0-----:R-:W-:Y:S02]  /*3020*/  HADD2.F32 R96, -RZ, R24.H1_H1 ;  /* 0x30000018ff607230 */ /* 0x001fe40000004100 */
[-C--:B------:R-:W-:Y:S01]  /*3030*/  FFMA.FTZ R8, R3, R9.reuse, RZ ;  /* 0x0000000903087223 */ /* 0x080fe200000100ff */
[----:B------:R-:W-:Y:S01]  /*3040*/  FFMA.FTZ R0, R0, R9, RZ ;  /* 0x0000000900007223 */ /* 0x000fe200000100ff */
[----:B------:R-:W-:Y:S01]  /*3050*/  I2F.F16 R94, R94 ;  /* 0x0000005e005e7306 */ /* 0x000fe20000200c00 */
[----:B----4-:R-:W-:Y:S01]  /*3060*/  LEA.HI R87, R17, -R22, RZ, 0x8 ;  /* 0x8000001611577211 */ /* 0x010fe200078f40ff */
[-C--:B------:R-:W-:Y:S01]  /*3070*/  FFMA.FTZ R55, R55, R96.reuse, R2 ;  /* 0x0000006037377223 */ /* 0x080fe20000010002 */
[----:B------:R-:W-:Y:S01]  /*3080*/  SHF.R.U32.HI R2, RZ, 0x8, R4 ;  /* 0x00000008ff027819 */ /* 0x000fe20000011604 */
        /* <DEDUP_REMOVED lines=8> */
[----:B------:R-:W-:Y:S01]  /*3110*/  FFMA.FTZ R54, R54, R95, R59 ;  /* 0x0000005f36367223 */ /* 0x000fe2000001003b */
[-C--:B------:R-:W-:Y:S01]  /*3120*/  FFMA.FTZ R70, R70, R97.reuse, R3 ;  /* 0x0000006146467223 */ /* 0x080fe20000010003 */
[-C--:B------:R-:W-:Y:S01]  /*3130*/  FFMA.FTZ R67, R67, R97.reuse, R58 ;  /* 0x0000006143437223 */ /* 0x080fe2000001003a */
[----:B------:R0:W1:Y:S01]  /*3140*/  I2F.F16 R55, R2 ;  /* 0x0000000200377306 */ /* 0x0000620000200c00 */
[-C--:B------:R-:W-:Y:S01]  /*3150*/  FFMA.FTZ R9, R68, R97.reuse, R57 ;  /* 0x0000006144097223 */ /* 0x080fe20000010039 */
[----:B------:R-:W-:Y:S01]  /*3160*/  FFMA.FTZ R69, R69, R97, R54 ;  /* 0x0000006145457223 */ /* 0x000fe20000010036 */
[--C-:B---3--:R-:W-:Y:S01]  /*3170*/  HADD2.F32 R3, -RZ, R26.reuse.H0_H0 ;  /* 0x2000001aff037230 */ /* 0x108fe20000004100 */
[--C-:B------:R-:W-:Y:S01]  /*3180*/  SHF.R.U32.HI R0, RZ, 0x8, R5.reuse ;  /* 0x00000008ff007819 */ /* 0x100fe20000011605 */
[----:B------:R-:W-:Y:S01]  /*3190*/  HADD2.F32 R26, -RZ, R26.H1_H1 ;  /* 0x3000001aff1a7230 */ /* 0x000fe20000004100 */
[----:B------:R-:W-:-:S02]  /*31a0*/  SHF.R.U32.HI R5, RZ, 0x10, R5 ;  /* 0x00000010ff057819 */ /* 0x000fc40000011605 */
[-C--:B------:R-:W-:Y:S01]  /*31b0*/  FFMA.FTZ R74, R74, R3.reuse, R67 ;  /* 0x000000034a4a7223 */ /* 0x080fe20000010043 */
[----:B0-----:R-:W-:Y:S01]  /*31c0*/  SHF.R.U32.HI R2, RZ, 0x8, R7 ;  /* 0x00000008ff027819 */ /* 0x001fe20000011607 */
[-C--:B------:R-:W-:Y:S01]  /*31d0*/  FFMA.FTZ R9, R86, R3.reuse, R9 ;  /* 0x0000000356097223 */ /* 0x080fe20000010009 */
[-C--:B------:R-:W-:Y:S01]  /*31e0*/  FFMA.FTZ R70, R85, R3.reuse, R70 ;  /* 0x0000000355467223 */ /* 0x080fe20000010046 */
[----:B------:R-:W-:Y:S01]  /*31f0*/  FFMA.FTZ R69, R84, R3, R69 ;  /* 0x0000000354457223 */ /* 0x000fe20000010045 */
[----:B------:R-:W-:Y:S01]  /*3200*/  LOP3.LUT R59, R2, 0xff, RZ, 0xc0, !PT ;  /* 0x000000ff023b7812 */ /* 0x000fe200078ec0ff */
[-C--:B------:R-:W-:Y:S01]  /*3210*/  FFMA.FTZ R74, R83, R26.reuse, R74 ;  /* 0x0000001a534a7223 */ /* 0x080fe2000001004a */
[----:B------:R-:W0:Y:S01]  /*3220*/  LDS.64 R2, [UR4+0x110] ;  /* 0x00011004ff027984 */ /* 0x000e220008000a00 */
[----:B------:R-:W-:Y:S01]  /*3230*/  LOP3.LUT R53, R0, 0xff, RZ, 0xc0, !PT ;  /* 0x000000ff00357812 */ /* 0x000fe200078ec0ff */
[-C--:B------:R-:W-:Y:S01]  /*3240*/  FFMA.FTZ R82, R82, R26.reuse, R9 ;  /* 0x0000001a52527223 */ /* 0x080fe20000010009 */
[----:B------:R-:W-:Y:S01]  /*3250*/  SHF.R.U32.HI R0, RZ, 0x8, R6 ;  /* 0x00000008ff007819 */ /* 0x000fe20000011606 */
[-C--:B------:R-:W-:Y:S01]  /*3260*/  FFMA.FTZ R81, R81, R26.reuse, R70 ;  /* 0x0000001a51517223 */ /* 0x080fe20000010046 */
[----:B------:R-:W-:Y:S01]  /*3270*/  FFMA.FTZ R26, R80, R26, R69 ;  /* 0x0000001a501a7223 */ /* 0x000fe20000010045 */
[----:B------:R-:W-:Y:S01]  /*3280*/  LOP3.LUT R5, R5, 0xff, RZ, 0xc0, !PT ;  /* 0x000000ff05057812 */ /* 0x000fe200078ec0ff */
[----:B------:R-:W-:Y:S01]  /*3290*/  I2F.F16 R60, R98 ;  /* 0x00000062003c7306 */ /* 0x000fe20000200c00 */
[----:B------:R-:W-:Y:S01]  /*32a0*/  LOP3.LUT R8, R0, 0xff, RZ, 0xc0, !PT ;  /* 0x000000ff00087812 */ /* 0x000fe200078ec0ff */
[--C-:B------:R-:W-:Y:S01]  /*32b0*/  HADD2.F32 R0, -RZ, R27.reuse.H0_H0 ;  /* 0x2000001bff007230 */ /* 0x100fe20000004100 */
[----:B------:R-:W-:Y:S01]  /*32c0*/  SHF.R.U32.HI R6, RZ, 0x10, R6 ;  /* 0x00000010ff067819 */ /* 0x000fe20000011606 */
[----:B------:R-:W-:Y:S01]  /*32d0*/  HADD2.F32 R27, -RZ, R27.H1_H1 ;  /* 0x3000001bff1b7230 */ /* 0x000fe20000004100 */
[----:B------:R-:W-:Y:S01]  /*32e0*/  SHF.R.U32.HI R7, RZ, 0x10, R7 ;  /* 0x00000010ff077819 */ /* 0x000fe20000011607 */
[----:B-1----:R-:W-:-:S02]  /*32f0*/  HADD2.F32 R55, -RZ, R55.H0_H0 ;  /* 0x20000037ff377230 */ /* 0x002fc40000004100 */
        /* <DEDUP_REMOVED lines=10> */
[----:B------:R-:W-:Y:S01]  /*33a0*/  SHF.R.U32.HI R4, RZ, 0x10, R4 ;  /* 0x00000010ff047819 */ /* 0x000fe20000011604 */
[----:B------:R-:W-:Y:S01]  /*33b0*/  FMUL.FTZ R76, R45, R76 ;  /* 0x0000004c2d4c7220 */ /* 0x000fe20000410000 */
[----:B------:R-:W-:Y:S01]  /*33c0*/  LOP3.LUT R0, R16, 0xff, RZ, 0xc0, !PT ;  /* 0x000000ff10007812 */ /* 0x000fe200078ec0ff */
[----:B------:R-:W-:Y:S01]  /*33d0*/  FMUL.FTZ R27, R44, R27 ;  /* 0x0000001b2c1b7220 */ /* 0x000fe20000410000 */
[----:B------:R-:W-:Y:S01]  /*33e0*/  F2FP.F16.F32.PACK_AB R73, RZ, R73 ;  /* 0x00000049ff49723e */ /* 0x000fe200000000ff */
[----:B------:R-:W-:Y:S01]  /*33f0*/  I2F.F16 R50, R99 ;  /* 0x0000006300327306 */ /* 0x000fe20000200c00 */
[----:B------:R-:W-:Y:S01]  /*3400*/  F2FP.F16.F32.PACK_AB R77, RZ, R77 ;  /* 0x0000004dff4d723e */ /* 0x000fe200000000ff */
[----:B------:R-:W-:Y:S01]  /*3410*/  HADD2.F32 R71, -RZ, R90.H0_H0 ;  /* 0x2000005aff477230 */ /* 0x000fe20000004100 */
[----:B------:R-:W-:-:S02]  /*3420*/  IADD3 R57, -R22, R53, RZ ;  /* 0x0000003516397210 */ /* 0x000fc40007ffe1ff */
[----:B------:R-:W-:Y:S02]  /*3430*/  IADD3 R54, -R20, R59, RZ ;  /* 0x0000003b14367210 */ /* 0x000fe40007ffe1ff */
[----:B------:R-:W-:Y:S01]  /*3440*/  IADD3 R5, -R22, R5, RZ ;  /* 0x0000000516057210 */ /* 0x000fe20007ffe1ff */
[----:B------:R-:W-:Y:S01]  /*3450*/  I2F.F16 R87, R87 ;  /* 0x0000005700577306 */ /* 0x000fe20000200c00 */
[----:B------:R-:W-:Y:S02]  /*3460*/  IADD3 R8, -R21, R8, RZ ;  /* 0x0000000815087210 */ /* 0x000fe40007ffe1ff */
[----:B------:R-:W-:Y:S01]  /*3470*/  LOP3.LUT R6, R6, 0xff, RZ, 0xc0, !PT ;  /* 0x000000ff06067812 */ /* 0x000fe200078ec0ff */
[----:B0-----:R-:W-:Y:S01]  /*3480*/  HADD2.F32 R56, -RZ, R3.H0_H0 ;  /* 0x20000003ff387230 */ /* 0x001fe20000004100 */
[----:B------:R-:W-:Y:S02]  /*3490*/  LOP3.LUT R7, R7, 0xff, RZ, 0xc0, !PT ;  /* 0x000000ff07077812 */ /* 0x000fe400078ec0ff */
[----:B------:R-:W-:Y:S01]  /*34a0*/  LOP3.LUT R4, R4, 0xff, RZ, 0xc0, !PT ;  /* 0x000000ff04047812 */ /* 0x000fe200078ec0ff */
[----:B------:R0:W-:Y:S01]  /*34b0*/  I2F.F16 R69, R5 ;  /* 0x0000000500457306 */ /* 0x0001e20000200c00 */
[----:B------:R-:W-:-:S02]  /*34c0*/  IADD3 R0, -R23, R0, RZ ;  /* 0x0000000017007210 */ /* 0x000fc40007ffe1ff */
[----:B------:R-:W-:Y:S02]  /*34d0*/  PRMT R73, R73, 0x5410, R77 ;  /* 0x0000541049497816 */ /* 0x000fe4000000004d */
[----:B------:R-:W-:Y:S02]  /*34e0*/  IADD3 R6, -R21, R6, RZ ;  /* 0x0000000615067210 */ /* 0x000fe40007ffe1ff */
[----:B------:R-:W-:Y:S01]  /*34f0*/  IADD3 R7, -R20, R7, RZ ;  /* 0x0000000714077210 */ /* 0x000fe20007ffe1ff */
[----:B------:R-:W1:Y:S01]  /*3500*/  I2F.F16 R57, R57 ;  /* 0x0000003900397306 */ /* 0x000e620000200c00 */
[----:B------:R-:W-:Y:S01]  /*3510*/  F2FP.F16.F32.PACK_AB R76, RZ, R76 ;  /* 0x0000004cff4c723e */ /* 0x000fe200000000ff */
[----:B------:R-:W-:Y:S01]  /*3520*/  HFMA2.MMA R64, R73, 1, 1, R64 ;  /* 0x3c003c0049407835 */ /* 0x000fe20000000040 */
[----:B------:R-:W-:Y:S02]  /*3530*/  F2FP.F16.F32.PACK_AB R27, RZ, R27 ;  /* 0x0000001bff1b723e */ /* 0x000fe400000000ff */
[----:B0-----:R-:W-:-:S02]  /*3540*/  LOP3.LUT R5, R17, 0xff, RZ, 0xc0, !PT ;  /* 0x000000ff11057812 */ /* 0x001fc400078ec0ff */
[----:B------:R-:W-:Y:S01]  /*3550*/  IADD3 R4, -R23, R4, RZ ;  /* 0x0000000417047210 */ /* 0x000fe20007ffe1ff */
[----:B------:R0:W2:Y:S01]  /*3560*/  I2F.F16 R53, R8 ;  /* 0x0000000800357306 */ /* 0x0000a20000200c00 */
[----:B------:R-:W-:Y:S01]  /*3570*/  PRMT R76, R76, 0x5410, R27 ;  /* 0x000054104c4c7816 */ /* 0x000fe2000000001b */
[----:B------:R-:W-:Y:S01]  /*3580*/  HADD2.F32 R27, -RZ, R2.H0_H0 ;  /* 0x20000002ff1b7230 */ /* 0x000fe20000004100 */
[----:B------:R-:W-:Y:S01]  /*3590*/  IADD3 R73, -R22, R5, RZ ;  /* 0x0000000516497210 */ /* 0x000fe20007ffe1ff */
[----:B------:R-:W-:Y:S01]  /*35a0*/  HADD2.F32 R5, -RZ, R3.H1_H1 ;  /* 0x30000003ff057230 */ /* 0x000fe20000004100 */
[--C-:B------:R-:W-:Y:S01]  /*35b0*/  SHF.R.U32.HI R3, RZ, 0x8, R17.reuse ;  /* 0x00000008ff037819 */ /* 0x100fe20000011611 */
[----:B------:R-:W-:Y:S01]  /*35c0*/  HADD2 R65, R76, R65 ;  /* 0x000000414c417230 */ /* 0x000fe20000000000 */
[----:B------:R-:W-:Y:S01]  /*35d0*/  LEA.HI R98, R16, -R23, RZ, 0x8 ;  /* 0x8000001710627211 */ /* 0x000fe200078f40ff */
[----:B------:R-:W3:Y:S01]  /*35e0*/  I2F.F16 R54, R54 ;  /* 0x0000003600367306 */ /* 0x000ee20000200c00 */
[----:B0-----:R-:W0:Y:S01]  /*35f0*/  LDS.64 R8, [UR4+0x118] ;  /* 0x00011804ff087984 */ /* 0x001e220008000a00 */
[----:B-1----:R-:W-:Y:S01]  /*3600*/  HADD2.F32 R57, -RZ, R57.H0_H0 ;  /* 0x20000039ff397230 */ /* 0x002fe20000004100 */
[----:B------:R-:W-:Y:S01]  /*3610*/  SHF.R.U32.HI R17, RZ, 0x10, R17 ;  /* 0x00000010ff117819 */ /* 0x000fe20000011611 */
[----:B------:R-:W-:Y:S01]  /*3620*/  HADD2.F32 R69, -RZ, R69.H0_H0 ;  /* 0x20000045ff457230 */ /* 0x000fe20000004100 */
[----:B------:R-:W-:Y:S01]  /*3630*/  LEA.HI R25, R18, -R21, RZ, 0x8 ;  /* 0x8000001512197211 */ /* 0x000fe200078f40ff */
[----:B--2---:R-:W-:-:S02]  /*3640*/  HADD2.F32 R53, -RZ, R53.H0_H0 ;  /* 0x20000035ff357230 */ /* 0x004fc40000004100 */
[----:B------:R1:W2:Y:S01]  /*3650*/  I2F.F16 R74, R0 ;  /* 0x00000000004a7306 */ /* 0x0002a20000200c00 */
[----:B------:R-:W-:-:S04]  /*3660*/  LOP3.LUT R17, R17, 0xff, RZ, 0xc0, !PT ;  /* 0x000000ff11117812 */ /* 0x000fc800078ec0ff */
[----:B------:R-:W-:Y:S01]  /*3670*/  IADD3 R17, -R22, R17, RZ ;  /* 0x0000001116117210 */ /* 0x000fe20007ffe1ff */
[----:B---3--:R-:W-:Y:S02]  /*3680*/  HADD2.F32 R54, -RZ, R54.H0_H0 ;  /* 0x20000036ff367230 */ /* 0x008fe40000004100 */
[----:B------:R3:W4:Y:S01]  /*3690*/  I2F.F16 R59, R6 ;  /* 0x00000006003b7306 */ /* 0x0007220000200c00 */
[--C-:B-1----:R-:W-:Y:S02]  /*36a0*/  SHF.R.U32.HI R0, RZ, 0x8, R16.reuse ;  /* 0x00000008ff007819 */ /* 0x102fe40000011610 */
[----:B------:R-:W-:-:S04]  /*36b0*/  SHF.R.U32.HI R16, RZ, 0x10, R16 ;  /* 0x00000010ff107819 */ /* 0x000fc80000011610 */
[----:B------:R-:W-:Y:S01]  /*36c0*/  LOP3.LUT R16, R16, 0xff, RZ, 0xc0, !PT ;  /* 0x000000ff10107812 */ /* 0x000fe200078ec0ff */
[----:B------:R1:W0:Y:S01]  /*36d0*/  I2F.F16 R70, R7 ;  /* 0x0000000700467306 */ /* 0x0002220000200c00 */
[----:B---3--:R-:W-:Y:S01]  /*36e0*/  HADD2.F32 R6, -RZ, R2.H1_H1 ;  /* 0x30000002ff067230 */ /* 0x008fe20000004100 */
[----:B------:R-:W-:Y:S01]  /*36f0*/  LOP3.LUT R2, R0, 0xff, RZ, 0xc0, !PT ;  /* 0x000000ff00027812 */ /* 0x000fe200078ec0ff */
[----:B------:R-:W-:Y:S01]  /*3700*/  HADD2.F32 R0, -RZ, R93.H0_H0 ;  /* 0x2000005dff007230 */ /* 0x000fe20000004100 */
[C---:B------:R-:W-:Y:S01]  /*3710*/  IADD3 R16, -R23.reuse, R16, RZ ;  /* 0x0000001017107210 */ /* 0x040fe20007ffe1ff */
[----:B--2---:R-:W-:Y:S01]  /*3720*/  HADD2.F32 R74, -RZ, R74.H0_H0 ;  /* 0x2000004aff4a7230 */ /* 0x004fe20000004100 */
[----:B------:R-:W-:Y:S01]  /*3730*/  IADD3 R76, -R23, R2, RZ ;  /* 0x00000002174c7210 */ /* 0x000fe20007ffe1ff */
[----:B------:R-:W-:Y:S01]  /*3740*/  HADD2.F32 R2, -RZ, R94.H0_H0 ;  /* 0x2000005eff027230 */ /* 0x000fe20000004100 */
[----:B------:R2:W3:Y:S01]  /*3750*/  I2F.F16 R68, R4 ;  /* 0x0000000400447306 */ /* 0x0004e20000200c00 */
[----:B-1----:R-:W-:Y:S01]  /*3760*/  LOP3.LUT R7, R19, 0xff, RZ, 0xc0, !PT ;  /* 0x000000ff13077812 */ /* 0x002fe200078ec0ff */
[----:B------:R-:W-:Y:S01]  /*3770*/  FFMA.FTZ R26, R0, R27, RZ ;  /* 0x0000001b001a7223 */ /* 0x000fe200000100ff */
[----:B----4-:R-:W-:-:S02]  /*3780*/  HADD2.F32 R59, -RZ, R59.H0_H0 ;  /* 0x2000003bff3b7230 */ /* 0x010fc40000004100 */
[----:B------:R-:W-:Y:S01]  /*3790*/  FFMA.FTZ R66, R2, R27, RZ ;  /* 0x0000001b02427223 */ /* 0x000fe200000100ff */
[----:B------:R-:W-:Y:S02]  /*37a0*/  IADD3 R75, -R20, R7, RZ ;  /* 0x00000007144b7210 */ /* 0x000fe40007ffe1ff */
[----:B------:R-:W-:Y:S01]  /*37b0*/  LOP3.LUT R7, R3, 0xff, RZ, 0xc0, !PT ;  /* 0x000000ff03077812 */ /* 0x000fe200078ec0ff */
[----:B------:R-:W-:Y:S01]  /*37c0*/  HADD2.F32 R3, -RZ, R91.H0_H0 ;  /* 0x2000005bff037230 */ /* 0x000fe20000004100 */
[----:B--2---:R-:W-:Y:S01]  /*37d0*/  LOP3.LUT R4, R18, 0xff, RZ, 0xc0, !PT ;  /* 0x000000ff12047812 */ /* 0x004fe200078ec0ff */
[----:B------:R-:W-:Y:S01]  /*37e0*/  FFMA.FTZ R66, R53, R6, R66 ;  /* 0x0000000635427223 */ /* 0x000fe20000010042 */
[----:B0-----:R-:W-:Y:S01]  /*37f0*/  HADD2.F32 R70, -RZ, R70.H0_H0 ;  /* 0x20000046ff467230 */ /* 0x001fe20000004100 */
[----:B------:R-:W-:Y:S01]  /*3800*/  IADD3 R7, -R22, R7, RZ ;  /* 0x0000000716077210 */ /* 0x000fe20007ffe1ff */
[----:B------:R-:W-:Y:S01]  /*3810*/  FFMA.FTZ R58, R3, R27, RZ ;  /* 0x0000001b033a7223 */ /* 0x000fe200000100ff */
[----:B------:R-:W-:Y:S01]  /*3820*/  IADD3 R72, -R21, R4, RZ ;  /* 0x0000000415487210 */ /* 0x000fe20007ffe1ff */
[----:B------:R-:W-:Y:S01]  /*3830*/  HADD2.F32 R4, -RZ, R92.H0_H0 ;  /* 0x2000005cff047230 */ /* 0x000fe20000004100 */
[----:B------:R0:W-:Y:S01]  /*3840*/  I2F.F16 R80, R16 ;  /* 0x0000001000507306 */ /* 0x0001e20000200c00 */
[----:B------:R-:W-:Y:S01]  /*3850*/  FFMA.FTZ R58, R57, R6, R58 ;  /* 0x00000006393a7223 */ /* 0x000fe2000001003a */
[----:B---3--:R-:W-:-:S02]  /*3860*/  HADD2.F32 R68, -RZ, R68.H0_H0 ;  /* 0x20000044ff447230 */ /* 0x008fc40000004100 */
[----:B------:R-:W-:Y:S01]  /*3870*/  FFMA.FTZ R67, R4, R27, RZ ;  /* 0x0000001b04437223 */ /* 0x000fe200000100ff */
[----:B------:R-:W-:Y:S01]  /*3880*/  FFMA.FTZ R27, R55, R6, R26 ;  /* 0x00000006371b7223 */ /* 0x000fe2000001001a */
[----:B------:R-:W-:Y:S01]  /*3890*/  FFMA.FTZ R26, R69, R56, R58 ;  /* 0x00000038451a7223 */ /* 0x000fe2000001003a */
[----:B------:R-:W-:Y:S02]  /*38a0*/  HADD2.F32 R58, -RZ, R51.H0_H0 ;  /* 0x20000033ff3a7230 */ /* 0x000fe40000004100 */
[----:B------:R-:W-:Y:S01]  /*38b0*/  FFMA.FTZ R67, R54, R6, R67 ;  /* 0x0000000636437223 */ /* 0x000fe20000010043 */
[----:B------:R-:W-:Y:S01]  /*38c0*/  SHF.R.U32.HI R6, RZ, 0x8, R18 ;  /* 0x00000008ff067819 */ /* 0x000fe20000011612 */
[-C--:B0-----:R-:W-:Y:S01]  /*38d0*/  FFMA.FTZ R16, R68, R56.reuse, R27 ;  /* 0x0000003844107223 */ /* 0x081fe2000001001b */
[-C--:B------:R-:W-:Y:S01]  /*38e0*/  FFMA.FTZ R27, R59, R56.reuse, R66 ;  /* 0x000000383b1b7223 */ /* 0x080fe20000010042 */
[----:B------:R-:W-:Y:S01]  /*38f0*/  FFMA.FTZ R81, R70, R56, R67 ;  /* 0x0000003846517223 */ /* 0x000fe20000010043 */
[----:B------:R-:W-:Y:S01]  /*3900*/  LOP3.LUT R6, R6, 0xff, RZ, 0xc0, !PT ;  /* 0x000000ff06067812 */ /* 0x000fe200078ec0ff */
[----:B------:R0:W-:Y:S01]  /*3910*/  I2F.F16 R83, R7 ;  /* 0x0000000700537306 */ /* 0x0001e20000200c00 */
[----:B------:R-:W-:-:S02]  /*3920*/  HADD2.F32 R67, -RZ, R60.H0_H0 ;  /* 0x2000003cff437230 */ /* 0x000fc40000004100 */
[-C--:B------:R-:W-:Y:S01]  /*3930*/  FFMA.FTZ R51, R71, R5.reuse, R16 ;  /* 0x0000000547337223 */ /* 0x080fe20000010010 */
[----:B------:R-:W-:Y:S01]  /*3940*/  HADD2.F32 R66, -RZ, R50.H0_H0 ;  /* 0x20000032ff427230 */ /* 0x000fe20000004100 */
[----:B------:R-:W-:Y:S01]  /*3950*/  IADD3 R6, -R21, R6, RZ ;  /* 0x0000000615067210 */ /* 0x000fe20007ffe1ff */
[-C--:B------:R-:W-:Y:S01]  /*3960*/  FFMA.FTZ R77, R58, R5.reuse, R27 ;  /* 0x000000053a4d7223 */ /* 0x080fe2000001001b */
[-C--:B------:R-:W-:Y:S01]  /*3970*/  FFMA.FTZ R84, R67, R5.reuse, R26 ;  /* 0x0000000543547223 */ /* 0x080fe2000001001a */
[----:B------:R-:W-:Y:S01]  /*3980*/  SHF.R.U32.HI R18, RZ, 0x10, R18 ;  /* 0x00000010ff127819 */ /* 0x000fe20000011612 */
[----:B------:R-:W-:Y:S01]  /*3990*/  FFMA.FTZ R86, R66, R5, R81 ;  /* 0x0000000542567223 */ /* 0x000fe20000010051 */
[----:B0-----:R-:W-:Y:S01]  /*39a0*/  SHF.R.U32.HI R7, RZ, 0x8, R19 ;  /* 0x00000008ff077819 */ /* 0x001fe20000011613 */
[----:B------:R0:W-:Y:S01]  /*39b0*/  I2F.F16 R82, R6 ;  /* 0x0000000600527306 */ /* 0x0001e20000200c00 */
[----:B------:R-:W-:Y:S01]  /*39c0*/  LOP3.LUT R18, R18, 0xff, RZ, 0xc0, !PT ;  /* 0x000000ff12127812 */ /* 0x000fe200078ec0ff */
[--C-:B------:R-:W-:Y:S01]  /*39d0*/  HADD2.F32 R50, -RZ, R8.reuse.H0_H0 ;  /* 0x20000008ff327230 */ /* 0x100fe20000004100 */
[----:B------:R-:W-:Y:S01]  /*39e0*/  LOP3.LUT R5, R7, 0xff, RZ, 0xc0, !PT ;  /* 0x000000ff07057812 */ /* 0x000fe200078ec0ff */
[----:B------:R-:W-:Y:S01]  /*39f0*/  HADD2.F32 R56, -RZ, R8.H1_H1 ;  /* 0x30000008ff387230 */ /* 0x000fe20000004100 */
[----:B------:R-:W-:Y:S01]  /*3a00*/  IADD3 R18, -R21, R18, RZ ;  /* 0x0000001215127210 */ /* 0x000fe20007ffe1ff */
[--C-:B------:R-:W-:Y:S01]  /*3a10*/  HADD2.F32 R60, -RZ, R9.reuse.H0_H0 ;  /* 0x20000009ff3c7230 */ /* 0x100fe20000004100 */
[----:B------:R-:W-:Y:S01]  /*3a20*/  IADD3 R16, -R20, R5, RZ ;  /* 0x0000000514107210 */ /* 0x000fe20007ffe1ff */
[----:B------:R1:W-:Y:S01]  /*3a30*/  I2F.F16 R79, R17 ;  /* 0x00000011004f7306 */ /* 0x0003e20000200c00 */
[----:B0-----:R-:W0:Y:S01]  /*3a40*/  LDS.64 R6, [UR4+0x210] ;  /* 0x00021004ff067984 */ /* 0x001e220008000a00 */
[----:B------:R-:W-:Y:S01]  /*3a50*/  HADD2.F32 R5, -RZ, R9.H1_H1 ;  /* 0x30000009ff057230 */ /* 0x000fe20000004100 */
[----:B------:R-:W-:-:S05]  /*3a60*/  LEA.HI R27, R19, -R20, RZ, 0x8 ;  /* 0x80000014131b7211 */ /* 0x000fca00078f40ff */
[----:B------:R-:W2:Y:S01]  /*3a70*/  I2F.F16 R73, R73 ;  /* 0x0000004900497306 */ /* 0x000ea20000200c00 */
[----:B-1----:R-:W-:Y:S01]  /*3a80*/  SHF.R.U32.HI R17, RZ, 0x10, R19 ;  /* 0x00000010ff117819 */ /* 0x002fe20000011613 */
[----:B------:R-:W1:Y:S06]  /*3a90*/  LDS.64 R8, [UR4+0x218] ;  /* 0x00021804ff087984 */ /* 0x000e6c0008000a00 */
[----:B------:R-:W3:Y:S01]  /*3aa0*/  I2F.F16 R72, R72 ;  /* 0x0000004800487306 */ /* 0x000ee20000200c00 */
[----:B------:R-:W-:-:S07]  /*3ab0*/  LOP3.LUT R17, R17, 0xff, RZ, 0xc0, !PT ;  /* 0x000000ff11117812 */ /* 0x000fce00078ec0ff */
[----:B------:R-:W4:Y:S01]  /*3ac0*/  I2F.F16 R75, R75 ;  /* 0x0000004b004b7306 */ /* 0x000f220000200c00 */
[----:B------:R-:W-:Y:S01]  /*3ad0*/  IADD3 R26, -R20, R17, RZ ;  /* 0x00000011141a7210 */ /* 0x000fe20007ffe1ff */
[----:B--2---:R-:W-:Y:S02]  /*3ae0*/  HADD2.F32 R73, -RZ, R73.H0_H0 ;  /* 0x20000049ff497230 */ /* 0x004fe40000004100 */
[----:B------:R-:W-:Y:S01]  /*3af0*/  FFMA.FTZ R51, R74, R50, R51 ;  /* 0x000000324a337223 */ /* 0x000fe20000010033 */
[----:B---3--:R-:W-:-:S03]  /*3b00*/  HADD2.F32 R72, -RZ, R72.H0_H0 ;  /* 0x20000048ff487230 */ /* 0x008fc60000004100 */
[----:B------:R-:W2:Y:S01]  /*3b10*/  I2F.F16 R76, R76 ;  /* 0x0000004c004c7306 */ /* 0x000ea20000200c00 */
[----:B------:R-:W-:Y:S02]  /*3b20*/  HADD2.F32 R83, -RZ, R83.H0_H0 ;  /* 0x20000053ff537230 */ /* 0x000fe40000004100 */
[-C--:B------:R-:W-:Y:S01]  /*3b30*/  FFMA.FTZ R84, R73, R50.reuse, R84 ;  /* 0x0000003249547223 */ /* 0x080fe20000010054 */
[----:B------:R-:W-:Y:S02]  /*3b40*/  HADD2.F32 R82, -RZ, R82.H0_H0 ;  /* 0x20000052ff527230 */ /* 0x000fe40000004100 */
[----:B------:R-:W-:Y:S01]  /*3b50*/  FFMA.FTZ R85, R72, R50, R77 ;  /* 0x0000003248557223 */ /* 0x000fe2000001004d */
[----:B----4-:R-:W-:Y:S01]  /*3b60*/  HADD2.F32 R75, -RZ, R75.H0_H0 ;  /* 0x2000004bff4b7230 */ /* 0x010fe20000004100 */
[----:B------:R-:W3:Y:S08]  /*3b70*/  I2F.F16 R81, R16 ;  /* 0x0000001000517306 */ /* 0x000ef00000200c00 */
[----:B------:R4:W0:Y:S08]  /*3b80*/  I2F.F16 R78, R18 ;  /* 0x00000012004e7306 */ /* 0x0008300000200c00 */
[----:B------:R-:W1:Y:S01]  /*3b90*/  I2F.F16 R26, R26 ;  /* 0x0000001a001a7306 */ /* 0x000e620000200c00 */
[----:B--2---:R-:W-:-:S02]  /*3ba0*/  HADD2.F32 R76, -RZ, R76.H0_H0 ;  /* 0x2000004cff4c7230 */ /* 0x004fc40000004100 */
[----:B------:R-:W-:Y:S01]  /*3bb0*/  FFMA.FTZ R86, R75, R50, R86 ;  /* 0x000000324b567223 */ /* 0x000fe20000010056 */
[----:B---3--:R-:W-:Y:S01]  /*3bc0*/  HADD2.F32 R81, -RZ, R81.H0_H0 ;  /* 0x20000051ff517230 */ /* 0x008fe20000004100 */
[----:B----4-:R-:W2:Y:S03]  /*3bd0*/  LDG.E.128.CONSTANT R16, desc[UR8][R10.64] ;  /* 0x000000080a107981 */ /* 0x010ea6000c1e9d00 */
[----:B------:R-:W3:Y:S08]  /*3be0*/  I2F.F16 R24, R98 ;  /* 0x0000006200187306 */ /* 0x000ef00000200c00 */
[----:B------:R-:W4:Y:S01]  /*3bf0*/  I2F.F16 R25, R25 ;  /* 0x0000001900197306 */ /* 0x000f220000200c00 */
[----:B------:R-:W-:-:S07]  /*3c00*/  HADD2.F32 R80, -RZ, R80.H0_H0 ;  /* 0x20000050ff507230 */ /* 0x000fce0000004100 */
[----:B------:R-:W4:Y:S01]  /*3c10*/  I2F.F16 R27, R27 ;  /* 0x0000001b001b7306 */ /* 0x000f220000200c00 */
[----:B------:R-:W-:Y:S02]  /*3c20*/  HADD2.F32 R79, -RZ, R79.H0_H0 ;  /* 0x2000004fff4f7230 */ /* 0x000fe40000004100 */
[-C--:B------:R-:W-:Y:S01]  /*3c30*/  FFMA.FTZ R51, R76, R56.reuse, R51 ;  /* 0x000000384c337223 */ /* 0x080fe20000010033 */
[----:B0-----:R-:W-:Y:S02]  /*3c40*/  HADD2.F32 R78, -RZ, R78.H0_H0 ;  /* 0x2000004eff4e7230 */ /* 0x001fe40000004100 */
[-C--:B------:R-:W-:Y:S01]  /*3c50*/  FFMA.FTZ R84, R83, R56.reuse, R84 ;  /* 0x0000003853547223 */ /* 0x080fe20000010054 */
[----:B-1----:R-:W-:Y:S02]  /*3c60*/  HADD2.F32 R77, -RZ, R26.H0_H0 ;  /* 0x2000001aff4d7230 */ /* 0x002fe40000004100 */
[-C--:B------:R-:W-:Y:S01]  /*3c70*/  FFMA.FTZ R85, R82, R56.reuse, R85 ;  /* 0x0000003852557223 */ /* 0x080fe20000010055 */
[----:B------:R-:W-:Y:S01]  /*3c80*/  FFMA.FTZ R86, R81, R56, R86 ;  /* 0x0000003851567223 */ /* 0x000fe20000010056 */
[-C--:B------:R-:W-:Y:S01]  /*3c90*/  FFMA.FTZ R51, R80, R60.reuse, R51 ;  /* 0x0000003c50337223 */ /* 0x080fe20000010033 */
[-C--:B------:R-:W-:Y:S01]  /*3ca0*/  FFMA.FTZ R26, R79, R60.reuse, R84 ;  /* 0x0000003c4f1a7223 */ /* 0x080fe20000010054 */
[-C--:B------:R-:W-:Y:S01]  /*3cb0*/  FFMA.FTZ R91, R78, R60.reuse, R85 ;  /* 0x0000003c4e5b7223 */ /* 0x080fe20000010055 */
[----:B------:R-:W-:Y:S01]  /*3cc0*/  FFMA.FTZ R60, R77, R60, R86 ;  /* 0x0000003c4d3c7223 */ /* 0x000fe20000010056 */
[----:B---3--:R-:W-:-:S02]  /*3cd0*/  HADD2.F32 R84, -RZ, R24.H0_H0 ;  /* 0x20000018ff547230 */ /* 0x008fc40000004100 */
[----:B------:R-:W-:Y:S02]  /*3ce0*/  HADD2.F32 R87, -RZ, R87.H0_H0 ;  /* 0x20000057ff577230 */ /* 0x000fe40000004100 */
[----:B----4-:R-:W-:Y:S02]  /*3cf0*/  HADD2.F32 R86, -RZ, R25.H0_H0 ;  /* 0x20000019ff567230 */ /* 0x010fe40000004100 */
[----:B------:R-:W-:Y:S02]  /*3d00*/  HADD2.F32 R85, -RZ, R27.H0_H0 ;  /* 0x2000001bff557230 */ /* 0x000fe40000004100 */
[--C-:B------:R-:W-:Y:S02]  /*3d10*/  HADD2.F32 R27, -RZ, R6.reuse.H0_H0 ;  /* 0x20000006ff1b7230 */ /* 0x100fe40000004100 */
[-C--:B------:R-:W-:Y:S01]  /*3d20*/  FFMA.FTZ R51, R84, R5.reuse, R51 ;  /* 0x0000000554337223 */ /* 0x080fe20000010033 */
[-C--:B------:R-:W-:Y:S01]  /*3d30*/  FFMA.FTZ R25, R87, R5.reuse, R26 ;  /* 0x0000000557197223 */ /* 0x080fe2000001001a */
[-C--:B------:R-:W-:Y:S01]  /*3d40*/  FFMA.FTZ R24, R86, R5.reuse, R91 ;  /* 0x0000000556187223 */ /* 0x080fe2000001005b */
[----:B------:R-:W-:Y:S01]  /*3d50*/  FFMA.FTZ R5, R85, R5, R60 ;  /* 0x0000000555057223 */ /* 0x000fe2000001003c */
[----:B------:R-:W-:-:S02]  /*3d60*/  HADD2.F32 R6, -RZ, R6.H1_H1 ;  /* 0x30000006ff067230 */ /* 0x000fc40000004100 */
[-C--:B------:R-:W-:Y:S01]  /*3d70*/  FFMA.FTZ R26, R0, R27.reuse, RZ ;  /* 0x0000001b001a7223 */ /* 0x080fe200000100ff */
[-C--:B------:R-:W-:Y:S01]  /*3d80*/  FFMA.FTZ R60, R3, R27.reuse, RZ ;  /* 0x0000001b033c7223 */ /* 0x080fe200000100ff */
[-C--:B------:R-:W-:Y:S01]  /*3d90*/  FFMA.FTZ R90, R2, R27.reuse, RZ ;  /* 0x0000001b025a7223 */ /* 0x080fe200000100ff */
[----:B------:R-:W-:Y:S01]  /*3da0*/  FFMA.FTZ R27, R4, R27, RZ ;  /* 0x0000001b041b7223 */ /* 0x000fe200000100ff */
[--C-:B------:R-:W-:Y:S02]  /*3db0*/  HADD2.F32 R50, -RZ, R7.reuse.H0_H0 ;  /* 0x20000007ff327230 */ /* 0x100fe40000004100 */
[-C--:B------:R-:W-:Y:S01]  /*3dc0*/  FFMA.FTZ R60, R57, R6.reuse, R60 ;  /* 0x00000006393c7223 */ /* 0x080fe2000001003c */
[----:B------:R-:W-:Y:S02]  /*3dd0*/  HADD2.F32 R56, -RZ, R7.H1_H1 ;  /* 0x30000007ff387230 */ /* 0x000fe40000004100 */
        /* <DEDUP_REMOVED lines=22> */
[----:B------:R-:W-:Y:S01]  /*3f40*/  FMUL.FTZ R51, R34, R51 ;  /* 0x0000003322337220 */ /* 0x000fe20000410000 */
[----:B------:R-:W-:Y:S01]  /*3f50*/  FMUL.FTZ R25, R46, R25 ;  /* 0x000000192e197220 */ /* 0x000fe20000410000 */
[----:B------:R-:W-:Y:S02]  /*3f60*/  HADD2.F32 R9, -RZ, R9.H1_H1 ;  /* 0x30000009ff097230 */ /* 0x000fe40000004100 */
[-C--:B------:R-:W-:Y:S01]  /*3f70*/  FFMA.FTZ R7, R80, R6.reuse, R7 ;  /* 0x0000000650077223 */ /* 0x080fe20000010007 */
[-C--:B------:R-:W-:Y:S01]  /*3f80*/  FFMA.FTZ R60, R79, R6.reuse, R60 ;  /* 0x000000064f3c7223 */ /* 0x080fe2000001003c */
[-C--:B------:R-:W-:Y:S01]  /*3f90*/  FFMA.FTZ R93, R78, R6.reuse, R91 ;  /* 0x000000064e5d7223 */ /* 0x080fe2000001005b */
[----:B------:R-:W-:Y:S01]  /*3fa0*/  FFMA.FTZ R8, R77, R6, R56 ;  /* 0x000000064d087223 */ /* 0x000fe20000010038 */
[----:B------:R-:W-:Y:S01]  /*3fb0*/  F2FP.F16.F32.PACK_AB R51, RZ, R51 ;  /* 0x00000033ff33723e */ /* 0x000fe200000000ff */
[----:B------:R-:W-:Y:S01]  /*3fc0*/  FFMA.FTZ R7, R84, R9, R7 ;  /* 0x0000000954077223 */ /* 0x000fe20000010007 */
[----:B------:R-:W-:Y:S01]  /*3fd0*/  F2FP.F16.F32.PACK_AB R25, RZ, R25 ;  /* 0x00000019ff19723e */ /* 0x000fe200000000ff */
[-C--:B------:R-:W-:Y:S01]  /*3fe0*/  FFMA.FTZ R91, R87, R9.reuse, R60 ;  /* 0x00000009575b7223 */ /* 0x080fe2000001003c */
[----:B------:R-:W-:Y:S01]  /*3ff0*/  FFMA.FTZ R56, R86, R9, R93 ;  /* 0x0000000956387223 */ /* 0x000fe2000001005d */
[----:B------:R-:W-:Y:S01]  /*4000*/  FMUL.FTZ R6, R44, R5 ;  /* 0x000000052c067220 */ /* 0x000fe20000410000 */
[----:B------:R-:W-:Y:S01]  /*4010*/  FFMA.FTZ R9, R85, R9, R8 ;  /* 0x0000000955097223 */ /* 0x000fe20000010008 */
[----:B------:R-:W-:Y:S01]  /*4020*/  PRMT R51, R51, 0x5410, R25 ;  /* 0x0000541033337816 */ /* 0x000fe20000000019 */
[----:B------:R-:W0:Y:S01]  /*4030*/  LDS.64 R26, [UR4+0x310] ;  /* 0x00031004ff1a7984 */ /* 0x000e220008000a00 */
[----:B------:R-:W-:Y:S01]  /*4040*/  FMUL.FTZ R8, R34, R7 ;  /* 0x0000000722087220 */ /* 0x000fe20000410000 */
[----:B------:R-:W-:Y:S01]  /*4050*/  F2FP.F16.F32.PACK_AB R50, RZ, R6 ;  /* 0x00000006ff32723e */ /* 0x000fe200000000ff */
[----:B------:R-:W-:Y:S01]  /*4060*/  FMUL.FTZ R9, R44, R9 ;  /* 0x000000092c097220 */ /* 0x000fe20000410000 */
[----:B------:R-:W-:Y:S01]  /*4070*/  IMAD.WIDE R6, R30, 0x4, R10 ;  /* 0x000000041e067825 */ /* 0x000fe200078e020a */
[----:B------:R-:W-:Y:S01]  /*4080*/  HFMA2.MMA R61, R51, 1, 1, R61 ;  /* 0x3c003c00333d7835 */ /* 0x000fe2000000003d */
[----:B------:R-:W-:-:S02]  /*4090*/  F2FP.F16.F32.PACK_AB R51, RZ, R8 ;  /* 0x00000008ff33723e */ /* 0x000fc400000000ff */
[----:B------:R-:W-:Y:S02]  /*40a0*/  F2FP.F16.F32.PACK_AB R60, RZ, R9 ;  /* 0x00000009ff3c723e */ /* 0x000fe400000000ff */
[----:B------:R-:W3:Y:S01]  /*40b0*/  LDG.E.128.CONSTANT R8, desc[UR8][R6.64] ;  /* 0x0000000806087981 */ /* 0x000ee2000c1e9d00 */
[----:B------:R-:W-:-:S05]  /*40c0*/  FMUL.FTZ R24, R45, R24 ;  /* 0x000000182d187220 */ /* 0x000fca0000410000 */
[----:B------:R-:W-:Y:S02]  /*40d0*/  F2FP.F16.F32.PACK_AB R5, RZ, R24 ;  /* 0x00000018ff05723e */ /* 0x000fe400000000ff */
[----:B------:R-:W1:Y:S01]  /*40e0*/  LDS.64 R24, [UR4+0x318] ;  /* 0x00031804ff187984 */ /* 0x000e620008000a00 */
[----:B------:R-:W-:Y:S01]  /*40f0*/  FMUL.FTZ R91, R46, R91 ;  /* 0x0000005b2e5b7220 */ /* 0x000fe20000410000 */
[----:B------:R-:W-:Y:S01]  /*4100*/  FMUL.FTZ R56, R45, R56 ;  /* 0x000000382d387220 */ /* 0x000fe20000410000 */
[----:B------:R-:W-:-:S03]  /*4110*/  PRMT R5, R5, 0x5410, R50 ;  /* 0x0000541005057816 */ /* 0x000fc60000000032 */
[----:B------:R-:W-:Y:S02]  /*4120*/  F2FP.F16.F32.PACK_AB R91, RZ, R91 ;  /* 0x0000005bff5b723e */ /* 0x000fe400000000ff */
[----:B------:R-:W-:Y:S02]  /*4130*/  F2FP.F16.F32.PACK_AB R56, RZ, R56 ;  /* 0x00000038ff38723e */ /* 0x000fe400000000ff */
[----:B------:R-:W-:Y:S02]  /*4140*/  PRMT R90, R51, 0x5410, R91 ;  /* 0x00005410335a7816 */ /* 0x000fe4000000005b */
[----:B------:R-:W4:Y:S01]  /*4150*/  LDS.64 R50, [UR4+0x10] ;  /* 0x00001004ff327984 */ /* 0x000f220008000a00 */
[----:B------:R-:W-:Y:S01]  /*4160*/  PRMT R56, R56, 0x5410, R60 ;  /* 0x0000541038387816 */ /* 0x000fe2000000003c */
[----:B------:R-:W-:Y:S02]  /*4170*/  HADD2 R60, R5, R13 ;  /* 0x0000000d053c7230 */ /* 0x000fe40000000000 */
[----:B------:R-:W-:Y:S01]  /*4180*/  HFMA2.MMA R15, R90, 1, 1, R15 ;  /* 0x3c003c005a0f7835 */ /* 0x000fe2000000000f */
[----:B0-----:R-:W-:-:S02]  /*4190*/  HADD2.F32 R5, -RZ, R26.H0_H0 ;  /* 0x2000001aff057230 */ /* 0x001fc40000004100 */
[----:B------:R-:W-:Y:S02]  /*41a0*/  HADD2.F32 R26, -RZ, R26.H1_H1 ;  /* 0x3000001aff1a7230 */ /* 0x000fe40000004100 */
[--C-:B------:R-:W-:Y:S02]  /*41b0*/  HADD2.F32 R90, -RZ, R27.reuse.H0_H0 ;  /* 0x2000001bff5a7230 */ /* 0x100fe40000004100 */
[----:B------:R-:W-:Y:S02]  /*41c0*/  HADD2.F32 R13, -RZ, R27.H1_H1 ;  /* 0x3000001bff0d7230 */ /* 0x000fe40000004100 */
[-C--:B------:R-:W-:Y:S01]  /*41d0*/  FFMA.FTZ R27, R4, R5.reuse, RZ ;  /* 0x00000005041b7223 */ /* 0x080fe200000100ff */
[----:B------:R-:W-:Y:S01]  /*41e0*/  HFMA2.MMA R49, R56, 1, 1, R49 ;  /* 0x3c003c0038317835 */ /* 0x000fe20000000031 */
[-C--:B------:R-:W-:Y:S01]  /*41f0*/  FFMA.FTZ R56, R0, R5.reuse, RZ ;  /* 0x0000000500387223 */ /* 0x080fe200000100ff */
[-C--:B------:R-:W-:Y:S01]  /*4200*/  FFMA.FTZ R92, R3, R5.reuse, RZ ;  /* 0x00000005035c7223 */ /* 0x080fe200000100ff */
[-C--:B------:R-:W-:Y:S01]  /*4210*/  FFMA.FTZ R27, R54, R26.reuse, R27 ;  /* 0x0000001a361b7223 */ /* 0x080fe2000001001b */
[----:B------:R-:W-:Y:S01]  /*4220*/  FFMA.FTZ R94, R2, R5, RZ ;  /* 0x00000005025e7223 */ /* 0x000fe200000100ff */
[-C--:B------:R-:W-:Y:S01]  /*4230*/  FFMA.FTZ R5, R55, R26.reuse, R56 ;  /* 0x0000001a37057223 */ /* 0x080fe20000010038 */
[----:B------:R-:W-:Y:S01]  /*4240*/  FFMA.FTZ R92, R57, R26, R92 ;  /* 0x0000001a395c7223 */ /* 0x000fe2000001005c */
[----:B------:R-:W-:Y:S01]  /*4250*/  FFMA.FTZ R95, R70, R90, R27 ;  /* 0x0000005a465f7223 */ /* 0x000fe2000001001b */
[----:B------:R-:W-:-:S02]  /*4260*/  FFMA.FTZ R94, R53, R26, R94 ;  /* 0x0000001a355e7223 */ /* 0x000fc4000001005e */
[----:B------:R-:W0:Y:S01]  /*4270*/  LDS.64 R26, [UR4+0x18] ;  /* 0x00001804ff1a7984 */ /* 0x000e220008000a00 */
[-C--:B------:R-:W-:Y:S01]  /*4280*/  FFMA.FTZ R56, R68, R90.reuse, R5 ;  /* 0x0000005a44387223 */ /* 0x080fe20000010005 */
[-C--:B------:R-:W-:Y:S01]  /*4290*/  FFMA.FTZ R91, R59, R90.reuse, R94 ;  /* 0x0000005a3b5b7223 */ /* 0x080fe2000001005e */
[----:B------:R-:W-:Y:S01]  /*42a0*/  FFMA.FTZ R92, R69, R90, R92 ;  /* 0x0000005a455c7223 */ /* 0x000fe2000001005c */
[--C-:B-1----:R-:W-:Y:S02]  /*42b0*/  HADD2.F32 R90, -RZ, R24.reuse.H0_H0 ;  /* 0x20000018ff5a7230 */ /* 0x102fe40000004100 */
[-C--:B------:R-:W-:Y:S01]  /*42c0*/  FFMA.FTZ R5, R71, R13.reuse, R56 ;  /* 0x0000000d47057223 */ /* 0x080fe20000010038 */
[-C--:B------:R-:W-:Y:S01]  /*42d0*/  FFMA.FTZ R93, R58, R13.reuse, R91 ;  /* 0x0000000d3a5d7223 */ /* 0x080fe2000001005b */
[-C--:B------:R-:W-:Y:S01]  /*42e0*/  FFMA.FTZ R92, R67, R13.reuse, R92 ;  /* 0x0000000d435c7223 */ /* 0x080fe2000001005c */
[----:B------:R-:W-:Y:S02]  /*42f0*/  HADD2.F32 R24, -RZ, R24.H1_H1 ;  /* 0x30000018ff187230 */ /* 0x000fe40000004100 */
[-C--:B------:R-:W-:Y:S01]  /*4300*/  FFMA.FTZ R5, R74, R90.reuse, R5 ;  /* 0x0000005a4a057223 */ /* 0x080fe20000010005 */
[----:B------:R-:W-:Y:S01]  /*4310*/  FFMA.FTZ R94, R66, R13, R95 ;  /* 0x0000000d425e7223 */ /* 0x000fe2000001005f */
[-C--:B------:R-:W-:Y:S01]  /*4320*/  FFMA.FTZ R93, R72, R90.reuse, R93 ;  /* 0x0000005a485d7223 */ /* 0x080fe2000001005d */
[----:B------:R-:W-:Y:S01]  /*4330*/  FFMA.FTZ R92, R73, R90, R92 ;  /* 0x0000005a495c7223 */ /* 0x000fe2000001005c */
[----:B------:R-:W-:-:S02]  /*4340*/  HADD2.F32 R56, -RZ, R25.H0_H0 ;  /* 0x20000019ff387230 */ /* 0x000fc40000004100 */
[----:B------:R-:W-:Y:S01]  /*4350*/  FFMA.FTZ R5, R76, R24, R5 ;  /* 0x000000184c057223 */ /* 0x000fe20000010005 */
[----:B------:R-:W-:Y:S01]  /*4360*/  FFMA.FTZ R94, R75, R90, R94 ;  /* 0x0000005a4b5e7223 */ /* 0x000fe2000001005e */
[-C--:B------:R-:W-:Y:S01]  /*4370*/  FFMA.FTZ R93, R82, R24.reuse, R93 ;  /* 0x00000018525d7223 */ /* 0x080fe2000001005d */
[----:B------:R-:W-:Y:S01]  /*4380*/  FFMA.FTZ R92, R83, R24, R92 ;  /* 0x00000018535c7223 */ /* 0x000fe2000001005c */
[----:B------:R-:W-:Y:S02]  /*4390*/  HADD2.F32 R91, -RZ, R25.H1_H1 ;  /* 0x30000019ff5b7230 */ /* 0x000fe40000004100 */
[----:B------:R-:W-:Y:S01]  /*43a0*/  FFMA.FTZ R13, R80, R56, R5 ;  /* 0x00000038500d7223 */ /* 0x000fe20000010005 */
[----:B------:R-:W-:Y:S01]  /*43b0*/  FFMA.FTZ R94, R81, R24, R94 ;  /* 0x00000018515e7223 */ /* 0x000fe2000001005e */
[-C--:B------:R-:W-:Y:S01]  /*43c0*/  FFMA.FTZ R93, R78, R56.reuse, R93 ;  /* 0x000000384e5d7223 */ /* 0x080fe2000001005d */
[--C-:B----4-:R-:W-:Y:S02]  /*43d0*/  HADD2.F32 R5, -RZ, R50.reuse.H0_H0 ;  /* 0x20000032ff057230 */ /* 0x110fe40000004100 */
[-C--:B------:R-:W-:Y:S01]  /*43e0*/  FFMA.FTZ R92, R79, R56.reuse, R92 ;  /* 0x000000384f5c7223 */ /* 0x080fe2000001005c */
[----:B------:R-:W-:Y:S01]  /*43f0*/  FFMA.FTZ R94, R77, R56, R94 ;  /* 0x000000384d5e7223 */ /* 0x000fe2000001005e */
[----:B------:R-:W-:Y:S01]  /*4400*/  FFMA.FTZ R24, R86, R91, R93 ;  /* 0x0000005b56187223 */ /* 0x000fe2000001005d */
[----:B------:R-:W-:-:S02]  /*4410*/  HADD2.F32 R50, -RZ, R50.H1_H1 ;  /* 0x30000032ff327230 */ /* 0x000fc40000004100 */
[----:B------:R-:W-:Y:S01]  /*4420*/  FFMA.FTZ R25, R87, R91, R92 ;  /* 0x0000005b57197223 */ /* 0x000fe2000001005c */
        /* <DEDUP_REMOVED lines=11> */
[----:B------:R-:W-:Y:S01]  /*44e0*/  FFMA.FTZ R50, R68, R90, R5 ;  /* 0x0000005a44327223 */ /* 0x000fe20000010005 */
[C---:B------:R-:W-:Y:S01]  /*44f0*/  FFMA.FTZ R95, R90.reuse, R59, R56 ;  /* 0x0000003b5a5f7223 */ /* 0x040fe20000010038 */
[----:B------:R-:W-:Y:S01]  /*4500*/  FFMA.FTZ R97, R90, R70, R97 ;  /* 0x000000465a617223 */ /* 0x000fe20000010061 */
[----:B------:R-:W-:Y:S01]  /*4510*/  FFMA.FTZ R93, R51, R67, R92 ;  /* 0x00000043335d7223 */ /* 0x000fe2000001005c */
[----:B------:R-:W-:Y:S01]  /*4520*/  FFMA.FTZ R5, R71, R51, R50 ;  /* 0x0000003347057223 */ /* 0x000fe20000010032 */
[C---:B------:R-:W-:Y:S01]  /*4530*/  FFMA.FTZ R95, R51.reuse, R58, R95 ;  /* 0x0000003a335f7223 */ /* 0x040fe2000001005f */
[----:B------:R-:W-:Y:S01]  /*4540*/  FFMA.FTZ R92, R51, R66, R97 ;  /* 0x00000042335c7223 */ /* 0x000fe20000010061 */
[--C-:B0-----:R-:W-:Y:S02]  /*4550*/  HADD2.F32 R56, -RZ, R26.reuse.H0_H0 ;  /* 0x2000001aff387230 */ /* 0x101fe40000004100 */
[----:B------:R-:W-:-:S02]  /*4560*/  HADD2.F32 R50, -RZ, R26.H1_H1 ;  /* 0x3000001aff327230 */ /* 0x000fc40000004100 */
[--C-:B------:R-:W-:Y:S02]  /*4570*/  HADD2.F32 R90, -RZ, R27.reuse.H0_H0 ;  /* 0x2000001bff5a7230 */ /* 0x100fe40000004100 */
[----:B------:R-:W-:Y:S02]  /*4580*/  HADD2.F32 R51, -RZ, R27.H1_H1 ;  /* 0x3000001bff337230 */ /* 0x000fe40000004100 */
[----:B------:R-:W0:Y:S01]  /*4590*/  LDS.64 R26, [UR4+0x410] ;  /* 0x00041004ff1a7984 */ /* 0x000e220008000a00 */
[----:B------:R-:W-:Y:S01]  /*45a0*/  FFMA.FTZ R5, R74, R56, R5 ;  /* 0x000000384a057223 */ /* 0x000fe20000010005 */
[C---:B------:R-:W-:Y:S01]  /*45b0*/  FFMA.FTZ R93, R56.reuse, R73, R93 ;  /* 0x00000049385d7223 */ /* 0x040fe2000001005d */
[C---:B------:R-:W-:Y:S01]  /*45c0*/  FFMA.FTZ R95, R56.reuse, R72, R95 ;  /* 0x00000048385f7223 */ /* 0x040fe2000001005f */
[----:B------:R-:W-:Y:S01]  /*45d0*/  FFMA.FTZ R92, R56, R75, R92 ;  /* 0x0000004b385c7223 */ /* 0x000fe2000001005c */
[----:B------:R-:W-:Y:S01]  /*45e0*/  FFMA.FTZ R5, R76, R50, R5 ;  /* 0x000000324c057223 */ /* 0x000fe20000010005 */
[C---:B------:R-:W-:Y:S01]  /*45f0*/  FFMA.FTZ R93, R50.reuse, R83, R93 ;  /* 0x00000053325d7223 */ /* 0x040fe2000001005d */
[C---:B------:R-:W-:Y:S01]  /*4600*/  FFMA.FTZ R95, R50.reuse, R82, R95 ;  /* 0x00000052325f7223 */ /* 0x040fe2000001005f */
[----:B------:R-:W-:Y:S01]  /*4610*/  FFMA.FTZ R92, R50, R81, R92 ;  /* 0x00000051325c7223 */ /* 0x000fe2000001005c */
[----:B------:R-:W-:Y:S01]  /*4620*/  FFMA.FTZ R5, R80, R90, R5 ;  /* 0x0000005a50057223 */ /* 0x000fe20000010005 */
[----:B------:R-:W-:Y:S01]  /*4630*/  FFMA.FTZ R50, R90, R79, R93 ;  /* 0x0000004f5a327223 */ /* 0x000fe2000001005d */
[----:B------:R-:W-:Y:S01]  /*4640*/  FFMA.FTZ R13, R84, R91, R13 ;  /* 0x0000005b540d7223 */ /* 0x000fe2000001000d */
[----:B------:R-:W-:Y:S01]  /*4650*/  FFMA.FTZ R95, R90, R78, R95 ;  /* 0x0000004e5a5f7223 */ /* 0x000fe2000001005f */
[----:B------:R-:W-:Y:S01]  /*4660*/  FMUL.FTZ R25, R46, R25 ;  /* 0x000000192e197220 */ /* 0x000fe20000410000 */
[----:B------:R-:W-:Y:S01]  /*4670*/  FMUL.FTZ R24, R45, R24 ;  /* 0x000000182d187220 */ /* 0x000fe20000410000 */
[----:B------:R-:W-:Y:S01]  /*4680*/  FFMA.FTZ R92, R90, R77, R92 ;  /* 0x0000004d5a5c7223 */ /* 0x000fe2000001005c */
[----:B------:R-:W-:Y:S01]  /*4690*/  FFMA.FTZ R5, R84, R51, R5 ;  /* 0x0000003354057223 */ /* 0x000fe20000010005 */
[C---:B------:R-:W-:Y:S01]  /*46a0*/  FFMA.FTZ R93, R51.reuse, R87, R50 ;  /* 0x00000057335d7223 */ /* 0x040fe20000010032 */
[C---:B------:R-:W-:Y:S01]  /*46b0*/  FMUL.FTZ R13, R34.reuse, R13 ;  /* 0x0000000d220d7220 */ /* 0x040fe20000410000 */
[C---:B------:R-:W-:Y:S01]  /*46c0*/  FFMA.FTZ R50, R51.reuse, R86, R95 ;  /* 0x0000005633327223 */ /* 0x040fe2000001005f */
[----:B------:R-:W-:Y:S01]  /*46d0*/  FFMA.FTZ R51, R51, R85, R92 ;  /* 0x0000005533337223 */ /* 0x000fe2000001005c */
[----:B------:R-:W-:Y:S01]  /*46e0*/  F2FP.F16.F32.PACK_AB R56, RZ, R25 ;  /* 0x00000019ff38723e */ /* 0x000fe200000000ff */
[----:B------:R-:W-:Y:S01]  /*46f0*/  FMUL.FTZ R5, R34, R5 ;  /* 0x0000000522057220 */ /* 0x000fe20000410000 */
[----:B------:R-:W-:Y:S01]  /*4700*/  F2FP.F16.F32.PACK_AB R90, RZ, R24 ;  /* 0x00000018ff5a723e */ /* 0x000fe200000000ff */
[----:B------:R-:W-:Y:S01]  /*4710*/  FMUL.FTZ R93, R46, R93 ;  /* 0x0000005d2e5d7220 */ /* 0x000fe20000410000 */
[----:B------:R-:W1:Y:S01]  /*4720*/  LDS.64 R24, [UR4+0x418] ;  /* 0x00041804ff187984 */ /* 0x000e620008000a00 */
[----:B------:R-:W-:Y:S01]  /*4730*/  FFMA.FTZ R91, R85, R91, R94 ;  /* 0x0000005b555b7223 */ /* 0x000fe2000001005e */
[----:B------:R-:W-:Y:S01]  /*4740*/  F2FP.F16.F32.PACK_AB R13, RZ, R13 ;  /* 0x0000000dff0d723e */ /* 0x000fe200000000ff */
[----:B------:R-:W-:Y:S01]  /*4750*/  FMUL.FTZ R50, R45, R50 ;  /* 0x000000322d327220 */ /* 0x000fe20000410000 */
[C---:B------:R-:W-:Y:S01]  /*4760*/  FMUL.FTZ R51, R44.reuse, R51 ;  /* 0x000000332c337220 */ /* 0x040fe20000410000 */
[----:B------:R-:W-:Y:S01]  /*4770*/  FMUL.FTZ R91, R44, R91 ;  /* 0x0000005b2c5b7220 */ /* 0x000fe20000410000 */
[----:B------:R-:W-:-:S02]  /*4780*/  F2FP.F16.F32.PACK_AB R5, RZ, R5 ;  /* 0x00000005ff05723e */ /* 0x000fc400000000ff */
[----:B------:R-:W-:Y:S02]  /*4790*/  F2FP.F16.F32.PACK_AB R93, RZ, R93 ;  /* 0x0000005dff5d723e */ /* 0x000fe400000000ff */
[----:B------:R-:W-:Y:S02]  /*47a0*/  PRMT R13, R13, 0x5410, R56 ;  /* 0x000054100d0d7816 */ /* 0x000fe40000000038 */
[----:B------:R-:W-:Y:S02]  /*47b0*/  F2FP.F16.F32.PACK_AB R50, RZ, R50 ;  /* 0x00000032ff32723e */ /* 0x000fe400000000ff */
[----:B------:R-:W-:Y:S02]  /*47c0*/  F2FP.F16.F32.PACK_AB R51, RZ, R51 ;  /* 0x00000033ff33723e */ /* 0x000fe400000000ff */
[----:B------:R-:W-:Y:S02]  /*47d0*/  PRMT R5, R5, 0x5410, R93 ;  /* 0x0000541005057816 */ /* 0x000fe4000000005d */
[----:B------:R-:W-:Y:S01]  /*47e0*/  F2FP.F16.F32.PACK_AB R91, RZ, R91 ;  /* 0x0000005bff5b723e */ /* 0x000fe200000000ff */
[----:B------:R-:W-:Y:S01]  /*47f0*/  HFMA2.MMA R52, R13, 1, 1, R52 ;  /* 0x3c003c000d347835 */ /* 0x000fe20000000034 */
[----:B------:R-:W-:-:S02]  /*4800*/  PRMT R13, R50, 0x5410, R51 ;  /* 0x00005410320d7816 */ /* 0x000fc40000000033 */
[----:B------:R-:W-:Y:S01]  /*4810*/  PRMT R90, R90, 0x5410, R91 ;  /* 0x000054105a5a7816 */ /* 0x000fe2000000005b */
[----:B------:R-:W4:Y:S01]  /*4820*/  LDS.64 R50, [UR4+0x510] ;  /* 0x00051004ff327984 */ /* 0x000f220008000a00 */
[----:B------:R-:W-:Y:S01]  /*4830*/  HFMA2.MMA R88, R5, 1, 1, R88 ;  /* 0x3c003c0005587835 */ /* 0x000fe20000000058 */
[--C-:B0-----:R-:W-:Y:S01]  /*4840*/  HADD2.F32 R5, -RZ, R26.reuse.H0_H0 ;  /* 0x2000001aff057230 */ /* 0x101fe20000004100 */
[----:B------:R-:W-:Y:S01]  /*4850*/  HFMA2.MMA R89, R13, 1, 1, R89 ;  /* 0x3c003c000d597835 */ /* 0x000fe20000000059 */
[----:B------:R-:W-:Y:S02]  /*4860*/  HADD2 R33, R90, R33 ;  /* 0x000000215a217230 */ /* 0x000fe40000000000 */
[----:B------:R-:W-:Y:S02]  /*4870*/  HADD2.F32 R26, -RZ, R26.H1_H1 ;  /* 0x3000001aff1a7230 */ /* 0x000fe40000004100 */
[--C-:B------:R-:W-:Y:S02]  /*4880*/  HADD2.F32 R90, -RZ, R27.reuse.H0_H0 ;  /* 0x2000001bff5a7230 */ /* 0x100fe40000004100 */
[----:B------:R-:W-:-:S02]  /*4890*/  HADD2.F32 R13, -RZ, R27.H1_H1 ;  /* 0x3000001bff0d7230 */ /* 0x000fc40000004100 */
        /* <DEDUP_REMOVED lines=8> */
[-C--:B------:R-:W-:Y:S02]  /*4920*/  FFMA.FTZ R95, R70, R90.reuse, R27 ;  /* 0x0000005a465f7223 */ /* 0x080fe4000001001b */
[----:B------:R-:W0:Y:S01]  /*4930*/  LDS.64 R26, [UR4+0x518] ;  /* 0x00051804ff1a7984 */ /* 0x000e220008000a00 */
[-C--:B------:R-:W-:Y:S01]  /*4940*/  FFMA.FTZ R56, R68, R90.reuse, R5 ;  /* 0x0000005a44387223 */ /* 0x080fe20000010005 */
[-C--:B------:R-:W-:Y:S01]  /*4950*/  FFMA.FTZ R92, R69, R90.reuse, R92 ;  /* 0x0000005a455c7223 */ /* 0x080fe2000001005c */
[----:B------:R-:W-:Y:S01]  /*4960*/  FFMA.FTZ R91, R59, R90, R94 ;  /* 0x0000005a3b5b7223 */ /* 0x000fe2000001005e */
[----:B-1----:R-:W-:-:S02]  /*4970*/  HADD2.F32 R90, -RZ, R24.H0_H0 ;  /* 0x20000018ff5a7230 */ /* 0x002fc40000004100 */
[-C--:B------:R-:W-:Y:S01]  /*4980*/  FFMA.FTZ R5, R71, R13.reuse, R56 ;  /* 0x0000000d47057223 */ /* 0x080fe20000010038 */
[-C--:B------:R-:W-:Y:S01]  /*4990*/  FFMA.FTZ R92, R67, R13.reuse, R92 ;  /* 0x0000000d435c7223 */ /* 0x080fe2000001005c */
[-C--:B------:R-:W-:Y:S01]  /*49a0*/  FFMA.FTZ R94, R66, R13.reuse, R95 ;  /* 0x0000000d425e7223 */ /* 0x080fe2000001005f */
[----:B------:R-:W-:Y:S02]  /*49b0*/  HADD2.F32 R24, -RZ, R24.H1_H1 ;  /* 0x30000018ff187230 */ /* 0x000fe40000004100 */
[----:B------:R-:W-:Y:S01]  /*49c0*/  FFMA.FTZ R93, R58, R13, R91 ;  /* 0x0000000d3a5d7223 */ /* 0x000fe2000001005b */
[-C--:B------:R-:W-:Y:S01]  /*49d0*/  FFMA.FTZ R5, R74, R90.reuse, R5 ;  /* 0x0000005a4a057223 */ /* 0x080fe20000010005 */
[-C--:B------:R-:W-:Y:S01]  /*49e0*/  FFMA.FTZ R92, R73, R90.reuse, R92 ;  /* 0x0000005a495c7223 */ /* 0x080fe2000001005c */
[-C--:B------:R-:W-:Y:S01]  /*49f0*/  FFMA.FTZ R94, R75, R90.reuse, R94 ;  /* 0x0000005a4b5e7223 */ /* 0x080fe2000001005e */
[--C-:B------:R-:W-:Y:S02]  /*4a00*/  HADD2.F32 R56, -RZ, R25.reuse.H0_H0 ;  /* 0x20000019ff387230 */ /* 0x100fe40000004100 */
[----:B------:R-:W-:Y:S01]  /*4a10*/  FFMA.FTZ R93, R72, R90, R93 ;  /* 0x0000005a485d7223 */ /* 0x000fe2000001005d */
[-C--:B------:R-:W-:Y:S01]  /*4a20*/  FFMA.FTZ R5, R76, R24.reuse, R5 ;  /* 0x000000184c057223 */ /* 0x080fe20000010005 */
[-C--:B------:R-:W-:Y:S01]  /*4a30*/  FFMA.FTZ R92, R83, R24.reuse, R92 ;  /* 0x00000018535c7223 */ /* 0x080fe2000001005c */
[----:B------:R-:W-:Y:S01]  /*4a40*/  FFMA.FTZ R94, R81, R24, R94 ;  /* 0x00000018515e7223 */ /* 0x000fe2000001005e */
[----:B------:R-:W-:-:S02]  /*4a50*/  HADD2.F32 R91, -RZ, R25.H1_H1 ;  /* 0x30000019ff5b7230 */ /* 0x000fc40000004100 */
[----:B------:R-:W-:Y:S01]  /*4a60*/  FFMA.FTZ R93, R82, R24, R93 ;  /* 0x00000018525d7223 */ /* 0x000fe2000001005d */
[-C--:B------:R-:W-:Y:S01]  /*4a70*/  FFMA.FTZ R5, R80, R56.reuse, R5 ;  /* 0x0000003850057223 */ /* 0x080fe20000010005 */
[-C--:B------:R-:W-:Y:S01]  /*4a80*/  FFMA.FTZ R92, R79, R56.reuse, R92 ;  /* 0x000000384f5c7223 */ /* 0x080fe2000001005c */
[-C--:B------:R-:W-:Y:S01]  /*4a90*/  FFMA.FTZ R94, R77, R56.reuse, R94 ;  /* 0x000000384d5e7223 */ /* 0x080fe2000001005e */
[--C-:B----4-:R-:W-:Y:S02]  /*4aa0*/  HADD2.F32 R95, -RZ, R50.reuse.H0_H0 ;  /* 0x20000032ff5f7230 */ /* 0x110fe40000004100 */
[----:B------:R-:W-:Y:S01]  /*4ab0*/  FFMA.FTZ R93, R78, R56, R93 ;  /* 0x000000384e5d7223 */ /* 0x000fe2000001005d */
        /* <DEDUP_REMOVED lines=8> */
[----:B------:R-:W-:Y:S01]  /*4b40*/  FFMA.FTZ R24, R86, R91, R93 ;  /* 0x0000005b56187223 */ /* 0x000fe2000001005d */
[--C-:B------:R-:W-:Y:S02]  /*4b50*/  HADD2.F32 R90, -RZ, R51.reuse.H0_H0 ;  /* 0x20000033ff5a7230 */ /* 0x100fe40000004100 */
[----:B------:R-:W-:Y:S02]  /*4b60*/  HADD2.F32 R91, -RZ, R51.H1_H1 ;  /* 0x30000033ff5b7230 */ /* 0x000fe40000004100 */
        /* <DEDUP_REMOVED lines=20> */
[----:B------:R-:W-:Y:S02]  /*4cb0*/  HADD2.F32 R91, -RZ, R27.H1_H1 ;  /* 0x3000001bff5b7230 */ /* 0x000fe40000004100 */
[-C--:B------:R-:W-:Y:S01]  /*4cc0*/  FFMA.FTZ R27, R76, R26.reuse, R51 ;  /* 0x0000001a4c1b7223 */ /* 0x080fe20000010033 */
[-C--:B------:R-:W-:Y:S01]  /*4cd0*/  FFMA.FTZ R93, R82, R26.reuse, R93 ;  /* 0x0000001a525d7223 */ /* 0x080fe2000001005d */
[----:B------:R-:W-:Y:S02]  /*4ce0*/  FFMA.FTZ R26, R81, R26, R50 ;  /* 0x0000001a511a7223 */ /* 0x000fe40000010032 */
[----:B------:R-:W0:Y:S01]  /*4cf0*/  LDS.64 R50, [UR4+0x610] ;  /* 0x00061004ff327984 */ /* 0x000e220008000a00 */
[----:B------:R-:W-:Y:S01]  /*4d00*/  FFMA.FTZ R27, R80, R90, R27 ;  /* 0x0000005a501b7223 */ /* 0x000fe2000001001b */
[----:B------:R-:W-:Y:S01]  /*4d10*/  FMUL.FTZ R25, R34, R25 ;  /* 0x0000001922197220 */ /* 0x000fe20000410000 */
[----:B------:R-:W-:Y:S01]  /*4d20*/  FMUL.FTZ R24, R45, R24 ;  /* 0x000000182d187220 */ /* 0x000fe20000410000 */
[-C--:B------:R-:W-:Y:S01]  /*4d30*/  FFMA.FTZ R92, R79, R90.reuse, R92 ;  /* 0x0000005a4f5c7223 */ /* 0x080fe2000001005c */
[-C--:B------:R-:W-:Y:S01]  /*4d40*/  FFMA.FTZ R97, R78, R90.reuse, R93 ;  /* 0x0000005a4e617223 */ /* 0x080fe2000001005d */
[----:B------:R-:W-:Y:S01]  /*4d50*/  FFMA.FTZ R90, R77, R90, R26 ;  /* 0x0000005a4d5a7223 */ /* 0x000fe2000001001a */
[----:B------:R-:W-:Y:S01]  /*4d60*/  FFMA.FTZ R93, R84, R91, R27 ;  /* 0x0000005b545d7223 */ /* 0x000fe2000001001b */
[----:B------:R-:W-:Y:S01]  /*4d70*/  FMUL.FTZ R26, R46, R13 ;  /* 0x0000000d2e1a7220 */ /* 0x000fe20000410000 */
[----:B------:R-:W-:-:S02]  /*4d80*/  F2FP.F16.F32.PACK_AB R13, RZ, R25 ;  /* 0x00000019ff0d723e */ /* 0x000fc400000000ff */
[----:B------:R-:W-:Y:S01]  /*4d90*/  F2FP.F16.F32.PACK_AB R27, RZ, R24 ;  /* 0x00000018ff1b723e */ /* 0x000fe200000000ff */
[-C--:B------:R-:W-:Y:S01]  /*4da0*/  FFMA.FTZ R95, R87, R91.reuse, R92 ;  /* 0x0000005b575f7223 */ /* 0x080fe2000001005c */
[----:B------:R-:W1:Y:S01]  /*4db0*/  LDS.64 R24, [UR4+0x618] ;  /* 0x00061804ff187984 */ /* 0x000e620008000a00 */
[-C--:B------:R-:W-:Y:S01]  /*4dc0*/  FFMA.FTZ R56, R86, R91.reuse, R97 ;  /* 0x0000005b56387223 */ /* 0x080fe20000010061 */
[----:B------:R-:W-:Y:S01]  /*4dd0*/  FFMA.FTZ R91, R85, R91, R90 ;  /* 0x0000005b555b7223 */ /* 0x000fe2000001005a */
[C---:B------:R-:W-:Y:S02]  /*4de0*/  FMUL.FTZ R5, R44.reuse, R5 ;  /* 0x000000052c057220 */ /* 0x040fe40000410000 */
[----:B------:R-:W-:Y:S01]  /*4df0*/  FMUL.FTZ R56, R45, R56 ;  /* 0x000000382d387220 */ /* 0x000fe20000410000 */
[----:B------:R-:W-:Y:S01]  /*4e00*/  FMUL.FTZ R91, R44, R91 ;  /* 0x0000005b2c5b7220 */ /* 0x000fe20000410000 */
[----:B------:R-:W-:Y:S01]  /*4e10*/  FMUL.FTZ R93, R34, R93 ;  /* 0x0000005d225d7220 */ /* 0x000fe20000410000 */
[----:B------:R-:W-:Y:S01]  /*4e20*/  FMUL.FTZ R95, R46, R95 ;  /* 0x0000005f2e5f7220 */ /* 0x000fe20000410000 */
[----:B------:R-:W-:-:S02]  /*4e30*/  F2FP.F16.F32.PACK_AB R5, RZ, R5 ;  /* 0x00000005ff05723e */ /* 0x000fc400000000ff */
[----:B------:R-:W-:Y:S02]  /*4e40*/  F2FP.F16.F32.PACK_AB R56, RZ, R56 ;  /* 0x00000038ff38723e */ /* 0x000fe400000000ff */
[----:B------:R-:W-:Y:S02]  /*4e50*/  F2FP.F16.F32.PACK_AB R91, RZ, R91 ;  /* 0x0000005bff5b723e */ /* 0x000fe400000000ff */
[----:B------:R-:W-:Y:S02]  /*4e60*/  PRMT R27, R27, 0x5410, R5 ;  /* 0x000054101b1b7816 */ /* 0x000fe40000000005 */
[----:B------:R-:W-:Y:S02]  /*4e70*/  F2FP.F16.F32.PACK_AB R26, RZ, R26 ;  /* 0x0000001aff1a723e */ /* 0x000fe400000000ff */
[----:B------:R-:W-:Y:S02]  /*4e80*/  F2FP.F16.F32.PACK_AB R93, RZ, R93 ;  /* 0x0000005dff5d723e */ /* 0x000fe400000000ff */
[----:B------:R-:W-:-:S02]  /*4e90*/  F2FP.F16.F32.PACK_AB R95, RZ, R95 ;  /* 0x0000005fff5f723e */ /* 0x000fc400000000ff */
[----:B------:R-:W-:Y:S02]  /*4ea0*/  PRMT R5, R56, 0x5410, R91 ;  /* 0x0000541038057816 */ /* 0x000fe4000000005b */
[----:B------:R-:W-:Y:S02]  /*4eb0*/  PRMT R13, R13, 0x5410, R26 ;  /* 0x000054100d0d7816 */ /* 0x000fe4000000001a */
[----:B------:R-:W-:Y:S01]  /*4ec0*/  PRMT R93, R93, 0x5410, R95 ;  /* 0x000054105d5d7816 */ /* 0x000fe2000000005f */
[----:B------:R-:W-:Y:S02]  /*4ed0*/  HADD2 R47, R5, R47 ;  /* 0x0000002f052f7230 */ /* 0x000fe40000000000 */
[----:B0-----:R-:W-:Y:S02]  /*4ee0*/  HADD2.F32 R5, -RZ, R50.H0_H0 ;  /* 0x20000032ff057230 */ /* 0x001fe40000004100 */
[----:B------:R-:W-:Y:S01]  /*4ef0*/  HADD2 R48, R27, R48 ;  /* 0x000000301b307230 */ /* 0x000fe20000000000 */
[----:B------:R-:W-:Y:S01]  /*4f00*/  HFMA2.MMA R56, R13, 1, 1, R43 ;  /* 0x3c003c000d387835 */ /* 0x000fe2000000002b */
[----:B------:R-:W-:Y:S01]  /*4f10*/  HADD2.F32 R50, -RZ, R50.H1_H1 ;  /* 0x30000032ff327230 */ /* 0x000fe20000004100 */
[----:B------:R-:W-:Y:S01]  /*4f20*/  HFMA2.MMA R27, R93, 1, 1, R42 ;  /* 0x3c003c005d1b7835 */ /* 0x000fe2000000002a */
[-C--:B------:R-:W-:Y:S01]  /*4f30*/  FFMA.FTZ R42, R3, R5.reuse, RZ ;  /* 0x00000005032a7223 */ /* 0x080fe200000100ff */
[-C--:B------:R-:W-:Y:S01]  /*4f40*/  FFMA.FTZ R43, R4, R5.reuse, RZ ;  /* 0x00000005042b7223 */ /* 0x080fe200000100ff */
[-C--:B------:R-:W-:Y:S01]  /*4f50*/  FFMA.FTZ R26, R0, R5.reuse, RZ ;  /* 0x00000005001a7223 */ /* 0x080fe200000100ff */
[----:B------:R-:W-:Y:S01]  /*4f60*/  FFMA.FTZ R96, R2, R5, RZ ;  /* 0x0000000502607223 */ /* 0x000fe200000100ff */
[----:B------:R-:W-:-:S02]  /*4f70*/  HADD2.F32 R92, -RZ, R51.H0_H0 ;  /* 0x20000033ff5c7230 */ /* 0x000fc40000004100 */
[-C--:B------:R-:W-:Y:S01]  /*4f80*/  FFMA.FTZ R94, R57, R50.reuse, R42 ;  /* 0x00000032395e7223 */ /* 0x080fe2000001002a */
[-C--:B------:R-:W-:Y:S01]  /*4f90*/  FFMA.FTZ R5, R55, R50.reuse, R26 ;  /* 0x0000003237057223 */ /* 0x080fe2000001001a */
[----:B------:R-:W-:Y:S01]  /*4fa0*/  FFMA.FTZ R91, R54, R50, R43 ;  /* 0x00000032365b7223 */ /* 0x000fe2000001002b */
[----:B--2---:R-:W-:Y:S01]  /*4fb0*/  LEA.HI R93, R17, -R22, RZ, 0x8 ;  /* 0x80000016115d7211 */ /* 0x004fe200078f40ff */
[----:B------:R-:W0:Y:S01]  /*4fc0*/  LDS.64 R42, [UR4+0x710] ;  /* 0x00071004ff2a7984 */ /* 0x000e220008000a00 */
[----:B------:R-:W-:Y:S01]  /*4fd0*/  FFMA.FTZ R96, R53, R50, R96 ;  /* 0x0000003235607223 */ /* 0x000fe20000010060 */
[----:B------:R-:W-:Y:S02]  /*4fe0*/  HADD2.F32 R13, -RZ, R51.H1_H1 ;  /* 0x30000033ff0d7230 */ /* 0x000fe40000004100 */
[-C--:B------:R-:W-:Y:S01]  /*4ff0*/  FFMA.FTZ R26, R68, R92.reuse, R5 ;  /* 0x0000005c441a7223 */ /* 0x080fe20000010005 */
[----:B------:R2:W-:Y:S01]  /*5000*/  I2F.F16 R51, R93 ;  /* 0x0000005d00337306 */ /* 0x0005e20000200c00 */
[-C--:B------:R-:W-:Y:S01]  /*5010*/  FFMA.FTZ R94, R69, R92.reuse, R94 ;  /* 0x0000005c455e7223 */ /* 0x080fe2000001005e */
[----:B------:R-:W-:Y:S01]  /*5020*/  FFMA.FTZ R95, R70, R92, R91 ;  /* 0x0000005c465f7223 */ /* 0x000fe2000001005b */
[----:B------:R-:W-:Y:S01]  /*5030*/  LOP3.LUT R97, R17, 0xff, RZ, 0xc0, !PT ;  /* 0x000000ff11617812 */ /* 0x000fe200078ec0ff */
[----:B------:R-:W-:Y:S01]  /*5040*/  FFMA.FTZ R91, R71, R13, R26 ;  /* 0x0000000d475b7223 */ /* 0x000fe2000001001a */
[----:B-1----:R-:W-:-:S02]  /*5050*/  HADD2.F32 R26, -RZ, R24.H0_H0 ;  /* 0x20000018ff1a7230 */ /* 0x002fc40000004100 */
[----:B--2---:R-:W-:Y:S01]  /*5060*/  FFMA.FTZ R93, R59, R92, R96 ;  /* 0x0000005c3b5d7223 */ /* 0x004fe20000010060 */
[-C--:B------:R-:W-:Y:S01]  /*5070*/  FFMA.FTZ R94, R67, R13.reuse, R94 ;  /* 0x0000000d435e7223 */ /* 0x080fe2000001005e */
[-C--:B------:R-:W-:Y:S02]  /*5080*/  FFMA.FTZ R96, R66, R13.reuse, R95 ;  /* 0x0000000d42607223 */ /* 0x080fe4000001005f */
[----:B------:R-:W-:Y:S01]  /*5090*/  FFMA.FTZ R93, R58, R13, R93 ;  /* 0x0000000d3a5d7223 */ /* 0x000fe2000001005d */
[----:B------:R-:W-:Y:S01]  /*50a0*/  IADD3 R13, -R22, R97, RZ ;  /* 0x00000061160d7210 */ /* 0x000fe20007ffe1ff */
[--C-:B------:R-:W-:Y:S01]  /*50b0*/  HADD2.F32 R92, -RZ, R25.reuse.H0_H0 ;  /* 0x20000019ff5c7230 */ /* 0x100fe20000004100 */
[----:B------:R-:W-:Y:S01]  /*50c0*/  LOP3.LUT R95, R19, 0xff, RZ, 0xc0, !PT ;  /* 0x000000ff135f7812 */ /* 0x000fe200078ec0ff */
[----:B------:R-:W-:Y:S02]  /*50d0*/  HADD2.F32 R97, -RZ, R25.H1_H1 ;  /* 0x30000019ff617230 */ /* 0x000fe40000004100 */
[----:B------:R-:W-:Y:S01]  /*50e0*/  FFMA.FTZ R25, R72, R26, R93 ;  /* 0x0000001a48197223 */ /* 0x000fe2000001005d */
[----:B------:R-:W-:-:S02]  /*50f0*/  HADD2.F32 R24, -RZ, R24.H1_H1 ;  /* 0x30000018ff187230 */ /* 0x000fc40000004100 */
[-C--:B------:R-:W-:Y:S01]  /*5100*/  FFMA.FTZ R91, R74, R26.reuse, R91 ;  /* 0x0000001a4a5b7223 */ /* 0x080fe2000001005b */
[-C--:B------:R-:W-:Y:S01]  /*5110*/  FFMA.FTZ R94, R73, R26.reuse, R94 ;  /* 0x0000001a495e7223 */ /* 0x080fe2000001005e */
[----:B------:R-:W-:Y:S01]  /*5120*/  FFMA.FTZ R96, R75, R26, R96 ;  /* 0x0000001a4b607223 */ /* 0x000fe20000010060 */
[----:B------:R-:W-:Y:S01]  /*5130*/  IADD3 R100, -R20, R95, RZ ;  /* 0x0000005f14647210 */ /* 0x000fe20007ffe1ff */
[-C--:B------:R-:W-:Y:S01]  /*5140*/  FFMA.FTZ R93, R76, R24.reuse, R91 ;  /* 0x000000184c5d7223 */ /* 0x080fe2000001005b */
[-C--:B------:R-:W-:Y:S01]  /*5150*/  FFMA.FTZ R94, R83, R24.reuse, R94 ;  /* 0x00000018535e7223 */ /* 0x080fe2000001005e */
[-C--:B------:R-:W-:Y:S01]  /*5160*/  FFMA.FTZ R95, R82, R24.reuse, R25 ;  /* 0x00000018525f7223 */ /* 0x080fe20000010019 */
[----:B------:R-:W-:Y:S02]  /*5170*/  FFMA.FTZ R96, R81, R24, R96 ;  /* 0x0000001851607223 */ /* 0x000fe40000010060 */
[----:B------:R-:W1:Y:S01]  /*5180*/  LDS.64 R24, [UR4+0x718] ;  /* 0x00071804ff187984 */ /* 0x000e620008000a00 */
[-C--:B------:R-:W-:Y:S01]  /*5190*/  FFMA.FTZ R94, R79, R92.reuse, R94 ;  /* 0x0000005c4f5e7223 */ /* 0x080fe2000001005e */
[----:B------:R-:W-:-:S03]  /*51a0*/  FFMA.FTZ R101, R78, R92, R95 ;  /* 0x0000005c4e657223 */ /* 0x000fc6000001005f */
[-C--:B------:R-:W-:Y:S01]  /*51b0*/  FFMA.FTZ R95, R87, R97.reuse, R94 ;  /* 0x00000061575f7223 */ /* 0x080fe2000001005e */
[----:B------:R-:W-:Y:S01]  /*51c0*/  FFMA.FTZ R94, R86, R97, R101 ;  /* 0x00000061565e7223 */ /* 0x000fe20000010065 */
[--C-:B0-----:R-:W-:Y:S01]  /*51d0*/  HADD2.F32 R101, -RZ, R42.reuse.H0_H0 ;  /* 0x2000002aff657230 */ /* 0x101fe20000004100 */
[----:B------:R-:W-:Y:S01]  /*51e0*/  LEA.HI R99, R19, -R20, RZ, 0x8 ;  /* 0x8000001413637211 */ /* 0x000fe200078f40ff */
[-C--:B------:R-:W-:Y:S01]  /*51f0*/  FFMA.FTZ R93, R80, R92.reuse, R93 ;  /* 0x0000005c505d7223 */ /* 0x080fe2000001005d */
[----:B------:R-:W-:Y:S01]  /*5200*/  FFMA.FTZ R96, R77, R92, R96 ;  /* 0x0000005c4d607223 */ /* 0x000fe20000010060 */
[----:B------:R-:W-:Y:S01]  /*5210*/  HADD2.F32 R42, -RZ, R42.H1_H1 ;  /* 0x3000002aff2a7230 */ /* 0x000fe20000004100 */
[----:B------:R-:W-:Y:S01]  /*5220*/  LEA.HI R98, R18, -R21, RZ, 0x8 ;  /* 0x8000001512627211 */ /* 0x000fe200078f40ff */
[-C--:B------:R-:W-:Y:S01]  /*5230*/  FFMA.FTZ R0, R0, R101.reuse, RZ ;  /* 0x0000006500007223 */ /* 0x080fe200000100ff */
[----:B------:R0:W-:Y:S01]  /*5240*/  I2F.F16 R5, R99 ;  /* 0x0000006300057306 */ /* 0x0001e20000200c00 */
[----:B------:R-:W-:-:S02]  /*5250*/  FFMA.FTZ R2, R2, R101, RZ ;  /* 0x0000006502027223 */ /* 0x000fc400000100ff */
[-C--:B------:R-:W-:Y:S01]  /*5260*/  FFMA.FTZ R55, R55, R42.reuse, R0 ;  /* 0x0000002a37377223 */ /* 0x080fe20000010000 */
[----:B------:R-:W-:Y:S01]  /*5270*/  SHF.R.U32.HI R0, RZ, 0x8, R16 ;  /* 0x00000008ff007819 */ /* 0x000fe20000011610 */
[----:B------:R-:W-:Y:S01]  /*5280*/  FFMA.FTZ R2, R53, R42, R2 ;  /* 0x0000002a35027223 */ /* 0x000fe20000010002 */
[-C--:B0-----:R-:W-:Y:S01]  /*5290*/  FFMA.FTZ R99, R84, R97.reuse, R93 ;  /* 0x0000006154637223 */ /* 0x081fe2000001005d */
[----:B------:R-:W-:Y:S01]  /*52a0*/  FFMA.FTZ R97, R85, R97, R96 ;  /* 0x0000006155617223 */ /* 0x000fe20000010060 */
[----:B------:R0:W-:Y:S01]  /*52b0*/  I2F.F16 R50, R98 ;  /* 0x0000006200327306 */ /* 0x0001e20000200c00 */
[----:B------:R-:W-:Y:S01]  /*52c0*/  HADD2.F32 R96, -RZ, R43.H0_H0 ;  /* 0x2000002bff607230 */ /* 0x000fe20000004100 */
[----:B------:R-:W-:-:S06]  /*52d0*/  LOP3.LUT R0, R0, 0xff, RZ, 0xc0, !PT ;  /* 0x000000ff00007812 */ /* 0x000fcc00078ec0ff */
[----:B------:R2:W-:Y:S01]  /*52e0*/  I2F.F16 R91, R100 ;  /* 0x00000064005b7306 */ /* 0x0005e20000200c00 */
[----:B0-----:R-:W-:Y:S01]  /*52f0*/  LOP3.LUT R98, R18, 0xff, RZ, 0xc0, !PT ;  /* 0x000000ff12627812 */ /* 0x001fe200078ec0ff */
[----:B------:R-:W-:Y:S01]  /*5300*/  FFMA.FTZ R59, R59, R96, R2 ;  /* 0x000000603b3b7223 */ /* 0x000fe20000010002 */
[----:B------:R-:W-:Y:S02]  /*5310*/  SHF.R.U32.HI R2, RZ, 0x8, R17 ;  /* 0x00000008ff027819 */ /* 0x000fe40000011611 */
[----:B------:R-:W-:Y:S01]  /*5320*/  IADD3 R102, -R21, R98, RZ ;  /* 0x0000006215667210 */ /* 0x000fe20007ffe1ff */
[----:B------:R-:W-:Y:S02]  /*5330*/  HADD2.F32 R98, -RZ, R43.H1_H1 ;  /* 0x3000002bff627230 */ /* 0x000fe40000004100 */
[-C--:B--2---:R-:W-:Y:S01]  /*5340*/  FFMA.FTZ R100, R3, R101.reuse, RZ ;  /* 0x0000006503647223 */ /* 0x084fe200000100ff */
[----:B------:R-:W-:Y:S01]  /*5350*/  FFMA.FTZ R101, R4, R101, RZ ;  /* 0x0000006504657223 */ /* 0x000fe200000100ff */
[----:B---3--:R-:W-:-:S02]  /*5360*/  LEA.HI R3, R9, -R22, RZ, 0x8 ;  /* 0x8000001609037211 */ /* 0x008fc400078f40ff */
[-C--:B------:R-:W-:Y:S01]  /*5370*/  FFMA.FTZ R100, R57, R42.reuse, R100 ;  /* 0x0000002a39647223 */ /* 0x080fe20000010064 */
[----:B------:R-:W-:Y:S01]  /*5380*/  FFMA.FTZ R101, R54, R42, R101 ;  /* 0x0000002a36657223 */ /* 0x000fe20000010065 */
[----:B------:R-:W-:Y:S01]  /*5390*/  IADD3 R57, -R23, R0, RZ ;  /* 0x0000000017397210 */ /* 0x000fe20007ffe1ff */
[----:B------:R0:W-:Y:S01]  /*53a0*/  I2F.F16 R42, R3 ;  /* 0x00000003002a7306 */ /* 0x0001e20000200c00 */
[--C-:B-1----:R-:W-:Y:S02]  /*53b0*/  HADD2.F32 R0, -RZ, R24.reuse.H0_H0 ;  /* 0x20000018ff007230 */ /* 0x102fe40000004100 */
[-C--:B------:R-:W-:Y:S01]  /*53c0*/  FFMA.FTZ R68, R68, R96.reuse, R55 ;  /* 0x0000006044447223 */ /* 0x080fe20000010037 */
[----:B------:R-:W-:Y:S01]  /*53d0*/  FFMA.FTZ R100, R69, R96, R100 ;  /* 0x0000006045647223 */ /* 0x000fe20000010064 */
[----:B------:R-:W-:Y:S01]  /*53e0*/  FFMA.FTZ R59, R58, R98, R59 ;  /* 0x000000623a3b7223 */ /* 0x000fe2000001003b */
[----:B------:R-:W-:Y:S01]  /*53f0*/  FFMA.FTZ R101, R70, R96, R101 ;  /* 0x0000006046657223 */ /* 0x000fe20000010065 */
[----:B0-----:R-:W-:Y:S01]  /*5400*/  LOP3.LUT R3, R2, 0xff, RZ, 0xc0, !PT ;  /* 0x000000ff02037812 */ /* 0x001fe200078ec0ff */
[----:B------:R-:W-:-:S02]  /*5410*/  HADD2.F32 R24, -RZ, R24.H1_H1 ;  /* 0x30000018ff187230 */ /* 0x000fc40000004100 */
[-C--:B------:R-:W-:Y:S01]  /*5420*/  FFMA.FTZ R71, R71, R98.reuse, R68 ;  /* 0x0000006247477223 */ /* 0x080fe20000010044 */
[----:B------:R-:W-:Y:S01]  /*5430*/  FFMA.FTZ R100, R67, R98, R100 ;  /* 0x0000006243647223 */ /* 0x000fe20000010064 */
[----:B------:R-:W-:Y:S01]  /*5440*/  IADD3 R58, -R22, R3, RZ ;  /* 0x00000003163a7210 */ /* 0x000fe20007ffe1ff */
[----:B------:R-:W-:Y:S01]  /*5450*/  FFMA.FTZ R3, R72, R0, R59 ;  /* 0x0000000048037223 */ /* 0x000fe2000001003b */
[----:B------:R-:W-:Y:S01]  /*5460*/  FFMA.FTZ R66, R66, R98, R101 ;  /* 0x0000006242427223 */ /* 0x000fe20000010065 */
[--C-:B------:R-:W-:Y:S02]  /*5470*/  HADD2.F32 R2, -RZ, R25.reuse.H0_H0 ;  /* 0x20000019ff027230 */ /* 0x100fe40000004100 */
[-C--:B------:R-:W-:Y:S01]  /*5480*/  FFMA.FTZ R71, R74, R0.reuse, R71 ;  /* 0x000000004a477223 */ /* 0x080fe20000010047 */
[----:B------:R-:W-:Y:S01]  /*5490*/  FFMA.FTZ R100, R73, R0, R100 ;  /* 0x0000000049647223 */ /* 0x000fe20000010064 */
[----:B------:R-:W-:Y:S01]  /*54a0*/  FFMA.FTZ R3, R82, R24, R3 ;  /* 0x0000001852037223 */ /* 0x000fe20000010003 */
[----:B------:R-:W-:Y:S01]  /*54b0*/  FFMA.FTZ R66, R75, R0, R66 ;  /* 0x000000004b427223 */ /* 0x000fe20000010042 */
[----:B------:R-:W-:-:S02]  /*54c0*/  HADD2.F32 R25, -RZ, R25.H1_H1 ;  /* 0x30000019ff197230 */ /* 0x000fc40000004100 */
[-C--:B------:R-:W-:Y:S01]  /*54d0*/  FFMA.FTZ R71, R76, R24.reuse, R71 ;  /* 0x000000184c477223 */ /* 0x080fe20000010047 */
[----:B------:R-:W-:Y:S01]  /*54e0*/  FFMA.FTZ R100, R83, R24, R100 ;  /* 0x0000001853647223 */ /* 0x000fe20000010064 */
[----:B------:R-:W-:Y:S01]  /*54f0*/  FFMA.FTZ R3, R78, R2, R3 ;  /* 0x000000024e037223 */ /* 0x000fe20000010003 */
[----:B------:R-:W-:Y:S01]  /*5500*/  FFMA.FTZ R24, R81, R24, R66 ;  /* 0x0000001851187223 */ /* 0x000fe20000010042 */
[-C--:B------:R-:W-:Y:S01]  /*5510*/  FFMA.FTZ R71, R80, R2.reuse, R71 ;  /* 0x0000000250477223 */ /* 0x080fe20000010047 */
[-C--:B------:R-:W-:Y:S01]  /*5520*/  FFMA.FTZ R100, R79, R2.reuse, R100 ;  /* 0x000000024f647223 */ /* 0x080fe20000010064 */
[----:B------:R-:W-:Y:S01]  /*5530*/  FFMA.FTZ R86, R86, R25, R3 ;  /* 0x0000001956567223 */ /* 0x000fe20000010003 */
[----:B------:R-:W-:Y:S02]  /*5540*/  FFMA.FTZ R24, R77, R2, R24 ;  /* 0x000000024d187223 */ /* 0x000fe40000010018 */
[----:B------:R-:W0:Y:S01]  /*5550*/  LDS.64 R2, [UR4+0x120] ;  /* 0x00012004ff027984 */ /* 0x000e220008000a00 */
[----:B------:R-:W-:-:S02]  /*5560*/  SHF.R.U32.HI R0, RZ, 0x8, R19 ;  /* 0x00000008ff007819 */ /* 0x000fc40000011613 */
[----:B------:R-:W-:Y:S02]  /*5570*/  SHF.R.U32.HI R17, RZ, 0x10, R17 ;  /* 0x00000010ff117819 */ /* 0x000fe40000011611 */
[----:B------:R-:W-:Y:S02]  /*5580*/  LOP3.LUT R26, R16, 0xff, RZ, 0xc0, !PT ;  /* 0x000000ff101a7812 */ /* 0x000fe400078ec0ff */
[----:B------:R-:W-:Y:S02]  /*5590*/  SHF.R.U32.HI R4, RZ, 0x8, R18 ;  /* 0x00000008ff047819 */ /* 0x000fe40000011612 */
[----:B------:R-:W-:Y:S01]  /*55a0*/  LOP3.LUT R53, R0, 0xff, RZ, 0xc0, !PT ;  /* 0x000000ff00357812 */ /* 0x000fe200078ec0ff */
[----:B------:R-:W-:Y:S01]  /*55b0*/  FFMA.FTZ R71, R84, R25, R71 ;  /* 0x0000001954477223 */ /* 0x000fe20000010047 */
[----:B------:R-:W-:Y:S01]  /*55c0*/  LEA.HI R90, R16, -R23, RZ, 0x8 ;  /* 0x80000017105a7211 */ /* 0x000fe200078f40ff */
[----:B------:R-:W-:Y:S01]  /*55d0*/  FFMA.FTZ R87, R87, R25, R100 ;  /* 0x0000001957577223 */ /* 0x000fe20000010064 */
[----:B------:R-:W-:-:S02]  /*55e0*/  LOP3.LUT R17, R17, 0xff, RZ, 0xc0, !PT ;  /* 0x000000ff11117812 */ /* 0x000fc400078ec0ff */
[----:B------:R-:W-:Y:S01]  /*55f0*/  LOP3.LUT R0, R8, 0xff, RZ, 0xc0, !PT ;  /* 0x000000ff08007812 */ /* 0x000fe200078ec0ff */
[----:B------:R-:W-:Y:S01]  /*5600*/  FFMA.FTZ R25, R85, R25, R24 ;  /* 0x0000001955197223 */ /* 0x000fe20000010018 */
[----:B------:R-:W-:Y:S02]  /*5610*/  IADD3 R26, -R23, R26, RZ ;  /* 0x0000001a171a7210 */ /* 0x000fe40007ffe1ff */
[----:B------:R-:W-:Y:S02]  /*5620*/  LOP3.LUT R4, R4, 0xff, RZ, 0xc0, !PT ;  /* 0x000000ff04047812 */ /* 0x000fe400078ec0ff */
[----:B------:R-:W-:Y:S02]  /*5630*/  SHF.R.U32.HI R16, RZ, 0x10, R16 ;  /* 0x00000010ff107819 */ /* 0x000fe40000011610 */
[----:B------:R-:W-:Y:S02]  /*5640*/  SHF.R.U32.HI R18, RZ, 0x10, R18 ;  /* 0x00000010ff127819 */ /* 0x000fe40000011612 */
[----:B------:R-:W-:Y:S01]  /*5650*/  SHF.R.U32.HI R19, RZ, 0x10, R19 ;  /* 0x00000010ff137819 */ /* 0x000fe20000011613 */
[----:B------:R-:W1:Y:S01]  /*5660*/  I2F.F16 R13, R13 ;  /* 0x0000000d000d7306 */ /* 0x000e620000200c00 */
[----:B------:R-:W-:-:S02]  /*5670*/  IADD3 R17, -R22, R17, RZ ;  /* 0x0000001116117210 */ /* 0x000fc40007ffe1ff */
[----:B------:R-:W-:Y:S01]  /*5680*/  IADD3 R0, -R23, R0, RZ ;  /* 0x0000000017007210 */ /* 0x000fe20007ffe1ff */
[----:B------:R-:W-:Y:S01]  /*5690*/  FMUL.FTZ R86, R45, R86 ;  /* 0x000000562d567220 */ /* 0x000fe20000410000 */
[----:B------:R-:W-:Y:S01]  /*56a0*/  IADD3 R4, -R21, R4, RZ ;  /* 0x0000000415047210 */ /* 0x000fe20007ffe1ff */
[----:B------:R-:W-:Y:S01]  /*56b0*/  FMUL.FTZ R25, R44, R25 ;  /* 0x000000192c197220 */ /* 0x000fe20000410000 */
[----:B------:R-:W-:Y:S01]  /*56c0*/  IADD3 R53, -R20, R53, RZ ;  /* 0x0000003514357210 */ /* 0x000fe20007ffe1ff */
[----:B------:R-:W-:Y:S01]  /*56d0*/  I2F.F16 R92, R26 ;  /* 0x0000001a005c7306 */ /* 0x000fe20000200c00 */
[----:B------:R-:W-:Y:S02]  /*56e0*/  LOP3.LUT R16, R16, 0xff, RZ, 0xc0, !PT ;  /* 0x000000ff10107812 */ /* 0x000fe400078ec0ff */
[----:B------:R-:W-:Y:S02]  /*56f0*/  LOP3.LUT R18, R18, 0xff, RZ, 0xc0, !PT ;  /* 0x000000ff12127812 */ /* 0x000fe400078ec0ff */
[----:B------:R-:W-:-:S03]  /*5700*/  LOP3.LUT R19, R19, 0xff, RZ, 0xc0, !PT ;  /* 0x000000ff13137812 */ /* 0x000fc600078ec0ff */
[----:B------:R-:W2:Y:S01]  /*5710*/  I2F.F16 R93, R102 ;  /* 0x00000066005d7306 */ /* 0x000ea20000200c00 */
[----:B------:R-:W-:Y:S01]  /*5720*/  IADD3 R16, -R23, R16, RZ ;  /* 0x0000001017107210 */ /* 0x000fe20007ffe1ff */
[----:B------:R-:W-:Y:S01]  /*5730*/  FMUL.FTZ R71, R34, R71 ;  /* 0x0000004722477220 */ /* 0x000fe20000410000 */
[----:B------:R-:W-:Y:S01]  /*5740*/  IADD3 R18, -R21, R18, RZ ;  /* 0x0000001215127210 */ /* 0x000fe20007ffe1ff */
[----:B------:R-:W-:Y:S01]  /*5750*/  FMUL.FTZ R87, R46, R87 ;  /* 0x000000572e577220 */ /* 0x000fe20000410000 */
[----:B------:R-:W-:-:S03]  /*5760*/  IADD3 R19, -R20, R19, RZ ;  /* 0x0000001314137210 */ /* 0x000fc60007ffe1ff */
[----:B------:R3:W-:Y:S01]  /*5770*/  I2F.F16 R68, R17 ;  /* 0x0000001100447306 */ /* 0x0007e20000200c00 */
[----:B------:R-:W-:Y:S02]  /*5780*/  F2FP.F16.F32.PACK_AB R86, RZ, R86 ;  /* 0x00000056ff56723e */ /* 0x000fe400000000ff */
[----:B------:R-:W-:-:S05]  /*5790*/  F2FP.F16.F32.PACK_AB R25, RZ, R25 ;  /* 0x00000019ff19723e */ /* 0x000fca00000000ff */
[----:B------:R4:W-:Y:S01]  /*57a0*/  I2F.F16 R72, R0 ;  /* 0x0000000000487306 */ /* 0x0009e20000200c00 */
[----:B---3--:R-:W-:Y:S01]  /*57b0*/  LOP3.LUT R17, R9, 0xff, RZ, 0xc0, !PT ;  /* 0x000000ff09117812 */ /* 0x008fe200078ec0ff */
[----:B0-----:R-:W-:Y:S01]  /*57c0*/  HADD2.F32 R24, -RZ, R2.H0_H0 ;  /* 0x20000002ff187230 */ /* 0x001fe20000004100 */
[----:B------:R-:W-:-:S05]  /*57d0*/  F2FP.F16.F32.PACK_AB R71, RZ, R71 ;  /* 0x00000047ff47723e */ /* 0x000fca00000000ff */
[----:B------:R-:W0:Y:S01]  /*57e0*/  I2F.F16 R57, R57 ;  /* 0x0000003900397306 */ /* 0x000e220000200c00 */
[----:B----4-:R-:W-:Y:S01]  /*57f0*/  LOP3.LUT R0, R10, 0xff, RZ, 0xc0, !PT ;  /* 0x000000ff0a007812 */ /* 0x010fe200078ec0ff */
[----:B------:R-:W-:Y:S01]  /*5800*/  HADD2.F32 R55, -RZ, R3.H0_H0 ;  /* 0x20000003ff377230 */ /* 0x000fe20000004100 */
[----:B------:R-:W-:-:S05]  /*5810*/  F2FP.F16.F32.PACK_AB R87, RZ, R87 ;  /* 0x00000057ff57723e */ /* 0x000fca00000000ff */
[----:B------:R-:W3:Y:S01]  /*5820*/  I2F.F16 R58, R58 ;  /* 0x0000003a003a7306 */ /* 0x000ee20000200c00 */
[----:B------:R-:W-:Y:S02]  /*5830*/  IADD3 R74, -R21, R0, RZ ;  /* 0x00000000154a7210 */ /* 0x000fe40007ffe1ff */
[----:B------:R-:W-:-:S05]  /*5840*/  IADD3 R73, -R22, R17, RZ ;  /* 0x0000001116497210 */ /* 0x000fca0007ffe1ff */
[----:B------:R4:W3:Y:S01]  /*5850*/  I2F.F16 R59, R4 ;  /* 0x00000004003b7306 */ /* 0x0008e20000200c00 */
[----:B------:R-:W-:-:S07]  /*5860*/  SHF.R.U32.HI R0, RZ, 0x8, R8 ;  /* 0x00000008ff007819 */ /* 0x000fce0000011608 */
[----:B------:R1:W3:Y:S01]  /*5870*/  I2F.F16 R66, R53 ;  /* 0x0000003500427306 */ /* 0x0002e20000200c00 */
[----:B----4-:R-:W-:Y:S01]  /*5880*/  HADD2.F32 R4, -RZ, R3.H1_H1 ;  /* 0x30000003ff047230 */ /* 0x010fe20000004100 */
[----:B------:R-:W-:Y:S02]  /*5890*/  PRMT R86, R86, 0x5410, R25 ;  /* 0x0000541056567816 */ /* 0x000fe40000000019 */
[----:B------:R-:W-:-:S04]  /*58a0*/  SHF.R.U32.HI R3, RZ, 0x8, R9 ;  /* 0x00000008ff037819 */ /* 0x000fc80000011609 */
[----:B------:R4:W3:Y:S01]  /*58b0*/  I2F.F16 R67, R16 ;  /* 0x0000001000437306 */ /* 0x0008e20000200c00 */
[----:B-1----:R-:W-:Y:S01]  /*58c0*/  HADD2.F32 R53, -RZ, R2.H1_H1 ;  /* 0x30000002ff357230 */ /* 0x002fe20000004100 */
[----:B------:R-:W-:Y:S02]  /*58d0*/  SHF.R.U32.HI R2, RZ, 0x10, R8 ;  /* 0x00000010ff027819 */ /* 0x000fe40000011608 */
[----:B------:R-:W-:-:S04]  /*58e0*/  LOP3.LUT R25, R11, 0xff, RZ, 0xc0, !PT ;  /* 0x000000ff0b197812 */ /* 0x000fc800078ec0ff */
[----:B------:R1:W3:Y:S01]  /*58f0*/  I2F.F16 R69, R18 ;  /* 0x0000001200457306 */ /* 0x0002e20000200c00 */
[----:B----4-:R-:W4:Y:S01]  /*5900*/  LDS.64 R16, [UR4+0x128] ;  /* 0x00012804ff107984 */ /* 0x010f220008000a00 */
[----:B------:R-:W-:-:S06]  /*5910*/  LEA.HI R26, R8, -R23, RZ, 0x8 ;  /* 0x80000017081a7211 */ /* 0x000fcc00078f40ff */
[----:B------:R2:W3:Y:S01]  /*5920*/  I2F.F16 R70, R19 ;  /* 0x0000001300467306 */ /* 0x0004e20000200c00 */
[----:B------:R-:W-:Y:S02]  /*5930*/  PRMT R71, R71, 0x5410, R87 ;  /* 0x0000541047477816 */ /* 0x000fe40000000057 */
[----:B------:R-:W-:Y:S01]  /*5940*/  LOP3.LUT R8, R0, 0xff, RZ, 0xc0, !PT ;  /* 0x000000ff00087812 */ /* 0x000fe200078ec0ff */
[----:B------:R-:W-:Y:S01]  /*5950*/  HADD2.F32 R0, -RZ, R13.H0_H0 ;  /* 0x2000000dff007230 */ /* 0x000fe20000004100 */
[----:B-1----:R-:W-:Y:S01]  /*5960*/  LOP3.LUT R18, R2, 0xff, RZ, 0xc0, !PT ;  /* 0x000000ff02127812 */ /* 0x002fe200078ec0ff */
[----:B------:R-:W-:Y:S01]  /*5970*/  HADD2.F32 R2, -RZ, R91.H0_H0 ;  /* 0x2000005bff027230 */ /* 0x000fe20000004100 */
[----:B------:R-:W-:Y:S01]  /*5980*/  IADD3 R25, -R20, R25, RZ ;  /* 0x0000001914197210 */ /* 0x000fe20007ffe1ff */
[----:B------:R-:W1:Y:S01]  /*5990*/  I2F.F16 R90, R90 ;  /* 0x0000005a005a7306 */ /* 0x000e620000200c00 */
[----:B--2---:R-:W-:Y:S01]  /*59a0*/  SHF.R.U32.HI R19, RZ, 0x10, R9 ;  /* 0x00000010ff137819 */ /* 0x004fe20000011609 */
[----:B------:R-:W-:Y:S01]  /*59b0*/  HADD2.F32 R13, -RZ, R93.H0_H0 ;  /* 0x2000005dff0d7230 */ /* 0x000fe20000004100 */
[----:B------:R-:W-:Y:S01]  /*59c0*/  LOP3.LUT R9, R3, 0xff, RZ, 0xc0, !PT ;  /* 0x000000ff03097812 */ /* 0x000fe200078ec0ff */
[----:B------:R-:W-:Y:S01]  /*59d0*/  HADD2.F32 R3, -RZ, R92.H0_H0 ;  /* 0x2000005cff037230 */ /* 0x000fe20000004100 */
[----:B------:R-:W-:Y:S01]  /*59e0*/  HFMA2.MMA R64, R71, 1, 1, R64 ;  /* 0x3c003c0047407835 */ /* 0x000fe20000000040 */
[----:B0-----:R-:W-:-:S02]  /*59f0*/  HADD2.F32 R57, -RZ, R57.H0_H0 ;  /* 0x20000039ff397230 */ /* 0x001fc40000004100 */
[-C--:B------:R-:W-:Y:S01]  /*5a00*/  FFMA.FTZ R78, R13, R24.reuse, RZ ;  /* 0x000000180d4e7223 */ /* 0x080fe200000100ff */
[----:B------:R0:W-:Y:S01]  /*5a10*/  I2F.F16 R75, R25 ;  /* 0x00000019004b7306 */ /* 0x0001e20000200c00 */
[----:B---3--:R-:W-:Y:S02]  /*5a20*/  HADD2.F32 R58, -RZ, R58.H0_H0 ;  /* 0x2000003aff3a7230 */ /* 0x008fe40000004100 */
[-C--:B------:R-:W-:Y:S01]  /*5a30*/  FFMA.FTZ R54, R3, R24.reuse, RZ ;  /* 0x0000001803367223 */ /* 0x080fe200000100ff */
[----:B------:R-:W-:Y:S02]  /*5a40*/  HADD2.F32 R59, -RZ, R59.H0_H0 ;  /* 0x2000003bff3b7230 */ /* 0x000fe40000004100 */
[-C--:B------:R-:W-:Y:S01]  /*5a50*/  FFMA.FTZ R71, R2, R24.reuse, RZ ;  /* 0x0000001802477223 */ /* 0x080fe200000100ff */
[----:B------:R-:W-:Y:S02]  /*5a60*/  HADD2.F32 R66, -RZ, R66.H0_H0 ;  /* 0x20000042ff427230 */ /* 0x000fe40000004100 */
[----:B0-----:R-:W-:Y:S01]  /*5a70*/  FFMA.FTZ R25, R0, R24, RZ ;  /* 0x0000001800197223 */ /* 0x001fe200000100ff */
[----:B------:R-:W-:-:S02]  /*5a80*/  HADD2.F32 R67, -RZ, R67.H0_H0 ;  /* 0x20000043ff437230 */ /* 0x000fc40000004100 */
[-C--:B------:R-:W-:Y:S01]  /*5a90*/  FFMA.FTZ R54, R57, R53.reuse, R54 ;  /* 0x0000003539367223 */ /* 0x080fe20000010036 */
[----:B------:R-:W-:Y:S02]  /*5aa0*/  HADD2.F32 R68, -RZ, R68.H0_H0 ;  /* 0x20000044ff447230 */ /* 0x000fe40000004100 */
[-C--:B------:R-:W-:Y:S01]  /*5ab0*/  FFMA.FTZ R25, R58, R53.reuse, R25 ;  /* 0x000000353a197223 */ /* 0x080fe20000010019 */
[----:B------:R-:W-:Y:S02]  /*5ac0*/  HADD2.F32 R69, -RZ, R69.H0_H0 ;  /* 0x20000045ff457230 */ /* 0x000fe40000004100 */
[-C--:B------:R-:W-:Y:S01]  /*5ad0*/  FFMA.FTZ R80, R59, R53.reuse, R78 ;  /* 0x000000353b507223 */ /* 0x080fe2000001004e */
[----:B------:R-:W-:Y:S02]  /*5ae0*/  HADD2.F32 R70, -RZ, R70.H0_H0 ;  /* 0x20000046ff467230 */ /* 0x000fe40000004100 */
[----:B------:R-:W-:Y:S01]  /*5af0*/  FFMA.FTZ R71, R66, R53, R71 ;  /* 0x0000003542477223 */ /* 0x000fe20000010047 */
[-C--:B------:R-:W-:Y:S01]  /*5b00*/  FFMA.FTZ R24, R67, R55.reuse, R54 ;  /* 0x0000003743187223 */ /* 0x080fe20000010036 */
[-C--:B------:R-:W-:Y:S01]  /*5b10*/  FFMA.FTZ R82, R68, R55.reuse, R25 ;  /* 0x0000003744527223 */ /* 0x080fe20000010019 */
[-C--:B------:R-:W-:Y:S01]  /*5b20*/  FFMA.FTZ R81, R69, R55.reuse, R80 ;  /* 0x0000003745517223 */ /* 0x080fe20000010050 */
[----:B------:R-:W-:Y:S01]  /*5b30*/  FFMA.FTZ R84, R70, R55, R71 ;  /* 0x0000003746547223 */ /* 0x000fe20000010047 */
[----:B------:R-:W-:Y:S01]  /*5b40*/  IADD3 R18, -R23, R18, RZ ;  /* 0x0000001217127210 */ /* 0x000fe20007ffe1ff */
[----:B-1----:R-:W-:Y:S01]  /*5b50*/  HADD2.F32 R71, -RZ, R90.H0_H0 ;  /* 0x2000005aff477230 */ /* 0x002fe20000004100 */
[----:B------:R-:W-:Y:S01]  /*5b60*/  LOP3.LUT R19, R19, 0xff, RZ, 0xc0, !PT ;  /* 0x000000ff13137812 */ /* 0x000fe200078ec0ff */
[----:B------:R-:W-:-:S02]  /*5b70*/  HADD2.F32 R53, -RZ, R51.H0_H0 ;  /* 0x20000033ff357230 */ /* 0x000fc40000004100 */
[----:B------:R-:W-:Y:S02]  /*5b80*/  HADD2.F32 R54, -RZ, R50.H0_H0 ;  /* 0x20000032ff367230 */ /* 0x000fe40000004100 */
[----:B------:R-:W-:Y:S01]  /*5b90*/  HADD2.F32 R55, -RZ, R5.H0_H0 ;  /* 0x20000005ff377230 */ /* 0x000fe20000004100 */
[----:B------:R-:W-:Y:S01]  /*5ba0*/  IADD3 R8, -R23, R8, RZ ;  /* 0x0000000817087210 */ /* 0x000fe20007ffe1ff */
[----:B------:R-:W-:Y:S01]  /*5bb0*/  HADD2 R65, R86, R65 ;  /* 0x0000004156417230 */ /* 0x000fe20000000000 */
[----:B------:R0:W-:Y:S01]  /*5bc0*/  I2F.F16 R77, R18 ;  /* 0x00000012004d7306 */ /* 0x0001e20000200c00 */
[C---:B------:R-:W-:Y:S01]  /*5bd0*/  IADD3 R9, -R22.reuse, R9, RZ ;  /* 0x0000000916097210 */ /* 0x040fe20007ffe1ff */
[-C--:B------:R-:W-:Y:S01]  /*5be0*/  FFMA.FTZ R25, R71, R4.reuse, R24 ;  /* 0x0000000447197223 */ /* 0x080fe20000010018 */
[----:B------:R-:W-:Y:S01]  /*5bf0*/  IADD3 R19, -R22, R19, RZ ;  /* 0x0000001316137210 */ /* 0x000fe20007ffe1ff */
[-C--:B------:R-:W-:Y:S01]  /*5c00*/  FFMA.FTZ R82, R53, R4.reuse, R82 ;  /* 0x0000000435527223 */ /* 0x080fe20000010052 */
[-C--:B------:R-:W-:Y:S01]  /*5c10*/  FFMA.FTZ R83, R54, R4.reuse, R81 ;  /* 0x0000000436537223 */ /* 0x080fe20000010051 */
[----:B------:R-:W-:-:S02]  /*5c20*/  FFMA.FTZ R86, R55, R4, R84 ;  /* 0x0000000437567223 */ /* 0x000fc40000010054 */
[----:B------:R1:W-:Y:S01]  /*5c30*/  I2F.F16 R76, R8 ;  /* 0x00000008004c7306 */ /* 0x0003e20000200c00 */
[----:B0-----:R-:W-:Y:S01]  /*5c40*/  SHF.R.U32.HI R18, RZ, 0x8, R11 ;  /* 0x00000008ff127819 */ /* 0x001fe2000001160b */
[----:B------:R-:W0:Y:S01]  /*5c50*/  LDS.64 R4, [UR4+0x220] ;  /* 0x00022004ff047984 */ /* 0x000e220008000a00 */
[----:B------:R-:W-:-:S05]  /*5c60*/  LEA.HI R43, R10, -R21, RZ, 0x8 ;  /* 0x800000150a2b7211 */ /* 0x000fca00078f40ff */
[----:B------:R2:W-:Y:S01]  /*5c70*/  I2F.F16 R78, R9 ;  /* 0x00000009004e7306 */ /* 0x0005e20000200c00 */
[--C-:B-1----:R-:W-:Y:S02]  /*5c80*/  SHF.R.U32.HI R8, RZ, 0x8, R10.reuse ;  /* 0x00000008ff087819 */ /* 0x102fe4000001160a */
[----:B------:R-:W-:Y:S02]  /*5c90*/  SHF.R.U32.HI R10, RZ, 0x10, R10 ;  /* 0x00000010ff0a7819 */ /* 0x000fe4000001160a */
[----:B------:R-:W-:-:S03]  /*5ca0*/  LOP3.LUT R8, R8, 0xff, RZ, 0xc0, !PT ;  /* 0x000000ff08087812 */ /* 0x000fc600078ec0ff */
[----:B------:R1:W-:Y:S01]  /*5cb0*/  I2F.F16 R79, R19 ;  /* 0x00000013004f7306 */ /* 0x0003e20000200c00 */
[----:B--2---:R-:W-:Y:S02]  /*5cc0*/  LOP3.LUT R9, R18, 0xff, RZ, 0xc0, !PT ;  /* 0x000000ff12097812 */ /* 0x004fe400078ec0ff */
[----:B------:R-:W-:Y:S02]  /*5cd0*/  LOP3.LUT R10, R10, 0xff, RZ, 0xc0, !PT ;  /* 0x000000ff0a0a7812 */ /* 0x000fe400078ec0ff */
[----:B------:R-:W-:Y:S02]  /*5ce0*/  IADD3 R18, -R20, R9, RZ ;  /* 0x0000000914127210 */ /* 0x000fe40007ffe1ff */
[----:B-1----:R-:W-:Y:S01]  /*5cf0*/  SHF.R.U32.HI R19, RZ, 0x10, R11 ;  /* 0x00000010ff137819 */ /* 0x002fe2000001160b */
[----:B------:R-:W1:Y:S01]  /*5d00*/  I2F.F16 R73, R73 ;  /* 0x0000004900497306 */ /* 0x000e620000200c00 */
[----:B------:R-:W-:Y:S02]  /*5d10*/  IADD3 R8, -R21, R8, RZ ;  /* 0x0000000815087210 */ /* 0x000fe40007ffe1ff */
[----:B------:R-:W-:Y:S01]  /*5d20*/  LOP3.LUT R19, R19, 0xff, RZ, 0xc0, !PT ;  /* 0x000000ff13137812 */ /* 0x000fe200078ec0ff */
[----:B------:R-:W-:Y:S01]  /*5d30*/  IMAD.WIDE R6, R30, 0x4, R6 ;  /* 0x000000041e067825 */ /* 0x000fe200078e0206 */
[----:B------:R-:W-:-:S03]  /*5d40*/  IADD3 R10, -R21, R10, RZ ;  /* 0x0000000a150a7210 */ /* 0x000fc60007ffe1ff */
[----:B------:R-:W2:Y:S01]  /*5d50*/  I2F.F16 R74, R74 ;  /* 0x0000004a004a7306 */ /* 0x000ea20000200c00 */
[----:B------:R-:W-:Y:S01]  /*5d60*/  IADD3 R19, -R20, R19, RZ ;  /* 0x0000001314137210 */ /* 0x000fe20007ffe1ff */
[--C-:B----4-:R-:W-:Y:S01]  /*5d70*/  HADD2.F32 R50, -RZ, R16.reuse.H0_H0 ;  /* 0x20000010ff327230 */ /* 0x110fe20000004100 */
[----:B------:R-:W-:Y:S01]  /*5d80*/  LEA.HI R24, R11, -R20, RZ, 0x8 ;  /* 0x800000140b187211 */ /* 0x000fe200078f40ff */
[----:B------:R-:W-:Y:S02]  /*5d90*/  HADD2.F32 R51, -RZ, R16.H1_H1 ;  /* 0x30000010ff337230 */ /* 0x000fe40000004100 */
[--C-:B------:R-:W-:Y:S02]  /*5da0*/  HADD2.F32 R84, -RZ, R17.reuse.H0_H0 ;  /* 0x20000011ff547230 */ /* 0x100fe40000004100 */
[----:B------:R-:W3:Y:S01]  /*5db0*/  I2F.F16 R80, R8 ;  /* 0x0000000800507306 */ /* 0x000ee20000200c00 */
[----:B------:R-:W-:Y:S02]  /*5dc0*/  HADD2.F32 R91, -RZ, R17.H1_H1 ;  /* 0x30000011ff5b7230 */ /* 0x000fe40000004100 */
[----:B------:R-:W4:Y:S05]  /*5dd0*/  LDS.64 R16, [UR4+0x228] ;  /* 0x00022804ff107984 */ /* 0x000f2a0008000a00 */
[----:B------:R-:W0:Y:S01]  /*5de0*/  I2F.F16 R18, R18 ;  /* 0x0000001200127306 */ /* 0x000e220000200c00 */
[----:B-1----:R-:W-:-:S07]  /*5df0*/  HADD2.F32 R73, -RZ, R73.H0_H0 ;  /* 0x20000049ff497230 */ /* 0x002fce0000004100 */
[----:B------:R1:W0:Y:S01]  /*5e00*/  I2F.F16 R81, R10 ;  /* 0x0000000a00517306 */ /* 0x0002220000200c00 */
[----:B------:R-:W-:-:S07]  /*5e10*/  HADD2.F32 R72, -RZ, R72.H0_H0 ;  /* 0x20000048ff487230 */ /* 0x000fce0000004100 */
[----:B------:R-:W4:Y:S01]  /*5e20*/  I2F.F16 R19, R19 ;  /* 0x0000001300137306 */ /* 0x000f220000200c00 */
[----:B-1----:R-:W4:Y:S01]  /*5e30*/  LDG.E.128.CONSTANT R8, desc[UR8][R6.64] ;  /* 0x0000000806087981 */ /* 0x002f22000c1e9d00 */
[----:B--2---:R-:W-:Y:S02]  /*5e40*/  HADD2.F32 R74, -RZ, R74.H0_H0 ;  /* 0x2000004aff4a7230 */ /* 0x004fe40000004100 */
[----:B------:R-:W-:-:S04]  /*5e50*/  HADD2.F32 R75, -RZ, R75.H0_H0 ;  /* 0x2000004bff4b7230 */ /* 0x000fc80000004100 */
[----:B------:R-:W1:Y:S01]  /*5e60*/  I2F.F16 R26, R26 ;  /* 0x0000001a001a7306 */ /* 0x000e620000200c00 */
[-C--:B------:R-:W-:Y:S01]  /*5e70*/  FFMA.FTZ R85, R73, R50.reuse, R82 ;  /* 0x0000003249557223 */ /* 0x080fe20000010052 */
[----:B------:R-:W-:Y:S02]  /*5e80*/  HADD2.F32 R76, -RZ, R76.H0_H0 ;  /* 0x2000004cff4c7230 */ /* 0x000fe40000004100 */
[-C--:B------:R-:W-:Y:S01]  /*5e90*/  FFMA.FTZ R25, R72, R50.reuse, R25 ;  /* 0x0000003248197223 */ /* 0x080fe20000010019 */
[----:B------:R-:W-:Y:S02]  /*5ea0*/  HADD2.F32 R78, -RZ, R78.H0_H0 ;  /* 0x2000004eff4e7230 */ /* 0x000fe40000004100 */
[----:B------:R-:W-:Y:S01]  /*5eb0*/  FFMA.FTZ R87, R74, R50, R83 ;  /* 0x000000324a577223 */ /* 0x000fe20000010053 */
[----:B---3--:R-:W-:Y:S01]  /*5ec0*/  HADD2.F32 R80, -RZ, R80.H0_H0 ;  /* 0x20000050ff507230 */ /* 0x008fe20000004100 */
[----:B------:R-:W2:Y:S01]  /*5ed0*/  I2F.F16 R43, R43 ;  /* 0x0000002b002b7306 */ /* 0x000ea20000200c00 */
[----:B0-----:R-:W-:-:S02]  /*5ee0*/  HADD2.F32 R82, -RZ, R18.H0_H0 ;  /* 0x20000012ff527230 */ /* 0x001fc40000004100 */
[----:B------:R-:W-:Y:S01]  /*5ef0*/  FFMA.FTZ R93, R75, R50, R86 ;  /* 0x000000324b5d7223 */ /* 0x000fe20000010056 */
[----:B------:R-:W-:Y:S02]  /*5f00*/  HADD2.F32 R77, -RZ, R77.H0_H0 ;  /* 0x2000004dff4d7230 */ /* 0x000fe40000004100 */
[-C--:B------:R-:W-:Y:S01]  /*5f10*/  FFMA.FTZ R18, R76, R51.reuse, R25 ;  /* 0x000000334c127223 */ /* 0x080fe20000010019 */
[----:B------:R-:W-:Y:S01]  /*5f20*/  HADD2.F32 R79, -RZ, R79.H0_H0 ;  /* 0x2000004fff4f7230 */ /* 0x000fe20000004100 */
[----:B------:R-:W0:Y:S01]  /*5f30*/  I2F.F16 R24, R24 ;  /* 0x0000001800187306 */ /* 0x000e220000200c00 */
[----:B------:R-:W-:Y:S02]  /*5f40*/  HADD2.F32 R81, -RZ, R81.H0_H0 ;  /* 0x20000051ff517230 */ /* 0x000fe40000004100 */
[-C--:B------:R-:W-:Y:S01]  /*5f50*/  FFMA.FTZ R50, R78, R51.reuse, R85 ;  /* 0x000000334e327223 */ /* 0x080fe20000010055 */
[----:B----4-:R-:W-:Y:S02]  /*5f60*/  HADD2.F32 R83, -RZ, R19.H0_H0 ;  /* 0x20000013ff537230 */ /* 0x010fe40000004100 */
[-C--:B------:R-:W-:Y:S01]  /*5f70*/  FFMA.FTZ R86, R80, R51.reuse, R87 ;  /* 0x0000003350567223 */ /* 0x080fe20000010057 */
[----:B------:R-:W-:Y:S01]  /*5f80*/  FFMA.FTZ R90, R82, R51, R93 ;  /* 0x00000033525a7223 */ /* 0x000fe2000001005d */
[-C--:B------:R-:W-:Y:S01]  /*5f90*/  FFMA.FTZ R19, R77, R84.reuse, R18 ;  /* 0x000000544d137223 */ /* 0x080fe20000010012 */
[-C--:B------:R-:W-:Y:S01]  /*5fa0*/  FFMA.FTZ R50, R79, R84.reuse, R50 ;  /* 0x000000544f327223 */ /* 0x080fe20000010032 */
[-C--:B------:R-:W-:Y:S01]  /*5fb0*/  FFMA.FTZ R25, R81, R84.reuse, R86 ;  /* 0x0000005451197223 */ /* 0x080fe20000010056 */
[----:B------:R-:W-:Y:S01]  /*5fc0*/  FFMA.FTZ R90, R83, R84, R90 ;  /* 0x00000054535a7223 */ /* 0x000fe2000001005a */
[----:B-1----:R-:W-:-:S02]  /*5fd0*/  HADD2.F32 R84, -RZ, R26.H0_H0 ;  /* 0x2000001aff547230 */ /* 0x002fc40000004100 */
[----:B------:R-:W-:Y:S02]  /*5fe0*/  HADD2.F32 R18, -RZ, R4.H0_H0 ;  /* 0x20000004ff127230 */ /* 0x000fe40000004100 */
[----:B--2---:R-:W-:Y:S02]  /*5ff0*/  HADD2.F32 R86, -RZ, R43.H0_H0 ;  /* 0x2000002bff567230 */ /* 0x004fe40000004100 */
[----:B------:R-:W-:Y:S01]  /*6000*/  FFMA.FTZ R43, R84, R91, R19 ;  /* 0x0000005b542b7223 */ /* 0x000fe20000010013 */
[----:B------:R-:W-:Y:S02]  /*6010*/  HADD2.F32 R85, -RZ, R42.H0_H0 ;  /* 0x2000002aff557230 */ /* 0x000fe40000004100 */
[----:B0-----:R-:W-:Y:S02]  /*6020*/  HADD2.F32 R87, -RZ, R24.H0_H0 ;  /* 0x20000018ff577230 */ /* 0x001fe40000004100 */
[----:B------:R-:W-:Y:S01]  /*6030*/  FFMA.FTZ R24, R3, R18, RZ ;  /* 0x0000001203187223 */ /* 0x000fe200000100ff */
[----:B------:R-:W-:-:S02]  /*6040*/  HADD2.F32 R4, -RZ, R4.H1_H1 ;  /* 0x30000004ff047230 */ /* 0x000fc40000004100 */
[--C-:B------:R-:W-:Y:S02]  /*6050*/  HADD2.F32 R19, -RZ, R5.reuse.H0_H0 ;  /* 0x20000005ff137230 */ /* 0x100fe40000004100 */
[----:B------:R-:W-:Y:S02]  /*6060*/  HADD2.F32 R42, -RZ, R5.H1_H1 ;  /* 0x30000005ff2a7230 */ /* 0x000fe40000004100 */
[-C--:B------:R-:W-:Y:S01]  /*6070*/  FFMA.FTZ R5, R0, R18.reuse, RZ ;  /* 0x0000001200057223 */ /* 0x080fe200000100ff */
[-C--:B------:R-:W-:Y:S01]  /*6080*/  FFMA.FTZ R51, R85, R91.reuse, R50 ;  /* 0x0000005b55337223 */ /* 0x080fe20000010032 */
[----:B------:R-:W-:Y:S01]  /*6090*/  FFMA.FTZ R26, R86, R91, R25 ;  /* 0x0000005b561a7223 */ /* 0x000fe20000010019 */
[----:B------:R-:W-:Y:S01]  /*60a0*/  FFMA.FTZ R50, R13, R18, RZ ;  /* 0x000000120d327223 */ /* 0x000fe200000100ff */
[-C--:B------:R-:W-:Y:S01]  /*60b0*/  FFMA.FTZ R24, R57, R4.reuse, R24 ;  /* 0x0000000439187223 */ /* 0x080fe20000010018 */
[----:B------:R-:W-:Y:S01]  /*60c0*/  FFMA.FTZ R5, R58, R4, R5 ;  /* 0x000000043a057223 */ /* 0x000fe20000010005 */
[----:B------:R-:W-:Y:S01]  /*60d0*/  FMUL.FTZ R99, R34, R99 ;  /* 0x0000006322637220 */ /* 0x000fe20000410000 */
[----:B------:R-:W-:Y:S01]  /*60e0*/  FMUL.FTZ R95, R46, R95 ;  /* 0x0000005f2e5f7220 */ /* 0x000fe20000410000 */
[----:B------:R-:W-:Y:S01]  /*60f0*/  FFMA.FTZ R25, R2, R18, RZ ;  /* 0x0000001202197223 */ /* 0x000fe200000100ff */
[-C--:B------:R-:W-:Y:S01]  /*6100*/  FFMA.FTZ R50, R59, R4.reuse, R50 ;  /* 0x000000043b327223 */ /* 0x080fe20000010032 */
[-C--:B------:R-:W-:Y:S01]  /*6110*/  FFMA.FTZ R24, R67, R19.reuse, R24 ;  /* 0x0000001343187223 */ /* 0x080fe20000010018 */
[----:B------:R-:W-:Y:S01]  /*6120*/  FFMA.FTZ R18, R68, R19, R5 ;  /* 0x0000001344127223 */ /* 0x000fe20000010005 */
[----:B------:R-:W-:Y:S01]  /*6130*/  FFMA.FTZ R93, R66, R4, R25 ;  /* 0x00000004425d7223 */ /* 0x000fe20000010019 */
[----:B------:R-:W-:Y:S01]  /*6140*/  F2FP.F16.F32.PACK_AB R99, RZ, R99 ;  /* 0x00000063ff63723e */ /* 0x000fe200000000ff */
[----:B------:R-:W-:Y:S01]  /*6150*/  FMUL.FTZ R94, R45, R94 ;  /* 0x0000005e2d5e7220 */ /* 0x000fe20000410000 */
[----:B------:R-:W-:Y:S01]  /*6160*/  F2FP.F16.F32.PACK_AB R95, RZ, R95 ;  /* 0x0000005fff5f723e */ /* 0x000fe200000000ff */
[----:B------:R-:W-:Y:S01]  /*6170*/  FMUL.FTZ R97, R44, R97 ;  /* 0x000000612c617220 */ /* 0x000fe20000410000 */
[----:B------:R-:W-:-:S02]  /*6180*/  HADD2.F32 R4, -RZ, R16.H0_H0 ;  /* 0x20000010ff047230 */ /* 0x000fc40000004100 */
[-C--:B------:R-:W-:Y:S01]  /*6190*/  FFMA.FTZ R25, R69, R19.reuse, R50 ;  /* 0x0000001345197223 */ /* 0x080fe20000010032 */
[-C--:B------:R-:W-:Y:S01]  /*61a0*/  FFMA.FTZ R5, R71, R42.reuse, R24 ;  /* 0x0000002a47057223 */ /* 0x080fe20000010018 */
[----:B------:R-:W-:Y:S01]  /*61b0*/  FFMA.FTZ R18, R53, R42, R18 ;  /* 0x0000002a35127223 */ /* 0x000fe20000010012 */
[----:B------:R-:W-:Y:S01]  /*61c0*/  FFMA.FTZ R50, R70, R19, R93 ;  /* 0x0000001346327223 */ /* 0x000fe2000001005d */
[----:B------:R-:W-:Y:S01]  /*61d0*/  PRMT R99, R99, 0x5410, R95 ;  /* 0x0000541063637816 */ /* 0x000fe2000000005f */
[----:B------:R-:W-:Y:S01]  /*61e0*/  HADD2.F32 R93, -RZ, R16.H1_H1 ;  /* 0x30000010ff5d7230 */ /* 0x000fe20000004100 */
[----:B------:R-:W-:Y:S01]  /*61f0*/  F2FP.F16.F32.PACK_AB R94, RZ, R94 ;  /* 0x0000005eff5e723e */ /* 0x000fe200000000ff */
[-C--:B------:R-:W-:Y:S01]  /*6200*/  FFMA.FTZ R5, R72, R4.reuse, R5 ;  /* 0x0000000448057223 */ /* 0x080fe20000010005 */
[----:B------:R-:W-:Y:S01]  /*6210*/  F2FP.F16.F32.PACK_AB R97, RZ, R97 ;  /* 0x00000061ff61723e */ /* 0x000fe200000000ff */
[----:B------:R-:W-:Y:S01]  /*6220*/  FFMA.FTZ R95, R73, R4, R18 ;  /* 0x00000004495f7223 */ /* 0x000fe20000010012 */
[-C--:B------:R-:W-:Y:S01]  /*6230*/  FFMA.FTZ R25, R54, R42.reuse, R25 ;  /* 0x0000002a36197223 */ /* 0x080fe20000010019 */
[----:B------:R-:W-:Y:S01]  /*6240*/  FFMA.FTZ R50, R55, R42, R50 ;  /* 0x0000002a37327223 */ /* 0x000fe20000010032 */
[----:B------:R-:W-:Y:S01]  /*6250*/  IMAD.WIDE R18, R30, 0x4, R6 ;  /* 0x000000041e127825 */ /* 0x000fe200078e0206 */
[----:B------:R-:W-:Y:S01]  /*6260*/  PRMT R94, R94, 0x5410, R97 ;  /* 0x000054105e5e7816 */ /* 0x000fe20000000061 */
[----:B------:R-:W-:-:S02]  /*6270*/  HFMA2.MMA R62, R99, 1, 1, R62 ;  /* 0x3c003c00633e7835 */ /* 0x000fc4000000003e */
[-C--:B------:R-:W-:Y:S01]  /*6280*/  FFMA.FTZ R97, R74, R4.reuse, R25 ;  /* 0x000000044a617223 */ /* 0x080fe20000010019 */
[----:B------:R-:W-:Y:S01]  /*6290*/  FFMA.FTZ R99, R75, R4, R50 ;  /* 0x000000044b637223 */ /* 0x000fe20000010032 */
[-C--:B------:R-:W-:Y:S01]  /*62a0*/  FFMA.FTZ R16, R76, R93.reuse, R5 ;  /* 0x0000005d4c107223 */ /* 0x080fe20000010005 */
[----:B------:R-:W0:Y:S04]  /*62b0*/  LDS.64 R24, [UR4+0x320] ;  /* 0x00032004ff187984 */ /* 0x000e280008000a00 */
[----:B------:R-:W2:Y:S01]  /*62c0*/  LDG.E.128.CONSTANT R4, desc[UR8][R18.64] ;  /* 0x0000000812047981 */ /* 0x000ea2000c1e9d00 */
[--C-:B------:R-:W-:Y:S02]  /*62d0*/  HADD2.F32 R42, -RZ, R17.reuse.H0_H0 ;  /* 0x20000011ff2a7230 */ /* 0x100fe40000004100 */
[----:B------:R-:W-:Y:S01]  /*62e0*/  FFMA.FTZ R50, R78, R93, R95 ;  /* 0x0000005d4e327223 */ /* 0x000fe2000001005f */
[----:B------:R-:W-:Y:S01]  /*62f0*/  FFMA.FTZ R91, R87, R91, R90 ;  /* 0x0000005b575b7223 */ /* 0x000fe2000001005a */
[----:B------:R-:W-:Y:S01]  /*6300*/  FFMA.FTZ R90, R80, R93, R97 ;  /* 0x0000005d505a7223 */ /* 0x000fe20000010061 */
[----:B------:R-:W-:-:S02]  /*6310*/  HADD2.F32 R17, -RZ, R17.H1_H1 ;  /* 0x30000011ff117230 */ /* 0x000fc40000004100 */
[----:B------:R-:W-:Y:S01]  /*6320*/  FFMA.FTZ R92, R82, R93, R99 ;  /* 0x0000005d525c7223 */ /* 0x000fe20000010063 */
[-C--:B------:R-:W-:Y:S01]  /*6330*/  FFMA.FTZ R93, R77, R42.reuse, R16 ;  /* 0x0000002a4d5d7223 */ /* 0x080fe20000010010 */
[-C--:B------:R-:W-:Y:S01]  /*6340*/  FFMA.FTZ R50, R79, R42.reuse, R50 ;  /* 0x0000002a4f327223 */ /* 0x080fe20000010032 */
[-C--:B------:R-:W-:Y:S01]  /*6350*/  FFMA.FTZ R97, R81, R42.reuse, R90 ;  /* 0x0000002a51617223 */ /* 0x080fe2000001005a */
[----:B------:R-:W-:Y:S01]  /*6360*/  FMUL.FTZ R43, R34, R43 ;  /* 0x0000002b222b7220 */ /* 0x000fe20000410000 */
[----:B------:R-:W-:Y:S01]  /*6370*/  FFMA.FTZ R92, R83, R42, R92 ;  /* 0x0000002a535c7223 */ /* 0x000fe2000001005c */
[-C--:B------:R-:W-:Y:S01]  /*6380*/  FFMA.FTZ R93, R84, R17.reuse, R93 ;  /* 0x00000011545d7223 */ /* 0x080fe2000001005d */
[-C--:B------:R-:W-:Y:S01]  /*6390*/  FFMA.FTZ R95, R85, R17.reuse, R50 ;  /* 0x00000011555f7223 */ /* 0x080fe20000010032 */
[----:B------:R-:W-:Y:S01]  /*63a0*/  FFMA.FTZ R50, R86, R17, R97 ;  /* 0x0000001156327223 */ /* 0x000fe20000010061 */
[----:B------:R-:W-:Y:S01]  /*63b0*/  FMUL.FTZ R51, R46, R51 ;  /* 0x000000332e337220 */ /* 0x000fe20000410000 */
[----:B------:R-:W-:Y:S01]  /*63c0*/  FFMA.FTZ R17, R87, R17, R92 ;  /* 0x0000001157117223 */ /* 0x000fe2000001005c */
[----:B------:R-:W-:Y:S01]  /*63d0*/  F2FP.F16.F32.PACK_AB R16, RZ, R43 ;  /* 0x0000002bff10723e */ /* 0x000fe200000000ff */
[C---:B------:R-:W-:Y:S01]  /*63e0*/  FMUL.FTZ R26, R45.reuse, R26 ;  /* 0x0000001a2d1a7220 */ /* 0x040fe20000410000 */
[----:B------:R-:W-:Y:S01]  /*63f0*/  FMUL.FTZ R91, R44, R91 ;  /* 0x0000005b2c5b7220 */ /* 0x000fe20000410000 */
[----:B------:R-:W1:Y:S01]  /*6400*/  LDS.64 R42, [UR4+0x328] ;  /* 0x00032804ff2a7984 */ /* 0x000e620008000a00 */
[----:B------:R-:W-:Y:S01]  /*6410*/  FMUL.FTZ R93, R34, R93 ;  /* 0x0000005d225d7220 */ /* 0x000fe20000410000 */
[----:B------:R-:W-:Y:S01]  /*6420*/  FMUL.FTZ R95, R46, R95 ;  /* 0x0000005f2e5f7220 */ /* 0x000fe20000410000 */
[----:B------:R-:W-:Y:S01]  /*6430*/  F2FP.F16.F32.PACK_AB R51, RZ, R51 ;  /* 0x00000033ff33723e */ /* 0x000fe200000000ff */
[----:B------:R-:W-:Y:S01]  /*6440*/  FMUL.FTZ R17, R44, R17 ;  /* 0x000000112c117220 */ /* 0x000fe20000410000 */
[----:B------:R-:W-:Y:S01]  /*6450*/  FMUL.FTZ R50, R45, R50 ;  /* 0x000000322d327220 */ /* 0x000fe20000410000 */
[----:B------:R-:W-:-:S02]  /*6460*/  F2FP.F16.F32.PACK_AB R26, RZ, R26 ;  /* 0x0000001aff1a723e */ /* 0x000fc400000000ff */
[----:B------:R-:W-:Y:S02]  /*6470*/  F2FP.F16.F32.PACK_AB R91, RZ, R91 ;  /* 0x0000005bff5b723e */ /* 0x000fe400000000ff */
[----:B------:R-:W-:Y:S02]  /*6480*/  F2FP.F16.F32.PACK_AB R93, RZ, R93 ;  /* 0x0000005dff5d723e */ /* 0x000fe400000000ff */
[----:B------:R-:W-:Y:S02]  /*6490*/  F2FP.F16.F32.PACK_AB R95, RZ, R95 ;  /* 0x0000005fff5f723e */ /* 0x000fe400000000ff */
[----:B------:R-:W-:Y:S02]  /*64a0*/  PRMT R16, R16, 0x5410, R51 ;  /* 0x0000541010107816 */ /* 0x000fe40000000033 */
[----:B------:R-:W-:Y:S02]  /*64b0*/  F2FP.F16.F32.PACK_AB R17, RZ, R17 ;  /* 0x00000011ff11723e */ /* 0x000fe400000000ff */
[----:B------:R-:W-:-:S02]  /*64c0*/  F2FP.F16.F32.PACK_AB R50, RZ, R50 ;  /* 0x00000032ff32723e */ /* 0x000fc400000000ff */
[----:B------:R-:W-:Y:S02]  /*64d0*/  PRMT R26, R26, 0x5410, R91 ;  /* 0x000054101a1a7816 */ /* 0x000fe4000000005b */
[----:B------:R-:W-:Y:S01]  /*64e0*/  PRMT R93, R93, 0x5410, R95 ;  /* 0x000054105d5d7816 */ /* 0x000fe2000000005f */
[----:B------:R-:W-:Y:S01]  /*64f0*/  HFMA2.MMA R61, R16, 1, 1, R61 ;  /* 0x3c003c00103d7835 */ /* 0x000fe2000000003d */
[----:B------:R-:W-:Y:S01]  /*6500*/  PRMT R50, R50, 0x5410, R17 ;  /* 0x0000541032327816 */ /* 0x000fe20000000011 */
[----:B------:R-:W-:Y:S01]  /*6510*/  HADD2 R60, R26, R60 ;  /* 0x0000003c1a3c7230 */ /* 0x000fe20000000000 */
[----:B------:R-:W3:Y:S02]  /*6520*/  LDS.64 R16, [UR4+0x20] ;  /* 0x00002004ff107984 */ /* 0x000ee40008000a00 */
[----:B------:R-:W-:Y:S01]  /*6530*/  HFMA2.MMA R26, R93, 1, 1, R15 ;  /* 0x3c003c005d1a7835 */ /* 0x000fe2000000000f */
[--C-:B0-----:R-:W-:Y:S02]  /*6540*/  HADD2.F32 R15, -RZ, R24.reuse.H0_H0 ;  /* 0x20000018ff0f7230 */ /* 0x101fe40000004100 */
[----:B------:R-:W-:-:S02]  /*6550*/  HADD2.F32 R24, -RZ, R24.H1_H1 ;  /* 0x30000018ff187230 */ /* 0x000fc40000004100 */
[--C-:B------:R-:W-:Y:S02]  /*6560*/  HADD2.F32 R51, -RZ, R25.reuse.H0_H0 ;  /* 0x20000019ff337230 */ /* 0x100fe40000004100 */
[----:B------:R-:W-:Y:S02]  /*6570*/  HADD2.F32 R90, -RZ, R25.H1_H1 ;  /* 0x30000019ff5a7230 */ /* 0x000fe40000004100 */
[-C--:B------:R-:W-:Y:S01]  /*6580*/  FFMA.FTZ R25, R0, R15.reuse, RZ ;  /* 0x0000000f00197223 */ /* 0x080fe200000100ff */
[----:B------:R-:W-:Y:S01]  /*6590*/  HFMA2.MMA R49, R50, 1, 1, R49 ;  /* 0x3c003c0032317835 */ /* 0x000fe20000000031 */
[-C--:B------:R-:W-:Y:S01]  /*65a0*/  FFMA.FTZ R50, R3, R15.reuse, RZ ;  /* 0x0000000f03327223 */ /* 0x080fe200000100ff */
[-C--:B------:R-:W-:Y:S01]  /*65b0*/  FFMA.FTZ R92, R13, R15.reuse, RZ ;  /* 0x0000000f0d5c7223 */ /* 0x080fe200000100ff */
[----:B------:R-:W-:Y:S01]  /*65c0*/  FFMA.FTZ R25, R58, R24, R25 ;  /* 0x000000183a197223 */ /* 0x000fe20000010019 */
[----:B------:R-:W-:Y:S01]  /*65d0*/  FFMA.FTZ R15, R2, R15, RZ ;  /* 0x0000000f020f7223 */ /* 0x000fe200000100ff */
[----:B------:R-:W-:-:S02]  /*65e0*/  HADD2 R63, R94, R63 ;  /* 0x0000003f5e3f7230 */ /* 0x000fc40000000000 */
        /* <DEDUP_REMOVED lines=12> */
[----:B------:R-:W-:Y:S01]  /*66b0*/  FFMA.FTZ R96, R55, R90, R96 ;  /* 0x0000005a37607223 */ /* 0x000fe20000010060 */
[----:B------:R-:W-:-:S02]  /*66c0*/  HADD2.F32 R51, -RZ, R42.H1_H1 ;  /* 0x3000002aff337230 */ /* 0x000fc40000004100 */
[-C--:B------:R-:W-:Y:S01]  /*66d0*/  FFMA.FTZ R91, R74, R92.reuse, R91 ;  /* 0x0000005c4a5b7223 */ /* 0x080fe2000001005b */
[--C-:B------:R-:W-:Y:S02]  /*66e0*/  HADD2.F32 R50, -RZ, R43.reuse.H0_H0 ;  /* 0x2000002bff327230 */ /* 0x100fe40000004100 */
        /* <DEDUP_REMOVED lines=8> */
[-C--:B------:R-:W-:Y:S01]  /*6770*/  FFMA.FTZ R51, R81, R50.reuse, R92 ;  /* 0x0000003251337223 */ /* 0x080fe2000001005c */
[----:B------:R-:W-:Y:S01]  /*6780*/  FFMA.FTZ R90, R79, R50, R90 ;  /* 0x000000324f5a7223 */ /* 0x000fe2000001005a */
[----:B---3--:R-:W-:-:S02]  /*6790*/  HADD2.F32 R15, -RZ, R16.H0_H0 ;  /* 0x20000010ff0f7230 */ /* 0x008fc40000004100 */
[-C--:B------:R-:W-:Y:S01]  /*67a0*/  FFMA.FTZ R43, R77, R50.reuse, R42 ;  /* 0x000000324d2b7223 */ /* 0x080fe2000001002a */
[----:B------:R-:W-:Y:S01]  /*67b0*/  FFMA.FTZ R94, R83, R50, R94 ;  /* 0x00000032535e7223 */ /* 0x000fe2000001005e */
[-C--:B------:R-:W-:Y:S01]  /*67c0*/  FFMA.FTZ R91, R85, R93.reuse, R90 ;  /* 0x0000005d555b7223 */ /* 0x080fe2000001005a */
[-C--:B------:R-:W-:Y:S01]  /*67d0*/  FFMA.FTZ R42, R86, R93.reuse, R51 ;  /* 0x0000005d562a7223 */ /* 0x080fe20000010033 */
[----:B------:R-:W-:Y:S02]  /*67e0*/  HADD2.F32 R16, -RZ, R16.H1_H1 ;  /* 0x30000010ff107230 */ /* 0x000fe40000004100 */
[-C--:B------:R-:W-:Y:S01]  /*67f0*/  FFMA.FTZ R43, R84, R93.reuse, R43 ;  /* 0x0000005d542b7223 */ /* 0x080fe2000001002b */
[--C-:B------:R-:W-:Y:S02]  /*6800*/  HADD2.F32 R51, -RZ, R17.reuse.H0_H0 ;  /* 0x20000011ff337230 */ /* 0x100fe40000004100 */
[----:B------:R-:W-:Y:S02]  /*6810*/  HADD2.F32 R90, -RZ, R17.H1_H1 ;  /* 0x30000011ff5a7230 */ /* 0x000fe40000004100 */
[----:B------:R-:W-:Y:S01]  /*6820*/  FFMA.FTZ R17, R15, R0, RZ ;  /* 0x000000000f117223 */ /* 0x000fe200000100ff */
[----:B------:R-:W-:Y:S01]  /*6830*/  FFMA.FTZ R93, R87, R93, R94 ;  /* 0x0000005d575d7223 */ /* 0x000fe2000001005e */
[----:B------:R-:W-:Y:S01]  /*6840*/  FFMA.FTZ R50, R3, R15, RZ ;  /* 0x0000000f03327223 */ /* 0x000fe200000100ff */
[C---:B------:R-:W-:Y:S01]  /*6850*/  FFMA.FTZ R94, R15.reuse, R13, RZ ;  /* 0x0000000d0f5e7223 */ /* 0x040fe200000100ff */
[----:B------:R-:W-:Y:S01]  /*6860*/  FFMA.FTZ R15, R15, R2, RZ ;  /* 0x000000020f0f7223 */ /* 0x000fe200000100ff */
[C---:B------:R-:W-:Y:S01]  /*6870*/  FFMA.FTZ R92, R16.reuse, R58, R17 ;  /* 0x0000003a105c7223 */ /* 0x040fe20000010011 */
[----:B------:R-:W-:Y:S01]  /*6880*/  FFMA.FTZ R50, R57, R16, R50 ;  /* 0x0000001039327223 */ /* 0x000fe20000010032 */
[C---:B------:R-:W-:Y:S01]  /*6890*/  FFMA.FTZ R94, R16.reuse, R59, R94 ;  /* 0x0000003b105e7223 */ /* 0x040fe2000001005e */
[----:B------:R-:W-:Y:S01]  /*68a0*/  FFMA.FTZ R15, R16, R66, R15 ;  /* 0x00000042100f7223 */ /* 0x000fe2000001000f */
[----:B------:R-:W-:Y:S01]  /*68b0*/  FFMA.FTZ R17, R51, R68, R92 ;  /* 0x0000004433117223 */ /* 0x000fe2000001005c */
[----:B------:R-:W-:Y:S01]  /*68c0*/  FFMA.FTZ R50, R67, R51, R50 ;  /* 0x0000003343327223 */ /* 0x000fe20000010032 */
[C---:B------:R-:W-:Y:S01]  /*68d0*/  FFMA.FTZ R95, R51.reuse, R69, R94 ;  /* 0x00000045335f7223 */ /* 0x040fe2000001005e */
[----:B------:R-:W-:Y:S01]  /*68e0*/  FFMA.FTZ R92, R51, R70, R15 ;  /* 0x00000046335c7223 */ /* 0x000fe2000001000f */
[----:B0-----:R-:W-:-:S02]  /*68f0*/  HADD2.F32 R16, -RZ, R24.H0_H0 ;  /* 0x20000018ff107230 */ /* 0x001fc40000004100 */
[C---:B------:R-:W-:Y:S01]  /*6900*/  FFMA.FTZ R51, R90.reuse, R53, R17 ;  /* 0x000000355a337223 */ /* 0x040fe20000010011 */
[----:B------:R-:W-:Y:S01]  /*6910*/  FFMA.FTZ R15, R71, R90, R50 ;  /* 0x0000005a470f7223 */ /* 0x000fe20000010032 */
[C---:B------:R-:W-:Y:S01]  /*6920*/  FFMA.FTZ R95, R90.reuse, R54, R95 ;  /* 0x000000365a5f7223 */ /* 0x040fe2000001005f */
[----:B------:R-:W-:Y:S01]  /*6930*/  FFMA.FTZ R92, R90, R55, R92 ;  /* 0x000000375a5c7223 */ /* 0x000fe2000001005c */
[----:B------:R-:W-:Y:S02]  /*6940*/  FFMA.FTZ R90, R16, R73, R51 ;  /* 0x00000049105a7223 */ /* 0x000fe40000010033 */
[----:B------:R-:W0:Y:S01]  /*6950*/  LDS.64 R50, [UR4+0x420] ;  /* 0x00042004ff327984 */ /* 0x000e220008000a00 */
[----:B------:R-:W-:Y:S02]  /*6960*/  HADD2.F32 R17, -RZ, R24.H1_H1 ;  /* 0x30000018ff117230 */ /* 0x000fe40000004100 */
[----:B------:R-:W-:Y:S01]  /*6970*/  FFMA.FTZ R15, R72, R16, R15 ;  /* 0x00000010480f7223 */ /* 0x000fe2000001000f */
[----:B------:R-:W-:-:S02]  /*6980*/  HADD2.F32 R24, -RZ, R25.H0_H0 ;  /* 0x20000019ff187230 */ /* 0x000fc40000004100 */
[C---:B------:R-:W-:Y:S01]  /*6990*/  FFMA.FTZ R97, R16.reuse, R74, R95 ;  /* 0x0000004a10617223 */ /* 0x040fe2000001005f */
[----:B------:R-:W-:Y:S01]  /*69a0*/  FFMA.FTZ R99, R16, R75, R92 ;  /* 0x0000004b10637223 */ /* 0x000fe2000001005c */
[----:B------:R-:W-:Y:S01]  /*69b0*/  FFMA.FTZ R16, R76, R17, R15 ;  /* 0x000000114c107223 */ /* 0x000fe2000001000f */
[C---:B------:R-:W-:Y:S01]  /*69c0*/  FFMA.FTZ R95, R17.reuse, R78, R90 ;  /* 0x0000004e115f7223 */ /* 0x040fe2000001005a */
[----:B------:R-:W-:Y:S02]  /*69d0*/  HADD2.F32 R25, -RZ, R25.H1_H1 ;  /* 0x30000019ff197230 */ /* 0x000fe40000004100 */
[----:B------:R-:W-:Y:S01]  /*69e0*/  FFMA.FTZ R90, R17, R80, R97 ;  /* 0x00000050115a7223 */ /* 0x000fe20000010061 */
[----:B------:R-:W-:Y:S01]  /*69f0*/  FFMA.FTZ R15, R77, R24, R16 ;  /* 0x000000184d0f7223 */ /* 0x000fe20000010010 */
[----:B------:R-:W-:Y:S01]  /*6a00*/  FFMA.FTZ R92, R17, R82, R99 ;  /* 0x00000052115c7223 */ /* 0x000fe20000010063 */
[----:B------:R-:W-:Y:S01]  /*6a10*/  FFMA.FTZ R16, R24, R79, R95 ;  /* 0x0000004f18107223 */ /* 0x000fe2000001005f */
[----:B------:R-:W-:Y:S01]  /*6a20*/  FMUL.FTZ R43, R34, R43 ;  /* 0x0000002b222b7220 */ /* 0x000fe20000410000 */
[----:B------:R-:W-:Y:S01]  /*6a30*/  FMUL.FTZ R91, R46, R91 ;  /* 0x0000005b2e5b7220 */ /* 0x000fe20000410000 */
[C---:B------:R-:W-:Y:S01]  /*6a40*/  FFMA.FTZ R17, R24.reuse, R81, R90 ;  /* 0x0000005118117223 */ /* 0x040fe2000001005a */
[----:B------:R-:W-:Y:S01]  /*6a50*/  FFMA.FTZ R92, R24, R83, R92 ;  /* 0x00000053185c7223 */ /* 0x000fe2000001005c */
[----:B------:R-:W-:Y:S01]  /*6a60*/  FFMA.FTZ R15, R84, R25, R15 ;  /* 0x00000019540f7223 */ /* 0x000fe2000001000f */
[C---:B------:R-:W-:Y:S01]  /*6a70*/  FFMA.FTZ R95, R25.reuse, R85, R16 ;  /* 0x00000055195f7223 */ /* 0x040fe20000010010 */
[----:B------:R-:W-:Y:S01]  /*6a80*/  F2FP.F16.F32.PACK_AB R43, RZ, R43 ;  /* 0x0000002bff2b723e */ /* 0x000fe200000000ff */
[----:B------:R-:W-:Y:S01]  /*6a90*/  FFMA.FTZ R24, R25, R86, R17 ;  /* 0x0000005619187223 */ /* 0x000fe20000010011 */
[----:B------:R-:W-:Y:S01]  /*6aa0*/  F2FP.F16.F32.PACK_AB R91, RZ, R91 ;  /* 0x0000005bff5b723e */ /* 0x000fe200000000ff */
[----:B------:R-:W-:Y:S01]  /*6ab0*/  FMUL.FTZ R42, R45, R42 ;  /* 0x0000002a2d2a7220 */ /* 0x000fe20000410000 */
[----:B------:R-:W-:Y:S01]  /*6ac0*/  FFMA.FTZ R25, R25, R87, R92 ;  /* 0x0000005719197223 */ /* 0x000fe2000001005c */
[----:B------:R-:W-:Y:S01]  /*6ad0*/  FMUL.FTZ R93, R44, R93 ;  /* 0x0000005d2c5d7220 */ /* 0x000fe20000410000 */
[----:B------:R-:W-:Y:S01]  /*6ae0*/  FMUL.FTZ R15, R34, R15 ;  /* 0x0000000f220f7220 */ /* 0x000fe20000410000 */
[----:B------:R-:W-:Y:S01]  /*6af0*/  FMUL.FTZ R95, R46, R95 ;  /* 0x0000005f2e5f7220 */ /* 0x000fe20000410000 */
[----:B------:R-:W1:Y:S01]  /*6b00*/  LDS.64 R16, [UR4+0x428] ;  /* 0x00042804ff107984 */ /* 0x000e620008000a00 */
[----:B------:R-:W-:Y:S01]  /*6b10*/  PRMT R43, R43, 0x5410, R91 ;  /* 0x000054102b2b7816 */ /* 0x000fe2000000005b */
[----:B------:R-:W-:Y:S01]  /*6b20*/  FMUL.FTZ R24, R45, R24 ;  /* 0x000000182d187220 */ /* 0x000fe20000410000 */
[----:B------:R-:W-:Y:S01]  /*6b30*/  FMUL.FTZ R25, R44, R25 ;  /* 0x000000192c197220 */ /* 0x000fe20000410000 */
[----:B------:R-:W-:-:S02]  /*6b40*/  F2FP.F16.F32.PACK_AB R42, RZ, R42 ;  /* 0x0000002aff2a723e */ /* 0x000fc400000000ff */
[----:B------:R-:W-:Y:S02]  /*6b50*/  F2FP.F16.F32.PACK_AB R93, RZ, R93 ;  /* 0x0000005dff5d723e */ /* 0x000fe400000000ff */
[----:B------:R-:W-:Y:S02]  /*6b60*/  F2FP.F16.F32.PACK_AB R15, RZ, R15 ;  /* 0x0000000fff0f723e */ /* 0x000fe400000000ff */
[----:B------:R-:W-:Y:S01]  /*6b70*/  F2FP.F16.F32.PACK_AB R95, RZ, R95 ;  /* 0x0000005fff5f723e */ /* 0x000fe200000000ff */
[----:B------:R-:W-:Y:S01]  /*6b80*/  HFMA2.MMA R52, R43, 1, 1, R52 ;  /* 0x3c003c002b347835 */ /* 0x000fe20000000034 */
[----:B------:R-:W-:Y:S02]  /*6b90*/  F2FP.F16.F32.PACK_AB R24, RZ, R24 ;  /* 0x00000018ff18723e */ /* 0x000fe400000000ff */
[----:B------:R-:W-:Y:S02]  /*6ba0*/  F2FP.F16.F32.PACK_AB R25, RZ, R25 ;  /* 0x00000019ff19723e */ /* 0x000fe400000000ff */
[----:B------:R-:W-:-:S02]  /*6bb0*/  PRMT R43, R42, 0x5410, R93 ;  /* 0x000054102a2b7816 */ /* 0x000fc4000000005d */
[----:B------:R-:W-:Y:S02]  /*6bc0*/  PRMT R15, R15, 0x5410, R95 ;  /* 0x000054100f0f7816 */ /* 0x000fe4000000005f */
[----:B------:R-:W-:Y:S01]  /*6bd0*/  PRMT R42, R24, 0x5410, R25 ;  /* 0x00005410182a7816 */ /* 0x000fe20000000019 */
[----:B------:R-:W-:Y:S01]  /*6be0*/  HADD2 R33, R43, R33 ;  /* 0x000000212b217230 */ /* 0x000fe20000000000 */
[----:B------:R-:W3:Y:S02]  /*6bf0*/  LDS.64 R24, [UR4+0x520] ;  /* 0x00052004ff187984 */ /* 0x000ee40008000a00 */
[----:B------:R-:W-:Y:S01]  /*6c00*/  HFMA2.MMA R43, R15, 1, 1, R88 ;  /* 0x3c003c000f2b7835 */ /* 0x000fe20000000058 */
[--C-:B0-----:R-:W-:Y:S01]  /*6c10*/  HADD2.F32 R15, -RZ, R50.reuse.H0_H0 ;  /* 0x20000032ff0f7230 */ /* 0x101fe20000004100 */
[----:B------:R-:W-:Y:S01]  /*6c20*/  HFMA2.MMA R42, R42, 1, 1, R89 ;  /* 0x3c003c002a2a7835 */ /* 0x000fe20000000059 */
[----:B------:R-:W-:Y:S02]  /*6c30*/  HADD2.F32 R50, -RZ, R50.H1_H1 ;  /* 0x30000032ff327230 */ /* 0x000fe40000004100 */
[----:B------:R-:W-:-:S02]  /*6c40*/  HADD2.F32 R89, -RZ, R51.H0_H0 ;  /* 0x20000033ff597230 */ /* 0x000fc40000004100 */
[----:B------:R-:W-:Y:S02]  /*6c50*/  HADD2.F32 R90, -RZ, R51.H1_H1 ;  /* 0x30000033ff5a7230 */ /* 0x000fe40000004100 */
        /* <DEDUP_REMOVED lines=33> */
[--C-:B---3--:R-:W-:Y:S02]  /*6e70*/  HADD2.F32 R16, -RZ, R24.reuse.H0_H0 ;  /* 0x20000018ff107230 */ /* 0x108fe40000004100 */
[-C--:B------:R-:W-:Y:S01]  /*6e80*/  FFMA.FTZ R88, R86, R17.reuse, R15 ;  /* 0x0000001156587223 */ /* 0x080fe2000001000f */
[-C--:B------:R-:W-:Y:S01]  /*6e90*/  FFMA.FTZ R91, R84, R17.reuse, R91 ;  /* 0x00000011545b7223 */ /* 0x080fe2000001005b */
[-C--:B------:R-:W-:Y:S01]  /*6ea0*/  FFMA.FTZ R89, R85, R17.reuse, R90 ;  /* 0x0000001155597223 */ /* 0x080fe2000001005a */
[----:B------:R-:W-:Y:S01]  /*6eb0*/  FFMA.FTZ R15, R87, R17, R94 ;  /* 0x00000011570f7223 */ /* 0x000fe2000001005e */
[----:B------:R-:W-:-:S02]  /*6ec0*/  HADD2.F32 R24, -RZ, R24.H1_H1 ;  /* 0x30000018ff187230 */ /* 0x000fc40000004100 */
[-C--:B------:R-:W-:Y:S01]  /*6ed0*/  FFMA.FTZ R90, R3, R16.reuse, RZ ;  /* 0x00000010035a7223 */ /* 0x080fe200000100ff */
[--C-:B------:R-:W-:Y:S02]  /*6ee0*/  HADD2.F32 R17, -RZ, R25.reuse.H0_H0 ;  /* 0x20000019ff117230 */ /* 0x100fe40000004100 */
[----:B------:R-:W-:Y:S02]  /*6ef0*/  HADD2.F32 R92, -RZ, R25.H1_H1 ;  /* 0x30000019ff5c7230 */ /* 0x000fe40000004100 */
        /* <DEDUP_REMOVED lines=26> */
[-C--:B------:R-:W-:Y:S01]  /*70a0*/  FFMA.FTZ R25, R77, R24.reuse, R16 ;  /* 0x000000184d197223 */ /* 0x080fe20000010010 */
[----:B------:R-:W-:Y:S01]  /*70b0*/  FMUL.FTZ R91, R34, R91 ;  /* 0x0000005b225b7220 */ /* 0x000fe20000410000 */
[----:B------:R-:W0:Y:S01]  /*70c0*/  LDS.64 R16, [UR4+0x620] ;  /* 0x00062004ff107984 */ /* 0x000e220008000a00 */
[----:B------:R-:W-:Y:S01]  /*70d0*/  FMUL.FTZ R89, R46, R89 ;  /* 0x000000592e597220 */ /* 0x000fe20000410000 */
[----:B------:R-:W-:Y:S02]  /*70e0*/  HADD2.F32 R51, -RZ, R51.H1_H1 ;  /* 0x30000033ff337230 */ /* 0x000fe40000004100 */
[-C--:B------:R-:W-:Y:S01]  /*70f0*/  FFMA.FTZ R95, R81, R24.reuse, R90 ;  /* 0x00000018515f7223 */ /* 0x080fe2000001005a */
[----:B------:R-:W-:Y:S01]  /*7100*/  F2FP.F16.F32.PACK_AB R91, RZ, R91 ;  /* 0x0000005bff5b723e */ /* 0x000fe200000000ff */
[-C--:B------:R-:W-:Y:S01]  /*7110*/  FFMA.FTZ R50, R79, R24.reuse, R50 ;  /* 0x000000184f327223 */ /* 0x080fe20000010032 */
[----:B------:R-:W-:Y:S01]  /*7120*/  F2FP.F16.F32.PACK_AB R89, RZ, R89 ;  /* 0x00000059ff59723e */ /* 0x000fe200000000ff */
[----:B------:R-:W-:Y:S01]  /*7130*/  FFMA.FTZ R92, R83, R24, R92 ;  /* 0x00000018535c7223 */ /* 0x000fe2000001005c */
[-C--:B------:R-:W-:Y:S01]  /*7140*/  FFMA.FTZ R25, R84, R51.reuse, R25 ;  /* 0x0000003354197223 */ /* 0x080fe20000010019 */
[----:B------:R-:W-:Y:S01]  /*7150*/  FFMA.FTZ R24, R86, R51, R95 ;  /* 0x0000003356187223 */ /* 0x000fe2000001005f */
[----:B------:R-:W-:-:S02]  /*7160*/  PRMT R91, R91, 0x5410, R89 ;  /* 0x000054105b5b7816 */ /* 0x000fc40000000059 */
[----:B------:R-:W-:Y:S01]  /*7170*/  FMUL.FTZ R25, R34, R25 ;  /* 0x0000001922197220 */ /* 0x000fe20000410000 */
[----:B------:R-:W-:Y:S01]  /*7180*/  FMUL.FTZ R24, R45, R24 ;  /* 0x000000182d187220 */ /* 0x000fe20000410000 */
[-C--:B------:R-:W-:Y:S01]  /*7190*/  FFMA.FTZ R93, R85, R51.reuse, R50 ;  /* 0x00000033555d7223 */ /* 0x080fe20000010032 */
[----:B------:R-:W-:Y:S01]  /*71a0*/  FFMA.FTZ R95, R87, R51, R92 ;  /* 0x00000033575f7223 */ /* 0x000fe2000001005c */
[----:B------:R-:W-:Y:S01]  /*71b0*/  HFMA2.MMA R50, R91, 1, 1, R56 ;  /* 0x3c003c005b327835 */ /* 0x000fe20000000038 */
[----:B------:R-:W-:Y:S02]  /*71c0*/  F2FP.F16.F32.PACK_AB R51, RZ, R25 ;  /* 0x00000019ff33723e */ /* 0x000fe400000000ff */
[----:B------:R-:W-:Y:S02]  /*71d0*/  F2FP.F16.F32.PACK_AB R56, RZ, R24 ;  /* 0x00000018ff38723e */ /* 0x000fe400000000ff */
[----:B------:R-:W1:Y:S01]  /*71e0*/  LDS.64 R24, [UR4+0x628] ;  /* 0x00062804ff187984 */ /* 0x000e620008000a00 */
[----:B------:R-:W-:Y:S01]  /*71f0*/  FMUL.FTZ R88, R45, R88 ;  /* 0x000000582d587220 */ /* 0x000fe20000410000 */
[C---:B------:R-:W-:Y:S01]  /*7200*/  FMUL.FTZ R15, R44.reuse, R15 ;  /* 0x0000000f2c0f7220 */ /* 0x040fe20000410000 */
[----:B------:R-:W-:Y:S01]  /*7210*/  FMUL.FTZ R95, R44, R95 ;  /* 0x0000005f2c5f7220 */ /* 0x000fe20000410000 */
[----:B------:R-:W-:-:S02]  /*7220*/  FMUL.FTZ R93, R46, R93 ;  /* 0x0000005d2e5d7220 */ /* 0x000fc40000410000 */
[----:B------:R-:W-:Y:S02]  /*7230*/  F2FP.F16.F32.PACK_AB R88, RZ, R88 ;  /* 0x00000058ff58723e */ /* 0x000fe400000000ff */
[----:B------:R-:W-:Y:S02]  /*7240*/  F2FP.F16.F32.PACK_AB R15, RZ, R15 ;  /* 0x0000000fff0f723e */ /* 0x000fe400000000ff */
[----:B------:R-:W-:Y:S02]  /*7250*/  F2FP.F16.F32.PACK_AB R95, RZ, R95 ;  /* 0x0000005fff5f723e */ /* 0x000fe400000000ff */
[----:B------:R-:W-:Y:S02]  /*7260*/  PRMT R88, R88, 0x5410, R15 ;  /* 0x0000541058587816 */ /* 0x000fe4000000000f */
[----:B------:R-:W-:Y:S02]  /*7270*/  F2FP.F16.F32.PACK_AB R93, RZ, R93 ;  /* 0x0000005dff5d723e */ /* 0x000fe400000000ff */
[----:B------:R-:W-:Y:S01]  /*7280*/  PRMT R15, R56, 0x5410, R95 ;  /* 0x00005410380f7816 */ /* 0x000fe2000000005f */
[----:B------:R-:W-:Y:S01]  /*7290*/  HADD2 R48, R88, R48 ;  /* 0x0000003058307230 */ /* 0x000fe20000000000 */
[----:B------:R-:W-:-:S02]  /*72a0*/  LOP3.LUT R89, R9, 0xff, RZ, 0xc0, !PT ;  /* 0x000000ff09597812 */ /* 0x000fc400078ec0ff */
[----:B------:R-:W-:Y:S01]  /*72b0*/  PRMT R51, R51, 0x5410, R93 ;  /* 0x0000541033337816 */ /* 0x000fe2000000005d */
[----:B------:R-:W-:Y:S02]  /*72c0*/  HADD2 R47, R15, R47 ;  /* 0x0000002f0f2f7230 */ /* 0x000fe40000000000 */
[--C-:B0-----:R-:W-:Y:S01]  /*72d0*/  HADD2.F32 R15, -RZ, R16.reuse.H0_H0 ;  /* 0x20000010ff0f7230 */ /* 0x101fe20000004100 */
[----:B------:R-:W-:Y:S02]  /*72e0*/  LOP3.LUT R88, R8, 0xff, RZ, 0xc0, !PT ;  /* 0x000000ff08587812 */ /* 0x000fe400078ec0ff */
[----:B------:R-:W-:Y:S02]  /*72f0*/  IADD3 R89, -R22, R89, RZ ;  /* 0x0000005916597210 */ /* 0x000fe40007ffe1ff */
[----:B------:R-:W-:Y:S01]  /*7300*/  LOP3.LUT R91, R11, 0xff, RZ, 0xc0, !PT ;  /* 0x000000ff0b5b7812 */ /* 0x000fe200078ec0ff */
[----:B------:R-:W-:Y:S01]  /*7310*/  HFMA2.MMA R51, R51, 1, 1, R27 ;  /* 0x3c003c0033337835 */ /* 0x000fe2000000001b */
[----:B------:R-:W-:Y:S01]  /*7320*/  HADD2.F32 R16, -RZ, R16.H1_H1 ;  /* 0x30000010ff107230 */ /* 0x000fe20000004100 */
[----:B------:R-:W-:Y:S01]  /*7330*/  IADD3 R90, -R23, R88, RZ ;  /* 0x00000058175a7210 */ /* 0x000fe20007ffe1ff */
[----:B------:R-:W-:-:S02]  /*7340*/  HADD2.F32 R27, -RZ, R17.H0_H0 ;  /* 0x20000011ff1b7230 */ /* 0x000fc40000004100 */
[----:B------:R-:W-:Y:S01]  /*7350*/  FFMA.FTZ R88, R3, R15, RZ ;  /* 0x0000000f03587223 */ /* 0x000fe200000100ff */
[----:B------:R-:W-:Y:S01]  /*7360*/  HADD2.F32 R94, -RZ, R17.H1_H1 ;  /* 0x30000011ff5e7230 */ /* 0x000fe20000004100 */
[----:B------:R0:W3:Y:S01]  /*7370*/  I2F.F16 R56, R89 ;  /* 0x0000005900387306 */ /* 0x0000e20000200c00 */
[----:B------:R-:W-:Y:S01]  /*7380*/  IADD3 R91, -R20, R91, RZ ;  /* 0x0000005b145b7210 */ /* 0x000fe20007ffe1ff */
[-C--:B------:R-:W-:Y:S01]  /*7390*/  FFMA.FTZ R17, R0, R15.reuse, RZ ;  /* 0x0000000f00117223 */ /* 0x080fe200000100ff */
[-C--:B------:R-:W-:Y:S01]  /*73a0*/  FFMA.FTZ R102, R13, R15.reuse, RZ ;  /* 0x0000000f0d667223 */ /* 0x080fe200000100ff */
[----:B------:R-:W-:Y:S01]  /*73b0*/  FFMA.FTZ R88, R57, R16, R88 ;  /* 0x0000001039587223 */ /* 0x000fe20000010058 */
[----:B0-----:R-:W-:-:S03]  /*73c0*/  FFMA.FTZ R89, R2, R15, RZ ;  /* 0x0000000f02597223 */ /* 0x001fc600000100ff */
[----:B------:R0:W-:Y:S01]  /*73d0*/  I2F.F16 R92, R91 ;  /* 0x0000005b005c7306 */ /* 0x0001e20000200c00 */
[-C--:B------:R-:W-:Y:S01]  /*73e0*/  FFMA.FTZ R15, R58, R16.reuse, R17 ;  /* 0x000000103a0f7223 */ /* 0x080fe20000010011 */
[-C--:B------:R-:W-:Y:S01]  /*73f0*/  FFMA.FTZ R104, R59, R16.reuse, R102 ;  /* 0x000000103b687223 */ /* 0x080fe20000010066 */
[-C--:B------:R-:W-:Y:S02]  /*7400*/  FFMA.FTZ R88, R67, R27.reuse, R88 ;  /* 0x0000001b43587223 */ /* 0x080fe40000010058 */
[-C--:B------:R-:W-:Y:S01]  /*7410*/  FFMA.FTZ R102, R68, R27.reuse, R15 ;  /* 0x0000001b44667223 */ /* 0x080fe2000001000f */
[----:B0-----:R-:W-:Y:S02]  /*7420*/  FFMA.FTZ R91, R66, R16, R89 ;  /* 0x00000010425b7223 */ /* 0x001fe40000010059 */
[----:B------:R-:W0:Y:S01]  /*7430*/  LDS.64 R16, [UR4+0x720] ;  /* 0x00072004ff107984 */ /* 0x000e220008000a00 */
[-C--:B------:R-:W-:Y:S01]  /*7440*/  FFMA.FTZ R89, R69, R27.reuse, R104 ;  /* 0x0000001b45597223 */ /* 0x080fe20000010068 */
[----:B------:R-:W-:Y:S01]  /*7450*/  FFMA.FTZ R104, R70, R27, R91 ;  /* 0x0000001b46687223 */ /* 0x000fe2000001005b */
[----:B------:R-:W-:Y:S01]  /*7460*/  FFMA.FTZ R15, R71, R94, R88 ;  /* 0x0000005e470f7223 */ /* 0x000fe20000010058 */
[----:B-1----:R-:W-:-:S02]  /*7470*/  HADD2.F32 R88, -RZ, R24.H0_H0 ;  /* 0x20000018ff587230 */ /* 0x002fc40000004100 */
        /* <DEDUP_REMOVED lines=17> */
[----:B------:R-:W-:Y:S01]  /*7590*/  SHF.R.U32.HI R24, RZ, 0x8, R9 ;  /* 0x00000008ff187819 */ /* 0x000fe20000011609 */
[----:B------:R-:W-:Y:S01]  /*75a0*/  FFMA.FTZ R104, R83, R94, R104 ;  /* 0x0000005e53687223 */ /* 0x000fe20000010068 */
[-C--:B------:R-:W-:Y:S01]  /*75b0*/  FFMA.FTZ R97, R85, R25.reuse, R88 ;  /* 0x0000001955617223 */ /* 0x080fe20000010058 */
[-C--:B------:R-:W-:Y:S01]  /*75c0*/  FFMA.FTZ R88, R86, R25.reuse, R15 ;  /* 0x0000001956587223 */ /* 0x080fe2000001000f */
[-C--:B------:R-:W-:Y:S01]  /*75d0*/  FFMA.FTZ R95, R84, R25.reuse, R95 ;  /* 0x00000019545f7223 */ /* 0x080fe2000001005f */
[----:B------:R-:W-:Y:S01]  /*75e0*/  FFMA.FTZ R15, R87, R25, R104 ;  /* 0x00000019570f7223 */ /* 0x000fe20000010068 */
[----:B------:R-:W-:Y:S02]  /*75f0*/  LOP3.LUT R101, R24, 0xff, RZ, 0xc0, !PT ;  /* 0x000000ff18657812 */ /* 0x000fe400078ec0ff */
[----:B------:R-:W-:Y:S01]  /*7600*/  LOP3.LUT R106, R10, 0xff, RZ, 0xc0, !PT ;  /* 0x000000ff0a6a7812 */ /* 0x000fe200078ec0ff */
[----:B------:R-:W1:Y:S01]  /*7610*/  LDS.64 R24, [UR4+0x728] ;  /* 0x00072804ff187984 */ /* 0x000e620008000a00 */
[----:B------:R-:W-:-:S02]  /*7620*/  SHF.R.U32.HI R103, RZ, 0x8, R8 ;  /* 0x00000008ff677819 */ /* 0x000fc40000011608 */
[----:B------:R-:W-:Y:S02]  /*7630*/  IADD3 R106, -R21, R106, RZ ;  /* 0x0000006a156a7210 */ /* 0x000fe40007ffe1ff */
[----:B--2---:R-:W-:Y:S02]  /*7640*/  LEA.HI R105, R5, -R22, RZ, 0x8 ;  /* 0x8000001605697211 */ /* 0x004fe400078f40ff */
[----:B------:R2:W4:Y:S01]  /*7650*/  I2F.F16 R27, R106 ;  /* 0x0000006a001b7306 */ /* 0x0005220000200c00 */
[----:B------:R-:W-:Y:S02]  /*7660*/  SHF.R.U32.HI R102, RZ, 0x8, R10 ;  /* 0x00000008ff667819 */ /* 0x000fe4000001160a */
[----:B------:R-:W-:Y:S02]  /*7670*/  SHF.R.U32.HI R107, RZ, 0x8, R11 ;  /* 0x00000008ff6b7819 */ /* 0x000fe4000001160b */
[----:B--2---:R-:W-:-:S03]  /*7680*/  LOP3.LUT R106, R103, 0xff, RZ, 0xc0, !PT ;  /* 0x000000ff676a7812 */ /* 0x004fc600078ec0ff */
[----:B------:R2:W-:Y:S01]  /*7690*/  I2F.F16 R93, R105 ;  /* 0x00000069005d7306 */ /* 0x0005e20000200c00 */
[--C-:B0-----:R-:W-:Y:S01]  /*76a0*/  HADD2.F32 R103, -RZ, R16.reuse.H0_H0 ;  /* 0x20000010ff677230 */ /* 0x101fe20000004100 */
[----:B------:R-:W-:Y:S02]  /*76b0*/  IADD3 R94, -R23, R106, RZ ;  /* 0x0000006a175e7210 */ /* 0x000fe40007ffe1ff */
[----:B------:R-:W-:Y:S01]  /*76c0*/  LOP3.LUT R106, R102, 0xff, RZ, 0xc0, !PT ;  /* 0x000000ff666a7812 */ /* 0x000fe200078ec0ff */
[--C-:B------:R-:W-:Y:S01]  /*76d0*/  HADD2.F32 R102, -RZ, R17.reuse.H1_H1 ;  /* 0x30000011ff667230 */ /* 0x100fe20000004100 */
[----:B--2---:R-:W-:Y:S01]  /*76e0*/  IADD3 R105, -R22, R101, RZ ;  /* 0x0000006516697210 */ /* 0x004fe20007ffe1ff */
[----:B------:R-:W-:Y:S01]  /*76f0*/  HADD2.F32 R101, -RZ, R17.H0_H0 ;  /* 0x20000011ff657230 */ /* 0x000fe20000004100 */
[----:B------:R-:W-:Y:S01]  /*7700*/  LOP3.LUT R17, R107, 0xff, RZ, 0xc0, !PT ;  /* 0x000000ff6b117812 */ /* 0x000fe200078ec0ff */
[----:B------:R-:W-:Y:S01]  /*7710*/  HADD2.F32 R104, -RZ, R16.H1_H1 ;  /* 0x30000010ff687230 */ /* 0x000fe20000004100 */
[----:B------:R-:W-:Y:S01]  /*7720*/  IADD3 R107, -R21, R106, RZ ;  /* 0x0000006a156b7210 */ /* 0x000fe20007ffe1ff */
[-C--:B------:R-:W-:Y:S01]  /*7730*/  FFMA.FTZ R106, R3, R103.reuse, RZ ;  /* 0x00000067036a7223 */ /* 0x080fe200000100ff */
[-C--:B------:R-:W-:Y:S01]  /*7740*/  FFMA.FTZ R3, R0, R103.reuse, RZ ;  /* 0x0000006700037223 */ /* 0x080fe200000100ff */
[----:B------:R-:W-:-:S03]  /*7750*/  FFMA.FTZ R0, R13, R103, RZ ;  /* 0x000000670d007223 */ /* 0x000fc600000100ff */
[-C--:B------:R-:W-:Y:S01]  /*7760*/  FFMA.FTZ R3, R58, R104.reuse, R3 ;  /* 0x000000683a037223 */ /* 0x080fe20000010003 */
[-C--:B------:R-:W-:Y:S01]  /*7770*/  FFMA.FTZ R0, R59, R104.reuse, R0 ;  /* 0x000000683b007223 */ /* 0x080fe20000010000 */
[----:B------:R-:W-:Y:S02]  /*7780*/  FFMA.FTZ R103, R2, R103, RZ ;  /* 0x0000006702677223 */ /* 0x000fe400000100ff */
[-C--:B------:R-:W-:Y:S01]  /*7790*/  FFMA.FTZ R68, R68, R101.reuse, R3 ;  /* 0x0000006544447223 */ /* 0x080fe20000010003 */
[----:B------:R-:W-:Y:S01]  /*77a0*/  FFMA.FTZ R69, R69, R101, R0 ;  /* 0x0000006545457223 */ /* 0x000fe20000010000 */
[----:B------:R-:W0:Y:S01]  /*77b0*/  LDS.64 R2, [UR4+0x130] ;  /* 0x00013004ff027984 */ /* 0x000e220008000a00 */
[----:B------:R-:W-:Y:S01]  /*77c0*/  SHF.R.U32.HI R0, RZ, 0x10, R10 ;  /* 0x00000010ff007819 */ /* 0x000fe2000001160a */
[-C--:B------:R-:W-:Y:S01]  /*77d0*/  FFMA.FTZ R106, R57, R104.reuse, R106 ;  /* 0x00000068396a7223 */ /* 0x080fe2000001006a */
[----:B------:R-:W-:Y:S01]  /*77e0*/  FFMA.FTZ R103, R66, R104, R103 ;  /* 0x0000006842677223 */ /* 0x000fe20000010067 */
[----:B------:R-:W-:-:S02]  /*77f0*/  LEA.HI R100, R8, -R23, RZ, 0x8 ;  /* 0x8000001708647211 */ /* 0x000fc400078f40ff */
[----:B------:R-:W-:Y:S02]  /*7800*/  LEA.HI R99, R9, -R22, RZ, 0x8 ;  /* 0x8000001609637211 */ /* 0x000fe400078f40ff */
[----:B------:R-:W-:Y:S02]  /*7810*/  SHF.R.U32.HI R8, RZ, 0x10, R8 ;  /* 0x00000010ff087819 */ /* 0x000fe40000011608 */
[----:B------:R-:W-:Y:S02]  /*7820*/  SHF.R.U32.HI R9, RZ, 0x10, R9 ;  /* 0x00000010ff097819 */ /* 0x000fe40000011609 */
[----:B------:R-:W-:Y:S01]  /*7830*/  LOP3.LUT R0, R0, 0xff, RZ, 0xc0, !PT ;  /* 0x000000ff00007812 */ /* 0x000fe200078ec0ff */
[-C--:B------:R-:W-:Y:S01]  /*7840*/  FFMA.FTZ R106, R67, R101.reuse, R106 ;  /* 0x00000065436a7223 */ /* 0x080fe2000001006a */
[----:B------:R-:W-:Y:S01]  /*7850*/  FFMA.FTZ R70, R70, R101, R103 ;  /* 0x0000006546467223 */ /* 0x000fe20000010067 */
[----:B------:R-:W-:Y:S01]  /*7860*/  FFMA.FTZ R69, R54, R102, R69 ;  /* 0x0000006636457223 */ /* 0x000fe20000010045 */
[----:B------:R-:W-:-:S02]  /*7870*/  LOP3.LUT R8, R8, 0xff, RZ, 0xc0, !PT ;  /* 0x000000ff08087812 */ /* 0x000fc400078ec0ff */
[----:B------:R-:W-:Y:S02]  /*7880*/  LOP3.LUT R9, R9, 0xff, RZ, 0xc0, !PT ;  /* 0x000000ff09097812 */ /* 0x000fe400078ec0ff */
[----:B------:R-:W-:Y:S01]  /*7890*/  IADD3 R54, -R21, R0, RZ ;  /* 0x0000000015367210 */ /* 0x000fe20007ffe1ff */
[----:B-1----:R-:W-:Y:S02]  /*78a0*/  HADD2.F32 R0, -RZ, R24.H0_H0 ;  /* 0x20000018ff007230 */ /* 0x002fe40000004100 */
[-C--:B------:R-:W-:Y:S01]  /*78b0*/  FFMA.FTZ R71, R71, R102.reuse, R106 ;  /* 0x0000006647477223 */ /* 0x080fe2000001006a */
[-C--:B------:R-:W-:Y:S01]  /*78c0*/  FFMA.FTZ R68, R53, R102.reuse, R68 ;  /* 0x0000006635447223 */ /* 0x080fe20000010044 */
[----:B------:R-:W-:Y:S01]  /*78d0*/  FFMA.FTZ R70, R55, R102, R70 ;  /* 0x0000006637467223 */ /* 0x000fe20000010046 */
[----:B------:R-:W-:Y:S02]  /*78e0*/  LEA.HI R98, R10, -R21, RZ, 0x8 ;  /* 0x800000150a627211 */ /* 0x000fe400078f40ff */
[----:B------:R-:W-:-:S02]  /*78f0*/  LEA.HI R96, R11, -R20, RZ, 0x8 ;  /* 0x800000140b607211 */ /* 0x000fc400078f40ff */
[----:B------:R-:W-:Y:S02]  /*7900*/  IADD3 R8, -R23, R8, RZ ;  /* 0x0000000817087210 */ /* 0x000fe40007ffe1ff */
[----:B------:R-:W-:Y:S01]  /*7910*/  IADD3 R10, -R22, R9, RZ ;  /* 0x00000009160a7210 */ /* 0x000fe20007ffe1ff */
[----:B------:R-:W-:Y:S01]  /*7920*/  HADD2.F32 R9, -RZ, R24.H1_H1 ;  /* 0x30000018ff097230 */ /* 0x000fe20000004100 */
[----:B------:R-:W-:Y:S01]  /*7930*/  SHF.R.U32.HI R11, RZ, 0x10, R11 ;  /* 0x00000010ff0b7819 */ /* 0x000fe2000001160b */
[-C--:B------:R-:W-:Y:S01]  /*7940*/  FFMA.FTZ R71, R72, R0.reuse, R71 ;  /* 0x0000000048477223 */ /* 0x080fe20000010047 */
[-C--:B------:R-:W-:Y:S01]  /*7950*/  FFMA.FTZ R73, R73, R0.reuse, R68 ;  /* 0x0000000049497223 */ /* 0x080fe20000010044 */
[-C--:B------:R-:W-:Y:S01]  /*7960*/  FFMA.FTZ R69, R74, R0.reuse, R69 ;  /* 0x000000004a457223 */ /* 0x080fe20000010045 */
[----:B------:R-:W-:Y:S01]  /*7970*/  FFMA.FTZ R75, R75, R0, R70 ;  /* 0x000000004b4b7223 */ /* 0x000fe20000010046 */
[----:B------:R1:W-:Y:S01]  /*7980*/  I2F.F16 R57, R8 ;  /* 0x0000000800397306 */ /* 0x0003e20000200c00 */
[----:B------:R-:W-:Y:S01]  /*7990*/  LOP3.LUT R11, R11, 0xff, RZ, 0xc0, !PT ;  /* 0x000000ff0b0b7812 */ /* 0x000fe200078ec0ff */
[-C--:B------:R-:W-:Y:S01]  /*79a0*/  FFMA.FTZ R76, R76, R9.reuse, R71 ;  /* 0x000000094c4c7223 */ /* 0x080fe20000010047 */
[-C--:B------:R-:W-:Y:S01]  /*79b0*/  FFMA.FTZ R78, R78, R9.reuse, R73 ;  /* 0x000000094e4e7223 */ /* 0x080fe20000010049 */
[-C--:B------:R-:W-:Y:S01]  /*79c0*/  FFMA.FTZ R80, R80, R9.reuse, R69 ;  /* 0x0000000950507223 */ /* 0x080fe20000010045 */
[----:B------:R-:W-:Y:S01]  /*79d0*/  FFMA.FTZ R82, R82, R9, R75 ;  /* 0x0000000952527223 */ /* 0x000fe2000001004b */
[--C-:B-1----:R-:W-:Y:S01]  /*79e0*/  HADD2.F32 R8, -RZ, R25.reuse.H0_H0 ;  /* 0x20000019ff087230 */ /* 0x102fe20000004100 */
[----:B------:R-:W-:Y:S01]  /*79f0*/  IADD3 R24, -R20, R11, RZ ;  /* 0x0000000b14187210 */ /* 0x000fe20007ffe1ff */
[----:B------:R-:W-:Y:S01]  /*7a00*/  HADD2.F32 R53, -RZ, R25.H1_H1 ;  /* 0x30000019ff357230 */ /* 0x000fe20000004100 */
[----:B------:R-:W-:-:S02]  /*7a10*/  LOP3.LUT R9, R5, 0xff, RZ, 0xc0, !PT ;  /* 0x000000ff05097812 */ /* 0x000fc400078ec0ff */
[-C--:B------:R-:W-:Y:S01]  /*7a20*/  FFMA.FTZ R11, R77, R8.reuse, R76 ;  /* 0x000000084d0b7223 */ /* 0x080fe2000001004c */
[-C--:B------:R-:W-:Y:S01]  /*7a30*/  FFMA.FTZ R0, R79, R8.reuse, R78 ;  /* 0x000000084f007223 */ /* 0x080fe2000001004e */
[-C--:B------:R-:W-:Y:S01]  /*7a40*/  FFMA.FTZ R81, R81, R8.reuse, R80 ;  /* 0x0000000851517223 */ /* 0x080fe20000010050 */
[----:B------:R-:W-:Y:S01]  /*7a50*/  FFMA.FTZ R82, R83, R8, R82 ;  /* 0x0000000853527223 */ /* 0x000fe20000010052 */
[----:B------:R-:W-:Y:S02]  /*7a60*/  LOP3.LUT R8, R6, 0xff, RZ, 0xc0, !PT ;  /* 0x000000ff06087812 */ /* 0x000fe400078ec0ff */
[----:B------:R-:W-:Y:S01]  /*7a70*/  IADD3 R17, -R20, R17, RZ ;  /* 0x0000001114117210 */ /* 0x000fe20007ffe1ff */
[----:B------:R-:W-:Y:S01]  /*7a80*/  FFMA.FTZ R85, R85, R53, R0 ;  /* 0x0000003555557223 */ /* 0x000fe20000010000 */
[----:B------:R-:W-:Y:S02]  /*7a90*/  IADD3 R9, -R22, R9, RZ ;  /* 0x0000000916097210 */ /* 0x000fe40007ffe1ff */
[----:B------:R-:W-:Y:S01]  /*7aa0*/  IADD3 R8, -R21, R8, RZ ;  /* 0x0000000815087210 */ /* 0x000fe20007ffe1ff */
[----:B------:R-:W1:Y:S01]  /*7ab0*/  I2F.F16 R90, R90 ;  /* 0x0000005a005a7306 */ /* 0x000e620000200c00 */
[----:B------:R-:W-:-:S04]  /*7ac0*/  SHF.R.U32.HI R0, RZ, 0x8, R4 ;  /* 0x00000008ff007819 */ /* 0x000fc80000011604 */
[----:B------:R-:W-:-:S03]  /*7ad0*/  LOP3.LUT R0, R0, 0xff, RZ, 0xc0, !PT ;  /* 0x000000ff00007812 */ /* 0x000fc600078ec0ff */
[----:B------:R-:W2:Y:S01]  /*7ae0*/  I2F.F16 R16, R105 ;  /* 0x0000006900107306 */ /* 0x000ea20000200c00 */
[----:B------:R-:W-:Y:S01]  /*7af0*/  LEA.HI R91, R4, -R23, RZ, 0x8 ;  /* 0x80000017045b7211 */ /* 0x000fe200078f40ff */
[----:B------:R-:W-:-:S06]  /*7b00*/  FFMA.FTZ R11, R84, R53, R11 ;  /* 0x00000035540b7223 */ /* 0x000fcc000001000b */
[----:B------:R-:W2:Y:S01]  /*7b10*/  I2F.F16 R17, R17 ;  /* 0x0000001100117306 */ /* 0x000ea20000200c00 */
[----:B------:R-:W-:Y:S01]  /*7b20*/  LOP3.LUT R58, R4, 0xff, RZ, 0xc0, !PT ;  /* 0x000000ff043a7812 */ /* 0x000fe200078ec0ff */
[-C--:B------:R-:W-:Y:S01]  /*7b30*/  FFMA.FTZ R86, R86, R53.reuse, R81 ;  /* 0x0000003556567223 */ /* 0x080fe20000010051 */
[----:B------:R-:W-:-:S05]  /*7b40*/  FFMA.FTZ R87, R87, R53, R82 ;  /* 0x0000003557577223 */ /* 0x000fca0000010052 */
[----:B------:R-:W2:Y:S01]  /*7b50*/  I2F.F16 R13, R107 ;  /* 0x0000006b000d7306 */ /* 0x000ea20000200c00 */
[----:B------:R-:W-:Y:S02]  /*7b60*/  IADD3 R80, -R23, R0, RZ ;  /* 0x0000000017507210 */ /* 0x000fe40007ffe1ff */
[----:B------:R-:W-:-:S05]  /*7b70*/  LOP3.LUT R53, R7, 0xff, RZ, 0xc0, !PT ;  /* 0x000000ff07357812 */ /* 0x000fca00078ec0ff */
[----:B------:R-:W-:Y:S01]  /*7b80*/  I2F.F16 R78, R9 ;  /* 0x00000009004e7306 */ /* 0x000fe20000200c00 */
[----:B------:R-:W-:Y:S02]  /*7b90*/  SHF.R.U32.HI R4, RZ, 0x10, R4 ;  /* 0x00000010ff047819 */ /* 0x000fe40000011604 */
[----:B------:R-:W-:-:S05]  /*7ba0*/  SHF.R.U32.HI R0, RZ, 0x8, R5 ;  /* 0x00000008ff007819 */ /* 0x000fca0000011605 */
[----:B------:R3:W-:Y:S01]  /*7bb0*/  I2F.F16 R77, R8 ;  /* 0x00000008004d7306 */ /* 0x0007e20000200c00 */
[----:B0-----:R-:W-:-:S07]  /*7bc0*/  HADD2.F32 R67, -RZ, R2.H0_H0 ;  /* 0x20000002ff437230 */ /* 0x001fce0000004100 */
[----:B------:R-:W0:Y:S01]  /*7bd0*/  I2F.F16 R94, R94 ;  /* 0x0000005e005e7306 */ /* 0x000e220000200c00 */
[----:B---3--:R-:W3:Y:S01]  /*7be0*/  LDS.64 R8, [UR4+0x138] ;  /* 0x00013804ff087984 */ /* 0x008ee20008000a00 */
[----:B------:R-:W-:Y:S01]  /*7bf0*/  HADD2.F32 R69, -RZ, R2.H1_H1 ;  /* 0x30000002ff457230 */ /* 0x000fe20000004100 */
[----:B------:R-:W-:Y:S01]  /*7c00*/  SHF.R.U32.HI R2, RZ, 0x10, R5 ;  /* 0x00000010ff027819 */ /* 0x000fe20000011605 */
[--C-:B------:R-:W-:Y:S01]  /*7c10*/  HADD2.F32 R59, -RZ, R3.reuse.H0_H0 ;  /* 0x20000003ff3b7230 */ /* 0x100fe20000004100 */
[----:B------:R-:W-:Y:S01]  /*7c20*/  IADD3 R53, -R20, R53, RZ ;  /* 0x0000003514357210 */ /* 0x000fe20007ffe1ff */
[----:B------:R-:W-:Y:S02]  /*7c30*/  HADD2.F32 R68, -RZ, R3.H1_H1 ;  /* 0x30000003ff447230 */ /* 0x000fe40000004100 */
[----:B------:R-:W0:Y:S01]  /*7c40*/  I2F.F16 R10, R10 ;  /* 0x0000000a000a7306 */ /* 0x000e220000200c00 */
[----:B------:R-:W-:Y:S01]  /*7c50*/  LOP3.LUT R4, R4, 0xff, RZ, 0xc0, !PT ;  /* 0x000000ff04047812 */ /* 0x000fe200078ec0ff */
[----:B------:R-:W-:Y:S01]  /*7c60*/  HADD2.F32 R3, -RZ, R56.H0_H0 ;  /* 0x20000038ff037230 */ /* 0x000fe20000004100 */
[----:B------:R-:W-:Y:S01]  /*7c70*/  LOP3.LUT R5, R0, 0xff, RZ, 0xc0, !PT ;  /* 0x000000ff00057812 */ /* 0x000fe200078ec0ff */
[----:B----4-:R-:W-:Y:S01]  /*7c80*/  HADD2.F32 R0, -RZ, R27.H0_H0 ;  /* 0x2000001bff007230 */ /* 0x010fe20000004100 */
[C---:B------:R-:W-:Y:S01]  /*7c90*/  IADD3 R25, -R23.reuse, R58, RZ ;  /* 0x0000003a17197210 */ /* 0x040fe20007ffe1ff */
[----:B-1----:R-:W-:Y:S01]  /*7ca0*/  HADD2.F32 R90, -RZ, R90.H0_H0 ;  /* 0x2000005aff5a7230 */ /* 0x002fe20000004100 */
[----:B------:R-:W-:Y:S01]  /*7cb0*/  IADD3 R4, -R23, R4, RZ ;  /* 0x0000000417047210 */ /* 0x000fe20007ffe1ff */
[----:B------:R1:W-:Y:S01]  /*7cc0*/  I2F.F16 R76, R53 ;  /* 0x00000035004c7306 */ /* 0x0003e20000200c00 */
[----:B------:R-:W-:Y:S01]  /*7cd0*/  IADD3 R5, -R22, R5, RZ ;  /* 0x0000000516057210 */ /* 0x000fe20007ffe1ff */
[----:B--2---:R-:W-:Y:S01]  /*7ce0*/  HADD2.F32 R66, -RZ, R16.H0_H0 ;  /* 0x20000010ff427230 */ /* 0x004fe20000004100 */
[----:B------:R-:W-:Y:S01]  /*7cf0*/  LOP3.LUT R23, R2, 0xff, RZ, 0xc0, !PT ;  /* 0x000000ff02177812 */ /* 0x000fe200078ec0ff */
[----:B------:R-:W-:-:S02]  /*7d00*/  HADD2.F32 R56, -RZ, R17.H0_H0 ;  /* 0x20000011ff387230 */ /* 0x000fc40000004100 */
[-C--:B------:R-:W-:Y:S01]  /*7d10*/  FFMA.FTZ R17, R3, R67.reuse, RZ ;  /* 0x0000004303117223 */ /* 0x080fe200000100ff */
[----:B------:R-:W-:Y:S02]  /*7d20*/  HADD2.F32 R2, -RZ, R92.H0_H0 ;  /* 0x2000005cff027230 */ /* 0x000fe40000004100 */
[-C--:B------:R-:W-:Y:S01]  /*7d30*/  FFMA.FTZ R16, R0, R67.reuse, RZ ;  /* 0x0000004300107223 */ /* 0x080fe200000100ff */
[----:B-1----:R-:W-:Y:S01]  /*7d40*/  HADD2.F32 R53, -RZ, R13.H0_H0 ;  /* 0x2000000dff357230 */ /* 0x002fe20000004100 */
[----:B------:R-:W1:Y:S01]  /*7d50*/  I2F.F16 R54, R54 ;  /* 0x0000003600367306 */ /* 0x000e620000200c00 */
[----:B------:R-:W-:Y:S01]  /*7d60*/  SHF.R.U32.HI R55, RZ, 0x8, R6 ;  /* 0x00000008ff377819 */ /* 0x000fe20000011606 */
[----:B0-----:R-:W-:Y:S02]  /*7d70*/  HADD2.F32 R92, -RZ, R94.H0_H0 ;  /* 0x2000005eff5c7230 */ /* 0x001fe40000004100 */
[----:B------:R-:W-:Y:S01]  /*7d80*/  FFMA.FTZ R13, R90, R67, RZ ;  /* 0x000000435a0d7223 */ /* 0x000fe200000100ff */
[-C--:B------:R-:W-:Y:S01]  /*7d90*/  FFMA.FTZ R58, R66, R69.reuse, R17 ;  /* 0x00000045423a7223 */ /* 0x080fe20000010011 */
[----:B------:R-:W-:-:S02]  /*7da0*/  FFMA.FTZ R17, R53, R69, R16 ;  /* 0x0000004535117223 */ /* 0x000fc40000010010 */
[----:B------:R-:W0:Y:S01]  /*7db0*/  I2F.F16 R24, R24 ;  /* 0x0000001800187306 */ /* 0x000e220000200c00 */
[----:B------:R-:W-:Y:S01]  /*7dc0*/  LOP3.LUT R16, R55, 0xff, RZ, 0xc0, !PT ;  /* 0x000000ff37107812 */ /* 0x000fe200078ec0ff */
[----:B------:R-:W-:Y:S02]  /*7dd0*/  HADD2.F32 R94, -RZ, R57.H0_H0 ;  /* 0x20000039ff5e7230 */ /* 0x000fe40000004100 */
[----:B------:R-:W-:Y:S01]  /*7de0*/  FFMA.FTZ R13, R92, R69, R13 ;  /* 0x000000455c0d7223 */ /* 0x000fe2000001000d */
[----:B------:R-:W-:-:S03]  /*7df0*/  HADD2.F32 R55, -RZ, R10.H0_H0 ;  /* 0x2000000aff377230 */ /* 0x000fc60000004100 */
[----:B------:R2:W-:Y:S01]  /*7e00*/  I2F.F16 R75, R5 ;  /* 0x00000005004b7306 */ /* 0x0005e20000200c00 */
[----:B------:R-:W-:Y:S02]  /*7e10*/  LEA.HI R89, R6, -R21, RZ, 0x8 ;  /* 0x8000001506597211 */ /* 0x000fe400078f40ff */
[--C-:B------:R-:W-:Y:S02]  /*7e20*/  SHF.R.U32.HI R10, RZ, 0x10, R7.reuse ;  /* 0x00000010ff0a7819 */ /* 0x100fe40000011607 */
[----:B--2---:R-:W-:-:S03]  /*7e30*/  SHF.R.U32.HI R5, RZ, 0x8, R7 ;  /* 0x00000008ff057819 */ /* 0x004fc60000011607 */
[----:B------:R-:W2:Y:S01]  /*7e40*/  I2F.F16 R98, R98 ;  /* 0x0000006200627306 */ /* 0x000ea20000200c00 */
[----:B------:R-:W-:Y:S02]  /*7e50*/  SHF.R.U32.HI R6, RZ, 0x10, R6 ;  /* 0x00000010ff067819 */ /* 0x000fe40000011606 */
[----:B------:R-:W-:Y:S02]  /*7e60*/  LOP3.LUT R5, R5, 0xff, RZ, 0xc0, !PT ;  /* 0x000000ff05057812 */ /* 0x000fe400078ec0ff */
[----:B------:R-:W-:-:S03]  /*7e70*/  IADD3 R23, -R22, R23, RZ ;  /* 0x0000001716177210 */ /* 0x000fc60007ffe1ff */
[----:B------:R-:W4:Y:S01]  /*7e80*/  I2F.F16 R99, R99 ;  /* 0x0000006300637306 */ /* 0x000f220000200c00 */
[----:B------:R-:W-:Y:S01]  /*7e90*/  IADD3 R16, -R21, R16, RZ ;  /* 0x0000001015107210 */ /* 0x000fe20007ffe1ff */
[----:B------:R-:W-:Y:S01]  /*7ea0*/  FFMA.FTZ R22, R94, R59, R13 ;  /* 0x0000003b5e167223 */ /* 0x000fe2000001000d */
[----:B------:R-:W-:Y:S02]  /*7eb0*/  IADD3 R5, -R20, R5, RZ ;  /* 0x0000000514057210 */ /* 0x000fe40007ffe1ff */
[----:B------:R-:W-:-:S03]  /*7ec0*/  LOP3.LUT R13, R10, 0xff, RZ, 0xc0, !PT ;  /* 0x000000ff0a0d7812 */ /* 0x000fc600078ec0ff */
[----:B------:R-:W3:Y:S01]  /*7ed0*/  I2F.F16 R96, R96 ;  /* 0x0000006000607306 */ /* 0x000ee20000200c00 */
[----:B------:R-:W-:Y:S01]  /*7ee0*/  LOP3.LUT R6, R6, 0xff, RZ, 0xc0, !PT ;  /* 0x000000ff06067812 */ /* 0x000fe200078ec0ff */
[----:B------:R-:W-:Y:S01]  /*7ef0*/  FFMA.FTZ R67, R2, R67, RZ ;  /* 0x0000004302437223 */ /* 0x000fe200000100ff */
[----:B------:R-:W-:-:S05]  /*7f00*/  IADD3 R13, -R20, R13, RZ ;  /* 0x0000000d140d7210 */ /* 0x000fca0007ffe1ff */
[----:B------:R-:W3:Y:S01]  /*7f10*/  I2F.F16 R100, R100 ;  /* 0x0000006400647306 */ /* 0x000ee20000200c00 */
[----:B-1----:R-:W-:Y:S01]  /*7f20*/  HADD2.F32 R54, -RZ, R54.H0_H0 ;  /* 0x20000036ff367230 */ /* 0x002fe20000004100 */
[----:B------:R-:W-:Y:S01]  /*7f30*/  IADD3 R6, -R21, R6, RZ ;  /* 0x0000000615067210 */ /* 0x000fe20007ffe1ff */
[----:B------:R-:W-:-:S05]  /*7f40*/  FFMA.FTZ R67, R56, R69, R67 ;  /* 0x0000004538437223 */ /* 0x000fca0000010043 */
[----:B------:R-:W1:Y:S01]  /*7f50*/  I2F.F16 R25, R25 ;  /* 0x0000001900197306 */ /* 0x000e620000200c00 */
[----:B------:R-:W-:Y:S01]  /*7f60*/  LEA.HI R7, R7, -R20, RZ, 0x8 ;  /* 0x8000001407077211 */ /* 0x000fe200078f40ff */
[----:B------:R-:W-:-:S06]  /*7f70*/  FFMA.FTZ R17, R54, R59, R17 ;  /* 0x0000003b36117223 */ /* 0x000fcc0000010011 */
[----:B------:R0:W-:Y:S08]  /*7f80*/  I2F.F16 R83, R4 ;  /* 0x0000000400537306 */ /* 0x0001f00000200c00 */
[----:B------:R-:W1:Y:S01]  /*7f90*/  I2F.F16 R16, R16 ;  /* 0x0000001000107306 */ /* 0x000e620000200c00 */
[----:B0-----:R-:W-:Y:S02]  /*7fa0*/  HADD2.F32 R4, -RZ, R24.H0_H0 ;  /* 0x20000018ff047230 */ /* 0x001fe40000004100 */
[----:B------:R-:W-:Y:S01]  /*7fb0*/  FFMA.FTZ R24, R55, R59, R58 ;  /* 0x0000003b37187223 */ /* 0x000fe2000001003a */
[----:B--2---:R-:W-:-:S04]  /*7fc0*/  HADD2.F32 R58, -RZ, R98.H0_H0 ;  /* 0x20000062ff3a7230 */ /* 0x004fc80000004100 */
[----:B------:R-:W0:Y:S01]  /*7fd0*/  I2F.F16 R5, R5 ;  /* 0x0000000500057306 */ /* 0x000e220000200c00 */
[----:B------:R-:W-:Y:S01]  /*7fe0*/  FFMA.FTZ R70, R4, R59, R67 ;  /* 0x0000003b04467223 */ /* 0x000fe20000010043 */
[----:B----4-:R-:W-:-:S06]  /*7ff0*/  HADD2.F32 R59, -RZ, R99.H0_H0 ;  /* 0x20000063ff3b7230 */ /* 0x010fcc0000004100 */
[----:B------:R-:W2:Y:S01]  /*8000*/  I2F.F16 R80, R80 ;  /* 0x0000005000507306 */ /* 0x000ea20000200c00 */
[----:B---3--:R-:W-:Y:S02]  /*8010*/  HADD2.F32 R57, -RZ, R96.H0_H0 ;  /* 0x20000060ff397230 */ /* 0x008fe40000004100 */
[----:B------:R-:W-:-:S05]  /*8020*/  FFMA.FTZ R10, R58, R68, R17 ;  /* 0x000000443a0a7223 */ /* 0x000fca0000010011 */
[----:B------:R3:W4:Y:S01]  /*8030*/  I2F.F16 R72, R23 ;  /* 0x0000001700487306 */ /* 0x0007220000200c00 */
[----:B------:R-:W-:Y:S02]  /*8040*/  HADD2.F32 R27, -RZ, R100.H0_H0 ;  /* 0x20000064ff1b7230 */ /* 0x000fe40000004100 */
[----:B------:R-:W-:-:S05]  /*8050*/  HADD2.F32 R17, -RZ, R8.H0_H0 ;  /* 0x20000008ff117230 */ /* 0x000fca0000004100 */
[----:B------:R-:W4:Y:S01]  /*8060*/  I2F.F16 R13, R13 ;  /* 0x0000000d000d7306 */ /* 0x000f220000200c00 */
[----:B------:R-:W-:Y:S02]  /*8070*/  HADD2.F32 R78, -RZ, R78.H0_H0 ;  /* 0x2000004eff4e7230 */ /* 0x000fe40000004100 */
[----:B---3--:R-:W-:-:S05]  /*8080*/  FFMA.FTZ R23, R59, R68, R24 ;  /* 0x000000443b177223 */ /* 0x008fca0000010018 */
[----:B------:R-:W3:Y:S01]  /*8090*/  I2F.F16 R6, R6 ;  /* 0x0000000600067306 */ /* 0x000ee20000200c00 */
[----:B------:R-:W-:Y:S02]  /*80a0*/  HADD2.F32 R76, -RZ, R76.H0_H0 ;  /* 0x2000004cff4c7230 */ /* 0x000fe40000004100 */
[-C--:B------:R-:W-:Y:S01]  /*80b0*/  FFMA.FTZ R67, R57, R68.reuse, R70 ;  /* 0x0000004439437223 */ /* 0x080fe20000010046 */
[----:B-1----:R-:W-:Y:S02]  /*80c0*/  HADD2.F32 R81, -RZ, R25.H0_H0 ;  /* 0x20000019ff517230 */ /* 0x002fe40000004100 */
[----:B------:R-:W-:Y:S01]  /*80d0*/  FFMA.FTZ R22, R27, R68, R22 ;  /* 0x000000441b167223 */ /* 0x000fe20000010016 */
[----:B------:R-:W-:Y:S01]  /*80e0*/  HADD2.F32 R77, -RZ, R77.H0_H0 ;  /* 0x2000004dff4d7230 */ /* 0x000fe20000004100 */
[----:B------:R-:W1:Y:S01]  /*80f0*/  I2F.F16 R91, R91 ;  /* 0x0000005b005b7306 */ /* 0x000e620000200c00 */
[----:B------:R-:W-:Y:S02]  /*8100*/  HADD2.F32 R8, -RZ, R8.H1_H1 ;  /* 0x30000008ff087230 */ /* 0x000fe40000004100 */
[----:B------:R-:W-:-:S05]  /*8110*/  HADD2.F32 R75, -RZ, R75.H0_H0 ;  /* 0x2000004bff4b7230 */ /* 0x000fca0000004100 */
[----:B------:R-:W1:Y:S01]  /*8120*/  I2F.F16 R89, R89 ;  /* 0x0000005900597306 */ /* 0x000e620000200c00 */
[----:B------:R-:W-:Y:S02]  /*8130*/  HADD2.F32 R74, -RZ, R16.H0_H0 ;  /* 0x20000010ff4a7230 */ /* 0x000fe40000004100 */
[----:B------:R-:W-:-:S05]  /*8140*/  FFMA.FTZ R16, R78, R17, R23 ;  /* 0x000000114e107223 */ /* 0x000fca0000010017 */
[----:B------:R-:W1:Y:S01]  /*8150*/  I2F.F16 R7, R7 ;  /* 0x0000000700077306 */ /* 0x000e620000200c00 */
[----:B0-----:R-:W-:Y:S02]  /*8160*/  HADD2.F32 R73, -RZ, R5.H0_H0 ;  /* 0x20000005ff497230 */ /* 0x001fe40000004100 */
[-C--:B------:R-:W-:Y:S01]  /*8170*/  FFMA.FTZ R20, R76, R17.reuse, R67 ;  /* 0x000000114c147223 */ /* 0x080fe20000010043 */
[----:B--2---:R-:W-:Y:S02]  /*8180*/  HADD2.F32 R80, -RZ, R80.H0_H0 ;  /* 0x20000050ff507230 */ /* 0x004fe40000004100 */
[-C--:B------:R-:W-:Y:S01]  /*8190*/  FFMA.FTZ R5, R81, R17.reuse, R22 ;  /* 0x0000001151057223 */ /* 0x080fe20000010016 */
[----:B------:R-:W-:Y:S02]  /*81a0*/  HADD2.F32 R21, -RZ, R9.H0_H0 ;  /* 0x20000009ff157230 */ /* 0x000fe40000004100 */
[----:B------:R-:W-:Y:S01]  /*81b0*/  FFMA.FTZ R23, R77, R17, R10 ;  /* 0x000000114d177223 */ /* 0x000fe2000001000a */
[----:B----4-:R-:W-:-:S02]  /*81c0*/  HADD2.F32 R72, -RZ, R72.H0_H0 ;  /* 0x20000048ff487230 */ /* 0x010fc40000004100 */
[-C--:B------:R-:W-:Y:S01]  /*81d0*/  FFMA.FTZ R17, R75, R8.reuse, R16 ;  /* 0x000000084b117223 */ /* 0x080fe20000010010 */
[----:B------:R-:W-:Y:S02]  /*81e0*/  HADD2.F32 R70, -RZ, R13.H0_H0 ;  /* 0x2000000dff467230 */ /* 0x000fe40000004100 */
[-C--:B------:R-:W-:Y:S01]  /*81f0*/  FFMA.FTZ R25, R73, R8.reuse, R20 ;  /* 0x0000000849197223 */ /* 0x080fe20000010014 */
[----:B------:R-:W-:Y:S02]  /*8200*/  HADD2.F32 R83, -RZ, R83.H0_H0 ;  /* 0x20000053ff537230 */ /* 0x000fe40000004100 */
[-C--:B------:R-:W-:Y:S01]  /*8210*/  FFMA.FTZ R10, R80, R8.reuse, R5 ;  /* 0x00000008500a7223 */ /* 0x080fe20000010005 */
[----:B---3--:R-:W-:Y:S02]  /*8220*/  HADD2.F32 R71, -RZ, R6.H0_H0 ;  /* 0x20000006ff477230 */ /* 0x008fe40000004100 */
[----:B------:R-:W-:Y:S01]  /*8230*/  FFMA.FTZ R16, R74, R8, R23 ;  /* 0x000000084a107223 */ /* 0x000fe20000010017 */
[----:B------:R-:W-:-:S02]  /*8240*/  HADD2.F32 R9, -RZ, R9.H1_H1 ;  /* 0x30000009ff097230 */ /* 0x000fc40000004100 */
[-C--:B------:R-:W-:Y:S01]  /*8250*/  FFMA.FTZ R6, R72, R21.reuse, R17 ;  /* 0x0000001548067223 */ /* 0x080fe20000010011 */
[----:B------:R-:W-:Y:S02]  /*8260*/  HADD2.F32 R69, -RZ, R93.H0_H0 ;  /* 0x2000005dff457230 */ /* 0x000fe40000004100 */
[-C--:B------:R-:W-:Y:S01]  /*8270*/  FFMA.FTZ R8, R70, R21.reuse, R25 ;  /* 0x0000001546087223 */ /* 0x080fe20000010019 */
[----:B-1----:R-:W-:Y:S02]  /*8280*/  HADD2.F32 R82, -RZ, R91.H0_H0 ;  /* 0x2000005bff527230 */ /* 0x002fe40000004100 */
[-C--:B------:R-:W-:Y:S01]  /*8290*/  FFMA.FTZ R5, R83, R21.reuse, R10 ;  /* 0x0000001553057223 */ /* 0x080fe2000001000a */
[----:B------:R-:W-:Y:S02]  /*82a0*/  HADD2.F32 R68, -RZ, R89.H0_H0 ;  /* 0x20000059ff447230 */ /* 0x000fe40000004100 */
[----:B------:R-:W-:Y:S01]  /*82b0*/  FFMA.FTZ R23, R71, R21, R16 ;  /* 0x0000001547177223 */ /* 0x000fe20000010010 */
[----:B------:R-:W-:-:S02]  /*82c0*/  HADD2.F32 R67, -RZ, R7.H0_H0 ;  /* 0x20000007ff437230 */ /* 0x000fc40000004100 */
[-C--:B------:R-:W-:Y:S01]  /*82d0*/  FFMA.FTZ R17, R69, R9.reuse, R6 ;  /* 0x0000000945117223 */ /* 0x080fe20000010006 */
[-C--:B------:R-:W-:Y:S01]  /*82e0*/  FFMA.FTZ R13, R82, R9.reuse, R5 ;  /* 0x00000009520d7223 */ /* 0x080fe20000010005 */
[----:B------:R-:W0:Y:S01]  /*82f0*/  LDS.64 R6, [UR4+0x30] ;  /* 0x00003004ff067984 */ /* 0x000e220008000a00 */
[-C--:B------:R-:W-:Y:S01]  /*8300*/  FFMA.FTZ R16, R68, R9.reuse, R23 ;  /* 0x0000000944107223 */ /* 0x080fe20000010017 */
[----:B------:R-:W-:Y:S01]  /*8310*/  FFMA.FTZ R21, R67, R9, R8 ;  /* 0x0000000943157223 */ /* 0x000fe20000010008 */
[----:B------:R-:W-:Y:S01]  /*8320*/  FMUL.FTZ R5, R34, R11 ;  /* 0x0000000b22057220 */ /* 0x000fe20000410000 */
[----:B------:R-:W1:Y:S04]  /*8330*/  LDS.64 R8, [UR4+0x230] ;  /* 0x00023004ff087984 */ /* 0x000e680008000a00 */
[----:B------:R-:W2:Y:S04]  /*8340*/  LDS.64 R10, [UR4+0x330] ;  /* 0x00033004ff0a7984 */ /* 0x000ea80008000a00 */
[----:B------:R-:W3:Y:S01]  /*8350*/  LDS.64 R24, [UR4+0x430] ;  /* 0x00043004ff187984 */ /* 0x000ee20008000a00 */
[C---:B------:R-:W-:Y:S01]  /*8360*/  FMUL.FTZ R85, R46.reuse, R85 ;  /* 0x000000552e557220 */ /* 0x040fe20000410000 */
[----:B------:R-:W-:Y:S01]  /*8370*/  FMUL.FTZ R17, R46, R17 ;  /* 0x000000112e117220 */ /* 0x000fe20000410000 */
[C---:B------:R-:W-:Y:S01]  /*8380*/  FMUL.FTZ R20, R45.reuse, R16 ;  /* 0x000000102d147220 */ /* 0x040fe20000410000 */
[----:B------:R-:W4:Y:S01]  /*8390*/  LDS.64 R22, [UR4+0x530] ;  /* 0x00053004ff167984 */ /* 0x000f220008000a00 */
[----:B------:R-:W-:Y:S01]  /*83a0*/  FMUL.FTZ R21, R44, R21 ;  /* 0x000000152c157220 */ /* 0x000fe20000410000 */
[----:B------:R-:W-:Y:S01]  /*83b0*/  F2FP.F16.F32.PACK_AB R5, RZ, R5 ;  /* 0x00000005ff05723e */ /* 0x000fe200000000ff */
[----:B------:R-:W-:Y:S01]  /*83c0*/  FMUL.FTZ R95, R34, R95 ;  /* 0x0000005f225f7220 */ /* 0x000fe20000410000 */
[----:B------:R-:W-:Y:S01]  /*83d0*/  F2FP.F16.F32.PACK_AB R85, RZ, R85 ;  /* 0x00000055ff55723e */ /* 0x000fe200000000ff */
[----:B------:R-:W-:Y:S01]  /*83e0*/  FMUL.FTZ R97, R46, R97 ;  /* 0x000000612e617220 */ /* 0x000fe20000410000 */
[----:B------:R-:W-:Y:S01]  /*83f0*/  FMUL.FTZ R86, R45, R86 ;  /* 0x000000562d567220 */ /* 0x000fe20000410000 */
[----:B------:R-:W-:Y:S01]  /*8400*/  FMUL.FTZ R87, R44, R87 ;  /* 0x000000572c577220 */ /* 0x000fe20000410000 */
[----:B------:R-:W-:Y:S01]  /*8410*/  F2FP.F16.F32.PACK_AB R79, RZ, R17 ;  /* 0x00000011ff4f723e */ /* 0x000fe200000000ff */
[----:B------:R-:W-:Y:S01]  /*8420*/  FMUL.FTZ R13, R34, R13 ;  /* 0x0000000d220d7220 */ /* 0x000fe20000410000 */
[----:B------:R-:W4:Y:S01]  /*8430*/  LDS.64 R16, [UR4+0x630] ;  /* 0x00063004ff107984 */ /* 0x000f220008000a00 */
[----:B------:R-:W-:-:S02]  /*8440*/  F2FP.F16.F32.PACK_AB R84, RZ, R20 ;  /* 0x00000014ff54723e */ /* 0x000fc400000000ff */
[----:B------:R-:W-:Y:S02]  /*8450*/  F2FP.F16.F32.PACK_AB R89, RZ, R21 ;  /* 0x00000015ff59723e */ /* 0x000fe400000000ff */
[----:B------:R-:W4:Y:S01]  /*8460*/  LDS.64 R20, [UR4+0x730] ;  /* 0x00073004ff147984 */ /* 0x000f220008000a00 */
[----:B------:R-:W-:Y:S02]  /*8470*/  PRMT R5, R5, 0x5410, R85 ;  /* 0x0000541005057816 */ /* 0x000fe40000000055 */
[----:B------:R-:W-:Y:S02]  /*8480*/  F2FP.F16.F32.PACK_AB R95, RZ, R95 ;  /* 0x0000005fff5f723e */ /* 0x000fe400000000ff */
[----:B------:R-:W-:Y:S02]  /*8490*/  F2FP.F16.F32.PACK_AB R97, RZ, R97 ;  /* 0x00000061ff61723e */ /* 0x000fe400000000ff */
[----:B------:R-:W-:Y:S02]  /*84a0*/  F2FP.F16.F32.PACK_AB R86, RZ, R86 ;  /* 0x00000056ff56723e */ /* 0x000fe400000000ff */
[----:B------:R-:W-:-:S02]  /*84b0*/  F2FP.F16.F32.PACK_AB R87, RZ, R87 ;  /* 0x00000057ff57723e */ /* 0x000fc400000000ff */
[----:B------:R-:W-:Y:S01]  /*84c0*/  F2FP.F16.F32.PACK_AB R13, RZ, R13 ;  /* 0x0000000dff0d723e */ /* 0x000fe200000000ff */
[----:B------:R-:W-:Y:S01]  /*84d0*/  HFMA2.MMA R64, R5, 1, 1, R64 ;  /* 0x3c003c0005407835 */ /* 0x000fe20000000040 */
[----:B------:R-:W-:Y:S01]  /*84e0*/  PRMT R95, R95, 0x5410, R97 ;  /* 0x000054105f5f7816 */ /* 0x000fe20000000061 */
[--C-:B0-----:R-:W-:Y:S01]  /*84f0*/  HADD2.F32 R5, -RZ, R6.reuse.H0_H0 ;  /* 0x20000006ff057230 */ /* 0x101fe20000004100 */
[----:B------:R-:W-:Y:S01]  /*8500*/  PRMT R86, R86, 0x5410, R87 ;  /* 0x0000541056567816 */ /* 0x000fe20000000057 */
[----:B------:R-:W-:Y:S01]  /*8510*/  HADD2.F32 R87, -RZ, R6.H1_H1 ;  /* 0x30000006ff577230 */ /* 0x000fe20000004100 */
[----:B------:R-:W-:Y:S01]  /*8520*/  PRMT R13, R13, 0x5410, R79 ;  /* 0x000054100d0d7816 */ /* 0x000fe2000000004f */
[--C-:B------:R-:W-:Y:S01]  /*8530*/  HADD2.F32 R79, -RZ, R7.reuse.H0_H0 ;  /* 0x20000007ff4f7230 */ /* 0x100fe20000004100 */
[----:B------:R-:W-:Y:S01]  /*8540*/  PRMT R84, R84, 0x5410, R89 ;  /* 0x0000541054547816 */ /* 0x000fe20000000059 */
[----:B------:R-:W-:Y:S02]  /*8550*/  HADD2.F32 R6, -RZ, R7.H1_H1 ;  /* 0x30000007ff067230 */ /* 0x000fe40000004100 */
[----:B-1----:R-:W-:-:S02]  /*8560*/  HADD2.F32 R7, -RZ, R8.H0_H0 ;  /* 0x20000008ff077230 */ /* 0x002fc40000004100 */
[----:B------:R-:W-:Y:S02]  /*8570*/  HADD2.F32 R93, -RZ, R8.H1_H1 ;  /* 0x30000008ff5d7230 */ /* 0x000fe40000004100 */
[--C-:B------:R-:W-:Y:S02]  /*8580*/  HADD2.F32 R85, -RZ, R9.reuse.H0_H0 ;  /* 0x20000009ff557230 */ /* 0x100fe40000004100 */
[----:B------:R-:W-:Y:S01]  /*8590*/  HADD2.F32 R8, -RZ, R9.H1_H1 ;  /* 0x30000009ff087230 */ /* 0x000fe20000004100 */
[----:B------:R-:W-:Y:S01]  /*85a0*/  HFMA2.MMA R62, R95, 1, 1, R62 ;  /* 0x3c003c005f3e7835 */ /* 0x000fe2000000003e */
[----:B--2---:R-:W-:Y:S02]  /*85b0*/  HADD2.F32 R9, -RZ, R10.H0_H0 ;  /* 0x2000000aff097230 */ /* 0x004fe40000004100 */
[----:B------:R-:W-:Y:S02]  /*85c0*/  HADD2 R60, R84, R60 ;  /* 0x0000003c543c7230 */ /* 0x000fe40000000000 */
[----:B------:R-:W-:-:S02]  /*85d0*/  HADD2.F32 R89, -RZ, R10.H1_H1 ;  /* 0x3000000aff597230 */ /* 0x000fc40000004100 */
[--C-:B------:R-:W-:Y:S02]  /*85e0*/  HADD2.F32 R91, -RZ, R11.reuse.H0_H0 ;  /* 0x2000000bff5b7230 */ /* 0x100fe40000004100 */
[----:B------:R-:W-:Y:S02]  /*85f0*/  HADD2.F32 R10, -RZ, R11.H1_H1 ;  /* 0x3000000bff0a7230 */ /* 0x000fe40000004100 */
[--C-:B---3--:R-:W-:Y:S02]  /*8600*/  HADD2.F32 R11, -RZ, R24.reuse.H0_H0 ;  /* 0x20000018ff0b7230 */ /* 0x108fe40000004100 */
[----:B------:R-:W-:Y:S02]  /*8610*/  HADD2.F32 R95, -RZ, R24.H1_H1 ;  /* 0x30000018ff5f7230 */ /* 0x000fe40000004100 */
[--C-:B------:R-:W-:Y:S02]  /*8620*/  HADD2.F32 R97, -RZ, R25.reuse.H0_H0 ;  /* 0x20000019ff617230 */ /* 0x100fe40000004100 */
[----:B------:R-:W-:-:S02]  /*8630*/  HADD2.F32 R84, -RZ, R25.H1_H1 ;  /* 0x30000019ff547230 */ /* 0x000fc40000004100 */
[----:B------:R-:W0:Y:S01]  /*8640*/  LDS.64 R24, [UR4+0x238] ;  /* 0x00023804ff187984 */ /* 0x000e220008000a00 */
[----:B------:R-:W-:Y:S01]  /*8650*/  FMUL.FTZ R88, R45, R88 ;  /* 0x000000582d587220 */ /* 0x000fe20000410000 */
[----:B------:R-:W-:Y:S01]  /*8660*/  FMUL.FTZ R15, R44, R15 ;  /* 0x0000000f2c0f7220 */ /* 0x000fe20000410000 */
[----:B------:R-:W-:Y:S01]  /*8670*/  HADD2 R65, R86, R65 ;  /* 0x0000004156417230 */ /* 0x000fe20000000000 */
[----:B------:R-:W-:Y:S01]  /*8680*/  HFMA2.MMA R61, R13, 1, 1, R61 ;  /* 0x3c003c000d3d7835 */ /* 0x000fe2000000003d */
[--C-:B----4-:R-:W-:Y:S01]  /*8690*/  HADD2.F32 R13, -RZ, R22.reuse.H0_H0 ;  /* 0x20000016ff0d7230 */ /* 0x110fe20000004100 */
[----:B------:R-:W-:Y:S01]  /*86a0*/  F2FP.F16.F32.PACK_AB R88, RZ, R88 ;  /* 0x00000058ff58723e */ /* 0x000fe200000000ff */
[----:B------:R-:W-:Y:S01]  /*86b0*/  HADD2.F32 R99, -RZ, R22.H1_H1 ;  /* 0x30000016ff637230 */ /* 0x000fe20000004100 */
[----:B------:R-:W-:Y:S01]  /*86c0*/  F2FP.F16.F32.PACK_AB R15, RZ, R15 ;  /* 0x0000000fff0f723e */ /* 0x000fe200000000ff */
[--C-:B------:R-:W-:Y:S02]  /*86d0*/  HADD2.F32 R101, -RZ, R23.reuse.H0_H0 ;  /* 0x20000017ff657230 */ /* 0x100fe40000004100 */
[----:B------:R-:W-:-:S02]  /*86e0*/  HADD2.F32 R86, -RZ, R23.H1_H1 ;  /* 0x30000017ff567230 */ /* 0x000fc40000004100 */
[----:B------:R-:W1:Y:S01]  /*86f0*/  LDS.64 R22, [UR4+0x338] ;  /* 0x00033804ff167984 */ /* 0x000e620008000a00 */
[----:B------:R-:W-:Y:S01]  /*8700*/  PRMT R88, R88, 0x5410, R15 ;  /* 0x0000541058587816 */ /* 0x000fe2000000000f */
[--C-:B------:R-:W-:Y:S02]  /*8710*/  HADD2.F32 R15, -RZ, R16.reuse.H0_H0 ;  /* 0x20000010ff0f7230 */ /* 0x100fe40000004100 */
[----:B------:R-:W-:Y:S02]  /*8720*/  HADD2.F32 R105, -RZ, R16.H1_H1 ;  /* 0x30000010ff697230 */ /* 0x000fe40000004100 */
[--C-:B------:R-:W-:Y:S02]  /*8730*/  HADD2.F32 R103, -RZ, R17.reuse.H0_H0 ;  /* 0x20000011ff677230 */ /* 0x100fe40000004100 */
[----:B------:R-:W-:Y:S02]  /*8740*/  HADD2.F32 R16, -RZ, R17.H1_H1 ;  /* 0x30000011ff107230 */ /* 0x000fe40000004100 */
[----:B------:R-:W-:-:S02]  /*8750*/  HADD2.F32 R17, -RZ, R20.H0_H0 ;  /* 0x20000014ff117230 */ /* 0x000fc40000004100 */
[----:B------:R-:W-:Y:S02]  /*8760*/  HADD2 R63, R88, R63 ;  /* 0x0000003f583f7230 */ /* 0x000fe40000000000 */
[--C-:B------:R-:W-:Y:S02]  /*8770*/  HADD2.F32 R107, -RZ, R21.reuse.H0_H0 ;  /* 0x20000015ff6b7230 */ /* 0x100fe40000004100 */
[----:B------:R-:W-:Y:S02]  /*8780*/  HADD2.F32 R88, -RZ, R21.H1_H1 ;  /* 0x30000015ff587230 */ /* 0x000fe40000004100 */
[C---:B------:R-:W-:Y:S01]  /*8790*/  FFMA.FTZ R21, R90.reuse, R5, RZ ;  /* 0x000000055a157223 */ /* 0x040fe200000100ff */
[----:B------:R-:W-:Y:S02]  /*87a0*/  HADD2.F32 R109, -RZ, R20.H1_H1 ;  /* 0x30000014ff6d7230 */ /* 0x000fe40000004100 */
[C---:B------:R-:W-:Y:S01]  /*87b0*/  FFMA.FTZ R20, R90.reuse, R7, RZ ;  /* 0x000000075a147223 */ /* 0x040fe200000100ff */
[C---:B------:R-:W-:Y:S01]  /*87c0*/  FFMA.FTZ R96, R90.reuse, R9, RZ ;  /* 0x000000095a607223 */ /* 0x040fe200000100ff */
[C---:B------:R-:W-:Y:S01]  /*87d0*/  FFMA.FTZ R98, R90.reuse, R11, RZ ;  /* 0x0000000b5a627223 */ /* 0x040fe200000100ff */
[C---:B------:R-:W-:Y:S01]  /*87e0*/  FFMA.FTZ R100, R90.reuse, R13, RZ ;  /* 0x0000000d5a647223 */ /* 0x040fe200000100ff */
[C---:B------:R-:W-:Y:S01]  /*87f0*/  FFMA.FTZ R102, R90.reuse, R15, RZ ;  /* 0x0000000f5a667223 */ /* 0x040fe200000100ff */
[----:B------:R-:W-:Y:S01]  /*8800*/  FFMA.FTZ R104, R90, R17, RZ ;  /* 0x000000115a687223 */ /* 0x000fe200000100ff */
[C---:B------:R-:W-:Y:S01]  /*8810*/  FFMA.FTZ R21, R92.reuse, R87, R21 ;  /* 0x000000575c157223 */ /* 0x040fe20000010015 */
[C---:B------:R-:W-:Y:S01]  /*8820*/  FFMA.FTZ R20, R92.reuse, R93, R20 ;  /* 0x0000005d5c147223 */ /* 0x040fe20000010014 */
[C---:B------:R-:W-:Y:S01]  /*8830*/  FFMA.FTZ R96, R92.reuse, R89, R96 ;  /* 0x000000595c607223 */ /* 0x040fe20000010060 */
[C---:B------:R-:W-:Y:S01]  /*8840*/  FFMA.FTZ R98, R92.reuse, R95, R98 ;  /* 0x0000005f5c627223 */ /* 0x040fe20000010062 */
[C---:B------:R-:W-:Y:S01]  /*8850*/  FFMA.FTZ R90, R92.reuse, R99, R100 ;  /* 0x000000635c5a7223 */ /* 0x040fe20000010064 */
[C---:B------:R-:W-:Y:S01]  /*8860*/  FFMA.FTZ R102, R92.reuse, R105, R102 ;  /* 0x000000695c667223 */ /* 0x040fe20000010066 */
[----:B------:R-:W-:Y:S01]  /*8870*/  FFMA.FTZ R104, R92, R109, R104 ;  /* 0x0000006d5c687223 */ /* 0x000fe20000010068 */
[C---:B------:R-:W-:Y:S01]  /*8880*/  FFMA.FTZ R100, R94.reuse, R79, R21 ;  /* 0x0000004f5e647223 */ /* 0x040fe20000010015 */
[C---:B------:R-:W-:Y:S01]  /*8890*/  FFMA.FTZ R21, R94.reuse, R85, R20 ;  /* 0x000000555e157223 */ /* 0x040fe20000010014 */
[C---:B------:R-:W-:Y:S01]  /*88a0*/  FFMA.FTZ R113, R94.reuse, R91, R96 ;  /* 0x0000005b5e717223 */ /* 0x040fe20000010060 */
[C---:B------:R-:W-:Y:S01]  /*88b0*/  FFMA.FTZ R115, R94.reuse, R97, R98 ;  /* 0x000000615e737223 */ /* 0x040fe20000010062 */
[C---:B------:R-:W-:Y:S01]  /*88c0*/  FFMA.FTZ R117, R94.reuse, R101, R90 ;  /* 0x000000655e757223 */ /* 0x040fe2000001005a */
[C---:B------:R-:W-:Y:S01]  /*88d0*/  FFMA.FTZ R119, R94.reuse, R103, R102 ;  /* 0x000000675e777223 */ /* 0x040fe20000010066 */
[----:B------:R-:W-:Y:S01]  /*88e0*/  FFMA.FTZ R121, R94, R107, R104 ;  /* 0x0000006b5e797223 */ /* 0x000fe20000010068 */
[----:B------:R-:W-:Y:S01]  /*88f0*/  FFMA.FTZ R111, R3, R7, RZ ;  /* 0x00000007036f7223 */ /* 0x000fe200000100ff */
[----:B0-----:R-:W-:-:S02]  /*8900*/  HADD2.F32 R90, -RZ, R24.H0_H0 ;  /* 0x20000018ff5a7230 */ /* 0x001fc40000004100 */
[----:B------:R-:W-:Y:S02]  /*8910*/  HADD2.F32 R94, -RZ, R24.H1_H1 ;  /* 0x30000018ff5e7230 */ /* 0x000fe40000004100 */
[--C-:B------:R-:W-:Y:S02]  /*8920*/  HADD2.F32 R92, -RZ, R25.reuse.H0_H0 ;  /* 0x20000019ff5c7230 */ /* 0x100fe40000004100 */
[----:B------:R-:W-:Y:S02]  /*8930*/  HADD2.F32 R102, -RZ, R25.H1_H1 ;  /* 0x30000019ff667230 */ /* 0x000fe40000004100 */
[----:B------:R-:W0:Y:S01]  /*8940*/  LDS.64 R24, [UR4+0x438] ;  /* 0x00043804ff187984 */ /* 0x000e220008000a00 */
[----:B------:R-:W-:Y:S01]  /*8950*/  FFMA.FTZ R20, R66, R93, R111 ;  /* 0x0000005d42147223 */ /* 0x000fe2000001006f */
[----:B------:R-:W-:-:S03]  /*8960*/  FFMA.FTZ R110, R27, R10, R113 ;  /* 0x0000000a1b6e7223 */ /* 0x000fc60000010071 */
[----:B------:R-:W-:Y:S01]  /*8970*/  FFMA.FTZ R106, R55, R85, R20 ;  /* 0x00000055376a7223 */ /* 0x000fe20000010014 */
[----:B------:R-:W-:Y:S01]  /*8980*/  FFMA.FTZ R104, R27, R8, R21 ;  /* 0x000000081b687223 */ /* 0x000fe20000010015 */
[----:B------:R-:W-:Y:S01]  /*8990*/  FFMA.FTZ R113, R3, R9, RZ ;  /* 0x0000000903717223 */ /* 0x000fe200000100ff */
[----:B------:R-:W-:Y:S01]  /*89a0*/  FFMA.FTZ R100, R27, R6, R100 ;  /* 0x000000061b647223 */ /* 0x000fe20000010064 */
[----:B------:R-:W-:Y:S01]  /*89b0*/  FFMA.FTZ R111, R59, R8, R106 ;  /* 0x000000083b6f7223 */ /* 0x000fe2000001006a */
[C---:B------:R-:W-:Y:S01]  /*89c0*/  FFMA.FTZ R116, R27.reuse, R84, R115 ;  /* 0x000000541b747223 */ /* 0x040fe20000010073 */
[C---:B------:R-:W-:Y:S01]  /*89d0*/  FFMA.FTZ R120, R27.reuse, R86, R117 ;  /* 0x000000561b787223 */ /* 0x040fe20000010075 */
[C---:B------:R-:W-:Y:S01]  /*89e0*/  FFMA.FTZ R98, R27.reuse, R16, R119 ;  /* 0x000000101b627223 */ /* 0x040fe20000010077 */
[----:B------:R-:W-:Y:S01]  /*89f0*/  FFMA.FTZ R96, R27, R88, R121 ;  /* 0x000000581b607223 */ /* 0x000fe20000010079 */
[-C--:B------:R-:W-:Y:S01]  /*8a00*/  FFMA.FTZ R27, R81, R90.reuse, R104 ;  /* 0x0000005a511b7223 */ /* 0x080fe20000010068 */
[----:B------:R-:W-:Y:S01]  /*8a10*/  FFMA.FTZ R114, R66, R89, R113 ;  /* 0x0000005942727223 */ /* 0x000fe20000010071 */
[----:B------:R-:W-:Y:S01]  /*8a20*/  FFMA.FTZ R112, R78, R90, R111 ;  /* 0x0000005a4e707223 */ /* 0x000fe2000001006f */
[----:B------:R-:W2:Y:S01]  /*8a30*/  LDS.64 R20, [UR4+0x538] ;  /* 0x00053804ff147984 */ /* 0x000ea20008000a00 */
[-C--:B------:R-:W-:Y:S01]  /*8a40*/  FFMA.FTZ R106, R80, R94.reuse, R27 ;  /* 0x0000005e506a7223 */ /* 0x080fe2000001001b */
[----:B------:R-:W-:Y:S01]  /*8a50*/  FFMA.FTZ R114, R55, R91, R114 ;  /* 0x0000005b37727223 */ /* 0x000fe20000010072 */
[----:B------:R-:W-:Y:S01]  /*8a60*/  FFMA.FTZ R111, R75, R94, R112 ;  /* 0x0000005e4b6f7223 */ /* 0x000fe20000010070 */
[----:B-1----:R-:W-:-:S02]  /*8a70*/  HADD2.F32 R104, -RZ, R22.H0_H0 ;  /* 0x20000016ff687230 */ /* 0x002fc40000004100 */
[----:B------:R-:W-:Y:S01]  /*8a80*/  FFMA.FTZ R27, R83, R92, R106 ;  /* 0x0000005c531b7223 */ /* 0x000fe2000001006a */
[----:B------:R-:W-:Y:S02]  /*8a90*/  HADD2.F32 R108, -RZ, R22.H1_H1 ;  /* 0x30000016ff6c7230 */ /* 0x000fe40000004100 */
[----:B------:R-:W-:Y:S01]  /*8aa0*/  FFMA.FTZ R115, R59, R10, R114 ;  /* 0x0000000a3b737223 */ /* 0x000fe20000010072 */
[----:B------:R-:W-:Y:S01]  /*8ab0*/  FFMA.FTZ R22, R72, R92, R111 ;  /* 0x0000005c48167223 */ /* 0x000fe2000001006f */
[----:B------:R-:W-:Y:S01]  /*8ac0*/  FFMA.FTZ R113, R81, R104, R110 ;  /* 0x0000006851717223 */ /* 0x000fe2000001006e */
[----:B------:R-:W-:Y:S01]  /*8ad0*/  FFMA.FTZ R27, R82, R102, R27 ;  /* 0x00000066521b7223 */ /* 0x000fe2000001001b */
[----:B------:R-:W-:Y:S01]  /*8ae0*/  FFMA.FTZ R110, R78, R104, R115 ;  /* 0x000000684e6e7223 */ /* 0x000fe20000010073 */
[----:B------:R-:W-:Y:S01]  /*8af0*/  FFMA.FTZ R111, R69, R102, R22 ;  /* 0x00000066456f7223 */ /* 0x000fe20000010016 */
[--C-:B------:R-:W-:Y:S02]  /*8b00*/  HADD2.F32 R106, -RZ, R23.reuse.H0_H0 ;  /* 0x20000017ff6a7230 */ /* 0x100fe40000004100 */
[-C--:B------:R-:W-:Y:S01]  /*8b10*/  FFMA.FTZ R22, R80, R108.reuse, R113 ;  /* 0x0000006c50167223 */ /* 0x080fe20000010071 */
[----:B------:R-:W-:Y:S01]  /*8b20*/  FMUL.FTZ R27, R34, R27 ;  /* 0x0000001b221b7220 */ /* 0x000fe20000410000 */
[----:B------:R-:W-:Y:S01]  /*8b30*/  FFMA.FTZ R113, R75, R108, R110 ;  /* 0x0000006c4b717223 */ /* 0x000fe2000001006e */
[----:B------:R-:W-:Y:S01]  /*8b40*/  FMUL.FTZ R111, R46, R111 ;  /* 0x0000006f2e6f7220 */ /* 0x000fe20000410000 */
[----:B------:R-:W-:-:S02]  /*8b50*/  HADD2.F32 R110, -RZ, R23.H1_H1 ;  /* 0x30000017ff6e7230 */ /* 0x000fc40000004100 */
[-C--:B------:R-:W-:Y:S01]  /*8b60*/  FFMA.FTZ R23, R83, R106.reuse, R22 ;  /* 0x0000006a53177223 */ /* 0x080fe20000010016 */
[----:B------:R-:W-:Y:S01]  /*8b70*/  FFMA.FTZ R22, R72, R106, R113 ;  /* 0x0000006a48167223 */ /* 0x000fe20000010071 */
[----:B------:R-:W-:Y:S01]  /*8b80*/  F2FP.F16.F32.PACK_AB R27, RZ, R27 ;  /* 0x0000001bff1b723e */ /* 0x000fe200000000ff */
[----:B------:R-:W-:Y:S01]  /*8b90*/  FFMA.FTZ R115, R3, R11, RZ ;  /* 0x0000000b03737223 */ /* 0x000fe200000100ff */
[----:B------:R-:W-:Y:S01]  /*8ba0*/  F2FP.F16.F32.PACK_AB R111, RZ, R111 ;  /* 0x0000006fff6f723e */ /* 0x000fe200000000ff */
[-C--:B------:R-:W-:Y:S01]  /*8bb0*/  FFMA.FTZ R113, R69, R110.reuse, R22 ;  /* 0x0000006e45717223 */ /* 0x080fe20000010016 */
[----:B------:R-:W-:Y:S01]  /*8bc0*/  FFMA.FTZ R23, R82, R110, R23 ;  /* 0x0000006e52177223 */ /* 0x000fe20000010017 */
[----:B------:R-:W-:Y:S01]  /*8bd0*/  FFMA.FTZ R22, R66, R95, R115 ;  /* 0x0000005f42167223 */ /* 0x000fe20000010073 */
[----:B------:R-:W-:Y:S01]  /*8be0*/  PRMT R27, R27, 0x5410, R111 ;  /* 0x000054101b1b7816 */ /* 0x000fe2000000006f */
[--C-:B0-----:R-:W-:Y:S02]  /*8bf0*/  HADD2.F32 R111, -RZ, R24.reuse.H0_H0 ;  /* 0x20000018ff6f7230 */ /* 0x101fe40000004100 */
[----:B------:R-:W-:Y:S01]  /*8c00*/  FMUL.FTZ R118, R46, R113 ;  /* 0x000000712e767220 */ /* 0x000fe20000410000 */
[----:B------:R-:W-:Y:S01]  /*8c10*/  FFMA.FTZ R113, R3, R13, RZ ;  /* 0x0000000d03717223 */ /* 0x000fe200000100ff */
[----:B------:R-:W-:Y:S01]  /*8c20*/  FMUL.FTZ R117, R34, R23 ;  /* 0x0000001722757220 */ /* 0x000fe20000410000 */
[----:B------:R-:W-:Y:S01]  /*8c30*/  FFMA.FTZ R22, R55, R97, R22 ;  /* 0x0000006137167223 */ /* 0x000fe20000010016 */
[----:B------:R-:W-:-:S02]  /*8c40*/  HADD2.F32 R114, -RZ, R24.H1_H1 ;  /* 0x30000018ff727230 */ /* 0x000fc40000004100 */
[----:B------:R-:W-:Y:S01]  /*8c50*/  FFMA.FTZ R23, R81, R111, R116 ;  /* 0x0000006f51177223 */ /* 0x000fe20000010074 */
[----:B------:R-:W-:Y:S01]  /*8c60*/  HFMA2.MMA R112, R27, 1, 1, R26 ;  /* 0x3c003c001b707835 */ /* 0x000fe2000000001a */
[----:B------:R-:W-:Y:S01]  /*8c70*/  FFMA.FTZ R26, R66, R99, R113 ;  /* 0x00000063421a7223 */ /* 0x000fe20000010071 */
[----:B------:R-:W-:Y:S01]  /*8c80*/  FFMA.FTZ R27, R59, R84, R22 ;  /* 0x000000543b1b7223 */ /* 0x000fe20000010016 */
[--C-:B------:R-:W-:Y:S02]  /*8c90*/  HADD2.F32 R113, -RZ, R25.reuse.H0_H0 ;  /* 0x20000019ff717230 */ /* 0x100fe40000004100 */
[----:B------:R-:W-:Y:S01]  /*8ca0*/  FFMA.FTZ R22, R80, R114, R23 ;  /* 0x0000007250167223 */ /* 0x000fe20000010017 */
[----:B------:R-:W-:Y:S02]  /*8cb0*/  HADD2.F32 R115, -RZ, R25.H1_H1 ;  /* 0x30000019ff737230 */ /* 0x000fe40000004100 */
[----:B------:R-:W-:Y:S01]  /*8cc0*/  FFMA.FTZ R24, R78, R111, R27 ;  /* 0x0000006f4e187223 */ /* 0x000fe2000001001b */
[----:B------:R-:W-:Y:S01]  /*8cd0*/  FFMA.FTZ R23, R83, R113, R22 ;  /* 0x0000007153177223 */ /* 0x000fe20000010016 */
[----:B--2---:R-:W-:-:S02]  /*8ce0*/  HADD2.F32 R116, -RZ, R20.H0_H0 ;  /* 0x20000014ff747230 */ /* 0x004fc40000004100 */
[----:B------:R-:W-:Y:S01]  /*8cf0*/  FFMA.FTZ R25, R75, R114, R24 ;  /* 0x000000724b197223 */ /* 0x000fe20000010018 */
[----:B------:R-:W-:Y:S01]  /*8d00*/  FFMA.FTZ R26, R55, R101, R26 ;  /* 0x00000065371a7223 */ /* 0x000fe2000001001a */
[----:B------:R-:W-:Y:S01]  /*8d10*/  FFMA.FTZ R23, R82, R115, R23 ;  /* 0x0000007352177223 */ /* 0x000fe20000010017 */
[----:B------:R-:W-:Y:S02]  /*8d20*/  HADD2.F32 R119, -RZ, R20.H1_H1 ;  /* 0x30000014ff777230 */ /* 0x000fe40000004100 */
[----:B------:R-:W-:Y:S01]  /*8d30*/  FFMA.FTZ R121, R81, R116, R120 ;  /* 0x0000007451797223 */ /* 0x000fe20000010078 */
[----:B------:R-:W-:Y:S01]  /*8d40*/  FFMA.FTZ R20, R72, R113, R25 ;  /* 0x0000007148147223 */ /* 0x000fe20000010019 */
[----:B------:R-:W-:Y:S01]  /*8d50*/  FMUL.FTZ R120, R34, R23 ;  /* 0x0000001722787220 */ /* 0x000fe20000410000 */
[----:B------:R-:W-:Y:S01]  /*8d60*/  FFMA.FTZ R123, R59, R86, R26 ;  /* 0x000000563b7b7223 */ /* 0x000fe2000001001a */
[----:B------:R-:W0:Y:S04]  /*8d70*/  LDS.64 R22, [UR4+0x38] ;  /* 0x00003804ff167984 */ /* 0x000e280008000a00 */
[----:B------:R-:W1:Y:S04]  /*8d80*/  LDS.64 R24, [UR4+0x638] ;  /* 0x00063804ff187984 */ /* 0x000e680008000a00 */
[----:B------:R-:W2:Y:S01]  /*8d90*/  LDS.64 R26, [UR4+0x738] ;  /* 0x00073804ff1a7984 */ /* 0x000ea20008000a00 */
[----:B------:R-:W-:Y:S01]  /*8da0*/  FFMA.FTZ R124, R78, R116, R123 ;  /* 0x000000744e7c7223 */ /* 0x000fe2000001007b */
[----:B------:R-:W-:Y:S01]  /*8db0*/  FFMA.FTZ R125, R69, R115, R20 ;  /* 0x00000073457d7223 */ /* 0x000fe20000010014 */
[----:B------:R-:W-:-:S02]  /*8dc0*/  HADD2.F32 R20, -RZ, R21.H0_H0 ;  /* 0x20000015ff147230 */ /* 0x000fc40000004100 */
[-C--:B------:R-:W-:Y:S01]  /*8dd0*/  FFMA.FTZ R122, R80, R119.reuse, R121 ;  /* 0x00000077507a7223 */ /* 0x080fe20000010079 */
[----:B------:R-:W-:Y:S01]  /*8de0*/  FFMA.FTZ R121, R75, R119, R124 ;  /* 0x000000774b797223 */ /* 0x000fe2000001007c */
[----:B------:R-:W-:Y:S01]  /*8df0*/  FMUL.FTZ R123, R46, R125 ;  /* 0x0000007d2e7b7220 */ /* 0x000fe20000410000 */
[----:B------:R-:W-:Y:S02]  /*8e00*/  HADD2.F32 R21, -RZ, R21.H1_H1 ;  /* 0x30000015ff157230 */ /* 0x000fe40000004100 */
[-C--:B------:R-:W-:Y:S01]  /*8e10*/  FFMA.FTZ R125, R83, R20.reuse, R122 ;  /* 0x00000014537d7223 */ /* 0x080fe2000001007a */
[----:B------:R-:W-:-:S03]  /*8e20*/  FFMA.FTZ R122, R72, R20, R121 ;  /* 0x00000014487a7223 */ /* 0x000fc60000010079 */
[-C--:B------:R-:W-:Y:S01]  /*8e30*/  FFMA.FTZ R125, R82, R21.reuse, R125 ;  /* 0x00000015527d7223 */ /* 0x080fe2000001007d */
[----:B------:R-:W-:Y:S01]  /*8e40*/  FFMA.FTZ R121, R69, R21, R122 ;  /* 0x0000001545797223 */ /* 0x000fe2000001007a */
[----:B------:R-:W-:Y:S02]  /*8e50*/  F2FP.F16.F32.PACK_AB R117, RZ, R117 ;  /* 0x00000075ff75723e */ /* 0x000fe400000000ff */
[----:B------:R-:W-:Y:S01]  /*8e60*/  FMUL.FTZ R125, R34, R125 ;  /* 0x0000007d227d7220 */ /* 0x000fe20000410000 */
[----:B------:R-:W-:Y:S01]  /*8e70*/  FMUL.FTZ R121, R46, R121 ;  /* 0x000000792e797220 */ /* 0x000fe20000410000 */
[----:B------:R-:W-:Y:S02]  /*8e80*/  F2FP.F16.F32.PACK_AB R118, RZ, R118 ;  /* 0x00000076ff76723e */ /* 0x000fe400000000ff */
[----:B------:R-:W-:Y:S02]  /*8e90*/  F2FP.F16.F32.PACK_AB R120, RZ, R120 ;  /* 0x00000078ff78723e */ /* 0x000fe400000000ff */
[----:B------:R-:W-:-:S02]  /*8ea0*/  F2FP.F16.F32.PACK_AB R125, RZ, R125 ;  /* 0x0000007dff7d723e */ /* 0x000fc400000000ff */
[----:B------:R-:W-:Y:S02]  /*8eb0*/  F2FP.F16.F32.PACK_AB R121, RZ, R121 ;  /* 0x00000079ff79723e */ /* 0x000fe400000000ff */
[----:B------:R-:W-:Y:S02]  /*8ec0*/  PRMT R117, R117, 0x5410, R118 ;  /* 0x0000541075757816 */ /* 0x000fe40000000076 */
[----:B------:R-:W-:Y:S02]  /*8ed0*/  F2FP.F16.F32.PACK_AB R123, RZ, R123 ;  /* 0x0000007bff7b723e */ /* 0x000fe400000000ff */
[----:B------:R-:W-:Y:S02]  /*8ee0*/  PRMT R125, R125, 0x5410, R121 ;  /* 0x000054107d7d7816 */ /* 0x000fe40000000079 */
[----:B------:R-:W-:Y:S01]  /*8ef0*/  PRMT R120, R120, 0x5410, R123 ;  /* 0x0000541078787816 */ /* 0x000fe2000000007b */
[----:B------:R-:W-:Y:S01]  /*8f00*/  HFMA2.MMA R52, R117, 1, 1, R52 ;  /* 0x3c003c0075347835 */ /* 0x000fe20000000034 */
[----:B0-----:R-:W-:-:S02]  /*8f10*/  HADD2.F32 R123, -RZ, R22.H0_H0 ;  /* 0x20000016ff7b7230 */ /* 0x001fc40000004100 */
[----:B-1----:R-:W-:Y:S01]  /*8f20*/  HADD2.F32 R121, -RZ, R24.H0_H0 ;  /* 0x20000018ff797230 */ /* 0x002fe20000004100 */
[----:B------:R-:W-:Y:S01]  /*8f30*/  HFMA2.MMA R51, R125, 1, 1, R51 ;  /* 0x3c003c007d337835 */ /* 0x000fe20000000033 */
[----:B--2---:R-:W-:Y:S02]  /*8f40*/  HADD2.F32 R117, -RZ, R26.H0_H0 ;  /* 0x2000001aff757230 */ /* 0x004fe40000004100 */
[C---:B------:R-:W-:Y:S01]  /*8f50*/  FFMA.FTZ R125, R81.reuse, R123, R100 ;  /* 0x0000007b517d7223 */ /* 0x040fe20000010064 */
[----:B------:R-:W-:Y:S02]  /*8f60*/  HADD2.F32 R22, -RZ, R22.H1_H1 ;  /* 0x30000016ff167230 */ /* 0x000fe40000004100 */
[C---:B------:R-:W-:Y:S01]  /*8f70*/  FFMA.FTZ R98, R81.reuse, R121, R98 ;  /* 0x0000007951627223 */ /* 0x040fe20000010062 */
[----:B------:R-:W-:Y:S02]  /*8f80*/  HADD2.F32 R24, -RZ, R24.H1_H1 ;  /* 0x30000018ff187230 */ /* 0x000fe40000004100 */
[----:B------:R-:W-:Y:S01]  /*8f90*/  FFMA.FTZ R81, R81, R117, R96 ;  /* 0x0000007551517223 */ /* 0x000fe20000010060 */
[----:B------:R-:W-:-:S02]  /*8fa0*/  HADD2.F32 R26, -RZ, R26.H1_H1 ;  /* 0x3000001aff1a7230 */ /* 0x000fc40000004100 */
[C---:B------:R-:W-:Y:S01]  /*8fb0*/  FFMA.FTZ R100, R80.reuse, R22, R125 ;  /* 0x0000001650647223 */ /* 0x040fe2000001007d */
[----:B------:R-:W-:Y:S02]  /*8fc0*/  HADD2.F32 R96, -RZ, R25.H0_H0 ;  /* 0x20000019ff607230 */ /* 0x000fe40000004100 */
[C---:B------:R-:W-:Y:S01]  /*8fd0*/  FFMA.FTZ R125, R80.reuse, R24, R98 ;  /* 0x00000018507d7223 */ /* 0x040fe20000010062 */
[----:B------:R-:W-:Y:S01]  /*8fe0*/  FFMA.FTZ R118, R80, R26, R81 ;  /* 0x0000001a50767223 */ /* 0x000fe20000010051 */
[----:B------:R-:W-:Y:S02]  /*8ff0*/  HADD2.F32 R80, -RZ, R23.H0_H0 ;  /* 0x20000017ff507230 */ /* 0x000fe40000004100 */
[----:B------:R-:W-:Y:S02]  /*9000*/  HADD2.F32 R81, -RZ, R27.H0_H0 ;  /* 0x2000001bff517230 */ /* 0x000fe40000004100 */
[C---:B------:R-:W-:Y:S01]  /*9010*/  FFMA.FTZ R125, R83.reuse, R96, R125 ;  /* 0x00000060537d7223 */ /* 0x040fe2000001007d */
[----:B------:R-:W-:Y:S01]  /*9020*/  FFMA.FTZ R98, R83, R80, R100 ;  /* 0x0000005053627223 */ /* 0x000fe20000010064 */
[----:B------:R-:W-:-:S02]  /*9030*/  HADD2.F32 R23, -RZ, R23.H1_H1 ;  /* 0x30000017ff177230 */ /* 0x000fc40000004100 */
[----:B------:R-:W-:Y:S01]  /*9040*/  FFMA.FTZ R83, R83, R81, R118 ;  /* 0x0000005153537223 */ /* 0x000fe20000010076 */
[----:B------:R-:W-:Y:S02]  /*9050*/  HADD2.F32 R100, -RZ, R25.H1_H1 ;  /* 0x30000019ff647230 */ /* 0x000fe40000004100 */
[----:B------:R-:W-:Y:S02]  /*9060*/  HADD2.F32 R118, -RZ, R27.H1_H1 ;  /* 0x3000001bff767230 */ /* 0x000fe40000004100 */
[C---:B------:R-:W-:Y:S01]  /*9070*/  FFMA.FTZ R25, R82.reuse, R23, R98 ;  /* 0x0000001752197223 */ /* 0x040fe20000010062 */
[----:B------:R-:W-:Y:S02]  /*9080*/  HADD2 R50, R120, R50 ;  /* 0x0000003278327230 */ /* 0x000fe40000000000 */
[C---:B------:R-:W-:Y:S01]  /*9090*/  FFMA.FTZ R125, R82.reuse, R100, R125 ;  /* 0x00000064527d7223 */ /* 0x040fe2000001007d */
[----:B------:R-:W-:Y:S01]  /*90a0*/  FFMA.FTZ R27, R3, R15, RZ ;  /* 0x0000000f031b7223 */ /* 0x000fe200000100ff */
[----:B------:R-:W-:Y:S01]  /*90b0*/  FFMA.FTZ R83, R82, R118, R83 ;  /* 0x0000007652537223 */ /* 0x000fe20000010053 */
[----:B------:R-:W-:Y:S01]  /*90c0*/  FFMA.FTZ R82, R5, R3, RZ ;  /* 0x0000000305527223 */ /* 0x000fe200000100ff */
[----:B------:R-:W-:Y:S01]  /*90d0*/  FFMA.FTZ R120, R3, R17, RZ ;  /* 0x0000001103787223 */ /* 0x000fe200000100ff */
[----:B------:R-:W-:-:S02]  /*90e0*/  FFMA.FTZ R98, R66, R105, R27 ;  /* 0x0000006942627223 */ /* 0x000fc4000001001b */
[----:B------:R-:W-:Y:S01]  /*90f0*/  FFMA.FTZ R82, R87, R66, R82 ;  /* 0x0000004257527223 */ /* 0x000fe20000010052 */
[----:B------:R-:W-:Y:S01]  /*9100*/  FFMA.FTZ R66, R66, R109, R120 ;  /* 0x0000006d42427223 */ /* 0x000fe20000010078 */
[-C--:B------:R-:W-:Y:S01]  /*9110*/  FFMA.FTZ R120, R0, R7.reuse, RZ ;  /* 0x0000000700787223 */ /* 0x080fe200000100ff */
[----:B------:R-:W-:-:S03]  /*9120*/  FFMA.FTZ R7, R2, R7, RZ ;  /* 0x0000000702077223 */ /* 0x000fc600000100ff */
[-C--:B------:R-:W-:Y:S01]  /*9130*/  FFMA.FTZ R3, R53, R93.reuse, R120 ;  /* 0x0000005d35037223 */ /* 0x080fe20000010078 */
[----:B------:R-:W-:Y:S01]  /*9140*/  FFMA.FTZ R93, R56, R93, R7 ;  /* 0x0000005d385d7223 */ /* 0x000fe20000010007 */
[C---:B------:R-:W-:Y:S01]  /*9150*/  FFMA.FTZ R120, R5.reuse, R0, RZ ;  /* 0x0000000005787223 */ /* 0x040fe200000100ff */
[----:B------:R-:W-:-:S03]  /*9160*/  FFMA.FTZ R7, R5, R2, RZ ;  /* 0x0000000205077223 */ /* 0x000fc600000100ff */
[C---:B------:R-:W-:Y:S01]  /*9170*/  FFMA.FTZ R5, R87.reuse, R53, R120 ;  /* 0x0000003557057223 */ /* 0x040fe20000010078 */
[----:B------:R-:W-:Y:S01]  /*9180*/  FFMA.FTZ R87, R87, R56, R7 ;  /* 0x0000003857577223 */ /* 0x000fe20000010007 */
[C---:B------:R-:W-:Y:S02]  /*9190*/  FFMA.FTZ R7, R79.reuse, R55, R82 ;  /* 0x000000374f077223 */ /* 0x040fe40000010052 */
[C---:B------:R-:W-:Y:S01]  /*91a0*/  FFMA.FTZ R5, R79.reuse, R54, R5 ;  /* 0x000000364f057223 */ /* 0x040fe20000010005 */
[----:B------:R-:W-:Y:S01]  /*91b0*/  FFMA.FTZ R122, R79, R4, R87 ;  /* 0x000000044f7a7223 */ /* 0x000fe20000010057 */
[C---:B------:R-:W-:Y:S02]  /*91c0*/  FFMA.FTZ R120, R6.reuse, R59, R7 ;  /* 0x0000003b06787223 */ /* 0x040fe40000010007 */
[C---:B------:R-:W-:Y:S01]  /*91d0*/  FFMA.FTZ R82, R6.reuse, R58, R5 ;  /* 0x0000003a06527223 */ /* 0x040fe20000010005 */
[----:B------:R-:W-:Y:S01]  /*91e0*/  FFMA.FTZ R6, R6, R57, R122 ;  /* 0x0000003906067223 */ /* 0x000fe2000001007a */
[-C--:B------:R-:W-:Y:S01]  /*91f0*/  FFMA.FTZ R122, R0, R9.reuse, RZ ;  /* 0x00000009007a7223 */ /* 0x080fe200000100ff */
[----:B------:R-:W-:Y:S01]  /*9200*/  FFMA.FTZ R9, R2, R9, RZ ;  /* 0x0000000902097223 */ /* 0x000fe200000100ff */
[-C--:B------:R-:W-:Y:S01]  /*9210*/  FFMA.FTZ R3, R54, R85.reuse, R3 ;  /* 0x0000005536037223 */ /* 0x080fe20000010003 */
[----:B------:R-:W-:Y:S01]  /*9220*/  FFMA.FTZ R124, R4, R85, R93 ;  /* 0x00000055047c7223 */ /* 0x000fe2000001005d */
[-C--:B------:R-:W-:Y:S01]  /*9230*/  FFMA.FTZ R5, R53, R89.reuse, R122 ;  /* 0x0000005935057223 */ /* 0x080fe2000001007a */
[----:B------:R-:W-:Y:S01]  /*9240*/  FFMA.FTZ R9, R56, R89, R9 ;  /* 0x0000005938097223 */ /* 0x000fe20000010009 */
[-C--:B------:R-:W-:Y:S01]  /*9250*/  FFMA.FTZ R122, R58, R8.reuse, R3 ;  /* 0x000000083a7a7223 */ /* 0x080fe20000010003 */
[----:B------:R-:W-:Y:S01]  /*9260*/  FFMA.FTZ R3, R57, R8, R124 ;  /* 0x0000000839037223 */ /* 0x000fe2000001007c */
[----:B------:R-:W-:Y:S01]  /*9270*/  FFMA.FTZ R124, R0, R11, RZ ;  /* 0x0000000b007c7223 */ /* 0x000fe200000100ff */
[----:B------:R-:W-:Y:S01]  /*9280*/  FFMA.FTZ R8, R4, R91, R9 ;  /* 0x0000005b04087223 */ /* 0x000fe20000010009 */
[----:B------:R-:W-:Y:S01]  /*9290*/  FFMA.FTZ R11, R2, R11, RZ ;  /* 0x0000000b020b7223 */ /* 0x000fe200000100ff */
[----:B------:R-:W-:Y:S01]  /*92a0*/  FFMA.FTZ R5, R54, R91, R5 ;  /* 0x0000005b36057223 */ /* 0x000fe20000010005 */
[-C--:B------:R-:W-:Y:S01]  /*92b0*/  FFMA.FTZ R7, R53, R95.reuse, R124 ;  /* 0x0000005f35077223 */ /* 0x080fe2000001007c */
[-C--:B------:R-:W-:Y:S01]  /*92c0*/  FFMA.FTZ R27, R57, R10.reuse, R8 ;  /* 0x0000000a391b7223 */ /* 0x080fe20000010008 */
[----:B------:R-:W-:Y:S01]  /*92d0*/  FFMA.FTZ R11, R56, R95, R11 ;  /* 0x0000005f380b7223 */ /* 0x000fe2000001000b */
[----:B------:R-:W-:Y:S01]  /*92e0*/  FFMA.FTZ R8, R0, R13, RZ ;  /* 0x0000000d00087223 */ /* 0x000fe200000100ff */
[----:B------:R-:W-:Y:S01]  /*92f0*/  FFMA.FTZ R9, R58, R10, R5 ;  /* 0x0000000a3a097223 */ /* 0x000fe20000010005 */
[-C--:B------:R-:W-:Y:S01]  /*9300*/  FFMA.FTZ R7, R54, R97.reuse, R7 ;  /* 0x0000006136077223 */ /* 0x080fe20000010007 */
[----:B------:R-:W-:Y:S01]  /*9310*/  FFMA.FTZ R10, R4, R97, R11 ;  /* 0x00000061040a7223 */ /* 0x000fe2000001000b */
[----:B------:R-:W-:Y:S01]  /*9320*/  FFMA.FTZ R13, R2, R13, RZ ;  /* 0x0000000d020d7223 */ /* 0x000fe200000100ff */
[-C--:B------:R-:W-:Y:S01]  /*9330*/  FFMA.FTZ R5, R53, R99.reuse, R8 ;  /* 0x0000006335057223 */ /* 0x080fe20000010008 */
[-C--:B------:R-:W-:Y:S01]  /*9340*/  FFMA.FTZ R8, R58, R84.reuse, R7 ;  /* 0x000000543a087223 */ /* 0x080fe20000010007 */
[----:B------:R-:W-:Y:S01]  /*9350*/  FFMA.FTZ R11, R57, R84, R10 ;  /* 0x00000054390b7223 */ /* 0x000fe2000001000a */
[----:B------:R-:W-:Y:S01]  /*9360*/  FFMA.FTZ R13, R56, R99, R13 ;  /* 0x00000063380d7223 */ /* 0x000fe2000001000d */
[----:B------:R-:W-:Y:S01]  /*9370*/  FFMA.FTZ R5, R54, R101, R5 ;  /* 0x0000006536057223 */ /* 0x000fe20000010005 */
[C---:B------:R-:W-:Y:S01]  /*9380*/  FFMA.FTZ R84, R0.reuse, R15, RZ ;  /* 0x0000000f00547223 */ /* 0x040fe200000100ff */
[----:B------:R-:W-:Y:S01]  /*9390*/  FFMA.FTZ R0, R0, R17, RZ ;  /* 0x0000001100007223 */ /* 0x000fe200000100ff */
[----:B------:R-:W-:Y:S01]  /*93a0*/  FFMA.FTZ R10, R4, R101, R13 ;  /* 0x00000065040a7223 */ /* 0x000fe2000001000d */
[----:B------:R-:W-:Y:S01]  /*93b0*/  FFMA.FTZ R13, R58, R86, R5 ;  /* 0x000000563a0d7223 */ /* 0x000fe20000010005 */
[----:B------:R-:W-:Y:S01]  /*93c0*/  FFMA.FTZ R79, R2, R17, RZ ;  /* 0x00000011024f7223 */ /* 0x000fe200000100ff */
[C---:B------:R-:W-:Y:S01]  /*93d0*/  FFMA.FTZ R5, R53.reuse, R105, R84 ;  /* 0x0000006935057223 */ /* 0x040fe20000010054 */
[----:B------:R-:W-:Y:S01]  /*93e0*/  FFMA.FTZ R17, R53, R109, R0 ;  /* 0x0000006d35117223 */ /* 0x000fe20000010000 */
[CC--:B------:R-:W-:Y:S01]  /*93f0*/  FFMA.FTZ R53, R77.reuse, R90.reuse, R122 ;  /* 0x0000005a4d357223 */ /* 0x0c0fe2000001007a */
[----:B------:R-:W-:Y:S01]  /*9400*/  FFMA.FTZ R90, R76, R90, R3 ;  /* 0x0000005a4c5a7223 */ /* 0x000fe20000010003 */
[----:B------:R-:W-:Y:S01]  /*9410*/  FFMA.FTZ R7, R2, R15, RZ ;  /* 0x0000000f02077223 */ /* 0x000fe200000100ff */
[----:B------:R-:W-:Y:S01]  /*9420*/  FFMA.FTZ R3, R77, R104, R9 ;  /* 0x000000684d037223 */ /* 0x000fe20000010009 */
[-C--:B------:R-:W-:Y:S01]  /*9430*/  FFMA.FTZ R2, R74, R94.reuse, R53 ;  /* 0x0000005e4a027223 */ /* 0x080fe20000010035 */
[----:B------:R-:W-:Y:S01]  /*9440*/  FFMA.FTZ R9, R73, R94, R90 ;  /* 0x0000005e49097223 */ /* 0x000fe2000001005a */
[----:B------:R-:W-:Y:S01]  /*9450*/  FFMA.FTZ R104, R76, R104, R27 ;  /* 0x000000684c687223 */ /* 0x000fe2000001001b */
[----:B------:R-:W-:Y:S01]  /*9460*/  FFMA.FTZ R27, R74, R108, R3 ;  /* 0x0000006c4a1b7223 */ /* 0x000fe20000010003 */
[-C--:B------:R-:W-:Y:S01]  /*9470*/  FFMA.FTZ R3, R71, R92.reuse, R2 ;  /* 0x0000005c47037223 */ /* 0x080fe20000010002 */
[----:B------:R-:W-:-:S03]  /*9480*/  FFMA.FTZ R92, R70, R92, R9 ;  /* 0x0000005c465c7223 */ /* 0x000fc60000010009 */
[-C--:B------:R-:W-:Y:S01]  /*9490*/  FFMA.FTZ R2, R68, R102.reuse, R3 ;  /* 0x0000006644027223 */ /* 0x080fe20000010003 */
[----:B------:R-:W-:-:S03]  /*94a0*/  FFMA.FTZ R3, R67, R102, R92 ;  /* 0x0000006643037223 */ /* 0x000fc6000001005c */
[----:B------:R-:W-:Y:S01]  /*94b0*/  FMUL.FTZ R2, R45, R2 ;  /* 0x000000022d027220 */ /* 0x000fe20000410000 */
[----:B------:R-:W-:Y:S01]  /*94c0*/  FMUL.FTZ R3, R44, R3 ;  /* 0x000000032c037220 */ /* 0x000fe20000410000 */
[C---:B------:R-:W-:Y:S01]  /*94d0*/  FFMA.FTZ R105, R56.reuse, R105, R7 ;  /* 0x0000006938697223 */ /* 0x040fe20000010007 */
[----:B------:R-:W-:Y:S01]  /*94e0*/  FFMA.FTZ R109, R56, R109, R79 ;  /* 0x0000006d386d7223 */ /* 0x000fe2000001004f */
[C---:B------:R-:W-:Y:S01]  /*94f0*/  FFMA.FTZ R15, R57.reuse, R86, R10 ;  /* 0x00000056390f7223 */ /* 0x040fe2000001000a */
[----:B------:R-:W-:Y:S01]  /*9500*/  F2FP.F16.F32.PACK_AB R2, RZ, R2 ;  /* 0x00000002ff02723e */ /* 0x000fe200000000ff */
[----:B------:R-:W-:Y:S01]  /*9510*/  FFMA.FTZ R7, R54, R103, R5 ;  /* 0x0000006736077223 */ /* 0x000fe20000010005 */
[----:B------:R-:W-:Y:S01]  /*9520*/  F2FP.F16.F32.PACK_AB R3, RZ, R3 ;  /* 0x00000003ff03723e */ /* 0x000fe200000000ff */
[C---:B------:R-:W-:Y:S01]  /*9530*/  FFMA.FTZ R10, R4.reuse, R103, R105 ;  /* 0x00000067040a7223 */ /* 0x040fe20000010069 */
[----:B------:R-:W-:Y:S01]  /*9540*/  FFMA.FTZ R4, R4, R107, R109 ;  /* 0x0000006b04047223 */ /* 0x000fe2000001006d */
[-C--:B------:R-:W-:Y:S01]  /*9550*/  FFMA.FTZ R0, R58, R16.reuse, R7 ;  /* 0x000000103a007223 */ /* 0x080fe20000010007 */
[----:B------:R-:W-:Y:S01]  /*9560*/  PRMT R2, R2, 0x5410, R3 ;  /* 0x0000541002027816 */ /* 0x000fe20000000003 */
[C---:B------:R-:W-:Y:S01]  /*9570*/  FFMA.FTZ R7, R57.reuse, R16, R10 ;  /* 0x0000001039077223 */ /* 0x040fe2000001000a */
[----:B------:R-:W-:Y:S01]  /*9580*/  FFMA.FTZ R57, R57, R88, R4 ;  /* 0x0000005839397223 */ /* 0x000fe20000010004 */
[-C--:B------:R-:W-:Y:S01]  /*9590*/  FFMA.FTZ R3, R77, R111.reuse, R8 ;  /* 0x0000006f4d037223 */ /* 0x080fe20000010008 */
[----:B------:R-:W-:-:S02]  /*95a0*/  FFMA.FTZ R4, R76, R111, R11 ;  /* 0x0000006f4c047223 */ /* 0x000fc4000001000b */
[----:B------:R-:W-:Y:S01]  /*95b0*/  HFMA2.MMA R49, R2, 1, 1, R49 ;  /* 0x3c003c0002317835 */ /* 0x000fe20000000031 */
[-C--:B------:R-:W-:Y:S01]  /*95c0*/  FFMA.FTZ R2, R74, R114.reuse, R3 ;  /* 0x000000724a027223 */ /* 0x080fe20000010003 */
[----:B------:R-:W-:-:S03]  /*95d0*/  FFMA.FTZ R9, R73, R114, R4 ;  /* 0x0000007249097223 */ /* 0x000fc60000010004 */
[-C--:B------:R-:W-:Y:S01]  /*95e0*/  FFMA.FTZ R3, R71, R113.reuse, R2 ;  /* 0x0000007147037223 */ /* 0x080fe20000010002 */
[----:B------:R-:W-:-:S03]  /*95f0*/  FFMA.FTZ R4, R70, R113, R9 ;  /* 0x0000007146047223 */ /* 0x000fc60000010009 */
[-C--:B------:R-:W-:Y:S01]  /*9600*/  FFMA.FTZ R2, R68, R115.reuse, R3 ;  /* 0x0000007344027223 */ /* 0x080fe20000010003 */
[----:B------:R-:W-:-:S03]  /*9610*/  FFMA.FTZ R115, R67, R115, R4 ;  /* 0x0000007343737223 */ /* 0x000fc60000010004 */
[----:B------:R-:W-:Y:S01]  /*9620*/  FMUL.FTZ R2, R45, R2 ;  /* 0x000000022d027220 */ /* 0x000fe20000410000 */
[----:B------:R-:W-:Y:S01]  /*9630*/  FMUL.FTZ R115, R44, R115 ;  /* 0x000000732c737220 */ /* 0x000fe20000410000 */
[----:B------:R-:W-:-:S03]  /*9640*/  FFMA.FTZ R3, R123, R78, R120 ;  /* 0x0000004e7b037223 */ /* 0x000fc60000010078 */
[----:B------:R-:W-:Y:S02]  /*9650*/  F2FP.F16.F32.PACK_AB R2, RZ, R2 ;  /* 0x00000002ff02723e */ /* 0x000fe400000000ff */
[----:B------:R-:W-:Y:S01]  /*9660*/  F2FP.F16.F32.PACK_AB R115, RZ, R115 ;  /* 0x00000073ff73723e */ /* 0x000fe200000000ff */
[----:B------:R-:W-:-:S03]  /*9670*/  FFMA.FTZ R9, R123, R77, R82 ;  /* 0x0000004d7b097223 */ /* 0x000fc60000010052 */
[----:B------:R-:W-:Y:S01]  /*9680*/  PRMT R2, R2, 0x5410, R115 ;  /* 0x0000541002027816 */ /* 0x000fe20000000073 */
[C---:B------:R-:W-:Y:S01]  /*9690*/  FFMA.FTZ R3, R22.reuse, R75, R3 ;  /* 0x0000004b16037223 */ /* 0x040fe20000010003 */
[C---:B------:R-:W-:Y:S01]  /*96a0*/  FFMA.FTZ R98, R55.reuse, R103, R98 ;  /* 0x0000006737627223 */ /* 0x040fe20000010062 */
[----:B------:R-:W-:Y:S01]  /*96b0*/  FFMA.FTZ R4, R22, R74, R9 ;  /* 0x0000004a16047223 */ /* 0x000fe20000010009 */
[----:B------:R-:W-:Y:S02]  /*96c0*/  FFMA.FTZ R66, R55, R107, R66 ;  /* 0x0000006b37427223 */ /* 0x000fe40000010042 */
[----:B------:R-:W-:Y:S01]  /*96d0*/  HFMA2.MMA R48, R2, 1, 1, R48 ;  /* 0x3c003c0002307835 */ /* 0x000fe20000000030 */
[C---:B------:R-:W-:Y:S01]  /*96e0*/  FFMA.FTZ R2, R80.reuse, R72, R3 ;  /* 0x0000004850027223 */ /* 0x040fe20000010003 */
[----:B------:R-:W-:Y:S01]  /*96f0*/  FFMA.FTZ R5, R59, R16, R98 ;  /* 0x000000103b057223 */ /* 0x000fe20000010062 */
[----:B------:R-:W-:Y:S01]  /*9700*/  FFMA.FTZ R9, R80, R71, R4 ;  /* 0x0000004750097223 */ /* 0x000fe20000010004 */
[----:B------:R-:W-:Y:S01]  /*9710*/  FFMA.FTZ R8, R77, R116, R13 ;  /* 0x000000744d087223 */ /* 0x000fe2000001000d */
[----:B------:R-:W-:Y:S01]  /*9720*/  FFMA.FTZ R17, R54, R107, R17 ;  /* 0x0000006b36117223 */ /* 0x000fe20000010011 */
[----:B------:R-:W-:Y:S01]  /*9730*/  FFMA.FTZ R66, R59, R88, R66 ;  /* 0x000000583b427223 */ /* 0x000fe20000010042 */
[C---:B------:R-:W-:Y:S01]  /*9740*/  FFMA.FTZ R3, R23.reuse, R69, R2 ;  /* 0x0000004517037223 */ /* 0x040fe20000010002 */
[----:B------:R-:W-:Y:S01]  /*9750*/  FFMA.FTZ R2, R23, R68, R9 ;  /* 0x0000004417027223 */ /* 0x000fe20000010009 */
[----:B------:R-:W-:Y:S01]  /*9760*/  FFMA.FTZ R4, R78, R121, R5 ;  /* 0x000000794e047223 */ /* 0x000fe20000010005 */
[----:B------:R-:W-:Y:S01]  /*9770*/  FFMA.FTZ R11, R74, R119, R8 ;  /* 0x000000774a0b7223 */ /* 0x000fe20000010008 */
[-C--:B------:R-:W-:Y:S01]  /*9780*/  FFMA.FTZ R9, R77, R121.reuse, R0 ;  /* 0x000000794d097223 */ /* 0x080fe20000010000 */
[----:B------:R-:W-:Y:S01]  /*9790*/  FFMA.FTZ R58, R58, R88, R17 ;  /* 0x000000583a3a7223 */ /* 0x000fe20000010011 */
        /* <DEDUP_REMOVED lines=8> */
[-C--:B------:R-:W-:Y:S01]  /*9820*/  FFMA.FTZ R77, R77, R117.reuse, R58 ;  /* 0x000000754d4d7223 */ /* 0x080fe2000001003a */
[----:B------:R-:W-:Y:S01]  /*9830*/  FFMA.FTZ R57, R76, R117, R57 ;  /* 0x000000754c397223 */ /* 0x000fe20000010039 */
[----:B------:R-:W-:Y:S01]  /*9840*/  FFMA.FTZ R9, R73, R24, R0 ;  /* 0x0000001849097223 */ /* 0x000fe20000010000 */
[----:B------:R-:W-:Y:S01]  /*9850*/  FFMA.FTZ R6, R75, R26, R7 ;  /* 0x0000001a4b067223 */ /* 0x000fe20000010007 */
[-C--:B------:R-:W-:Y:S01]  /*9860*/  FFMA.FTZ R0, R72, R96.reuse, R5 ;  /* 0x0000006048007223 */ /* 0x080fe20000010005 */
[----:B------:R-:W-:Y:S01]  /*9870*/  FFMA.FTZ R7, R71, R96, R4 ;  /* 0x0000006047077223 */ /* 0x000fe20000010004 */
[C---:B------:R-:W-:Y:S01]  /*9880*/  FFMA.FTZ R53, R73.reuse, R108, R104 ;  /* 0x0000006c49357223 */ /* 0x040fe20000010068 */
[C---:B------:R-:W-:Y:S01]  /*9890*/  FFMA.FTZ R119, R73.reuse, R119, R116 ;  /* 0x0000007749777223 */ /* 0x040fe20000010074 */
[-C--:B------:R-:W-:Y:S01]  /*98a0*/  FFMA.FTZ R74, R74, R26.reuse, R77 ;  /* 0x0000001a4a4a7223 */ /* 0x080fe2000001004d */
[----:B------:R-:W-:Y:S01]  /*98b0*/  FFMA.FTZ R57, R73, R26, R57 ;  /* 0x0000001a49397223 */ /* 0x000fe20000010039 */
[----:B------:R-:W-:Y:S01]  /*98c0*/  FFMA.FTZ R96, R70, R96, R9 ;  /* 0x0000006046607223 */ /* 0x000fe20000010009 */
[-C--:B------:R-:W-:Y:S01]  /*98d0*/  FFMA.FTZ R9, R72, R81.reuse, R6 ;  /* 0x0000005148097223 */ /* 0x080fe20000010006 */
[CC--:B------:R-:W-:Y:S01]  /*98e0*/  FFMA.FTZ R27, R71.reuse, R106.reuse, R27 ;  /* 0x0000006a471b7223 */ /* 0x0c0fe2000001001b */
[C---:B------:R-:W-:Y:S01]  /*98f0*/  FFMA.FTZ R53, R70.reuse, R106, R53 ;  /* 0x0000006a46357223 */ /* 0x040fe20000010035 */
[----:B------:R-:W-:Y:S01]  /*9900*/  FFMA.FTZ R20, R70, R20, R119 ;  /* 0x0000001446147223 */ /* 0x000fe20000010077 */
[----:B------:R-:W-:Y:S01]  /*9910*/  FFMA.FTZ R80, R80, R70, R11 ;  /* 0x0000004650507223 */ /* 0x000fe2000001000b */
[-C--:B------:R-:W-:Y:S01]  /*9920*/  FFMA.FTZ R71, R71, R81.reuse, R74 ;  /* 0x0000005147477223 */ /* 0x080fe2000001004a */
[----:B------:R-:W-:Y:S01]  /*9930*/  FFMA.FTZ R57, R70, R81, R57 ;  /* 0x0000005146397223 */ /* 0x000fe20000010039 */
[C---:B------:R-:W-:Y:S01]  /*9940*/  FFMA.FTZ R5, R69.reuse, R100, R0 ;  /* 0x0000006445057223 */ /* 0x040fe20000010000 */
[----:B------:R-:W-:Y:S01]  /*9950*/  FFMA.FTZ R9, R69, R118, R9 ;  /* 0x0000007645097223 */ /* 0x000fe20000010009 */
[C---:B------:R-:W-:Y:S01]  /*9960*/  FFMA.FTZ R10, R68.reuse, R110, R27 ;  /* 0x0000006e440a7223 */ /* 0x040fe2000001001b */
[CC--:B------:R-:W-:Y:S01]  /*9970*/  FFMA.FTZ R8, R68.reuse, R21.reuse, R8 ;  /* 0x0000001544087223 */ /* 0x0c0fe20000010008 */
[C---:B------:R-:W-:Y:S01]  /*9980*/  FFMA.FTZ R0, R68.reuse, R100, R7 ;  /* 0x0000006444007223 */ /* 0x040fe20000010007 */
[----:B------:R-:W-:Y:S01]  /*9990*/  IADD3 R41, R41, 0x20, RZ ;  /* 0x0000002029297810 */ /* 0x000fe20007ffe0ff */
[C---:B------:R-:W-:Y:S01]  /*99a0*/  FFMA.FTZ R53, R67.reuse, R110, R53 ;  /* 0x0000006e43357223 */ /* 0x040fe20000010035 */
[----:B------:R-:W-:Y:S01]  /*99b0*/  FFMA.FTZ R21, R67, R21, R20 ;  /* 0x0000001543157223 */ /* 0x000fe20000010014 */
[----:B------:R-:W-:Y:S01]  /*99c0*/  FFMA.FTZ R23, R23, R67, R80 ;  /* 0x0000004317177223 */ /* 0x000fe20000010050 */
[C---:B------:R-:W-:Y:S01]  /*99d0*/  FFMA.FTZ R7, R67.reuse, R100, R96 ;  /* 0x0000006443077223 */ /* 0x040fe20000010060 */
[-C--:B------:R-:W-:Y:S01]  /*99e0*/  FFMA.FTZ R68, R68, R118.reuse, R71 ;  /* 0x0000007644447223 */ /* 0x080fe20000010047 */
[----:B------:R-:W-:Y:S01]  /*99f0*/  FFMA.FTZ R57, R67, R118, R57 ;  /* 0x0000007643397223 */ /* 0x000fe20000010039 */
[----:B------:R-:W-:Y:S01]  /*9a00*/  FMUL.FTZ R25, R34, R25 ;  /* 0x0000001922197220 */ /* 0x000fe20000410000 */
[C---:B------:R-:W-:Y:S01]  /*9a10*/  FMUL.FTZ R3, R46.reuse, R3 ;  /* 0x000000032e037220 */ /* 0x040fe20000410000 */
[C---:B------:R-:W-:Y:S01]  /*9a20*/  FMUL.FTZ R5, R46.reuse, R5 ;  /* 0x000000052e057220 */ /* 0x040fe20000410000 */
[----:B------:R-:W-:Y:S01]  /*9a30*/  FMUL.FTZ R9, R46, R9 ;  /* 0x000000092e097220 */ /* 0x000fe20000410000 */
[C---:B------:R-:W-:Y:S01]  /*9a40*/  FMUL.FTZ R125, R34.reuse, R125 ;  /* 0x0000007d227d7220 */ /* 0x040fe20000410000 */
[----:B------:R-:W-:Y:S01]  /*9a50*/  FMUL.FTZ R83, R34, R83 ;  /* 0x0000005322537220 */ /* 0x000fe20000410000 */
[----:B------:R-:W-:Y:S01]  /*9a60*/  ISETP.GE.AND P0, PT, R41, R28, PT ;  /* 0x0000001c2900720c */ /* 0x000fe20003f06270 */
[C---:B------:R-:W-:Y:S01]  /*9a70*/  FMUL.FTZ R10, R45.reuse, R10 ;  /* 0x0000000a2d0a7220 */ /* 0x040fe20000410000 */
[C---:B------:R-:W-:Y:S01]  /*9a80*/  FMUL.FTZ R53, R44.reuse, R53 ;  /* 0x000000352c357220 */ /* 0x040fe20000410000 */
[C---:B------:R-:W-:Y:S01]  /*9a90*/  FMUL.FTZ R8, R45.reuse, R8 ;  /* 0x000000082d087220 */ /* 0x040fe20000410000 */
[C---:B------:R-:W-:Y:S01]  /*9aa0*/  FMUL.FTZ R21, R44.reuse, R21 ;  /* 0x000000152c157220 */ /* 0x040fe20000410000 */
[C---:B------:R-:W-:Y:S01]  /*9ab0*/  FMUL.FTZ R2, R45.reuse, R2 ;  /* 0x000000022d027220 */ /* 0x040fe20000410000 */
[C---:B------:R-:W-:Y:S01]  /*9ac0*/  FMUL.FTZ R0, R45.reuse, R0 ;  /* 0x000000002d007220 */ /* 0x040fe20000410000 */
[----:B------:R-:W-:Y:S01]  /*9ad0*/  FMUL.FTZ R68, R45, R68 ;  /* 0x000000442d447220 */ /* 0x000fe20000410000 */
[C---:B------:R-:W-:Y:S01]  /*9ae0*/  FMUL.FTZ R23, R44.reuse, R23 ;  /* 0x000000172c177220 */ /* 0x040fe20000410000 */
[C---:B------:R-:W-:Y:S01]  /*9af0*/  FMUL.FTZ R7, R44.reuse, R7 ;  /* 0x000000072c077220 */ /* 0x040fe20000410000 */
[----:B------:R-:W-:Y:S01]  /*9b00*/  FMUL.FTZ R57, R44, R57 ;  /* 0x000000392c397220 */ /* 0x000fe20000410000 */
[----:B------:R-:W-:-:S02]  /*9b10*/  F2FP.F16.F32.PACK_AB R25, RZ, R25 ;  /* 0x00000019ff19723e */ /* 0x000fc400000000ff */
[----:B------:R-:W-:Y:S02]  /*9b20*/  F2FP.F16.F32.PACK_AB R3, RZ, R3 ;  /* 0x00000003ff03723e */ /* 0x000fe400000000ff */
[----:B------:R-:W-:Y:S02]  /*9b30*/  F2FP.F16.F32.PACK_AB R125, RZ, R125 ;  /* 0x0000007dff7d723e */ /* 0x000fe400000000ff */
[----:B------:R-:W-:Y:S02]  /*9b40*/  F2FP.F16.F32.PACK_AB R5, RZ, R5 ;  /* 0x00000005ff05723e */ /* 0x000fe400000000ff */
[----:B------:R-:W-:Y:S02]  /*9b50*/  F2FP.F16.F32.PACK_AB R83, RZ, R83 ;  /* 0x00000053ff53723e */ /* 0x000fe400000000ff */
[----:B------:R-:W-:Y:S02]  /*9b60*/  F2FP.F16.F32.PACK_AB R9, RZ, R9 ;  /* 0x00000009ff09723e */ /* 0x000fe400000000ff */
        /* <DEDUP_REMOVED lines=10> */
[----:B------:R-:W-:Y:S02]  /*9c10*/  PRMT R25, R25, 0x5410, R3 ;  /* 0x0000541019197816 */ /* 0x000fe40000000003 */
[----:B------:R-:W-:Y:S02]  /*9c20*/  PRMT R125, R125, 0x5410, R5 ;  /* 0x000054107d7d7816 */ /* 0x000fe40000000005 */
[----:B------:R-:W-:-:S02]  /*9c30*/  PRMT R83, R83, 0x5410, R9 ;  /* 0x0000541053537816 */ /* 0x000fc40000000009 */
[----:B------:R-:W-:Y:S02]  /*9c40*/  PRMT R10, R10, 0x5410, R53 ;  /* 0x000054100a0a7816 */ /* 0x000fe40000000035 */
[----:B------:R-:W-:Y:S02]  /*9c50*/  PRMT R8, R8, 0x5410, R21 ;  /* 0x0000541008087816 */ /* 0x000fe40000000015 */
[----:B------:R-:W-:Y:S02]  /*9c60*/  PRMT R2, R2, 0x5410, R23 ;  /* 0x0000541002027816 */ /* 0x000fe40000000017 */
[----:B------:R-:W-:Y:S02]  /*9c70*/  PRMT R0, R0, 0x5410, R7 ;  /* 0x0000541000007816 */ /* 0x000fe40000000007 */
[----:B------:R-:W-:Y:S01]  /*9c80*/  PRMT R68, R68, 0x5410, R57 ;  /* 0x0000541044447816 */ /* 0x000fe20000000039 */
[----:B------:R-:W-:Y:S01]  /*9c90*/  UIADD3 UR4, UR4, 0x40, URZ ;  /* 0x0000004004047890 */ /* 0x000fe2000fffe03f */
[----:B------:R-:W-:-:S02]  /*9ca0*/  HFMA2.MMA R88, R25, 1, 1, R43 ;  /* 0x3c003c0019587835 */ /* 0x000fc4000000002b */
[----:B------:R-:W-:Y:S02]  /*9cb0*/  HFMA2.MMA R62, R125, 1, 1, R62 ;  /* 0x3c003c007d3e7835 */ /* 0x000fe4000000003e */
[----:B------:R-:W-:Y:S01]  /*9cc0*/  HFMA2.MMA R64, R83, 1, 1, R64 ;  /* 0x3c003c0053407835 */ /* 0x000fe20000000040 */
[----:B------:R-:W-:-:S04]  /*9cd0*/  IMAD.WIDE R18, R30, 0x4, R18 ;  /* 0x000000041e127825 */ /* 0x000fc800078e0212 */
[----:B------:R-:W-:Y:S02]  /*9ce0*/  HADD2 R33, R10, R33 ;  /* 0x000000210a217230 */ /* 0x000fe40000000000 */
[----:B------:R-:W-:Y:S02]  /*9cf0*/  HADD2 R47, R8, R47 ;  /* 0x0000002f082f7230 */ /* 0x000fe40000000000 */
[----:B------:R-:W-:Y:S02]  /*9d00*/  HADD2 R87, R2, R42 ;  /* 0x0000002a02577230 */ /* 0x000fe40000000000 */
[----:B------:R-:W-:Y:S02]  /*9d10*/  HADD2 R63, R0, R63 ;  /* 0x0000003f003f7230 */ /* 0x000fe40000000000 */
[----:B------:R-:W-:Y:S01]  /*9d20*/  HADD2 R65, R68, R65 ;  /* 0x0000004144417230 */ /* 0x000fe20000000000 */
[----:B------:R-:W-:Y:S06]  /*9d30*/  @!P0 BRA `(.L_x_417) ;  /* 0xffffff6c00b48947 */ /* 0x000fec000383ffff */
.L_x_415:
[----:B------:R-:W0:Y:S08]  /*9d40*/  S2UR UR4, SR_CTAID.Y ;  /* 0x00000000000479c3 */ /* 0x000e300000002600 */
[----:B------:R-:W1:Y:S01]  /*9d50*/  LDC.64 R2, c[0x0][0x230] ;  /* 0x00008c00ff027b82 */ /* 0x000e620000000a00 */
[----:B0-----:R-:W-:-:S06]  /*9d60*/  USHF.L.U32 UR4, UR4, 0x3, URZ ;  /* 0x0000000304047899 */ /* 0x001fcc000800063f */
[----:B------:R-:W-:-:S04]  /*9d70*/  IMAD R7, R30, UR4, R29 ;  /* 0x000000041e077c24 */ /* 0x000fc8000f8e021d */
[----:B-1----:R-:W-:-:S05]  /*9d80*/  IMAD.WIDE R6, R7, 0x2, R2 ;  /* 0x0000000207067825 */ /* 0x002fca00078e0202 */
[----:B------:R0:W-:Y:S01]  /*9d90*/  ATOM.E.ADD.F16x2.RN.STRONG.GPU P0, RZ, desc[UR8][R6.64], R88 ;  /* 0x0000005806ff79a2 */ /* 0x0001e2000810e1c8 */
[----:B------:R-:W-:Y:S04]  /*9da0*/  BSSY B0, `(.L_x_418) ;  /* 0x000000f000007945 */ /* 0x000fe80003800000 */
[----:B0-----:R-:W-:Y:S05]  /*9db0*/  @P0 BRA `(.L_x_419) ;  /* 0x0000000000340947 */ /* 0x001fea0003800000 */
[----:B------:R-:W0:Y:S02]  /*9dc0*/  QSPC.E.S P0, RZ, [R6] ;  /* 0x0000000006ff73aa */ /* 0x000e240000000500 */
[----:B0-----:R-:W-:Y:S05]  /*9dd0*/  @!P0 BRA `(.L_x_420) ;  /* 0x0000000000208947 */ /* 0x001fea0003800000 */
[----:B------:R-:W-:-:S04]  /*9de0*/  MOV R2, R6 ;  /* 0x0000000600027202 */ /* 0x000fc80000000f00 */
[----:B------:R-:W-:-:S07]  /*9df0*/  MOV R0, R2 ;  /* 0x0000000200007202 */ /* 0x000fce0000000f00 */
.L_x_421:
[----:B------:R-:W0:Y:S02]  /*9e00*/  LDS R2, [R0] ;  /* 0x0000000000027984 */ /* 0x000e240000000800 */
[----:B0-----:R-:W-:-:S10]  /*9e10*/  HFMA2.MMA R3, R2, 1, 1, R88 ;  /* 0x3c003c0002037835 */ /* 0x001fd40000000058 */
[----:B------:R-:W0:Y:S02]  /*9e20*/  ATOMS.CAST.SPIN R3, [R0], R2, R3 ;  /* 0x000000020003738d */ /* 0x000e240001800003 */
[----:B0-----:R-:W-:-:S13]  /*9e30*/  ISETP.EQ.U32.AND P0, PT, R3, 0x1, PT ;  /* 0x000000010300780c */ /* 0x001fda0003f02070 */
[----:B------:R-:W-:Y:S05]  /*9e40*/  @!P0 BRA `(.L_x_421) ;  /* 0xfffffffc00ec8947 */ /* 0x000fea000383ffff */
[----:B------:R-:W-:Y:S05]  /*9e50*/  BRA `(.L_x_419) ;  /* 0x00000000000c7947 */ /* 0x000fea0003800000 */
.L_x_420:
[----:B------:R-:W2:Y:S02]  /*9e60*/  LD.E R0, desc[UR8][R6.64] ;  /* 0x0000000806007980 */ /* 0x000ea4000c101900 */
[----:B--2---:R-:W-:-:S05]  /*9e70*/  IADD3 R3, R88, R0, RZ ;  /* 0x0000000058037210 */ /* 0x004fca0007ffe0ff */
[----:B------:R0:W-:Y:S02]  /*9e80*/  ST.E desc[UR8][R6.64], R3 ;  /* 0x0000000306007985 */ /* 0x0001e4000c101908 */
.L_x_419:
[----:B------:R-:W-:Y:S05]  /*9e90*/  BSYNC B0 ;  /* 0x0000000000007941 */ /* 0x000fea0003800000 */
.L_x_418:
[----:B------:R1:W-:Y:S01]  /*9ea0*/  ATOM.E.ADD.F16x2.RN.STRONG.GPU P0, RZ, desc[UR8][R6.64+0x4], R87 ;  /* 0x0000045706ff79a2 */ /* 0x0003e2000810e1c8 */
[----:B------:R-:W-:Y:S01]  /*9eb0*/  IADD3 R4, P1, R6, 0x4, RZ ;  /* 0x0000000406047810 */ /* 0x000fe20007f3e0ff */
[----:B------:R-:W-:Y:S03]  /*9ec0*/  BSSY B0, `(.L_x_422) ;  /* 0x0000010000007945 */ /* 0x000fe60003800000 */
[----:B------:R-:W-:Y:S01]  /*9ed0*/  IADD3.X R5, RZ, R7, RZ, P1, !PT ;  /* 0x00000007ff057210 */ /* 0x000fe20000ffe4ff */
[----:B-1----:R-:W-:Y:S08]  /*9ee0*/  @P0 BRA `(.L_x_423) ;  /* 0x0000000000340947 */ /* 0x002ff00003800000 */
[----:B------:R-:W1:Y:S02]  /*9ef0*/  QSPC.E.S P0, RZ, [R6+0x4] ;  /* 0x0000040006ff73aa */ /* 0x000e640000000500 */
[----:B-1----:R-:W-:Y:S05]  /*9f00*/  @!P0 BRA `(.L_x_424) ;  /* 0x0000000000208947 */ /* 0x002fea0003800000 */
[----:B------:R-:W-:-:S04]  /*9f10*/  MOV R2, R6 ;  /* 0x0000000600027202 */ /* 0x000fc80000000f00 */
[----:B------:R-:W-:-:S07]  /*9f20*/  MOV R0, R2 ;  /* 0x0000000200007202 */ /* 0x000fce0000000f00 */
.L_x_425:
[----:B------:R-:W0:Y:S02]  /*9f30*/  LDS R2, [R0+0x4] ;  /* 0x0000040000027984 */ /* 0x000e240000000800 */
[----:B0-----:R-:W-:-:S06]  /*9f40*/  HADD2 R3, R2, R87 ;  /* 0x0000005702037230 */ /* 0x001fcc0000000000 */
[----:B------:R-:W0:Y:S02]  /*9f50*/  ATOMS.CAST.SPIN R3, [R0+0x4], R2, R3 ;  /* 0x000004020003738d */ /* 0x000e240001800003 */
[----:B0-----:R-:W-:-:S13]  /*9f60*/  ISETP.EQ.U32.AND P0, PT, R3, 0x1, PT ;  /* 0x000000010300780c */ /* 0x001fda0003f02070 */
[----:B------:R-:W-:Y:S05]  /*9f70*/  @!P0 BRA `(.L_x_425) ;  /* 0xfffffffc00ec8947 */ /* 0x000fea000383ffff */
[----:B------:R-:W-:Y:S05]  /*9f80*/  BRA `(.L_x_423) ;  /* 0x00000000000c7947 */ /* 0x000fea0003800000 */
.L_x_424:
[----:B------:R-:W0:Y:S02]  /*9f90*/  LD.E R0, desc[UR8][R6.64+0x4] ;  /* 0x0000040806007980 */ /* 0x000e24000c101900 */
[----:B0-----:R-:W-:-:S05]  /*9fa0*/  IADD3 R3, R87, R0, RZ ;  /* 0x0000000057037210 */ /* 0x001fca0007ffe0ff */
[----:B------:R1:W-:Y:S02]  /*9fb0*/  ST.E desc[UR8][R6.64+0x4], R3 ;  /* 0x0000040306007985 */ /* 0x0003e4000c101908 */
.L_x_423:
[----:B------:R-:W-:Y:S05]  /*9fc0*/  BSYNC B0 ;  /* 0x0000000000007941 */ /* 0x000fea0003800000 */
.L_x_422:
[----:B01----:R-:W-:-:S05]  /*9fd0*/  IMAD.WIDE R6, R30, 0x2, R6 ;  /* 0x000000021e067825 */ /* 0x003fca00078e0206 */
[----:B------:R0:W-:Y:S01]  /*9fe0*/  ATOM.E.ADD.F16x2.RN.STRONG.GPU P0, RZ, desc[UR8][R6.64], R61 ;  /* 0x0000003d06ff79a2 */ /* 0x0001e2000810e1c8 */
[----:B------:R-:W-:Y:S04]  /*9ff0*/  BSSY B0, `(.L_x_426) ;  /* 0x000000f000007945 */ /* 0x000fe80003800000 */
[----:B0-----:R-:W-:Y:S05]  /*a000*/  @P0 BRA `(.L_x_427) ;  /* 0x0000000000340947 */ /* 0x001fea0003800000 */
[----:B------:R-:W0:Y:S02]  /*a010*/  QSPC.E.S P0, RZ, [R6] ;  /* 0x0000000006ff73aa */ /* 0x000e240000000500 */
[----:B0-----:R-:W-:Y:S05]  /*a020*/  @!P0 BRA `(.L_x_428) ;  /* 0x0000000000208947 */ /* 0x001fea0003800000 */
[----:B------:R-:W-:-:S04]  /*a030*/  MOV R2, R6 ;  /* 0x0000000600027202 */ /* 0x000fc80000000f00 */
[----:B------:R-:W-:-:S07]  /*a040*/  MOV R0, R2 ;  /* 0x0000000200007202 */ /* 0x000fce0000000f00 */
.L_x_429:
[----:B------:R-:W0:Y:S02]  /*a050*/  LDS R2, [R0] ;  /* 0x0000000000027984 */ /* 0x000e240000000800 */
[----:B0-----:R-:W-:-:S10]  /*a060*/  HFMA2.MMA R3, R2, 1, 1, R61 ;  /* 0x3c003c0002037835 */ /* 0x001fd4000000003d */
[----:B------:R-:W0:Y:S02]  /*a070*/  ATOMS.CAST.SPIN R3, [R0], R2, R3 ;  /* 0x000000020003738d */ /* 0x000e240001800003 */
[----:B0-----:R-:W-:-:S13]  /*a080*/  ISETP.EQ.U32.AND P0, PT, R3, 0x1, PT ;  /* 0x000000010300780c */ /* 0x001fda0003f02070 */
[----:B------:R-:W-:Y:S05]  /*a090*/  @!P0 BRA `(.L_x_429) ;  /* 0xfffffffc00ec8947 */ /* 0x000fea000383ffff */
[----:B------:R-:W-:Y:S05]  /*a0a0*/  BRA `(.L_x_427) ;  /* 0x00000000000c7947 */ /* 0x000fea0003800000 */
.L_x_428:
[----:B------:R-:W2:Y:S02]  /*a0b0*/  LD.E R0, desc[UR8][R6.64] ;  /* 0x0000000806007980 */ /* 0x000ea4000c101900 */
[----:B--2---:R-:W-:-:S05]  /*a0c0*/  IADD3 R3, R61, R0, RZ ;  /* 0x000000003d037210 */ /* 0x004fca0007ffe0ff */
[----:B------:R0:W-:Y:S02]  /*a0d0*/  ST.E desc[UR8][R6.64], R3 ;  /* 0x0000000306007985 */ /* 0x0001e4000c101908 */
.L_x_427:
[----:B------:R-:W-:Y:S05]  /*a0e0*/  BSYNC B0 ;  /* 0x0000000000007941 */ /* 0x000fea0003800000 */
.L_x_426:
[----:B------:R-:W-:-:S05]  /*a0f0*/  IMAD.WIDE R4, R30, 0x2, R4 ;  /* 0x000000021e047825 */ /* 0x000fca00078e0204 */
[----:B------:R1:W-:Y:S01]  /*a100*/  ATOM.E.ADD.F16x2.RN.STRONG.GPU P0, RZ, desc[UR8][R4.64], R60 ;  /* 0x0000003c04ff79a2 */ /* 0x0003e2000810e1c8 */
[----:B------:R-:W-:Y:S04]  /*a110*/  BSSY B0, `(.L_x_430) ;  /* 0x000000f000007945 */ /* 0x000fe80003800000 */
[----:B-1----:R-:W-:Y:S05]  /*a120*/  @P0 BRA `(.L_x_431) ;  /* 0x0000000000340947 */ /* 0x002fea0003800000 */
[----:B------:R-:W1:Y:S02]  /*a130*/  QSPC.E.S P0, RZ, [R4] ;  /* 0x0000000004ff73aa */ /* 0x000e640000000500 */
[----:B-1----:R-:W-:Y:S05]  /*a140*/  @!P0 BRA `(.L_x_432) ;  /* 0x0000000000208947 */ /* 0x002fea0003800000 */
[----:B------:R-:W-:-:S04]  /*a150*/  MOV R2, R4 ;  /* 0x0000000400027202 */ /* 0x000fc80000000f00 */
[----:B------:R-:W-:-:S07]  /*a160*/  MOV R0, R2 ;  /* 0x0000000200007202 */ /* 0x000fce0000000f00 */
.L_x_433:
[----:B------:R-:W0:Y:S02]  /*a170*/  LDS R2, [R0] ;  /* 0x0000000000027984 */ /* 0x000e240000000800 */
[----:B0-----:R-:W-:-:S06]  /*a180*/  HADD2 R3, R2, R60 ;  /* 0x0000003c02037230 */ /* 0x001fcc0000000000 */
[----:B------:R-:W0:Y:S02]  /*a190*/  ATOMS.CAST.SPIN R3, [R0], R2, R3 ;  /* 0x000000020003738d */ /* 0x000e240001800003 */
[----:B0-----:R-:W-:-:S13]  /*a1a0*/  ISETP.EQ.U32.AND P0, PT, R3, 0x1, PT ;  /* 0x000000010300780c */ /* 0x001fda0003f02070 */
[----:B------:R-:W-:Y:S05]  /*a1b0*/  @!P0 BRA `(.L_x_433) ;  /* 0xfffffffc00ec8947 */ /* 0x000fea000383ffff */
[----:B------:R-:W-:Y:S05]  /*a1c0*/  BRA `(.L_x_431) ;  /* 0x00000000000c7947 */ /* 0x000fea0003800000 */
.L_x_432:
[----:B------:R-:W0:Y:S02]  /*a1d0*/  LD.E R0, desc[UR8][R4.64] ;  /* 0x0000000804007980 */ /* 0x000e24000c101900 */
[----:B0-----:R-:W-:-:S05]  /*a1e0*/  IADD3 R3, R60, R0, RZ ;  /* 0x000000003c037210 */ /* 0x001fca0007ffe0ff */
[----:B------:R1:W-:Y:S02]  /*a1f0*/  ST.E desc[UR8][R4.64], R3 ;  /* 0x0000000304007985 */ /* 0x0003e4000c101908 */
.L_x_431:
[----:B------:R-:W-:Y:S05]  /*a200*/  BSYNC B0 ;  /* 0x0000000000007941 */ /* 0x000fea0003800000 */
.L_x_430:
[----:B------:R-:W-:-:S05]  /*a210*/  IMAD.WIDE R8, R30, 0x2, R6 ;  /* 0x000000021e087825 */ /* 0x000fca00078e0206 */
[----:B------:R2:W-:Y:S01]  /*a220*/  ATOM.E.ADD.F16x2.RN.STRONG.GPU P0, RZ, desc[UR8][R8.64], R112 ;  /* 0x0000007008ff79a2 */ /* 0x0005e2000810e1c8 */
[----:B------:R-:W-:Y:S04]  /*a230*/  BSSY B0, `(.L_x_434) ;  /* 0x000000f000007945 */ /* 0x000fe80003800000 */
[----:B--2---:R-:W-:Y:S05]  /*a240*/  @P0 BRA `(.L_x_435) ;  /* 0x0000000000340947 */ /* 0x004fea0003800000 */
[----:B------:R-:W2:Y:S02]  /*a250*/  QSPC.E.S P0, RZ, [R8] ;  /* 0x0000000008ff73aa */ /* 0x000ea40000000500 */
[----:B--2---:R-:W-:Y:S05]  /*a260*/  @!P0 BRA `(.L_x_436) ;  /* 0x0000000000208947 */ /* 0x004fea0003800000 */
[----:B------:R-:W-:-:S04]  /*a270*/  MOV R2, R8 ;  /* 0x0000000800027202 */ /* 0x000fc80000000f00 */
[----:B------:R-:W-:-:S07]  /*a280*/  MOV R0, R2 ;  /* 0x0000000200007202 */ /* 0x000fce0000000f00 */
.L_x_437:
[----:B------:R-:W0:Y:S02]  /*a290*/  LDS R2, [R0] ;  /* 0x0000000000027984 */ /* 0x000e240000000800 */
[----:B01----:R-:W-:-:S10]  /*a2a0*/  HFMA2.MMA R3, R2, 1, 1, R112 ;  /* 0x3c003c0002037835 */ /* 0x003fd40000000070 */
[----:B------:R-:W0:Y:S02]  /*a2b0*/  ATOMS.CAST.SPIN R3, [R0], R2, R3 ;  /* 0x000000020003738d */ /* 0x000e240001800003 */
[----:B0-----:R-:W-:-:S13]  /*a2c0*/  ISETP.EQ.U32.AND P0, PT, R3, 0x1, PT ;  /* 0x000000010300780c */ /* 0x001fda0003f02070 */
[----:B------:R-:W-:Y:S05]  /*a2d0*/  @!P0 BRA `(.L_x_437) ;  /* 0xfffffffc00ec8947 */ /* 0x000fea000383ffff */
[----:B------:R-:W-:Y:S05]  /*a2e0*/  BRA `(.L_x_435) ;  /* 0x00000000000c7947 */ /* 0x000fea0003800000 */
.L_x_436:
[----:B------:R-:W0:Y:S02]  /*a2f0*/  LD.E R0, desc[UR8][R8.64] ;  /* 0x0000000808007980 */ /* 0x000e24000c101900 */
[----:B01----:R-:W-:-:S05]  /*a300*/  IADD3 R3, R112, R0, RZ ;  /* 0x0000000070037210 */ /* 0x003fca0007ffe0ff */
[----:B------:R2:W-:Y:S02]  /*a310*/  ST.E desc[UR8][R8.64], R3 ;  /* 0x0000000308007985 */ /* 0x0005e4000c101908 */
.L_x_435:
[----:B------:R-:W-:Y:S05]  /*a320*/  BSYNC B0 ;  /* 0x0000000000007941 */ /* 0x000fea0003800000 */
.L_x_434:
[----:B012---:R-:W-:Y:S01]  /*a330*/  HFMA2.MMA R3, -RZ, RZ, 0, 0 ;  /* 0x00000000ff037435 */ /* 0x007fe200000001ff */
[----:B------:R-:W-:-:S07]  /*a340*/  MOV R2, 0x4 ;  /* 0x0000000400027802 */ /* 0x000fce0000000f00 */
[----:B------:R-:W-:-:S03]  /*a350*/  IMAD.WIDE R2, R30, 0x2, R2 ;  /* 0x000000021e027825 */ /* 0x000fc600078e0202 */
[----:B------:R-:W-:-:S04]  /*a360*/  IADD3 R4, P0, R6, R2, RZ ;  /* 0x0000000206047210 */ /* 0x000fc80007f1e0ff */
[----:B------:R-:W-:-:S08]  /*a370*/  IADD3.X R5, R7, R3, RZ, P0, !PT ;  /* 0x0000000307057210 */ /* 0x000fd000007fe4ff */
[----:B------:R0:W-:Y:S01]  /*a380*/  ATOM.E.ADD.F16x2.RN.STRONG.GPU P0, RZ, desc[UR8][R4.64], R49 ;  /* 0x0000003104ff79a2 */ /* 0x0001e2000810e1c8 */
[----:B------:R-:W-:Y:S04]  /*a390*/  BSSY B0, `(.L_x_438) ;  /* 0x000000e000007945 */ /* 0x000fe80003800000 */
[----:B0-----:R-:W-:Y:S05]  /*a3a0*/  @P0 BRA `(.L_x_439) ;  /* 0x0000000000300947 */ /* 0x001fea0003800000 */
[----:B------:R-:W0:Y:S02]  /*a3b0*/  QSPC.E.S P0, RZ, [R4] ;  /* 0x0000000004ff73aa */ /* 0x000e240000000500 */
[----:B0-----:R-:W-:Y:S05]  /*a3c0*/  @!P0 BRA `(.L_x_440) ;  /* 0x00000000001c8947 */ /* 0x001fea0003800000 */
[----:B------:R-:W-:-:S07]  /*a3d0*/  MOV R0, R4 ;  /* 0x0000000400007202 */ /* 0x000fce0000000f00 */
.L_x_441:
[----:B------:R-:W0:Y:S02]  /*a3e0*/  LDS R4, [R0] ;  /* 0x0000000000047984 */ /* 0x000e240000000800 */
[----:B0-----:R-:W-:-:S06]  /*a3f0*/  HADD2 R5, R4, R49 ;  /* 0x0000003104057230 */ /* 0x001fcc0000000000 */
[----:B------:R-:W0:Y:S02]  /*a400*/  ATOMS.CAST.SPIN R5, [R0], R4, R5 ;  /* 0x000000040005738d */ /* 0x000e240001800005 */
[----:B0-----:R-:W-:-:S13]  /*a410*/  ISETP.EQ.U32.AND P0, PT, R5, 0x1, PT ;  /* 0x000000010500780c */ /* 0x001fda0003f02070 */
[----:B------:R-:W-:Y:S05]  /*a420*/  @!P0 BRA `(.L_x_441) ;  /* 0xfffffffc00ec8947 */ /* 0x000fea000383ffff */
[----:B------:R-:W-:Y:S05]  /*a430*/  BRA `(.L_x_439) ;  /* 0x00000000000c7947 */ /* 0x000fea0003800000 */
.L_x_440:
[----:B------:R-:W2:Y:S02]  /*a440*/  LD.E R0, desc[UR8][R4.64] ;  /* 0x0000000804007980 */ /* 0x000ea4000c101900 */
[----:B--2---:R-:W-:-:S05]  /*a450*/  IADD3 R7, R49, R0, RZ ;  /* 0x0000000031077210 */ /* 0x004fca0007ffe0ff */
[----:B------:R0:W-:Y:S02]  /*a460*/  ST.E desc[UR8][R4.64], R7 ;  /* 0x0000000704007985 */ /* 0x0001e4000c101908 */
.L_x_439:
[----:B------:R-:W-:Y:S05]  /*a470*/  BSYNC B0 ;  /* 0x0000000000007941 */ /* 0x000fea0003800000 */
.L_x_438:
[----:B0-----:R-:W-:-:S05]  /*a480*/  IMAD.WIDE R6, R30, 0x2, R8 ;  /* 0x000000021e067825 */ /* 0x001fca00078e0208 */
[----:B------:R0:W-:Y:S01]  /*a490*/  ATOM.E.ADD.F16x2.RN.STRONG.GPU P0, RZ, desc[UR8][R6.64], R52 ;  /* 0x0000003406ff79a2 */ /* 0x0001e2000810e1c8 */
[----:B------:R-:W-:Y:S04]  /*a4a0*/  BSSY B0, `(.L_x_442) ;  /* 0x000000f000007945 */ /* 0x000fe80003800000 */
[----:B0-----:R-:W-:Y:S05]  /*a4b0*/  @P0 BRA `(.L_x_443) ;  /* 0x0000000000340947 */ /* 0x001fea0003800000 */
[----:B------:R-:W0:Y:S02]  /*a4c0*/  QSPC.E.S P0, RZ, [R6] ;  /* 0x0000000006ff73aa */ /* 0x000e240000000500 */
[----:B0-----:R-:W-:Y:S05]  /*a4d0*/  @!P0 BRA `(.L_x_444) ;  /* 0x0000000000208947 */ /* 0x001fea0003800000 */
[----:B------:R-:W-:-:S04]  /*a4e0*/  MOV R4, R6 ;  /* 0x0000000600047202 */ /* 0x000fc80000000f00 */
[----:B------:R-:W-:-:S07]  /*a4f0*/  MOV R0, R4 ;  /* 0x0000000400007202 */ /* 0x000fce0000000f00 */
.L_x_445:
[----:B------:R-:W0:Y:S02]  /*a500*/  LDS R4, [R0] ;  /* 0x0000000000047984 */ /* 0x000e240000000800 */
[----:B0-----:R-:W-:-:S10]  /*a510*/  HFMA2.MMA R5, R4, 1, 1, R52 ;  /* 0x3c003c0004057835 */ /* 0x001fd40000000034 */
[----:B------:R-:W0:Y:S02]  /*a520*/  ATOMS.CAST.SPIN R5, [R0], R4, R5 ;  /* 0x000000040005738d */ /* 0x000e240001800005 */
[----:B0-----:R-:W-:-:S13]  /*a530*/  ISETP.EQ.U32.AND P0, PT, R5, 0x1, PT ;  /* 0x000000010500780c */ /* 0x001fda0003f02070 */
[----:B------:R-:W-:Y:S05]  /*a540*/  @!P0 BRA `(.L_x_445) ;  /* 0xfffffffc00ec8947 */ /* 0x000fea000383ffff */
[----:B------:R-:W-:Y:S05]  /*a550*/  BRA `(.L_x_443) ;  /* 0x00000000000c7947 */ /* 0x000fea0003800000 */
.L_x_444:
[----:B------:R-:W2:Y:S02]  /*a560*/  LD.E R0, desc[UR8][R6.64] ;  /* 0x0000000806007980 */ /* 0x000ea4000c101900 */
[----:B--2---:R-:W-:-:S05]  /*a570*/  IADD3 R5, R52, R0, RZ ;  /* 0x0000000034057210 */ /* 0x004fca0007ffe0ff */
[----:B------:R0:W-:Y:S02]  /*a580*/  ST.E desc[UR8][R6.64], R5 ;  /* 0x0000000506007985 */ /* 0x0001e4000c101908 */
.L_x_443:
[----:B------:R-:W-:Y:S05]  /*a590*/  BSYNC B0 ;  /* 0x0000000000007941 */ /* 0x000fea0003800000 */
.L_x_442:
[----:B------:R-:W-:-:S04]  /*a5a0*/  IADD3 R4, P0, R8, R2, RZ ;  /* 0x0000000208047210 */ /* 0x000fc80007f1e0ff */
[----:B0-----:R-:W-:-:S08]  /*a5b0*/  IADD3.X R5, R9, R3, RZ, P0, !PT ;  /* 0x0000000309057210 */ /* 0x001fd000007fe4ff */
[----:B------:R0:W-:Y:S01]  /*a5c0*/  ATOM.E.ADD.F16x2.RN.STRONG.GPU P0, RZ, desc[UR8][R4.64], R33 ;  /* 0x0000002104ff79a2 */ /* 0x0001e2000810e1c8 */
[----:B------:R-:W-:Y:S04]  /*a5d0*/  BSSY B0, `(.L_x_446) ;  /* 0x000000e000007945 */ /* 0x000fe80003800000 */
[----:B0-----:R-:W-:Y:S05]  /*a5e0*/  @P0 BRA `(.L_x_447) ;  /* 0x0000000000300947 */ /* 0x001fea0003800000 */
[----:B------:R-:W0:Y:S02]  /*a5f0*/  QSPC.E.S P0, RZ, [R4] ;  /* 0x0000000004ff73aa */ /* 0x000e240000000500 */
[----:B0-----:R-:W-:Y:S05]  /*a600*/  @!P0 BRA `(.L_x_448) ;  /* 0x00000000001c8947 */ /* 0x001fea0003800000 */
[----:B------:R-:W-:-:S07]  /*a610*/  MOV R0, R4 ;  /* 0x0000000400007202 */ /* 0x000fce0000000f00 */
.L_x_449:
[----:B------:R-:W0:Y:S02]  /*a620*/  LDS R4, [R0] ;  /* 0x0000000000047984 */ /* 0x000e240000000800 */
[----:B0-----:R-:W-:-:S06]  /*a630*/  HADD2 R5, R4, R33 ;  /* 0x0000002104057230 */ /* 0x001fcc0000000000 */
[----:B------:R-:W0:Y:S02]  /*a640*/  ATOMS.CAST.SPIN R5, [R0], R4, R5 ;  /* 0x000000040005738d */ /* 0x000e240001800005 */
[----:B0-----:R-:W-:-:S13]  /*a650*/  ISETP.EQ.U32.AND P0, PT, R5, 0x1, PT ;  /* 0x000000010500780c */ /* 0x001fda0003f02070 */
[----:B------:R-:W-:Y:S05]  /*a660*/  @!P0 BRA `(.L_x_449) ;  /* 0xfffffffc00ec8947 */ /* 0x000fea000383ffff */
[----:B------:R-:W-:Y:S05]  /*a670*/  BRA `(.L_x_447) ;  /* 0x00000000000c7947 */ /* 0x000fea0003800000 */
.L_x_448:
[----:B------:R-:W2:Y:S02]  /*a680*/  LD.E R0, desc[UR8][R4.64] ;  /* 0x0000000804007980 */ /* 0x000ea4000c101900 */
[----:B--2---:R-:W-:-:S05]  /*a690*/  IADD3 R9, R33, R0, RZ ;  /* 0x0000000021097210 */ /* 0x004fca0007ffe0ff */
[----:B------:R0:W-:Y:S02]  /*a6a0*/  ST.E desc[UR8][R4.64], R9 ;  /* 0x0000000904007985 */ /* 0x0001e4000c101908 */
.L_x_447:
[----:B------:R-:W-:Y:S05]  /*a6b0*/  BSYNC B0 ;  /* 0x0000000000007941 */ /* 0x000fea0003800000 */
.L_x_446:
        /* <DEDUP_REMOVED lines=8> */
.L_x_453:
[----:B------:R-:W0:Y:S02]  /*a740*/  LDS R4, [R0] ;  /* 0x0000000000047984 */ /* 0x000e240000000800 */
[----:B0-----:R-:W-:-:S10]  /*a750*/  HFMA2.MMA R5, R4, 1, 1, R50 ;  /* 0x3c003c0004057835 */ /* 0x001fd40000000032 */
[----:B------:R-:W0:Y:S02]  /*a760*/  ATOMS.CAST.SPIN R5, [R0], R4, R5 ;  /* 0x000000040005738d */ /* 0x000e240001800005 */
[----:B0-----:R-:W-:-:S13]  /*a770*/  ISETP.EQ.U32.AND P0, PT, R5, 0x1, PT ;  /* 0x000000010500780c */ /* 0x001fda0003f02070 */
[----:B------:R-:W-:Y:S05]  /*a780*/  @!P0 BRA `(.L_x_453) ;  /* 0xfffffffc00ec8947 */ /* 0x000fea000383ffff */
[----:B------:R-:W-:Y:S05]  /*a790*/  BRA `(.L_x_451) ;  /* 0x00000000000c7947 */ /* 0x000fea0003800000 */
.L_x_452:
[----:B------:R-:W2:Y:S02]  /*a7a0*/  LD.E R0, desc[UR8][R8.64] ;  /* 0x0000000808007980 */ /* 0x000ea4000c101900 */
[----:B--2---:R-:W-:-:S05]  /*a7b0*/  IADD3 R5, R50, R0, RZ ;  /* 0x0000000032057210 */ /* 0x004fca0007ffe0ff */
[----:B------:R0:W-:Y:S02]  /*a7c0*/  ST.E desc[UR8][R8.64], R5 ;  /* 0x0000000508007985 */ /* 0x0001e4000c101908 */
.L_x_451:
[----:B------:R-:W-:Y:S05]  /*a7d0*/  BSYNC B0 ;  /* 0x0000000000007941 */ /* 0x000fea0003800000 */
.L_x_450:
        /* <DEDUP_REMOVED lines=8> */
.L_x_457:
[----:B------:R-:W0:Y:S02]  /*a860*/  LDS R4, [R0] ;  /* 0x0000000000047984 */ /* 0x000e240000000800 */
[----:B0-----:R-:W-:-:S06]  /*a870*/  HADD2 R5, R4, R48 ;  /* 0x0000003004057230 */ /* 0x001fcc0000000000 */
[----:B------:R-:W0:Y:S02]  /*a880*/  ATOMS.CAST.SPIN R5, [R0], R4, R5 ;  /* 0x000000040005738d */ /* 0x000e240001800005 */
[----:B0-----:R-:W-:-:S13]  /*a890*/  ISETP.EQ.U32.AND P0, PT, R5, 0x1, PT ;  /* 0x000000010500780c */ /* 0x001fda0003f02070 */
[----:B------:R-:W-:Y:S05]  /*a8a0*/  @!P0 BRA `(.L_x_457) ;  /* 0xfffffffc00ec8947 */ /* 0x000fea000383ffff */
[----:B------:R-:W-:Y:S05]  /*a8b0*/  BRA `(.L_x_455) ;  /* 0x00000000000c7947 */ /* 0x000fea0003800000 */
.L_x_456:
[----:B------:R-:W2:Y:S02]  /*a8c0*/  LD.E R0, desc[UR8][R4.64] ;  /* 0x0000000804007980 */ /* 0x000ea4000c101900 */
[----:B--2---:R-:W-:-:S05]  /*a8d0*/  IADD3 R7, R48, R0, RZ ;  /* 0x0000000030077210 */ /* 0x004fca0007ffe0ff */
[----:B------:R0:W-:Y:S02]  /*a8e0*/  ST.E desc[UR8][R4.64], R7 ;  /* 0x0000000704007985 */ /* 0x0001e4000c101908 */
.L_x_455:
[----:B------:R-:W-:Y:S05]  /*a8f0*/  BSYNC B0 ;  /* 0x0000000000007941 */ /* 0x000fea0003800000 */
.L_x_454:
        /* <DEDUP_REMOVED lines=8> */
.L_x_461:
[----:B------:R-:W0:Y:S02]  /*a980*/  LDS R4, [R0] ;  /* 0x0000000000047984 */ /* 0x000e240000000800 */
[----:B0-----:R-:W-:-:S10]  /*a990*/  HFMA2.MMA R5, R4, 1, 1, R51 ;  /* 0x3c003c0004057835 */ /* 0x001fd40000000033 */
[----:B------:R-:W0:Y:S02]  /*a9a0*/  ATOMS.CAST.SPIN R5, [R0], R4, R5 ;  /* 0x000000040005738d */ /* 0x000e240001800005 */
[----:B0-----:R-:W-:-:S13]  /*a9b0*/  ISETP.EQ.U32.AND P0, PT, R5, 0x1, PT ;  /* 0x000000010500780c */ /* 0x001fda0003f02070 */
[----:B------:R-:W-:Y:S05]  /*a9c0*/  @!P0 BRA `(.L_x_461) ;  /* 0xfffffffc00ec8947 */ /* 0x000fea000383ffff */
[----:B------:R-:W-:Y:S05]  /*a9d0*/  BRA `(.L_x_459) ;  /* 0x00000000000c7947 */ /* 0x000fea0003800000 */
.L_x_460:
[----:B------:R-:W2:Y:S02]  /*a9e0*/  LD.E R0, desc[UR8][R6.64] ;  /* 0x0000000806007980 */ /* 0x000ea4000c101900 */
[----:B--2---:R-:W-:-:S05]  /*a9f0*/  IADD3 R5, R51, R0, RZ ;  /* 0x0000000033057210 */ /* 0x004fca0007ffe0ff */
[----:B------:R0:W-:Y:S02]  /*aa00*/  ST.E desc[UR8][R6.64], R5 ;  /* 0x0000000506007985 */ /* 0x0001e4000c101908 */
.L_x_459:
[----:B------:R-:W-:Y:S05]  /*aa10*/  BSYNC B0 ;  /* 0x0000000000007941 */ /* 0x000fea0003800000 */
.L_x_458:
        /* <DEDUP_REMOVED lines=8> */
.L_x_465:
[----:B------:R-:W0:Y:S02]  /*aaa0*/  LDS R4, [R0] ;  /* 0x0000000000047984 */ /* 0x000e240000000800 */
[----:B0-----:R-:W-:-:S06]  /*aab0*/  HADD2 R5, R4, R47 ;  /* 0x0000002f04057230 */ /* 0x001fcc0000000000 */
[----:B------:R-:W0:Y:S02]  /*aac0*/  ATOMS.CAST.SPIN R5, [R0], R4, R5 ;  /* 0x000000040005738d */ /* 0x000e240001800005 */
[----:B0-----:R-:W-:-:S13]  /*aad0*/  ISETP.EQ.U32.AND P0, PT, R5, 0x1, PT ;  /* 0x000000010500780c */ /* 0x001fda0003f02070 */
[----:B------:R-:W-:Y:S05]  /*aae0*/  @!P0 BRA `(.L_x_465) ;  /* 0xfffffffc00ec8947 */ /* 0x000fea000383ffff */
[----:B------:R-:W-:Y:S05]  /*aaf0*/  BRA `(.L_x_463) ;  /* 0x00000000000c7947 */ /* 0x000fea0003800000 */
.L_x_464:
[----:B------:R-:W2:Y:S02]  /*ab00*/  LD.E R0, desc[UR8][R4.64] ;  /* 0x0000000804007980 */ /* 0x000ea4000c101900 */
[----:B--2---:R-:W-:-:S05]  /*ab10*/  IADD3 R9, R47, R0, RZ ;  /* 0x000000002f097210 */ /* 0x004fca0007ffe0ff */
[----:B------:R0:W-:Y:S02]  /*ab20*/  ST.E desc[UR8][R4.64], R9 ;  /* 0x0000000904007985 */ /* 0x0001e4000c101908 */
.L_x_463:
[----:B------:R-:W-:Y:S05]  /*ab30*/  BSYNC B0 ;  /* 0x0000000000007941 */ /* 0x000fea0003800000 */
.L_x_462:
        /* <DEDUP_REMOVED lines=8> */
.L_x_469:
[----:B------:R-:W0:Y:S02]  /*abc0*/  LDS R4, [R0] ;  /* 0x0000000000047984 */ /* 0x000e240000000800 */
[----:B0-----:R-:W-:-:S10]  /*abd0*/  HFMA2.MMA R5, R4, 1, 1, R62 ;  /* 0x3c003c0004057835 */ /* 0x001fd4000000003e */
[----:B------:R-:W0:Y:S02]  /*abe0*/  ATOMS.CAST.SPIN R5, [R0], R4, R5 ;  /* 0x000000040005738d */ /* 0x000e240001800005 */
[----:B0-----:R-:W-:-:S13]  /*abf0*/  ISETP.EQ.U32.AND P0, PT, R5, 0x1, PT ;  /* 0x000000010500780c */ /* 0x001fda0003f02070 */
[----:B------:R-:W-:Y:S05]  /*ac00*/  @!P0 BRA `(.L_x_469) ;  /* 0xfffffffc00ec8947 */ /* 0x000fea000383ffff */
[----:B------:R-:W-:Y:S05]  /*ac10*/  BRA `(.L_x_467) ;  /* 0x00000000000c7947 */ /* 0x000fea0003800000 */
.L_x_468:
[----:B------:R-:W2:Y:S02]  /*ac20*/  LD.E R0, desc[UR8][R8.64] ;  /* 0x0000000808007980 */ /* 0x000ea4000c101900 */
[----:B--2---:R-:W-:-:S05]  /*ac30*/  IADD3 R5, R62, R0, RZ ;  /* 0x000000003e057210 */ /* 0x004fca0007ffe0ff */
[----:B------:R0:W-:Y:S02]  /*ac40*/  ST.E desc[UR8][R8.64], R5 ;  /* 0x0000000508007985 */ /* 0x0001e4000c101908 */
.L_x_467:
[----:B------:R-:W-:Y:S05]  /*ac50*/  BSYNC B0 ;  /* 0x0000000000007941 */ /* 0x000fea0003800000 */
.L_x_466:
        /* <DEDUP_REMOVED lines=8> */
.L_x_473:
[----:B------:R-:W0:Y:S02]  /*ace0*/  LDS R4, [R0] ;  /* 0x0000000000047984 */ /* 0x000e240000000800 */
[----:B0-----:R-:W-:-:S06]  /*acf0*/  HADD2 R5, R4, R63 ;  /* 0x0000003f04057230 */ /* 0x001fcc0000000000 */
[----:B------:R-:W0:Y:S02]  /*ad00*/  ATOMS.CAST.SPIN R5, [R0], R4, R5 ;  /* 0x000000040005738d */ /* 0x000e240001800005 */
[----:B0-----:R-:W-:-:S13]  /*ad10*/  ISETP.EQ.U32.AND P0, PT, R5, 0x1, PT ;  /* 0x000000010500780c */ /* 0x001fda0003f02070 */
[----:B------:R-:W-:Y:S05]  /*ad20*/  @!P0 BRA `(.L_x_473) ;  /* 0xfffffffc00ec8947 */ /* 0x000fea000383ffff */
[----:B------:R-:W-:Y:S05]  /*ad30*/  BRA `(.L_x_471) ;  /* 0x00000000000c7947 */ /* 0x000fea0003800000 */
.L_x_472:
[----:B------:R-:W2:Y:S02]  /*ad40*/  LD.E R0, desc[UR8][R4.64] ;  /* 0x0000000804007980 */ /* 0x000ea4000c101900 */
[----:B--2---:R-:W-:-:S05]  /*ad50*/  IADD3 R7, R63, R0, RZ ;  /* 0x000000003f077210 */ /* 0x004fca0007ffe0ff */
[----:B------:R0:W-:Y:S02]  /*ad60*/  ST.E desc[UR8][R4.64], R7 ;  /* 0x0000000704007985 */ /* 0x0001e4000c101908 */
.L_x_471:
[----:B------:R-:W-:Y:S05]  /*ad70*/  BSYNC B0 ;  /* 0x0000000000007941 */ /* 0x000fea0003800000 */
.L_x_470:
[----:B0-----:R-:W-:-:S05]  /*ad80*/  IMAD.WIDE R4, R30, 0x2, R8 ;  /* 0x000000021e047825 */ /* 0x001fca00078e0208 */
[----:B------:R0:W-:Y:S01]  /*ad90*/  ATOM.E.ADD.F16x2.RN.STRONG.GPU P0, RZ, desc[UR8][R4.64], R64 ;  /* 0x0000004004ff79a2 */ /* 0x0001e2000810e1c8 */
[----:B------:R-:W-:Y:S04]  /*ada0*/  BSSY B0, `(.L_x_474) ;  /* 0x000000e000007945 */ /* 0x000fe80003800000 */
[----:B0-----:R-:W-:Y:S05]  /*adb0*/  @P0 BRA `(.L_x_475) ;  /* 0x0000000000300947 */ /* 0x001fea0003800000 */
[----:B------:R-:W0:Y:S02]  /*adc0*/  QSPC.E.S P0, RZ, [R4] ;  /* 0x0000000004ff73aa */ /* 0x000e240000000500 */
[----:B0-----:R-:W-:Y:S05]  /*add0*/  @!P0 BRA `(.L_x_476) ;  /* 0x00000000001c8947 */ /* 0x001fea0003800000 */
[----:B------:R-:W-:-:S07]  /*ade0*/  MOV R0, R4 ;  /* 0x0000000400007202 */ /* 0x000fce0000000f00 */
.L_x_477:
[----:B------:R-:W0:Y:S02]  /*adf0*/  LDS R4, [R0] ;  /* 0x0000000000047984 */ /* 0x000e240000000800 */
[----:B0-----:R-:W-:-:S10]  /*ae00*/  HFMA2.MMA R5, R4, 1, 1, R64 ;  /* 0x3c003c0004057835 */ /* 0x001fd40000000040 */
[----:B------:R-:W0:Y:S02]  /*ae10*/  ATOMS.CAST.SPIN R5, [R0], R4, R5 ;  /* 0x000000040005738d */ /* 0x000e240001800005 */
[----:B0-----:R-:W-:-:S13]  /*ae20*/  ISETP.EQ.U32.AND P0, PT, R5, 0x1, PT ;  /* 0x000000010500780c */ /* 0x001fda0003f02070 */
[----:B------:R-:W-:Y:S05]  /*ae30*/  @!P0 BRA `(.L_x_477) ;  /* 0xfffffffc00ec8947 */ /* 0x000fea000383ffff */
[----:B------:R-:W-:Y:S05]  /*ae40*/  BRA `(.L_x_475) ;  /* 0x00000000000c7947 */ /* 0x000fea0003800000 */
.L_x_476:
[----:B------:R-:W2:Y:S02]  /*ae50*/  LD.E R0, desc[UR8][R4.64] ;  /* 0x0000000804007980 */ /* 0x000ea4000c101900 */
[----:B--2---:R-:W-:-:S05]  /*ae60*/  IADD3 R7, R64, R0, RZ ;  /* 0x0000000040077210 */ /* 0x004fca0007ffe0ff */
[----:B------:R0:W-:Y:S02]  /*ae70*/  ST.E desc[UR8][R4.64], R7 ;  /* 0x0000000704007985 */ /* 0x0001e4000c101908 */
.L_x_475:
[----:B------:R-:W-:Y:S05]  /*ae80*/  BSYNC B0 ;  /* 0x0000000000007941 */ /* 0x000fea0003800000 */
.L_x_474:
[----:B------:R-:W-:-:S04]  /*ae90*/  IADD3 R2, P0, R2, R8, RZ ;  /* 0x0000000802027210 */ /* 0x000fc80007f1e0ff */
[----:B------:R-:W-:-:S08]  /*aea0*/  IADD3.X R3, R3, R9, RZ, P0, !PT ;  /* 0x0000000903037210 */ /* 0x000fd000007fe4ff */
[----:B------:R1:W-:Y:S02]  /*aeb0*/  ATOM.E.ADD.F16x2.RN.STRONG.GPU P0, RZ, desc[UR8][R2.64], R65 ;  /* 0x0000004102ff79a2 */ /* 0x0003e4000810e1c8 */
[----:B-1----:R-:W-:Y:S05]  /*aec0*/  @P0 EXIT ;  /* 0x000000000000094d */ /* 0x002fea0003800000 */
[----:B------:R-:W1:Y:S02]  /*aed0*/  QSPC.E.S P0, RZ, [R2] ;  /* 0x0000000002ff73aa */ /* 0x000e640000000500 */
[----:B-1----:R-:W-:Y:S05]  /*aee0*/  @!P0 BRA `(.L_x_478) ;  /* 0x00000000001c8947 */ /* 0x002fea0003800000 */
[----:B------:R-:W-:-:S07]  /*aef0*/  MOV R0, R2 ;  /* 0x0000000200007202 */ /* 0x000fce0000000f00 */
.L_x_479:
[----:B------:R-:W1:Y:S02]  /*af00*/  LDS R2, [R0] ;  /* 0x0000000000027984 */ /* 0x000e640000000800 */
[----:B-1----:R-:W-:-:S06]  /*af10*/  HADD2 R3, R2, R65 ;  /* 0x0000004102037230 */ /* 0x002fcc0000000000 */
[----:B------:R-:W1:Y:S02]  /*af20*/  ATOMS.CAST.SPIN R3, [R0], R2, R3 ;  /* 0x000000020003738d */ /* 0x000e640001800003 */
[----:B-1----:R-:W-:-:S13]  /*af30*/  ISETP.EQ.U32.AND P0, PT, R3, 0x1, PT ;  /* 0x000000010300780c */ /* 0x002fda0003f02070 */
[----:B------:R-:W-:Y:S05]  /*af40*/  @!P0 BRA `(.L_x_479) ;  /* 0xfffffffc00ec8947 */ /* 0x000fea000383ffff */
[----:B------:R-:W-:Y:S05]  /*af50*/  EXIT ;  /* 0x000000000000794d */ /* 0x000fea0003800000 */
.L_x_478:
[----:B------:R-:W0:Y:S02]  /*af60*/  LD.E R0, desc[UR8][R2.64] ;  /* 0x0000000802007980 */ /* 0x000e24000c101900 */
[----:B0-----:R-:W-:-:S05]  /*af70*/  IADD3 R5, R65, R0, RZ ;  /* 0x0000000041057210 */ /* 0x001fca0007ffe0ff */
[----:B------:R-:W-:Y:S01]  /*af80*/  ST.E desc[UR8][R2.64], R5 ;  /* 0x0000000502007985 */ /* 0x000fe2000c101908 */
[----:B------:R-:W-:Y:S05]  /*af90*/  EXIT ;  /* 0x000000000000794d */ /* 0x000fea0003800000 */
.L_x_480:
        /* <DEDUP_REMOVED lines=14> */
.L_x_1817:


//--------------------- .text._ZN4vllm4gptq33gemm_half_q_half_gptq_4bit_kernelILb1ELi8EEEvPK6__halfPKjS6_S4_PS2_iiiibPKi --------------------------
	.section	.text._ZN4vllm4gptq33gemm_half_q_half_gptq_4bit_kernelILb1ELi8EEEvPK6__halfPKjS6_S4_PS2_iiiibPKi,"ax",@progbits
	.align	128
        .global         _ZN4vllm4gptq33gemm_half_q_half_gptq_4bit_kernelILb1ELi8EEEvPK6__halfPKjS6_S4_PS2_iiiibPKi
        .type           _ZN4vllm4gptq33gemm_half_q_half_gptq_4bit_kernelILb1ELi8EEEvPK6__halfPKjS6_S4_PS2_iiiibPKi,@function
        .size           _ZN4vllm4gptq33gemm_half_q_half_gptq_4bit_kernelILb1ELi8EEEvPK6__halfPKjS6_S4_PS2_iiiibPKi,(.L_x_1818 - _ZN4vllm4gptq33gemm_half_q_half_gptq_4bit_kernelILb1ELi8EEEvPK6__halfPKjS6_S4_PS2_iiiibPKi)
        .other          _ZN4vllm4gptq33gemm_half_q_half_gptq_4bit_kernelILb1ELi8EEEvPK6__halfPKjS6_S4_PS2_iiiibPKi,@"STO_CUDA_ENTRY STV_DEFAULT"
_ZN4vllm4gptq33gemm_half_q_half_gptq_4bit_kernelILb1ELi8EEEvPK6__halfPKjS6_S4_PS2_iiiibPKi:
.text._ZN4vllm4gptq33gemm_half_q_half_gptq_4bit_kernelILb1ELi8EEEvPK6__halfPKjS6_S4_PS2_iiiibPKi:
[----:B------:R-:W-:Y:S01]  /*0000*/  LDC R1, c[0x0][0x28] ;  /* 0x00000a00ff017b82 */ /* 0x000fe20000000800 */
[----:B------:R-:W0:Y:S07]  /*0010*/  S2R R5, SR_TID.X ;  /* 0x0000000000057919 */ /* 0x000e2e0000002100 */
[----:B------:R-:W1:Y:S01]  /*0020*/  S2UR UR7, SR_CTAID.Z ;  /* 0x00000000000779c3 */ /* 0x000e620000002700 */
[----:B------:R-:W-:Y:S01]  /*0030*/  ULDC.64 UR10, c[0x0][0x208] ;  /* 0x00008200000a7ab9 */ /* 0x000fe20000000a00 */
[----:B------:R-:W-:Y:S01]  /*0040*/  BSSY B0, `(.L_x_481) ;  /* 0x0000053000007945 */ /* 0x000fe20003800000 */
[----:B------:R-:W0:Y:S01]  /*0050*/  S2R R2, SR_CTAID.Z ;  /* 0x0000000000027919 */ /* 0x000e220000002700 */
[----:B------:R-:W2:Y:S04]  /*0060*/  S2R R0, SR_CTAID.X ;  /* 0x0000000000007919 */ /* 0x000ea80000002500 */
[----:B------:R-:W3:Y:S01]  /*0070*/  LDC R19, c[0x0][0x240] ;  /* 0x00009000ff137b82 */ /* 0x000ee20000000800 */
[----:B-1----:R-:W-:-:S06]  /*0080*/  ULEA UR4, UR7, 0x80, 0x7 ;  /* 0x0000008007047891 */ /* 0x002fcc000f8e383f */
[----:B---3--:R-:W-:Y:S02]  /*0090*/  VIMNMX.U32 R32, R19, UR4, PT ;  /* 0x0000000413207c48 */ /* 0x008fe4000bfe0000 */
[----:B0-----:R-:W-:-:S04]  /*00a0*/  LEA R3, R2, R5, 0x7 ;  /* 0x0000000502037211 */ /* 0x001fc800078e38ff */
[----:B------:R-:W-:Y:S02]  /*00b0*/  ISETP.GE.U32.AND P0, PT, R3, R32, PT ;  /* 0x000000200300720c */ /* 0x000fe40003f06070 */
[----:B--2---:R-:W-:-:S04]  /*00c0*/  LEA R0, R0, R5, 0x7 ;  /* 0x0000000500007211 */ /* 0x004fc800078e38ff */
[----:B------:R-:W-:-:S07]  /*00d0*/  SHF.L.U32 R0, R0, 0x2, RZ ;  /* 0x0000000200007819 */ /* 0x000fce00000006ff */
        /* <DEDUP_REMOVED lines=45> */
.L_x_483:
        /* <DEDUP_REMOVED lines=28> */
.L_x_482:
[----:B------:R-:W-:Y:S05]  /*0570*/  BSYNC B0 ;  /* 0x0000000000007941 */ /* 0x000fea0003800000 */
.L_x_481:
[----:B------:R-:W-:Y:S02]  /*0580*/  ULDC UR8, c[0x0][0x23c] ;  /* 0x00008f0000087ab9 */ /* 0x000fe40000000800 */
[----:B------:R-:W-:-:S13]  /*0590*/  ISETP.GE.AND P0, PT, R0, UR8, PT ;  /* 0x0000000800007c0c */ /* 0x000fda000bf06270 */
[----:B------:R-:W-:Y:S05]  /*05a0*/  @P0 EXIT ;  /* 0x000000000000094d */ /* 0x000fea0003800000 */
[----:B------:R-:W2:Y:S01]  /*05b0*/  LDC R8, c[0x0][0x244] ;  /* 0x00009100ff087b82 */ /* 0x000ea20000000800 */
[----:B01----:R-:W-:Y:S01]  /*05c0*/  IABS R7, R19 ;  /* 0x0000001300077213 */ /* 0x003fe20000000000 */
[----:B------:R-:W-:Y:S01]  /*05d0*/  USHF.L.U32 UR4, UR7, 0x7, URZ ;  /* 0x0000000707047899 */ /* 0x000fe2000800063f */
[----:B------:R-:W-:Y:S01]  /*05e0*/  ULDC.U8 UR5, c[0x0][0x248] ;  /* 0x0000920000057ab9 */ /* 0x000fe20000000000 */
[----:B--2---:R-:W-:-:S04]  /*05f0*/  IABS R6, R8 ;  /* 0x0000000800067213 */ /* 0x004fc80000000000 */
[----:B------:R-:W0:Y:S08]  /*0600*/  I2F.RP R4, R6 ;  /* 0x0000000600047306 */ /* 0x000e300000209400 */
        /* <DEDUP_REMOVED lines=10> */
[----:B------:R-:W-:-:S04]  /*06b0*/  ISETP.GE.AND P1, PT, R2, RZ, PT ;  /* 0x000000ff0200720c */ /* 0x000fc80003f26270 */
        /* <DEDUP_REMOVED lines=9> */
[----:B------:R-:W-:-:S04]  /*0750*/  @!P2 LOP3.LUT R15, RZ, R8, RZ, 0x33, !PT ;  /* 0x00000008ff0fa212 */ /* 0x000fc800078e33ff */
[----:B------:R-:W0:Y:S01]  /*0760*/  I2F.U32.RP R4, R15 ;  /* 0x0000000f00047306 */ /* 0x000e220000209000 */
[----:B------:R-:W-:Y:S02]  /*0770*/  IADD3 R5, RZ, -R15, RZ ;  /* 0x8000000fff057210 */ /* 0x000fe40007ffe0ff */
[----:B------:R-:W-:-:S05]  /*0780*/  ISETP.NE.U32.AND P2, PT, R15, RZ, PT ;  /* 0x000000ff0f00720c */ /* 0x000fca0003f45070 */
[----:B0-----:R-:W0:Y:S02]  /*0790*/  MUFU.RCP R4, R4 ;  /* 0x0000000400047308 */ /* 0x001e240000001000 */
[----:B0-----:R-:W-:-:S06]  /*07a0*/  IADD3 R2, R4, 0xffffffe, RZ ;  /* 0x0ffffffe04027810 */ /* 0x001fcc0007ffe0ff */
[----:B------:R0:W1:Y:S02]  /*07b0*/  F2I.FTZ.U32.TRUNC.NTZ R3, R2 ;  /* 0x0000000200037305 */ /* 0x000064000021f000 */
[----:B0-----:R-:W-:Y:S01]  /*07c0*/  HFMA2.MMA R2, -RZ, RZ, 0, 0 ;  /* 0x00000000ff027435 */ /* 0x001fe200000001ff */
[----:B-1----:R-:W-:-:S09]  /*07d0*/  IMAD R5, R5, R3, RZ ;  /* 0x0000000305057224 */ /* 0x002fd200078e02ff */
[----:B------:R-:W-:-:S06]  /*07e0*/  IMAD.HI.U32 R3, R3, R5, R2 ;  /* 0x0000000503037227 */ /* 0x000fcc00078e0002 */
[----:B------:R-:W-:Y:S01]  /*07f0*/  IMAD.HI.U32 R7, R3, UR4, RZ ;  /* 0x0000000403077c27 */ /* 0x000fe2000f8e00ff */
[----:B------:R-:W-:-:S04]  /*0800*/  SHF.R.S32.HI R3, RZ, 0x1f, R0 ;  /* 0x0000001fff037819 */ /* 0x000fc80000011400 */
[----:B------:R-:W-:Y:S02]  /*0810*/  IADD3 R6, RZ, -R7, RZ ;  /* 0x80000007ff067210 */ /* 0x000fe40007ffe0ff */
[----:B------:R-:W-:-:S03]  /*0820*/  LEA.HI R2, R3, R0, RZ, 0x3 ;  /* 0x0000000003027211 */ /* 0x000fc600078f18ff */
[----:B------:R-:W-:Y:S01]  /*0830*/  IMAD R4, R15, R6, UR4 ;  /* 0x000000040f047e24 */ /* 0x000fe2000f8e0206 */
[----:B------:R-:W-:-:S04]  /*0840*/  SHF.R.S32.HI R2, RZ, 0x3, R2 ;  /* 0x00000003ff027819 */ /* 0x000fc80000011402 */
[----:B------:R-:W-:-:S13]  /*0850*/  ISETP.GE.U32.AND P0, PT, R4, R15, PT ;  /* 0x0000000f0400720c */ /* 0x000fda0003f06070 */
[----:B------:R-:W-:Y:S02]  /*0860*/  @P0 IADD3 R4, -R15, R4, RZ ;  /* 0x000000040f040210 */ /* 0x000fe40007ffe1ff */
[----:B------:R-:W-:Y:S02]  /*0870*/  @P0 IADD3 R7, R7, 0x1, RZ ;  /* 0x0000000107070810 */ /* 0x000fe40007ffe0ff */
[----:B------:R-:W-:Y:S02]  /*0880*/  ISETP.GE.U32.AND P1, PT, R4, R15, PT ;  /* 0x0000000f0400720c */ /* 0x000fe40003f26070 */
[----:B------:R-:W0:Y:S11]  /*0890*/  LDC.64 R4, c[0x0][0x220] ;  /* 0x00008800ff047b82 */ /* 0x000e360000000a00 */
[----:B------:R-:W-:-:S02]  /*08a0*/  @P1 IADD3 R7, R7, 0x1, RZ ;  /* 0x0000000107071810 */ /* 0x000fc40007ffe0ff */
[----:B------:R-:W-:-:S05]  /*08b0*/  @!P2 LOP3.LUT R7, RZ, R15, RZ, 0x33, !PT ;  /* 0x0000000fff07a212 */ /* 0x000fca00078e33ff */
[----:B------:R-:W-:-:S05]  /*08c0*/  IMAD R9, R7, UR8, RZ ;  /* 0x0000000807097c24 */ /* 0x000fca000f8e02ff */
[----:B------:R-:W-:-:S04]  /*08d0*/  SHF.R.S32.HI R6, RZ, 0x1f, R9 ;  /* 0x0000001fff067819 */ /* 0x000fc80000011409 */
[----:B------:R-:W-:-:S04]  /*08e0*/  LEA.HI R3, R6, R9, RZ, 0x3 ;  /* 0x0000000906037211 */ /* 0x000fc800078f18ff */
[----:B------:R-:W-:-:S05]  /*08f0*/  LEA.HI.SX32 R3, R3, R2, 0x1d ;  /* 0x0000000203037211 */ /* 0x000fca00078feaff */
[----:B0-----:R-:W-:-:S06]  /*0900*/  IMAD.WIDE R4, R3, 0x4, R4 ;  /* 0x0000000403047825 */ /* 0x001fcc00078e0204 */
[----:B------:R-:W2:Y:S01]  /*0910*/  LDG.E.CONSTANT R4, desc[UR10][R4.64] ;  /* 0x0000000a04047981 */ /* 0x000ea2000c1e9900 */
[----:B------:R-:W-:Y:S01]  /*0920*/  SHF.L.U32 R3, R0, 0x2, RZ ;  /* 0x0000000200037819 */ /* 0x000fe200000006ff */
[----:B------:R-:W-:Y:S01]  /*0930*/  UPRMT UR5, UR5, 0x8880, URZ ;  /* 0x0000888005057896 */ /* 0x000fe2000800003f */
[----:B------:R-:W-:Y:S01]  /*0940*/  I2F.F16 R11, -0x40 ;  /* 0xffffffc0000b7906 */ /* 0x000fe20000200c00 */
[----:B------:R-:W-:Y:S01]  /*0950*/  ISETP.LE.AND P0, PT, R32, UR4, PT ;  /* 0x0000000420007c0c */ /* 0x000fe2000bf03270 */
[----:B------:R-:W-:Y:S01]  /*0960*/  HFMA2.MMA R44, -RZ, RZ, 0, 0 ;  /* 0x00000000ff2c7435 */ /* 0x000fe200000001ff */
[----:B------:R-:W-:Y:S01]  /*0970*/  LOP3.LUT R3, R3, 0x10, RZ, 0xc0, !PT ;  /* 0x0000001003037812 */ /* 0x000fe200078ec0ff */
[----:B------:R-:W-:Y:S01]  /*0980*/  UISETP.NE.AND UP0, UPT, UR5, URZ, UPT ;  /* 0x0000003f0500728c */ /* 0x000fe2000bf05270 */
[----:B------:R-:W-:Y:S01]  /*0990*/  IADD3 R9, R0, R9, RZ ;  /* 0x0000000900097210 */ /* 0x000fe20007ffe0ff */
[----:B------:R-:W-:Y:S01]  /*09a0*/  HFMA2.MMA R56, -RZ, RZ, 0, 0 ;  /* 0x00000000ff387435 */ /* 0x000fe200000001ff */
[----:B------:R-:W-:Y:S01]  /*09b0*/  MOV R46, RZ ;  /* 0x000000ff002e7202 */ /* 0x000fe20000000f00 */
[----:B------:R-:W-:Y:S01]  /*09c0*/  USEL UR12, URZ, 0x1, UP0 ;  /* 0x000000013f0c7887 */ /* 0x000fe20008000000 */
[----:B------:R-:W-:Y:S01]  /*09d0*/  HFMA2.MMA R52, -RZ, RZ, 0, 0 ;  /* 0x00000000ff347435 */ /* 0x000fe200000001ff */
[----:B------:R-:W-:Y:S01]  /*09e0*/  CS2R R38, SRZ ;  /* 0x0000000000267805 */ /* 0x000fe2000001ff00 */
[----:B------:R-:W-:Y:S01]  /*09f0*/  HFMA2.MMA R76, -RZ, RZ, 0, 0 ;  /* 0x00000000ff4c7435 */ /* 0x000fe200000001ff */
[----:B------:R-:W-:Y:S01]  /*0a00*/  MOV R58, RZ ;  /* 0x000000ff003a7202 */ /* 0x000fe20000000f00 */
[----:B------:R-:W-:Y:S01]  /*0a10*/  HFMA2.MMA R62, -RZ, RZ, 0, 0 ;  /* 0x00000000ff3e7435 */ /* 0x000fe200000001ff */
[----:B------:R-:W-:Y:S01]  /*0a20*/  CS2R R42, SRZ ;  /* 0x00000000002a7805 */ /* 0x000fe2000001ff00 */
        /* <DEDUP_REMOVED lines=9> */
[----:B------:R-:W-:-:S02]  /*0ac0*/  MOV R73, RZ ;  /* 0x000000ff00497202 */ /* 0x000fc40000000f00 */
[----:B------:R-:W-:Y:S02]  /*0ad0*/  CS2R R78, SRZ ;  /* 0x00000000004e7805 */ /* 0x000fe4000001ff00 */
[----:B------:R-:W-:Y:S02]  /*0ae0*/  MOV R60, RZ ;  /* 0x000000ff003c7202 */ /* 0x000fe40000000f00 */
[----:B------:R-:W-:Y:S02]  /*0af0*/  MOV R64, RZ ;  /* 0x000000ff00407202 */ /* 0x000fe40000000f00 */
[----:B------:R-:W-:Y:S02]  /*0b00*/  MOV R33, RZ ;  /* 0x000000ff00217202 */ /* 0x000fe40000000f00 */
[----:B------:R-:W-:Y:S02]  /*0b10*/  MOV R68, RZ ;  /* 0x000000ff00447202 */ /* 0x000fe40000000f00 */
[----:B------:R-:W-:-:S02]  /*0b20*/  MOV R86, RZ ;  /* 0x000000ff00567202 */ /* 0x000fc40000000f00 */
[----:B------:R-:W-:Y:S01]  /*0b30*/  MOV R82, RZ ;  /* 0x000000ff00527202 */ /* 0x000fe20000000f00 */
[----:B------:R-:W-:Y:S01]  /*0b40*/  BAR.SYNC.DEFER_BLOCKING 0x0 ;  /* 0x0000000000007b1d */ /* 0x000fe20000010000 */
[----:B--2---:R-:W-:-:S04]  /*0b50*/  SHF.R.U32.HI R6, RZ, R3, R4 ;  /* 0x00000003ff067219 */ /* 0x004fc80000011604 */
[--C-:B------:R-:W-:Y:S02]  /*0b60*/  SHF.R.U32.HI R4, RZ, 0x4, R6.reuse ;  /* 0x00000004ff047819 */ /* 0x100fe40000011606 */
[----:B------:R-:W-:Y:S02]  /*0b70*/  LOP3.LUT R8, R6, 0xf, RZ, 0xc0, !PT ;  /* 0x0000000f06087812 */ /* 0x000fe400078ec0ff */
[----:B------:R-:W-:Y:S02]  /*0b80*/  LOP3.LUT R4, R4, 0xf, RZ, 0xc0, !PT ;  /* 0x0000000f04047812 */ /* 0x000fe400078ec0ff */
[--C-:B------:R-:W-:Y:S02]  /*0b90*/  SHF.R.U32.HI R5, RZ, 0x8, R6.reuse ;  /* 0x00000008ff057819 */ /* 0x100fe40000011606 */
[----:B------:R-:W-:Y:S02]  /*0ba0*/  IADD3 R10, R8, UR12, RZ ;  /* 0x0000000c080a7c10 */ /* 0x000fe4000fffe0ff */
[----:B------:R-:W-:-:S02]  /*0bb0*/  SHF.R.U32.HI R6, RZ, 0xc, R6 ;  /* 0x0000000cff067819 */ /* 0x000fc40000011606 */
[----:B------:R-:W-:Y:S01]  /*0bc0*/  IADD3 R13, R4, UR12, RZ ;  /* 0x0000000c040d7c10 */ /* 0x000fe2000fffe0ff */
[----:B------:R0:W1:Y:S01]  /*0bd0*/  I2F.F16 R12, R10 ;  /* 0x0000000a000c7306 */ /* 0x0000620000200c00 */
[----:B------:R-:W-:Y:S02]  /*0be0*/  LOP3.LUT R8, R5, 0xf, RZ, 0xc0, !PT ;  /* 0x0000000f05087812 */ /* 0x000fe400078ec0ff */
[----:B------:R-:W2:Y:S01]  /*0bf0*/  LDC.64 R4, c[0x0][0x228] ;  /* 0x00008a00ff047b82 */ /* 0x000ea20000000a00 */
[----:B------:R-:W-:Y:S02]  /*0c00*/  LOP3.LUT R6, R6, 0xf, RZ, 0xc0, !PT ;  /* 0x0000000f06067812 */ /* 0x000fe400078ec0ff */
[----:B------:R-:W-:Y:S02]  /*0c10*/  IADD3 R16, R8, UR12, RZ ;  /* 0x0000000c08107c10 */ /* 0x000fe4000fffe0ff */
[----:B------:R-:W-:Y:S01]  /*0c20*/  IADD3 R6, R6, UR12, RZ ;  /* 0x0000000c06067c10 */ /* 0x000fe2000fffe0ff */
[----:B------:R3:W4:Y:S01]  /*0c30*/  I2F.F16 R14, R13 ;  /* 0x0000000d000e7306 */ /* 0x0007220000200c00 */
[----:B0-----:R-:W-:-:S04]  /*0c40*/  IADD3 R10, R10, 0xe400, RZ ;  /* 0x0000e4000a0a7810 */ /* 0x001fc80007ffe0ff */
[----:B------:R-:W-:Y:S01]  /*0c50*/  PRMT R10, R10, 0x5410, R10 ;  /* 0x000054100a0a7816 */ /* 0x000fe2000000000a */
[C---:B-1----:R-:W-:Y:S02]  /*0c60*/  HADD2 R8, R11.reuse.H0_H0, -R12.H0_H0 ;  /* 0xa000000c0b087230 */ /* 0x042fe40000000800 */
[----:B------:R0:W1:Y:S01]  /*0c70*/  I2F.F16 R18, R16 ;  /* 0x0000001000127306 */ /* 0x0000620000200c00 */
[----:B---3--:R-:W-:Y:S01]  /*0c80*/  IADD3 R13, R13, 0xe400, RZ ;  /* 0x0000e4000d0d7810 */ /* 0x008fe20007ffe0ff */
[----:B----4-:R-:W-:-:S06]  /*0c90*/  HADD2 R14, R11.H0_H0, -R14.H0_H0 ;  /* 0xa000000e0b0e7230 */ /* 0x010fcc0000000800 */
[----:B------:R3:W4:Y:S01]  /*0ca0*/  I2F.F16 R20, R6 ;  /* 0x0000000600147306 */ /* 0x0007220000200c00 */
[----:B0-----:R-:W-:Y:S01]  /*0cb0*/  IADD3 R16, R16, 0xe400, RZ ;  /* 0x0000e40010107810 */ /* 0x001fe20007ffe0ff */
[----:B--2---:R-:W-:Y:S01]  /*0cc0*/  IMAD.WIDE R4, R9, 0x2, R4 ;  /* 0x0000000209047825 */ /* 0x004fe200078e0204 */
[----:B------:R-:W-:-:S03]  /*0cd0*/  PRMT R9, R13, 0x5410, R13 ;  /* 0x000054100d097816 */ /* 0x000fc6000000000d */
[----:B-1----:R-:W-:Y:S01]  /*0ce0*/  HADD2 R12, R11.H0_H0, -R18.H0_H0 ;  /* 0xa00000120b0c7230 */ /* 0x002fe20000000800 */
[----:B---3--:R-:W-:-:S04]  /*0cf0*/  IADD3 R6, R6, 0xe400, RZ ;  /* 0x0000e40006067810 */ /* 0x008fc80007ffe0ff */
[----:B------:R-:W-:Y:S01]  /*0d00*/  PRMT R13, R6, 0x5410, R6 ;  /* 0x00005410060d7816 */ /* 0x000fe20000000006 */
[----:B----4-:R-:W-:Y:S01]  /*0d10*/  HADD2 R17, R11.H0_H0, -R20.H0_H0 ;  /* 0xa00000140b117230 */ /* 0x010fe20000000800 */
[----:B------:R-:W-:Y:S01]  /*0d20*/  PRMT R11, R16, 0x5410, R16 ;  /* 0x00005410100b7816 */ /* 0x000fe20000000010 */
[----:B------:R-:W-:Y:S06]  /*0d30*/  @P0 BRA `(.L_x_484) ;  /* 0x0000005400340947 */ /* 0x000fec0003800000 */
[----:B------:R-:W2:Y:S04]  /*0d40*/  LDG.E.CONSTANT R18, desc[UR10][R4.64] ;  /* 0x0000000a04127981 */ /* 0x000ea8000c1e9900 */
[----:B------:R0:W3:Y:S01]  /*0d50*/  LDG.E.CONSTANT R20, desc[UR10][R4.64+0x4] ;  /* 0x0000040a04147981 */ /* 0x0000e2000c1e9900 */
[----:B------:R-:W-:Y:S01]  /*0d60*/  USHF.L.U32 UR5, UR7, 0x4, URZ ;  /* 0x0000000407057899 */ /* 0x000fe2000800063f */
[----:B------:R-:W1:Y:S01]  /*0d70*/  S2UR UR6, SR_CgaCtaId ;  /* 0x00000000000679c3 */ /* 0x000e620000008800 */
[----:B------:R-:W-:Y:S02]  /*0d80*/  MOV R46, RZ ;  /* 0x000000ff002e7202 */ /* 0x000fe40000000f00 */
[----:B------:R-:W-:-:S04]  /*0d90*/  ULOP3.LUT UR5, UR5, 0x1ffffff0, URZ, 0xc0, !UPT ;  /* 0x1ffffff005057892 */ /* 0x000fc8000f8ec03f */
[----:B------:R-:W-:Y:S01]  /*0da0*/  UIMAD UR5, UR5, UR8, URZ ;  /* 0x00000008050572a4 */ /* 0x000fe2000f8e023f */
[----:B0-----:R-:W-:Y:S02]  /*0db0*/  MOV R5, R10 ;  /* 0x0000000a00057202 */ /* 0x001fe40000000f00 */
[----:B------:R-:W-:Y:S01]  /*0dc0*/  ULDC.64 UR8, c[0x0][0x218] ;  /* 0x0000860000087ab9 */ /* 0x000fe20000000a00 */
[----:B------:R-:W-:Y:S01]  /*0dd0*/  USHF.R.S32.HI UR7, URZ, 0x1f, UR5 ;  /* 0x0000001f3f077899 */ /* 0x000fe20008011405 */
[----:B------:R-:W-:Y:S02]  /*0de0*/  IADD3 R4, R15, UR4, RZ ;  /* 0x000000040f047c10 */ /* 0x000fe4000fffe0ff */
[C---:B------:R-:W-:Y:S01]  /*0df0*/  IADD3 R16, P0, R0.reuse, UR5, RZ ;  /* 0x0000000500107c10 */ /* 0x040fe2000ff1e0ff */
[----:B------:R-:W-:Y:S01]  /*0e00*/  UMOV UR5, 0x400 ;  /* 0x0000040000057882 */ /* 0x000fe20000000000 */
[----:B------:R-:W-:Y:S02]  /*0e10*/  MOV R10, R14 ;  /* 0x0000000e000a7202 */ /* 0x000fe40000000f00 */
[----:B------:R-:W-:-:S02]  /*0e20*/  LEA.HI.X.SX32 R19, R0, UR7, 0x1, P0 ;  /* 0x0000000700137c11 */ /* 0x000fc400080f0eff */
[C---:B------:R-:W-:Y:S01]  /*0e30*/  LEA R6, P0, R16.reuse, UR8, 0x2 ;  /* 0x0000000810067c11 */ /* 0x040fe2000f8010ff */
[----:B------:R-:W-:Y:S01]  /*0e40*/  ULDC UR8, c[0x0][0x23c] ;  /* 0x00008f0000087ab9 */ /* 0x000fe20000000800 */
[----:B------:R-:W-:Y:S02]  /*0e50*/  R2UR UR7, R7 ;  /* 0x00000000070772ca */ /* 0x000fe400000e0000 */
[----:B------:R-:W-:Y:S01]  /*0e60*/  MOV R14, R17 ;  /* 0x00000011000e7202 */ /* 0x000fe20000000f00 */
[----:B-1----:R-:W-:Y:S01]  /*0e70*/  ULEA UR5, UR6, UR5, 0x18 ;  /* 0x0000000506057291 */ /* 0x002fe2000f8ec03f */
[----:B------:R-:W-:Y:S02]  /*0e80*/  LEA.HI.X R7, R16, UR9, R19, 0x2, P0 ;  /* 0x0000000910077c11 */ /* 0x000fe400080f1413 */
[----:B------:R-:W-:Y:S01]  /*0e90*/  MOV R16, R4 ;  /* 0x0000000400107202 */ /* 0x000fe20000000f00 */
[--C-:B--2---:R-:W-:Y:S02]  /*0ea0*/  HADD2.F32 R17, -RZ, R18.reuse.H0_H0 ;  /* 0x20000012ff117230 */ /* 0x104fe40000004100 */
[----:B------:R-:W-:-:S02]  /*0eb0*/  HADD2.F32 R18, -RZ, R18.H1_H1 ;  /* 0x30000012ff127230 */ /* 0x000fc40000004100 */
[--C-:B---3--:R-:W-:Y:S02]  /*0ec0*/  HADD2.F32 R19, -RZ, R20.reuse.H0_H0 ;  /* 0x20000014ff137230 */ /* 0x108fe40000004100 */
[----:B------:R-:W-:-:S07]  /*0ed0*/  HADD2.F32 R15, -RZ, R20.H1_H1 ;  /* 0x30000014ff0f7230 */ /* 0x000fce0000004100 */
.L_x_486:
[----:B------:R0:W2:Y:S01]  /*0ee0*/  LDG.E.128.CONSTANT R24, desc[UR10][R6.64] ;  /* 0x0000000a06187981 */ /* 0x0000a2000c1e9d00 */
[----:B------:R-:W-:Y:S02]  /*0ef0*/  MOV R93, UR8 ;  /* 0x00000008005d7c02 */ /* 0x000fe40008000f00 */
[----:B------:R-:W-:Y:S01]  /*0f00*/  MOV R91, UR8 ;  /* 0x00000008005b7c02 */ /* 0x000fe20008000f00 */
[----:B------:R-:W1:Y:S01]  /*0f10*/  LDS.128 R20, [UR5] ;  /* 0x00000005ff147984 */ /* 0x000e620008000c00 */
[----:B------:R-:W-:Y:S01]  /*0f20*/  ISETP.NE.AND P0, PT, R16, UR4, PT ;  /* 0x0000000410007c0c */ /* 0x000fe2000bf05270 */
[----:B------:R-:W-:Y:S01]  /*0f30*/  IMAD.WIDE R92, R93, 0x4, R6 ;  /* 0x000000045d5c7825 */ /* 0x000fe200078e0206 */
[----:B------:R-:W-:Y:S02]  /*0f40*/  MOV R75, UR8 ;  /* 0x00000008004b7c02 */ /* 0x000fe40008000f00 */
[----:B------:R-:W-:Y:S01]  /*0f50*/  MOV R29, UR8 ;  /* 0x00000008001d7c02 */ /* 0x000fe20008000f00 */
[----:B------:R-:W-:-:S04]  /*0f60*/  IMAD.WIDE R90, R91, 0x4, R92 ;  /* 0x000000045b5a7825 */ /* 0x000fc800078e025c */
[----:B------:R-:W-:-:S04]  /*0f70*/  IMAD.WIDE R74, R75, 0x4, R90 ;  /* 0x000000044b4a7825 */ /* 0x000fc800078e025a */
[----:B0-----:R-:W-:Y:S01]  /*0f80*/  IMAD.WIDE R6, R29, 0x4, R74 ;  /* 0x000000041d067825 */ /* 0x001fe200078e024a */
[C---:B--2---:R-:W-:Y:S02]  /*0f90*/  LOP3.LUT R28, R24.reuse, 0xf000f, RZ, 0xc0, !PT ;  /* 0x000f000f181c7812 */ /* 0x044fe400078ec0ff */
[----:B------:R-:W-:Y:S02]  /*0fa0*/  LOP3.LUT R29, R24, 0xf000f0, RZ, 0xc0, !PT ;  /* 0x00f000f0181d7812 */ /* 0x000fe400078ec0ff */
[C---:B------:R-:W-:Y:S02]  /*0fb0*/  LOP3.LUT R30, R25.reuse, 0xf000f, RZ, 0xc0, !PT ;  /* 0x000f000f191e7812 */ /* 0x040fe400078ec0ff */
[----:B------:R-:W-:Y:S02]  /*0fc0*/  LOP3.LUT R31, R25, 0xf000f0, RZ, 0xc0, !PT ;  /* 0x00f000f0191f7812 */ /* 0x000fe400078ec0ff */
[C---:B------:R-:W-:Y:S02]  /*0fd0*/  LOP3.LUT R45, R26.reuse, 0xf000f, RZ, 0xc0, !PT ;  /* 0x000f000f1a2d7812 */ /* 0x040fe400078ec0ff */
[----:B------:R-:W-:-:S02]  /*0fe0*/  LOP3.LUT R47, R26, 0xf000f0, RZ, 0xc0, !PT ;  /* 0x00f000f01a2f7812 */ /* 0x000fc400078ec0ff */
[C---:B------:R-:W-:Y:S02]  /*0ff0*/  LOP3.LUT R49, R27.reuse, 0xf000f, RZ, 0xc0, !PT ;  /* 0x000f000f1b317812 */ /* 0x040fe400078ec0ff */
[----:B------:R-:W-:Y:S02]  /*1000*/  LOP3.LUT R50, R27, 0xf000f0, RZ, 0xc0, !PT ;  /* 0x00f000f01b327812 */ /* 0x000fe400078ec0ff */
[----:B------:R-:W-:Y:S02]  /*1010*/  SHF.R.U32.HI R24, RZ, 0x8, R24 ;  /* 0x00000008ff187819 */ /* 0x000fe40000011618 */
[----:B------:R-:W-:Y:S02]  /*1020*/  SHF.R.U32.HI R25, RZ, 0x8, R25 ;  /* 0x00000008ff197819 */ /* 0x000fe40000011619 */
[----:B------:R-:W-:Y:S02]  /*1030*/  SHF.R.U32.HI R26, RZ, 0x8, R26 ;  /* 0x00000008ff1a7819 */ /* 0x000fe4000001161a */
[----:B------:R-:W-:Y:S01]  /*1040*/  SHF.R.U32.HI R27, RZ, 0x8, R27 ;  /* 0x00000008ff1b7819 */ /* 0x000fe2000001161b */
[----:B-1----:R-:W-:Y:S06]  /*1050*/  @P0 BRA `(.L_x_485) ;  /* 0x0000000000c00947 */ /* 0x002fec0003800000 */
[----:B------:R-:W-:Y:S01]  /*1060*/  UIADD3 UR7, UR7, 0x1, URZ ;  /* 0x0000000107077890 */ /* 0x000fe2000fffe03f */
[----:B------:R-:W0:Y:S03]  /*1070*/  LDC.64 R8, c[0x0][0x220] ;  /* 0x00008800ff087b82 */ /* 0x000e260000000a00 */
[----:B------:R-:W-:-:S04]  /*1080*/  UIMAD UR9, UR7, UR8, URZ ;  /* 0x00000008070972a4 */ /* 0x000fc8000f8e023f */
[----:B------:R-:W-:Y:S01]  /*1090*/  USHF.R.S32.HI UR6, URZ, 0x1f, UR9 ;  /* 0x0000001f3f067899 */ /* 0x000fe20008011409 */
[----:B------:R-:W1:Y:S03]  /*10a0*/  LDC.64 R10, c[0x0][0x228] ;  /* 0x00008a00ff0a7b82 */ /* 0x000e660000000a00 */
[----:B------:R-:W-:-:S06]  /*10b0*/  ULEA.HI UR6, UR6, UR9, URZ, 0x3 ;  /* 0x0000000906067291 */ /* 0x000fcc000f8f183f */
[----:B------:R-:W-:-:S04]  /*10c0*/  MOV R5, UR6 ;  /* 0x0000000600057c02 */ /* 0x000fc80008000f00 */
[----:B------:R-:W-:-:S05]  /*10d0*/  LEA.HI.SX32 R5, R5, R2, 0x1d ;  /* 0x0000000205057211 */ /* 0x000fca00078feaff */
[----:B0-----:R-:W-:-:S06]  /*10e0*/  IMAD.WIDE R8, R5, 0x4, R8 ;  /* 0x0000000405087825 */ /* 0x001fcc00078e0208 */
[----:B------:R-:W2:Y:S01]  /*10f0*/  LDG.E.CONSTANT R8, desc[UR10][R8.64] ;  /* 0x0000000a08087981 */ /* 0x000ea2000c1e9900 */
[----:B------:R-:W-:-:S05]  /*1100*/  IADD3 R5, R0, UR9, RZ ;  /* 0x0000000900057c10 */ /* 0x000fca000fffe0ff */
[----:B-1----:R-:W-:-:S05]  /*1110*/  IMAD.WIDE R10, R5, 0x2, R10 ;  /* 0x00000002050a7825 */ /* 0x002fca00078e020a */
[----:B------:R0:W3:Y:S04]  /*1120*/  LDG.E.CONSTANT R18, desc[UR10][R10.64] ;  /* 0x0000000a0a127981 */ /* 0x0000e8000c1e9900 */
[----:B------:R-:W4:Y:S01]  /*1130*/  LDG.E.CONSTANT R15, desc[UR10][R10.64+0x4] ;  /* 0x0000040a0a0f7981 */ /* 0x000f22000c1e9900 */
[----:B------:R-:W-:Y:S01]  /*1140*/  I2F.F16 R17, -0x40 ;  /* 0xffffffc000117906 */ /* 0x000fe20000200c00 */
[----:B------:R-:W-:Y:S02]  /*1150*/  MOV R16, R4 ;  /* 0x0000000400107202 */ /* 0x000fe40000000f00 */
[----:B--2---:R-:W-:-:S04]  /*1160*/  SHF.R.U32.HI R5, RZ, R3, R8 ;  /* 0x00000003ff057219 */ /* 0x004fc80000011608 */
[----:B------:R-:W-:Y:S02]  /*1170*/  LOP3.LUT R12, R5, 0xf, RZ, 0xc0, !PT ;  /* 0x0000000f050c7812 */ /* 0x000fe400078ec0ff */
[--C-:B------:R-:W-:Y:S02]  /*1180*/  SHF.R.U32.HI R13, RZ, 0x4, R5.reuse ;  /* 0x00000004ff0d7819 */ /* 0x100fe40000011605 */
[--C-:B------:R-:W-:Y:S02]  /*1190*/  SHF.R.U32.HI R8, RZ, 0x8, R5.reuse ;  /* 0x00000008ff087819 */ /* 0x100fe40000011605 */
[----:B------:R-:W-:Y:S02]  /*11a0*/  SHF.R.U32.HI R5, RZ, 0xc, R5 ;  /* 0x0000000cff057819 */ /* 0x000fe40000011605 */
[----:B------:R-:W-:Y:S02]  /*11b0*/  IADD3 R51, R12, UR12, RZ ;  /* 0x0000000c0c337c10 */ /* 0x000fe4000fffe0ff */
[----:B------:R-:W-:Y:S01]  /*11c0*/  LOP3.LUT R13, R13, 0xf, RZ, 0xc0, !PT ;  /* 0x0000000f0d0d7812 */ /* 0x000fe200078ec0ff */
[--C-:B----4-:R-:W-:Y:S01]  /*11d0*/  HADD2.F32 R19, -RZ, R15.reuse.H0_H0 ;  /* 0x2000000fff137230 */ /* 0x110fe20000004100 */
[----:B------:R-:W-:Y:S01]  /*11e0*/  LOP3.LUT R8, R8, 0xf, RZ, 0xc0, !PT ;  /* 0x0000000f08087812 */ /* 0x000fe200078ec0ff */
[----:B------:R-:W1:Y:S01]  /*11f0*/  I2F.F16 R9, R51 ;  /* 0x0000003300097306 */ /* 0x000e620000200c00 */
[----:B------:R-:W-:Y:S01]  /*1200*/  LOP3.LUT R5, R5, 0xf, RZ, 0xc0, !PT ;  /* 0x0000000f05057812 */ /* 0x000fe200078ec0ff */
[----:B------:R-:W-:Y:S01]  /*1210*/  HADD2.F32 R15, -RZ, R15.H1_H1 ;  /* 0x3000000fff0f7230 */ /* 0x000fe20000004100 */
[----:B------:R-:W-:-:S02]  /*1220*/  IADD3 R13, R13, UR12, RZ ;  /* 0x0000000c0d0d7c10 */ /* 0x000fc4000fffe0ff */
[----:B0-----:R-:W-:Y:S02]  /*1230*/  IADD3 R11, R8, UR12, RZ ;  /* 0x0000000c080b7c10 */ /* 0x001fe4000fffe0ff */
[----:B------:R-:W-:Y:S01]  /*1240*/  IADD3 R53, R5, UR12, RZ ;  /* 0x0000000c05357c10 */ /* 0x000fe2000fffe0ff */
[----:B------:R0:W2:Y:S01]  /*1250*/  I2F.F16 R10, R13 ;  /* 0x0000000d000a7306 */ /* 0x0000a20000200c00 */
[----:B------:R-:W-:-:S04]  /*1260*/  IADD3 R5, R51, 0xe400, RZ ;  /* 0x0000e40033057810 */ /* 0x000fc80007ffe0ff */
[----:B------:R-:W-:Y:S01]  /*1270*/  PRMT R5, R5, 0x5410, R5 ;  /* 0x0000541005057816 */ /* 0x000fe20000000005 */
[C---:B-1----:R-:W-:Y:S02]  /*1280*/  HADD2 R8, R17.reuse.H0_H0, -R9.H0_H0 ;  /* 0xa000000911087230 */ /* 0x042fe40000000800 */
[----:B------:R1:W4:Y:S01]  /*1290*/  I2F.F16 R12, R11 ;  /* 0x0000000b000c7306 */ /* 0x0003220000200c00 */
[----:B------:R-:W-:Y:S02]  /*12a0*/  IADD3 R9, R13, 0xe400, RZ ;  /* 0x0000e4000d097810 */ /* 0x000fe40007ffe0ff */
[----:B0-----:R-:W-:Y:S02]  /*12b0*/  IADD3 R13, R53, 0xe400, RZ ;  /* 0x0000e400350d7810 */ /* 0x001fe40007ffe0ff */
[----:B------:R-:W-:Y:S01]  /*12c0*/  PRMT R9, R9, 0x5410, R9 ;  /* 0x0000541009097816 */ /* 0x000fe20000000009 */
[----:B--2---:R-:W-:Y:S02]  /*12d0*/  HADD2 R10, R17.H0_H0, -R10.H0_H0 ;  /* 0xa000000a110a7230 */ /* 0x004fe40000000800 */
[----:B------:R-:W0:Y:S01]  /*12e0*/  I2F.F16 R14, R53 ;  /* 0x00000035000e7306 */ /* 0x000e220000200c00 */
[----:B-1----:R-:W-:-:S02]  /*12f0*/  IADD3 R11, R11, 0xe400, RZ ;  /* 0x0000e4000b0b7810 */ /* 0x002fc40007ffe0ff */
[----:B------:R-:W-:Y:S02]  /*1300*/  PRMT R13, R13, 0x5410, R13 ;  /* 0x000054100d0d7816 */ /* 0x000fe4000000000d */
[----:B------:R-:W-:Y:S01]  /*1310*/  PRMT R11, R11, 0x5410, R11 ;  /* 0x000054100b0b7816 */ /* 0x000fe2000000000b */
[C---:B----4-:R-:W-:Y:S02]  /*1320*/  HADD2 R12, R17.reuse.H0_H0, -R12.H0_H0 ;  /* 0xa000000c110c7230 */ /* 0x050fe40000000800 */
[----:B0-----:R-:W-:Y:S02]  /*1330*/  HADD2 R14, R17.H0_H0, -R14.H0_H0 ;  /* 0xa000000e110e7230 */ /* 0x001fe40000000800 */
[--C-:B---3--:R-:W-:Y:S02]  /*1340*/  HADD2.F32 R17, -RZ, R18.reuse.H0_H0 ;  /* 0x20000012ff117230 */ /* 0x108fe40000004100 */
[----:B------:R-:W-:-:S07]  /*1350*/  HADD2.F32 R18, -RZ, R18.H1_H1 ;  /* 0x30000012ff127230 */ /* 0x000fce0000004100 */
.L_x_485:
[----:B------:R-:W-:Y:S02]  /*1360*/  LOP3.LUT R72, R28, 0x64006400, RZ, 0xfc, !PT ;  /* 0x640064001c487812 */ /* 0x000fe400078efcff */
[----:B------:R-:W-:Y:S02]  /*1370*/  LOP3.LUT R53, R49, 0x64006400, RZ, 0xfc, !PT ;  /* 0x6400640031357812 */ /* 0x000fe400078efcff */
[----:B------:R-:W-:Y:S02]  /*1380*/  LOP3.LUT R45, R45, 0x64006400, RZ, 0xfc, !PT ;  /* 0x640064002d2d7812 */ /* 0x000fe400078efcff */
[----:B------:R-:W-:Y:S01]  /*1390*/  HFMA2.MMA R49, R72, 1, 1, R5 ;  /* 0x3c003c0048317835 */ /* 0x000fe20000000005 */
[----:B------:R-:W-:Y:S02]  /*13a0*/  LOP3.LUT R29, R29, 0x64006400, RZ, 0xfc, !PT ;  /* 0x640064001d1d7812 */ /* 0x000fe400078efcff */
[----:B------:R-:W-:Y:S01]  /*13b0*/  LOP3.LUT R55, R47, 0x64006400, RZ, 0xfc, !PT ;  /* 0x640064002f377812 */ /* 0x000fe200078efcff */
[----:B------:R-:W-:Y:S01]  /*13c0*/  HFMA2.MMA R47, R45, 1, 1, R11 ;  /* 0x3c003c002d2f7835 */ /* 0x000fe2000000000b */
[----:B------:R-:W-:Y:S01]  /*13d0*/  LOP3.LUT R61, R50, 0x64006400, RZ, 0xfc, !PT ;  /* 0x64006400323d7812 */ /* 0x000fe200078efcff */
[----:B------:R-:W-:Y:S01]  /*13e0*/  HADD2 R45, R53, R13 ;  /* 0x0000000d352d7230 */ /* 0x000fe20000000000 */
[----:B------:R-:W-:Y:S01]  /*13f0*/  HFMA2.MMA R59, R29, 0.0625, 0.0625, R8 ;  /* 0x2c002c001d3b7835 */ /* 0x000fe20000000008 */
[----:B------:R-:W-:Y:S01]  /*1400*/  LOP3.LUT R28, R24, 0xf000f, RZ, 0xc0, !PT ;  /* 0x000f000f181c7812 */ /* 0x000fe200078ec0ff */
[-C--:B------:R-:W-:Y:S01]  /*1410*/  HFMA2.MMA R29, R49, R20.reuse, RZ ;  /* 0x00000014311d7235 */ /* 0x080fe200000000ff */
[----:B------:R-:W-:Y:S01]  /*1420*/  LOP3.LUT R51, R30, 0x64006400, RZ, 0xfc, !PT ;  /* 0x640064001e337812 */ /* 0x000fe200078efcff */
[----:B------:R-:W-:Y:S01]  /*1430*/  HFMA2 R53, R61, 0.0625, 0.0625, R14 ;  /* 0x2c002c003d357831 */ /* 0x000fe2000000000e */
[----:B------:R-:W-:Y:S01]  /*1440*/  LOP3.LUT R31, R31, 0x64006400, RZ, 0xfc, !PT ;  /* 0x640064001f1f7812 */ /* 0x000fe200078efcff */
[----:B------:R-:W-:Y:S01]  /*1450*/  HFMA2.MMA R55, R55, 0.0625, 0.0625, R12 ;  /* 0x2c002c0037377835 */ /* 0x000fe2000000000c */
[----:B------:R-:W-:Y:S01]  /*1460*/  LOP3.LUT R28, R28, 0x64006400, RZ, 0xfc, !PT ;  /* 0x640064001c1c7812 */ /* 0x000fe200078efcff */
[----:B------:R-:W-:Y:S01]  /*1470*/  HFMA2.MMA R61, R47, R20, RZ ;  /* 0x000000142f3d7235 */ /* 0x000fe200000000ff */
[----:B------:R-:W-:Y:S01]  /*1480*/  LOP3.LUT R50, R26, 0xf000f, RZ, 0xc0, !PT ;  /* 0x000f000f1a327812 */ /* 0x000fe200078ec0ff */
[----:B------:R-:W-:Y:S01]  /*1490*/  HADD2 R51, R51, R9 ;  /* 0x0000000933337230 */ /* 0x000fe20000000000 */
[----:B------:R-:W-:Y:S01]  /*14a0*/  LOP3.LUT R30, R27, 0xf000f, RZ, 0xc0, !PT ;  /* 0x000f000f1b1e7812 */ /* 0x000fe200078ec0ff */
[-C--:B------:R-:W-:Y:S01]  /*14b0*/  HFMA2.MMA R29, R59, R21.reuse, R29 ;  /* 0x000000153b1d7235 */ /* 0x080fe2000000001d */
[----:B------:R-:W-:Y:S01]  /*14c0*/  LOP3.LUT R70, R25, 0xf000f, RZ, 0xc0, !PT ;  /* 0x000f000f19467812 */ /* 0x000fe200078ec0ff */
[----:B------:R-:W-:Y:S01]  /*14d0*/  HFMA2 R57, R31, 0.0625, 0.0625, R10 ;  /* 0x2c002c001f397831 */ /* 0x000fe2000000000a */
[----:B------:R-:W-:Y:S01]  /*14e0*/  LOP3.LUT R50, R50, 0x64006400, RZ, 0xfc, !PT ;  /* 0x6400640032327812 */ /* 0x000fe200078efcff */
[-C--:B------:R-:W-:Y:S01]  /*14f0*/  HFMA2 R63, R45, R20.reuse, RZ.H0_H0 ;  /* 0x000000142d3f7231 */ /* 0x080fe200000400ff */
[----:B------:R-:W-:Y:S01]  /*1500*/  LOP3.LUT R30, R30, 0x64006400, RZ, 0xfc, !PT ;  /* 0x640064001e1e7812 */ /* 0x000fe200078efcff */
[----:B------:R-:W-:Y:S01]  /*1510*/  HADD2 R67, R28, R5 ;  /* 0x000000051c437230 */ /* 0x000fe20000000000 */
[----:B------:R-:W-:Y:S01]  /*1520*/  LOP3.LUT R70, R70, 0x64006400, RZ, 0xfc, !PT ;  /* 0x6400640046467812 */ /* 0x000fe200078efcff */
[----:B------:R-:W-:Y:S01]  /*1530*/  HFMA2 R31, R51, R20, RZ.H0_H0 ;  /* 0x00000014331f7231 */ /* 0x000fe200000400ff */
[----:B------:R-:W-:Y:S01]  /*1540*/  HFMA2.MMA R69, R55, R21, R61 ;  /* 0x0000001537457235 */ /* 0x000fe2000000003d */
[-C--:B------:R-:W-:Y:S01]  /*1550*/  HFMA2 R71, R53, R21.reuse, R63 ;  /* 0x0000001535477231 */ /* 0x080fe2000000003f */
[----:B------:R-:W-:Y:S01]  /*1560*/  HFMA2.MMA R61, R30, 1, 1, R13 ;  /* 0x3c003c001e3d7835 */ /* 0x000fe2000000000d */
[----:B------:R-:W-:Y:S01]  /*1570*/  HFMA2 R20, R57, R21, R31 ;  /* 0x0000001539147231 */ /* 0x000fe2000000001f */
[----:B------:R-:W-:Y:S01]  /*1580*/  HFMA2.MMA R21, R67, R22, R29 ;  /* 0x0000001643157235 */ /* 0x000fe2000000001d */
[----:B------:R-:W-:Y:S01]  /*1590*/  HADD2 R63, R50, R11 ;  /* 0x0000000b323f7230 */ /* 0x000fe20000000000 */
[----:B------:R-:W-:Y:S01]  /*15a0*/  HFMA2.MMA R65, R70, 1, 1, R9 ;  /* 0x3c003c0046417835 */ /* 0x000fe20000000009 */
[----:B------:R-:W0:Y:S01]  /*15b0*/  LDS.128 R28, [UR5+0x100] ;  /* 0x00010005ff1c7984 */ /* 0x000e220008000c00 */
[----:B------:R-:W-:-:S02]  /*15c0*/  LOP3.LUT R24, R24, 0xf000f0, RZ, 0xc0, !PT ;  /* 0x00f000f018187812 */ /* 0x000fc400078ec0ff */
[----:B------:R-:W-:Y:S01]  /*15d0*/  LOP3.LUT R26, R26, 0xf000f0, RZ, 0xc0, !PT ;  /* 0x00f000f01a1a7812 */ /* 0x000fe200078ec0ff */
[----:B------:R-:W-:Y:S01]  /*15e0*/  HFMA2.MMA R50, R63, R22, R69 ;  /* 0x000000163f327235 */ /* 0x000fe20000000045 */
[----:B------:R-:W-:Y:S02]  /*15f0*/  LOP3.LUT R69, R24, 0x64006400, RZ, 0xfc, !PT ;  /* 0x6400640018457812 */ /* 0x000fe400078efcff */
[----:B------:R-:W-:Y:S02]  /*1600*/  LOP3.LUT R27, R27, 0xf000f0, RZ, 0xc0, !PT ;  /* 0x00f000f01b1b7812 */ /* 0x000fe400078ec0ff */
[-C--:B------:R-:W-:Y:S01]  /*1610*/  HFMA2 R20, R65, R22.reuse, R20 ;  /* 0x0000001641147231 */ /* 0x080fe20000000014 */
[----:B------:R-:W-:Y:S01]  /*1620*/  LOP3.LUT R25, R25, 0xf000f0, RZ, 0xc0, !PT ;  /* 0x00f000f019197812 */ /* 0x000fe200078ec0ff */
[----:B------:R-:W-:Y:S01]  /*1630*/  HFMA2 R22, R61, R22, R71 ;  /* 0x000000163d167231 */ /* 0x000fe20000000047 */
[----:B------:R-:W-:Y:S01]  /*1640*/  HFMA2.MMA R69, R69, 0.0625, 0.0625, R8 ;  /* 0x2c002c0045457835 */ /* 0x000fe20000000008 */
[----:B------:R-:W-:-:S02]  /*1650*/  LOP3.LUT R71, R26, 0x64006400, RZ, 0xfc, !PT ;  /* 0x640064001a477812 */ /* 0x000fc400078efcff */
[----:B------:R-:W-:Y:S02]  /*1660*/  LOP3.LUT R27, R27, 0x64006400, RZ, 0xfc, !PT ;  /* 0x640064001b1b7812 */ /* 0x000fe400078efcff */
[----:B------:R-:W-:Y:S02]  /*1670*/  LOP3.LUT R25, R25, 0x64006400, RZ, 0xfc, !PT ;  /* 0x6400640019197812 */ /* 0x000fe400078efcff */
[----:B------:R-:W-:Y:S01]  /*1680*/  HFMA2.MMA R71, R71, 0.0625, 0.0625, R12 ;  /* 0x2c002c0047477835 */ /* 0x000fe2000000000c */
[----:B------:R-:W-:Y:S01]  /*1690*/  HFMA2 R72, R27, 0.0625, 0.0625, R14 ;  /* 0x2c002c001b487831 */ /* 0x000fe2000000000e */
[-C--:B------:R-:W-:Y:S01]  /*16a0*/  HFMA2.MMA R24, R69, R23.reuse, R21 ;  /* 0x0000001745187235 */ /* 0x080fe20000000015 */
[----:B------:R-:W-:Y:S02]  /*16b0*/  HFMA2 R70, R25, 0.0625, 0.0625, R10 ;  /* 0x2c002c0019467831 */ /* 0x000fe4000000000a */
[-C--:B------:R-:W-:Y:S02]  /*16c0*/  HFMA2 R81, R72, R23.reuse, R22 ;  /* 0x0000001748517231 */ /* 0x080fe40000000016 */
[----:B------:R-:W-:Y:S01]  /*16d0*/  HFMA2 R26, R70, R23, R20 ;  /* 0x00000017461a7231 */ /* 0x000fe20000000014 */
[----:B------:R-:W-:-:S04]  /*16e0*/  HFMA2.MMA R50, R71, R23, R50 ;  /* 0x0000001747327235 */ /* 0x000fc80000000032 */
[--C-:B------:R-:W-:Y:S01]  /*16f0*/  HADD2.F32 R25, -RZ, R24.reuse.H0_H0 ;  /* 0x20000018ff197230 */ /* 0x100fe20000004100 */
[----:B------:R1:W2:Y:S01]  /*1700*/  LDG.E.128.CONSTANT R20, desc[UR10][R92.64] ;  /* 0x0000000a5c147981 */ /* 0x0002a2000c1e9d00 */
[----:B------:R-:W-:Y:S02]  /*1710*/  HADD2.F32 R24, -RZ, R24.H1_H1 ;  /* 0x30000018ff187230 */ /* 0x000fe40000004100 */
[--C-:B------:R-:W-:Y:S02]  /*1720*/  HADD2.F32 R83, -RZ, R81.reuse.H0_H0 ;  /* 0x20000051ff537230 */ /* 0x100fe40000004100 */
[--C-:B------:R-:W-:Y:S02]  /*1730*/  HADD2.F32 R77, -RZ, R50.reuse.H0_H0 ;  /* 0x20000032ff4d7230 */ /* 0x100fe40000004100 */
[----:B------:R-:W-:Y:S01]  /*1740*/  FADD.FTZ R24, R25, R24 ;  /* 0x0000001819187221 */ /* 0x000fe20000010000 */
[----:B------:R-:W-:Y:S02]  /*1750*/  HADD2.F32 R50, -RZ, R50.H1_H1 ;  /* 0x30000032ff327230 */ /* 0x000fe40000004100 */
[----:B------:R-:W-:-:S02]  /*1760*/  HADD2.F32 R81, -RZ, R81.H1_H1 ;  /* 0x30000051ff517230 */ /* 0x000fc40000004100 */
[----:B------:R-:W-:Y:S01]  /*1770*/  FFMA.FTZ R76, R17, R24, R76 ;  /* 0x00000018114c7223 */ /* 0x000fe2000001004c */
[-C--:B0-----:R-:W-:Y:S01]  /*1780*/  HFMA2.MMA R24, R49, R28.reuse, RZ ;  /* 0x0000001c31187235 */ /* 0x081fe200000000ff */
[--C-:B------:R-:W-:Y:S02]  /*1790*/  HADD2.F32 R27, -RZ, R26.reuse.H0_H0 ;  /* 0x2000001aff1b7230 */ /* 0x100fe40000004100 */
[----:B------:R-:W-:Y:S01]  /*17a0*/  FADD.FTZ R50, R77, R50 ;  /* 0x000000324d327221 */ /* 0x000fe20000010000 */
[----:B------:R-:W-:Y:S02]  /*17b0*/  HADD2.F32 R26, -RZ, R26.H1_H1 ;  /* 0x3000001aff1a7230 */ /* 0x000fe40000004100 */
[----:B------:R-:W-:Y:S01]  /*17c0*/  FADD.FTZ R81, R83, R81 ;  /* 0x0000005153517221 */ /* 0x000fe20000010000 */
[----:B------:R-:W-:Y:S01]  /*17d0*/  HFMA2.MMA R77, R47, R28, RZ ;  /* 0x0000001c2f4d7235 */ /* 0x000fe200000000ff */
[----:B------:R-:W-:Y:S01]  /*17e0*/  FFMA.FTZ R34, R19, R50, R34 ;  /* 0x0000003213227223 */ /* 0x000fe20000010022 */
[----:B------:R-:W-:-:S02]  /*17f0*/  HFMA2 R50, R51, R28, RZ.H0_H0 ;  /* 0x0000001c33327231 */ /* 0x000fc400000400ff */
[----:B------:R-:W-:Y:S01]  /*1800*/  FFMA.FTZ R36, R15, R81, R36 ;  /* 0x000000510f247223 */ /* 0x000fe20000010024 */
[----:B------:R-:W-:Y:S01]  /*1810*/  FADD.FTZ R26, R27, R26 ;  /* 0x0000001a1b1a7221 */ /* 0x000fe20000010000 */
[----:B------:R-:W-:Y:S01]  /*1820*/  HFMA2 R81, R45, R28, RZ.H0_H0 ;  /* 0x0000001c2d517231 */ /* 0x000fe200000400ff */
[-C--:B------:R-:W-:Y:S01]  /*1830*/  HFMA2.MMA R28, R59, R29.reuse, R24 ;  /* 0x0000001d3b1c7235 */ /* 0x080fe20000000018 */
[-C--:B------:R-:W-:Y:S02]  /*1840*/  HFMA2 R50, R57, R29.reuse, R50 ;  /* 0x0000001d39327231 */ /* 0x080fe40000000032 */
[----:B------:R-:W-:Y:S01]  /*1850*/  FFMA.FTZ R73, R18, R26, R73 ;  /* 0x0000001a12497223 */ /* 0x000fe20000010049 */
[----:B------:R-:W-:Y:S01]  /*1860*/  HFMA2.MMA R77, R55, R29, R77 ;  /* 0x0000001d374d7235 */ /* 0x000fe2000000004d */
[----:B------:R-:W0:Y:S01]  /*1870*/  LDS.128 R24, [UR5+0x200] ;  /* 0x00020005ff187984 */ /* 0x000e220008000c00 */
[----:B------:R-:W-:Y:S02]  /*1880*/  HFMA2 R81, R53, R29, R81 ;  /* 0x0000001d35517231 */ /* 0x000fe40000000051 */
[-C--:B------:R-:W-:Y:S01]  /*1890*/  HFMA2 R50, R65, R30.reuse, R50 ;  /* 0x0000001e41327231 */ /* 0x080fe20000000032 */
[----:B------:R-:W-:Y:S01]  /*18a0*/  HFMA2.MMA R28, R67, R30, R28 ;  /* 0x0000001e431c7235 */ /* 0x000fe2000000001c */
[----:B------:R-:W-:-:S02]  /*18b0*/  HFMA2 R81, R61, R30, R81 ;  /* 0x0000001e3d517231 */ /* 0x000fc40000000051 */
[----:B------:R-:W-:Y:S01]  /*18c0*/  HFMA2.MMA R77, R63, R30, R77 ;  /* 0x0000001e3f4d7235 */ /* 0x000fe2000000004d */
[-C--:B------:R-:W-:Y:S02]  /*18d0*/  HFMA2 R50, R70, R31.reuse, R50 ;  /* 0x0000001f46327231 */ /* 0x080fe40000000032 */
[----:B------:R-:W-:Y:S02]  /*18e0*/  HFMA2 R81, R72, R31, R81 ;  /* 0x0000001f48517231 */ /* 0x000fe40000000051 */
[-C--:B------:R-:W-:Y:S01]  /*18f0*/  HFMA2.MMA R28, R69, R31.reuse, R28 ;  /* 0x0000001f451c7235 */ /* 0x080fe2000000001c */
[--C-:B------:R-:W-:Y:S02]  /*1900*/  HADD2.F32 R30, -RZ, R50.reuse.H0_H0 ;  /* 0x20000032ff1e7230 */ /* 0x100fe40000004100 */
[----:B------:R-:W-:Y:S01]  /*1910*/  HFMA2.MMA R77, R71, R31, R77 ;  /* 0x0000001f474d7235 */ /* 0x000fe2000000004d */
[----:B------:R-:W-:Y:S02]  /*1920*/  HADD2.F32 R31, -RZ, R50.H1_H1 ;  /* 0x30000032ff1f7230 */ /* 0x000fe40000004100 */
[----:B------:R-:W-:-:S02]  /*1930*/  HADD2.F32 R83, -RZ, R81.H0_H0 ;  /* 0x20000051ff537230 */ /* 0x000fc40000004100 */
[----:B-1----:R-:W-:Y:S02]  /*1940*/  HADD2.F32 R92, -RZ, R81.H1_H1 ;  /* 0x30000051ff5c7230 */ /* 0x002fe40000004100 */
[----:B------:R-:W-:Y:S01]  /*1950*/  FADD.FTZ R30, R30, R31 ;  /* 0x0000001f1e1e7221 */ /* 0x000fe20000010000 */
[--C-:B------:R-:W-:Y:S02]  /*1960*/  HADD2.F32 R29, -RZ, R28.reuse.H0_H0 ;  /* 0x2000001cff1d7230 */ /* 0x100fe40000004100 */
[----:B------:R-:W-:Y:S02]  /*1970*/  HADD2.F32 R28, -RZ, R28.H1_H1 ;  /* 0x3000001cff1c7230 */ /* 0x000fe40000004100 */
[----:B------:R-:W-:Y:S01]  /*1980*/  FFMA.FTZ R35, R18, R30, R35 ;  /* 0x0000001e12237223 */ /* 0x000fe20000010023 */
[--C-:B------:R-:W-:Y:S02]  /*1990*/  HADD2.F32 R50, -RZ, R77.reuse.H0_H0 ;  /* 0x2000004dff327230 */ /* 0x100fe40000004100 */
[----:B------:R-:W-:Y:S01]  /*19a0*/  FADD.FTZ R83, R83, R92 ;  /* 0x0000005c53537221 */ /* 0x000fe20000010000 */
[----:B------:R-:W-:-:S02]  /*19b0*/  HADD2.F32 R77, -RZ, R77.H1_H1 ;  /* 0x3000004dff4d7230 */ /* 0x000fc40000004100 */
[----:B------:R-:W-:Y:S01]  /*19c0*/  FADD.FTZ R28, R29, R28 ;  /* 0x0000001c1d1c7221 */ /* 0x000fe20000010000 */
[----:B------:R-:W-:-:S03]  /*19d0*/  FFMA.FTZ R40, R15, R83, R40 ;  /* 0x000000530f287223 */ /* 0x000fc60000010028 */
[----:B------:R-:W-:Y:S01]  /*19e0*/  FFMA.FTZ R52, R17, R28, R52 ;  /* 0x0000001c11347223 */ /* 0x000fe20000010034 */
[----:B------:R-:W-:Y:S01]  /*19f0*/  FADD.FTZ R50, R50, R77 ;  /* 0x0000004d32327221 */ /* 0x000fe20000010000 */
[----:B------:R-:W1:Y:S03]  /*1a00*/  LDS.128 R28, [UR5+0x300] ;  /* 0x00030005ff1c7984 */ /* 0x000e660008000c00 */
[----:B------:R-:W-:Y:S01]  /*1a10*/  FFMA.FTZ R38, R19, R50, R38 ;  /* 0x0000003213267223 */ /* 0x000fe20000010026 */
[-C--:B0-----:R-:W-:Y:S01]  /*1a20*/  HFMA2.MMA R50, R49, R24.reuse, RZ ;  /* 0x0000001831327235 */ /* 0x081fe200000000ff */
[----:B------:R-:W-:Y:S01]  /*1a30*/  HFMA2 R81, R47, R24, RZ.H0_H0 ;  /* 0x000000182f517231 */ /* 0x000fe200000400ff */
[-C--:B------:R-:W-:Y:S02]  /*1a40*/  HFMA2.MMA R77, R51, R24.reuse, RZ ;  /* 0x00000018334d7235 */ /* 0x080fe400000000ff */
[----:B------:R-:W-:Y:S01]  /*1a50*/  HFMA2.MMA R24, R45, R24, RZ ;  /* 0x000000182d187235 */ /* 0x000fe200000000ff */
[----:B------:R-:W-:-:S04]  /*1a60*/  HFMA2 R81, R55, R25, R81 ;  /* 0x0000001937517231 */ /* 0x000fc80000000051 */
[----:B------:R-:W-:Y:S01]  /*1a70*/  HFMA2 R81, R63, R26, R81 ;  /* 0x0000001a3f517231 */ /* 0x000fe20000000051 */
[-C--:B------:R-:W-:Y:S01]  /*1a80*/  HFMA2.MMA R77, R57, R25.reuse, R77 ;  /* 0x00000019394d7235 */ /* 0x080fe2000000004d */
[----:B------:R-:W-:Y:S01]  /*1a90*/  HFMA2 R50, R59, R25, R50 ;  /* 0x000000193b327231 */ /* 0x000fe20000000032 */
[----:B------:R-:W-:-:S03]  /*1aa0*/  HFMA2.MMA R24, R53, R25, R24 ;  /* 0x0000001935187235 */ /* 0x000fc60000000018 */
[----:B------:R-:W-:Y:S01]  /*1ab0*/  HFMA2 R50, R67, R26, R50 ;  /* 0x0000001a43327231 */ /* 0x000fe20000000032 */
[----:B------:R-:W-:Y:S02]  /*1ac0*/  HFMA2.MMA R81, R71, R27, R81 ;  /* 0x0000001b47517235 */ /* 0x000fe40000000051 */
[-C--:B------:R-:W-:Y:S01]  /*1ad0*/  HFMA2.MMA R77, R65, R26.reuse, R77 ;  /* 0x0000001a414d7235 */ /* 0x080fe2000000004d */
[----:B------:R-:W-:Y:S01]  /*1ae0*/  HFMA2 R50, R69, R27, R50 ;  /* 0x0000001b45327231 */ /* 0x000fe20000000032 */
[----:B------:R-:W-:-:S04]  /*1af0*/  HFMA2.MMA R26, R61, R26, R24 ;  /* 0x0000001a3d1a7235 */ /* 0x000fc80000000018 */
[--C-:B------:R-:W-:Y:S02]  /*1b00*/  HADD2.F32 R24, -RZ, R50.reuse.H0_H0 ;  /* 0x20000032ff187230 */ /* 0x100fe40000004100 */
[----:B------:R-:W-:Y:S02]  /*1b10*/  HADD2.F32 R25, -RZ, R50.H1_H1 ;  /* 0x30000032ff197230 */ /* 0x000fe40000004100 */
[-C--:B------:R-:W-:Y:S02]  /*1b20*/  HFMA2 R77, R70, R27.reuse, R77 ;  /* 0x0000001b464d7231 */ /* 0x080fe4000000004d */
[--C-:B------:R-:W-:Y:S02]  /*1b30*/  HADD2.F32 R50, -RZ, R81.reuse.H1_H1 ;  /* 0x30000051ff327230 */ /* 0x100fe40000004100 */
[----:B------:R-:W-:Y:S02]  /*1b40*/  HFMA2 R83, R72, R27, R26 ;  /* 0x0000001b48537231 */ /* 0x000fe4000000001a */
[----:B------:R-:W-:Y:S01]  /*1b50*/  FADD.FTZ R24, R24, R25 ;  /* 0x0000001918187221 */ /* 0x000fe20000010000 */
[----:B------:R-:W-:-:S02]  /*1b60*/  HADD2.F32 R27, -RZ, R81.H0_H0 ;  /* 0x20000051ff1b7230 */ /* 0x000fc40000004100 */
[--C-:B------:R-:W-:Y:S02]  /*1b70*/  HADD2.F32 R25, -RZ, R77.reuse.H0_H0 ;  /* 0x2000004dff197230 */ /* 0x100fe40000004100 */
[----:B------:R-:W-:Y:S01]  /*1b80*/  FFMA.FTZ R54, R17, R24, R54 ;  /* 0x0000001811367223 */ /* 0x000fe20000010036 */
[-C--:B-1----:R-:W-:Y:S01]  /*1b90*/  HFMA2.MMA R24, R49, R28.reuse, RZ ;  /* 0x0000001c31187235 */ /* 0x082fe200000000ff */
[----:B------:R-:W-:Y:S02]  /*1ba0*/  HADD2.F32 R26, -RZ, R77.H1_H1 ;  /* 0x3000004dff1a7230 */ /* 0x000fe40000004100 */
[----:B------:R-:W-:Y:S01]  /*1bb0*/  FADD.FTZ R27, R27, R50 ;  /* 0x000000321b1b7221 */ /* 0x000fe20000010000 */
[--C-:B------:R-:W-:Y:S01]  /*1bc0*/  HADD2.F32 R77, -RZ, R83.reuse.H0_H0 ;  /* 0x20000053ff4d7230 */ /* 0x100fe20000004100 */
[----:B------:R-:W-:Y:S01]  /*1bd0*/  HFMA2.MMA R81, R45, R28, RZ ;  /* 0x0000001c2d517235 */ /* 0x000fe200000000ff */
[----:B------:R-:W-:Y:S02]  /*1be0*/  HADD2.F32 R92, -RZ, R83.H1_H1 ;  /* 0x30000053ff5c7230 */ /* 0x000fe40000004100 */
[----:B------:R-:W-:Y:S01]  /*1bf0*/  FADD.FTZ R25, R25, R26 ;  /* 0x0000001a19197221 */ /* 0x000fe20000010000 */
[----:B------:R-:W-:Y:S01]  /*1c00*/  FFMA.FTZ R56, R19, R27, R56 ;  /* 0x0000001b13387223 */ /* 0x000fe20000010038 */
[-C--:B------:R-:W-:Y:S01]  /*1c10*/  HFMA2.MMA R24, R59, R29.reuse, R24 ;  /* 0x0000001d3b187235 */ /* 0x080fe20000000018 */
[----:B------:R-:W-:Y:S01]  /*1c20*/  FADD.FTZ R77, R77, R92 ;  /* 0x0000005c4d4d7221 */ /* 0x000fe20000010000 */
[----:B------:R-:W-:Y:S01]  /*1c30*/  FFMA.FTZ R37, R18, R25, R37 ;  /* 0x0000001912257223 */ /* 0x000fe20000010025 */
[-C--:B------:R-:W-:Y:S01]  /*1c40*/  HFMA2 R25, R51, R28.reuse, RZ.H0_H0 ;  /* 0x0000001c33197231 */ /* 0x080fe200000400ff */
[----:B------:R-:W-:Y:S01]  /*1c50*/  HFMA2.MMA R81, R53, R29, R81 ;  /* 0x0000001d35517235 */ /* 0x000fe20000000051 */
[----:B------:R-:W-:Y:S01]  /*1c60*/  FFMA.FTZ R42, R15, R77, R42 ;  /* 0x0000004d0f2a7223 */ /* 0x000fe2000001002a */
[----:B------:R-:W-:-:S02]  /*1c70*/  HFMA2 R77, R47, R28, RZ.H0_H0 ;  /* 0x0000001c2f4d7231 */ /* 0x000fc400000400ff */
[-C--:B------:R-:W-:Y:S01]  /*1c80*/  HFMA2.MMA R28, R67, R30.reuse, R24 ;  /* 0x0000001e431c7235 */ /* 0x080fe20000000018 */
[-C--:B------:R-:W-:Y:S02]  /*1c90*/  HFMA2 R50, R57, R29.reuse, R25 ;  /* 0x0000001d39327231 */ /* 0x080fe40000000019 */
[----:B------:R-:W0:Y:S01]  /*1ca0*/  LDS.128 R24, [UR5+0x400] ;  /* 0x00040005ff187984 */ /* 0x000e220008000c00 */
[----:B------:R-:W-:Y:S01]  /*1cb0*/  HFMA2 R77, R55, R29, R77 ;  /* 0x0000001d374d7231 */ /* 0x000fe2000000004d */
[-C--:B------:R-:W-:Y:S02]  /*1cc0*/  HFMA2.MMA R81, R61, R30.reuse, R81 ;  /* 0x0000001e3d517235 */ /* 0x080fe40000000051 */
[----:B------:R-:W-:Y:S01]  /*1cd0*/  HFMA2.MMA R50, R65, R30, R50 ;  /* 0x0000001e41327235 */ /* 0x000fe20000000032 */
[----:B------:R-:W-:Y:S02]  /*1ce0*/  HFMA2 R77, R63, R30, R77 ;  /* 0x0000001e3f4d7231 */ /* 0x000fe4000000004d */
[----:B------:R-:W-:-:S04]  /*1cf0*/  HFMA2 R28, R69, R31, R28 ;  /* 0x0000001f451c7231 */ /* 0x000fc8000000001c */
[----:B------:R-:W-:Y:S01]  /*1d00*/  HFMA2.MMA R77, R71, R31, R77 ;  /* 0x0000001f474d7235 */ /* 0x000fe2000000004d */
[--C-:B------:R-:W-:Y:S02]  /*1d10*/  HADD2.F32 R29, -RZ, R28.reuse.H0_H0 ;  /* 0x2000001cff1d7230 */ /* 0x100fe40000004100 */
[-C--:B------:R-:W-:Y:S02]  /*1d20*/  HFMA2 R81, R72, R31.reuse, R81 ;  /* 0x0000001f48517231 */ /* 0x080fe40000000051 */
[----:B------:R-:W-:Y:S02]  /*1d30*/  HADD2.F32 R28, -RZ, R28.H1_H1 ;  /* 0x3000001cff1c7230 */ /* 0x000fe40000004100 */
[----:B------:R-:W-:Y:S02]  /*1d40*/  HFMA2 R50, R70, R31, R50 ;  /* 0x0000001f46327231 */ /* 0x000fe40000000032 */
[----:B------:R-:W-:Y:S02]  /*1d50*/  HADD2.F32 R31, -RZ, R81.H0_H0 ;  /* 0x20000051ff1f7230 */ /* 0x000fe40000004100 */
[----:B------:R-:W-:Y:S01]  /*1d60*/  FADD.FTZ R28, R29, R28 ;  /* 0x0000001c1d1c7221 */ /* 0x000fe20000010000 */
[----:B------:R-:W-:-:S02]  /*1d70*/  HADD2.F32 R29, -RZ, R50.H0_H0 ;  /* 0x20000032ff1d7230 */ /* 0x000fc40000004100 */
[--C-:B------:R-:W-:Y:S02]  /*1d80*/  HADD2.F32 R30, -RZ, R77.reuse.H0_H0 ;  /* 0x2000004dff1e7230 */ /* 0x100fe40000004100 */
[----:B------:R-:W-:Y:S01]  /*1d90*/  FFMA.FTZ R58, R17, R28, R58 ;  /* 0x0000001c113a7223 */ /* 0x000fe2000001003a */
[----:B------:R-:W-:Y:S02]  /*1da0*/  HADD2.F32 R50, -RZ, R50.H1_H1 ;  /* 0x30000032ff327230 */ /* 0x000fe40000004100 */
[----:B------:R-:W-:Y:S02]  /*1db0*/  HADD2.F32 R77, -RZ, R77.H1_H1 ;  /* 0x3000004dff4d7230 */ /* 0x000fe40000004100 */
[----:B------:R-:W-:Y:S02]  /*1dc0*/  HADD2.F32 R92, -RZ, R81.H1_H1 ;  /* 0x30000051ff5c7230 */ /* 0x000fe40000004100 */
[----:B------:R-:W-:Y:S01]  /*1dd0*/  FADD.FTZ R29, R29, R50 ;  /* 0x000000321d1d7221 */ /* 0x000fe20000010000 */
[----:B------:R-:W-:-:S02]  /*1de0*/  FADD.FTZ R30, R30, R77 ;  /* 0x0000004d1e1e7221 */ /* 0x000fc40000010000 */
[----:B------:R-:W-:Y:S01]  /*1df0*/  FADD.FTZ R92, R31, R92 ;  /* 0x0000005c1f5c7221 */ /* 0x000fe20000010000 */
[----:B------:R-:W-:Y:S01]  /*1e00*/  FFMA.FTZ R39, R18, R29, R39 ;  /* 0x0000001d12277223 */ /* 0x000fe20000010027 */
[----:B------:R-:W-:Y:S02]  /*1e10*/  FFMA.FTZ R44, R19, R30, R44 ;  /* 0x0000001e132c7223 */ /* 0x000fe4000001002c */
[----:B------:R-:W1:Y:S01]  /*1e20*/  LDS.128 R28, [UR5+0x500] ;  /* 0x00050005ff1c7984 */ /* 0x000e620008000c00 */
[----:B------:R-:W-:Y:S01]  /*1e30*/  FFMA.FTZ R46, R15, R92, R46 ;  /* 0x0000005c0f2e7223 */ /* 0x000fe2000001002e */
[-C--:B0-----:R-:W-:Y:S01]  /*1e40*/  HFMA2.MMA R50, R49, R24.reuse, RZ ;  /* 0x0000001831327235 */ /* 0x081fe200000000ff */
[-C--:B------:R-:W-:Y:S01]  /*1e50*/  HFMA2 R77, R51, R24.reuse, RZ.H0_H0 ;  /* 0x00000018334d7231 */ /* 0x080fe200000400ff */
[----:B------:R-:W-:Y:S01]  /*1e60*/  HFMA2.MMA R81, R47, R24, RZ ;  /* 0x000000182f517235 */ /* 0x000fe200000000ff */
[----:B------:R-:W-:Y:S02]  /*1e70*/  HFMA2 R24, R45, R24, RZ.H0_H0 ;  /* 0x000000182d187231 */ /* 0x000fe400000400ff */
[----:B------:R-:W-:-:S02]  /*1e80*/  HFMA2 R77, R57, R25, R77 ;  /* 0x00000019394d7231 */ /* 0x000fc4000000004d */
[----:B------:R-:W-:Y:S01]  /*1e90*/  HFMA2 R24, R53, R25, R24 ;  /* 0x0000001935187231 */ /* 0x000fe20000000018 */
[-C--:B------:R-:W-:Y:S01]  /*1ea0*/  HFMA2.MMA R50, R59, R25.reuse, R50 ;  /* 0x000000193b327235 */ /* 0x080fe20000000032 */
[-C--:B------:R-:W-:Y:S01]  /*1eb0*/  HFMA2 R77, R65, R26.reuse, R77 ;  /* 0x0000001a414d7231 */ /* 0x080fe2000000004d */
[----:B------:R-:W-:Y:S01]  /*1ec0*/  HFMA2.MMA R81, R55, R25, R81 ;  /* 0x0000001937517235 */ /* 0x000fe20000000051 */
[----:B------:R-:W-:Y:S02]  /*1ed0*/  HFMA2 R24, R61, R26, R24 ;  /* 0x0000001a3d187231 */ /* 0x000fe40000000018 */
[-C--:B------:R-:W-:Y:S02]  /*1ee0*/  HFMA2 R77, R70, R27.reuse, R77 ;  /* 0x0000001b464d7231 */ /* 0x080fe4000000004d */
[----:B------:R-:W-:Y:S01]  /*1ef0*/  HFMA2 R83, R72, R27, R24 ;  /* 0x0000001b48537231 */ /* 0x000fe20000000018 */
[-C--:B------:R-:W-:Y:S02]  /*1f00*/  HFMA2.MMA R50, R67, R26.reuse, R50 ;  /* 0x0000001a43327235 */ /* 0x080fe40000000032 */
[----:B------:R-:W-:Y:S01]  /*1f10*/  HFMA2.MMA R81, R63, R26, R81 ;  /* 0x0000001a3f517235 */ /* 0x000fe20000000051 */
[----:B------:R-:W-:-:S02]  /*1f20*/  HADD2.F32 R26, -RZ, R77.H0_H0 ;  /* 0x2000004dff1a7230 */ /* 0x000fc40000004100 */
[----:B------:R-:W-:Y:S02]  /*1f30*/  HADD2.F32 R92, -RZ, R83.H1_H1 ;  /* 0x30000053ff5c7230 */ /* 0x000fe40000004100 */
[----:B------:R-:W-:Y:S01]  /*1f40*/  HADD2.F32 R77, -RZ, R77.H1_H1 ;  /* 0x3000004dff4d7230 */ /* 0x000fe20000004100 */
[-C--:B------:R-:W-:Y:S02]  /*1f50*/  HFMA2.MMA R50, R69, R27.reuse, R50 ;  /* 0x0000001b45327235 */ /* 0x080fe40000000032 */
[----:B------:R-:W-:Y:S02]  /*1f60*/  HFMA2.MMA R81, R71, R27, R81 ;  /* 0x0000001b47517235 */ /* 0x000fe40000000051 */
[----:B------:R-:W-:-:S04]  /*1f70*/  FADD.FTZ R26, R26, R77 ;  /* 0x0000004d1a1a7221 */ /* 0x000fc80000010000 */
[----:B------:R-:W-:Y:S02]  /*1f80*/  FFMA.FTZ R41, R18, R26, R41 ;  /* 0x0000001a12297223 */ /* 0x000fe40000010029 */
[--C-:B------:R-:W-:Y:S02]  /*1f90*/  HADD2.F32 R24, -RZ, R50.reuse.H0_H0 ;  /* 0x20000032ff187230 */ /* 0x100fe40000004100 */
[----:B------:R-:W-:Y:S01]  /*1fa0*/  HADD2.F32 R25, -RZ, R50.H1_H1 ;  /* 0x30000032ff197230 */ /* 0x000fe20000004100 */
[----:B-1----:R-:W-:Y:S01]  /*1fb0*/  HFMA2.MMA R77, R47, R28, RZ ;  /* 0x0000001c2f4d7235 */ /* 0x002fe200000000ff */
[--C-:B------:R-:W-:Y:S02]  /*1fc0*/  HADD2.F32 R27, -RZ, R81.reuse.H0_H0 ;  /* 0x20000051ff1b7230 */ /* 0x100fe40000004100 */
[----:B------:R-:W-:Y:S02]  /*1fd0*/  HADD2.F32 R50, -RZ, R81.H1_H1 ;  /* 0x30000051ff327230 */ /* 0x000fe40000004100 */
[----:B------:R-:W-:Y:S01]  /*1fe0*/  FADD.FTZ R24, R24, R25 ;  /* 0x0000001918187221 */ /* 0x000fe20000010000 */
[----:B------:R-:W-:-:S03]  /*1ff0*/  HADD2.F32 R81, -RZ, R83.H0_H0 ;  /* 0x20000053ff517230 */ /* 0x000fc60000004100 */
[----:B------:R-:W-:Y:S01]  /*2000*/  FFMA.FTZ R60, R17, R24, R60 ;  /* 0x00000018113c7223 */ /* 0x000fe2000001003c */
[----:B------:R-:W-:Y:S01]  /*2010*/  HFMA2.MMA R24, R49, R28, RZ ;  /* 0x0000001c31187235 */ /* 0x000fe200000000ff */
[----:B------:R-:W-:Y:S01]  /*2020*/  FADD.FTZ R81, R81, R92 ;  /* 0x0000005c51517221 */ /* 0x000fe20000010000 */
[----:B------:R-:W-:Y:S01]  /*2030*/  FADD.FTZ R27, R27, R50 ;  /* 0x000000321b1b7221 */ /* 0x000fe20000010000 */
[-C--:B------:R-:W-:Y:S01]  /*2040*/  HFMA2 R50, R51, R28.reuse, RZ.H0_H0 ;  /* 0x0000001c33327231 */ /* 0x080fe200000400ff */
[-C--:B------:R-:W-:Y:S01]  /*2050*/  HFMA2.MMA R77, R55, R29.reuse, R77 ;  /* 0x0000001d374d7235 */ /* 0x080fe2000000004d */
[----:B------:R-:W-:Y:S01]  /*2060*/  FFMA.FTZ R64, R15, R81, R64 ;  /* 0x000000510f407223 */ /* 0x000fe20000010040 */
[----:B------:R-:W-:Y:S02]  /*2070*/  HFMA2 R81, R45, R28, RZ.H0_H0 ;  /* 0x0000001c2d517231 */ /* 0x000fe400000400ff */
[----:B------:R-:W-:Y:S01]  /*2080*/  FFMA.FTZ R62, R19, R27, R62 ;  /* 0x0000001b133e7223 */ /* 0x000fe2000001003e */
[----:B------:R-:W-:Y:S01]  /*2090*/  HFMA2.MMA R28, R59, R29, R24 ;  /* 0x0000001d3b1c7235 */ /* 0x000fe20000000018 */
[-C--:B------:R-:W-:Y:S01]  /*20a0*/  HFMA2 R50, R57, R29.reuse, R50 ;  /* 0x0000001d39327231 */ /* 0x080fe20000000032 */
[----:B------:R-:W0:Y:S01]  /*20b0*/  LDS.128 R24, [UR5+0x600] ;  /* 0x00060005ff187984 */ /* 0x000e220008000c00 */
[----:B------:R-:W-:Y:S01]  /*20c0*/  HFMA2 R81, R53, R29, R81 ;  /* 0x0000001d35517231 */ /* 0x000fe20000000051 */
[----:B------:R-:W-:Y:S01]  /*20d0*/  HFMA2.MMA R77, R63, R30, R77 ;  /* 0x0000001e3f4d7235 */ /* 0x000fe2000000004d */
[----:B------:R-:W-:-:S02]  /*20e0*/  HFMA2 R50, R65, R30, R50 ;  /* 0x0000001e41327231 */ /* 0x000fc40000000032 */
[----:B------:R-:W-:Y:S01]  /*20f0*/  HFMA2 R81, R61, R30, R81 ;  /* 0x0000001e3d517231 */ /* 0x000fe20000000051 */
[----:B------:R-:W-:Y:S01]  /*2100*/  HFMA2.MMA R28, R67, R30, R28 ;  /* 0x0000001e431c7235 */ /* 0x000fe2000000001c */
[-C--:B------:R-:W-:Y:S02]  /*2110*/  HFMA2 R50, R70, R31.reuse, R50 ;  /* 0x0000001f46327231 */ /* 0x080fe40000000032 */
[----:B------:R-:W-:Y:S01]  /*2120*/  HFMA2 R81, R72, R31, R81 ;  /* 0x0000001f48517231 */ /* 0x000fe20000000051 */
[-C--:B------:R-:W-:Y:S02]  /*2130*/  HFMA2.MMA R77, R71, R31.reuse, R77 ;  /* 0x0000001f474d7235 */ /* 0x080fe4000000004d */
[--C-:B------:R-:W-:Y:S02]  /*2140*/  HADD2.F32 R30, -RZ, R50.reuse.H0_H0 ;  /* 0x20000032ff1e7230 */ /* 0x100fe40000004100 */
[----:B------:R-:W-:Y:S01]  /*2150*/  HFMA2.MMA R28, R69, R31, R28 ;  /* 0x0000001f451c7235 */ /* 0x000fe2000000001c */
[----:B------:R-:W-:-:S02]  /*2160*/  HADD2.F32 R31, -RZ, R50.H1_H1 ;  /* 0x30000032ff1f7230 */ /* 0x000fc40000004100 */
[--C-:B------:R-:W-:Y:S02]  /*2170*/  HADD2.F32 R83, -RZ, R81.reuse.H0_H0 ;  /* 0x20000051ff537230 */ /* 0x100fe40000004100 */
[----:B------:R-:W-:Y:S02]  /*2180*/  HADD2.F32 R92, -RZ, R81.H1_H1 ;  /* 0x30000051ff5c7230 */ /* 0x000fe40000004100 */
[----:B------:R-:W-:Y:S01]  /*2190*/  FADD.FTZ R30, R30, R31 ;  /* 0x0000001f1e1e7221 */ /* 0x000fe20000010000 */
[--C-:B------:R-:W-:Y:S02]  /*21a0*/  HADD2.F32 R50, -RZ, R77.reuse.H0_H0 ;  /* 0x2000004dff327230 */ /* 0x100fe40000004100 */
[----:B------:R-:W-:Y:S02]  /*21b0*/  HADD2.F32 R77, -RZ, R77.H1_H1 ;  /* 0x3000004dff4d7230 */ /* 0x000fe40000004100 */
[----:B------:R-:W-:Y:S01]  /*21c0*/  FFMA.FTZ R33, R18, R30, R33 ;  /* 0x0000001e12217223 */ /* 0x000fe20000010021 */
[----:B------:R-:W-:-:S02]  /*21d0*/  HADD2.F32 R29, -RZ, R28.H0_H0 ;  /* 0x2000001cff1d7230 */ /* 0x000fc40000004100 */
[----:B------:R-:W-:Y:S01]  /*21e0*/  FADD.FTZ R83, R83, R92 ;  /* 0x0000005c53537221 */ /* 0x000fe20000010000 */
[----:B------:R-:W-:Y:S02]  /*21f0*/  HADD2.F32 R28, -RZ, R28.H1_H1 ;  /* 0x3000001cff1c7230 */ /* 0x000fe40000004100 */
[----:B------:R-:W-:-:S03]  /*2200*/  FADD.FTZ R50, R50, R77 ;  /* 0x0000004d32327221 */ /* 0x000fc60000010000 */
[----:B------:R-:W-:Y:S01]  /*2210*/  FADD.FTZ R28, R29, R28 ;  /* 0x0000001c1d1c7221 */ /* 0x000fe20000010000 */
[----:B------:R-:W-:Y:S01]  /*2220*/  FFMA.FTZ R48, R19, R50, R48 ;  /* 0x0000003213307223 */ /* 0x000fe20000010030 */
[----:B------:R-:W-:Y:S02]  /*2230*/  FFMA.FTZ R50, R15, R83, R78 ;  /* 0x000000530f327223 */ /* 0x000fe4000001004e */
[----:B------:R-:W-:Y:S02]  /*2240*/  FFMA.FTZ R66, R17, R28, R66 ;  /* 0x0000001c11427223 */ /* 0x000fe40000010042 */
[----:B------:R-:W1:Y:S01]  /*2250*/  LDS.128 R28, [UR5+0x700] ;  /* 0x00070005ff1c7984 */ /* 0x000e620008000c00 */
[-C--:B0-----:R-:W-:Y:S01]  /*2260*/  HFMA2.MMA R78, R51, R24.reuse, RZ ;  /* 0x00000018334e7235 */ /* 0x081fe200000000ff */
[----:B------:R-:W-:Y:S01]  /*2270*/  HFMA2 R81, R47, R24, RZ.H0_H0 ;  /* 0x000000182f517231 */ /* 0x000fe200000400ff */
[-C--:B------:R-:W-:Y:S02]  /*2280*/  HFMA2.MMA R77, R49, R24.reuse, RZ ;  /* 0x00000018314d7235 */ /* 0x080fe400000000ff */
[----:B------:R-:W-:Y:S01]  /*2290*/  HFMA2.MMA R24, R45, R24, RZ ;  /* 0x000000182d187235 */ /* 0x000fe200000000ff */
[----:B------:R-:W-:-:S03]  /*22a0*/  HFMA2 R81, R55, R25, R81 ;  /* 0x0000001937517231 */ /* 0x000fc60000000051 */
[----:B------:R-:W-:Y:S01]  /*22b0*/  HFMA2.MMA R78, R57, R25, R78 ;  /* 0x00000019394e7235 */ /* 0x000fe2000000004e */
[----:B------:R-:W-:-:S03]  /*22c0*/  HFMA2 R81, R63, R26, R81 ;  /* 0x0000001a3f517231 */ /* 0x000fc60000000051 */
[----:B------:R-:W-:Y:S01]  /*22d0*/  HFMA2.MMA R24, R53, R25, R24 ;  /* 0x0000001935187235 */ /* 0x000fe20000000018 */
[----:B------:R-:W-:Y:S02]  /*22e0*/  HFMA2 R77, R59, R25, R77 ;  /* 0x000000193b4d7231 */ /* 0x000fe4000000004d */
[----:B------:R-:W-:Y:S02]  /*22f0*/  HFMA2.MMA R81, R71, R27, R81 ;  /* 0x0000001b47517235 */ /* 0x000fe40000000051 */
[-C--:B------:R-:W-:Y:S01]  /*2300*/  HFMA2.MMA R78, R65, R26.reuse, R78 ;  /* 0x0000001a414e7235 */ /* 0x080fe2000000004e */
[----:B------:R-:W-:Y:S02]  /*2310*/  HFMA2 R77, R67, R26, R77 ;  /* 0x0000001a434d7231 */ /* 0x000fe4000000004d */
[----:B------:R-:W-:Y:S02]  /*2320*/  HFMA2.MMA R26, R61, R26, R24 ;  /* 0x0000001a3d1a7235 */ /* 0x000fe40000000018 */
[----:B------:R-:W-:-:S05]  /*2330*/  HFMA2 R77, R69, R27, R77 ;  /* 0x0000001b454d7231 */ /* 0x000fca000000004d */
[-C--:B------:R-:W-:Y:S02]  /*2340*/  HFMA2 R78, R70, R27.reuse, R78 ;  /* 0x0000001b464e7231 */ /* 0x080fe4000000004e */
[----:B------:R-:W-:Y:S02]  /*2350*/  HADD2.F32 R24, -RZ, R77.H0_H0 ;  /* 0x2000004dff187230 */ /* 0x000fe40000004100 */
[----:B------:R-:W-:Y:S02]  /*2360*/  HFMA2 R27, R72, R27, R26 ;  /* 0x0000001b481b7231 */ /* 0x000fe4000000001a */
[----:B------:R-:W-:Y:S02]  /*2370*/  HADD2.F32 R26, -RZ, R81.H0_H0 ;  /* 0x20000051ff1a7230 */ /* 0x000fe40000004100 */
[--C-:B------:R-:W-:Y:S02]  /*2380*/  HADD2.F32 R25, -RZ, R78.reuse.H0_H0 ;  /* 0x2000004eff197230 */ /* 0x100fe40000004100 */
[----:B------:R-:W-:-:S02]  /*2390*/  HADD2.F32 R78, -RZ, R78.H1_H1 ;  /* 0x3000004eff4e7230 */ /* 0x000fc40000004100 */
[----:B------:R-:W-:Y:S01]  /*23a0*/  HADD2.F32 R81, -RZ, R81.H1_H1 ;  /* 0x30000051ff517230 */ /* 0x000fe20000004100 */
[-C--:B-1----:R-:W-:Y:S01]  /*23b0*/  HFMA2.MMA R49, R49, R28.reuse, RZ ;  /* 0x0000001c31317235 */ /* 0x082fe200000000ff */
[-C--:B------:R-:W-:Y:S01]  /*23c0*/  HFMA2 R51, R51, R28.reuse, RZ.H0_H0 ;  /* 0x0000001c33337231 */ /* 0x080fe200000400ff */
[----:B------:R-:W-:Y:S01]  /*23d0*/  HFMA2.MMA R47, R47, R28, RZ ;  /* 0x0000001c2f2f7235 */ /* 0x000fe200000000ff */
[----:B------:R-:W-:Y:S02]  /*23e0*/  HFMA2 R28, R45, R28, RZ.H0_H0 ;  /* 0x0000001c2d1c7231 */ /* 0x000fe400000400ff */
[----:B------:R-:W-:Y:S02]  /*23f0*/  HADD2.F32 R77, -RZ, R77.H1_H1 ;  /* 0x3000004dff4d7230 */ /* 0x000fe40000004100 */
[-C--:B------:R-:W-:Y:S02]  /*2400*/  HFMA2 R51, R57, R29.reuse, R51 ;  /* 0x0000001d39337231 */ /* 0x080fe40000000033 */
[----:B------:R-:W-:Y:S01]  /*2410*/  FADD.FTZ R78, R25, R78 ;  /* 0x0000004e194e7221 */ /* 0x000fe20000010000 */
[----:B------:R-:W-:Y:S01]  /*2420*/  HFMA2 R28, R53, R29, R28 ;  /* 0x0000001d351c7231 */ /* 0x000fe2000000001c */
[-C--:B------:R-:W-:Y:S01]  /*2430*/  HFMA2.MMA R49, R59, R29.reuse, R49 ;  /* 0x0000001d3b317235 */ /* 0x080fe20000000031 */
[-C--:B------:R-:W-:Y:S01]  /*2440*/  HFMA2 R51, R65, R30.reuse, R51 ;  /* 0x0000001e41337231 */ /* 0x080fe20000000033 */
[----:B------:R-:W-:Y:S01]  /*2450*/  HFMA2.MMA R47, R55, R29, R47 ;  /* 0x0000001d372f7235 */ /* 0x000fe2000000002f */
[----:B------:R-:W-:Y:S01]  /*2460*/  FADD.FTZ R25, R26, R81 ;  /* 0x000000511a197221 */ /* 0x000fe20000010000 */
[----:B------:R-:W-:-:S02]  /*2470*/  HFMA2 R28, R61, R30, R28 ;  /* 0x0000001e3d1c7231 */ /* 0x000fc4000000001c */
[----:B------:R-:W-:Y:S01]  /*2480*/  FADD.FTZ R24, R24, R77 ;  /* 0x0000004d18187221 */ /* 0x000fe20000010000 */
[-C--:B------:R-:W-:Y:S02]  /*2490*/  HFMA2 R51, R70, R31.reuse, R51 ;  /* 0x0000001f46337231 */ /* 0x080fe40000000033 */
[--C-:B------:R-:W-:Y:S01]  /*24a0*/  HADD2.F32 R77, -RZ, R27.reuse.H0_H0 ;  /* 0x2000001bff4d7230 */ /* 0x100fe20000004100 */
[-C--:B------:R-:W-:Y:S01]  /*24b0*/  HFMA2.MMA R49, R67, R30.reuse, R49 ;  /* 0x0000001e43317235 */ /* 0x080fe20000000031 */
[----:B------:R-:W-:Y:S01]  /*24c0*/  HADD2.F32 R92, -RZ, R27.H1_H1 ;  /* 0x3000001bff5c7230 */ /* 0x000fe20000004100 */
[----:B------:R-:W-:Y:S01]  /*24d0*/  HFMA2.MMA R47, R63, R30, R47 ;  /* 0x0000001e3f2f7235 */ /* 0x000fe2000000002f */
[----:B------:R-:W-:Y:S01]  /*24e0*/  FFMA.FTZ R88, R19, R25, R88 ;  /* 0x0000001913587223 */ /* 0x000fe20000010058 */
[----:B------:R-:W-:Y:S02]  /*24f0*/  HADD2.F32 R27, -RZ, R51.H0_H0 ;  /* 0x20000033ff1b7230 */ /* 0x000fe40000004100 */
[----:B------:R-:W-:Y:S01]  /*2500*/  FFMA.FTZ R68, R17, R24, R68 ;  /* 0x0000001811447223 */ /* 0x000fe20000010044 */
[----:B------:R-:W-:Y:S01]  /*2510*/  FADD.FTZ R24, R77, R92 ;  /* 0x0000005c4d187221 */ /* 0x000fe20000010000 */
[----:B--2---:R-:W-:Y:S01]  /*2520*/  LOP3.LUT R53, R23, 0xf000f, RZ, 0xc0, !PT ;  /* 0x000f000f17357812 */ /* 0x004fe200078ec0ff */
[-C--:B------:R-:W-:Y:S01]  /*2530*/  HFMA2.MMA R49, R69, R31.reuse, R49 ;  /* 0x0000001f45317235 */ /* 0x080fe20000000031 */
[----:B------:R-:W-:Y:S01]  /*2540*/  SHF.R.U32.HI R69, RZ, 0x8, R20 ;  /* 0x00000008ff457819 */ /* 0x000fe20000011614 */
[----:B------:R-:W-:Y:S01]  /*2550*/  HFMA2.MMA R47, R71, R31, R47 ;  /* 0x0000001f472f7235 */ /* 0x000fe2000000002f */
[----:B------:R-:W-:-:S02]  /*2560*/  HFMA2 R31, R72, R31, R28 ;  /* 0x0000001f481f7231 */ /* 0x000fc4000000001c */
[----:B------:R-:W-:Y:S02]  /*2570*/  HADD2.F32 R28, -RZ, R51.H1_H1 ;  /* 0x30000033ff1c7230 */ /* 0x000fe40000004100 */
[----:B------:R-:W-:Y:S01]  /*2580*/  FFMA.FTZ R86, R15, R24, R86 ;  /* 0x000000180f567223 */ /* 0x000fe20000010056 */
[----:B------:R-:W-:Y:S01]  /*2590*/  SHF.R.U32.HI R72, RZ, 0x8, R23 ;  /* 0x00000008ff487819 */ /* 0x000fe20000011617 */
[----:B------:R-:W-:Y:S01]  /*25a0*/  FFMA.FTZ R43, R18, R78, R43 ;  /* 0x0000004e122b7223 */ /* 0x000fe2000001002b */
[----:B------:R-:W-:Y:S02]  /*25b0*/  HADD2.F32 R45, -RZ, R31.H0_H0 ;  /* 0x2000001fff2d7230 */ /* 0x000fe40000004100 */
[----:B------:R-:W-:Y:S01]  /*25c0*/  FADD.FTZ R27, R27, R28 ;  /* 0x0000001c1b1b7221 */ /* 0x000fe20000010000 */
[--C-:B------:R-:W-:Y:S01]  /*25d0*/  HADD2.F32 R25, -RZ, R49.reuse.H0_H0 ;  /* 0x20000031ff197230 */ /* 0x100fe20000004100 */
[----:B------:R-:W-:Y:S01]  /*25e0*/  LOP3.LUT R28, R20, 0xf000f, RZ, 0xc0, !PT ;  /* 0x000f000f141c7812 */ /* 0x000fe200078ec0ff */
[----:B------:R-:W-:-:S02]  /*25f0*/  HADD2.F32 R26, -RZ, R49.H1_H1 ;  /* 0x30000031ff1a7230 */ /* 0x000fc40000004100 */
[----:B------:R-:W-:Y:S01]  /*2600*/  FFMA.FTZ R79, R18, R27, R79 ;  /* 0x0000001b124f7223 */ /* 0x000fe2000001004f */
[----:B------:R-:W-:Y:S01]  /*2610*/  HADD2.F32 R70, -RZ, R31.H1_H1 ;  /* 0x3000001fff467230 */ /* 0x000fe20000004100 */
[----:B------:R-:W-:Y:S01]  /*2620*/  SHF.R.U32.HI R71, RZ, 0x8, R22 ;  /* 0x00000008ff477819 */ /* 0x000fe20000011616 */
[--C-:B------:R-:W-:Y:S02]  /*2630*/  HADD2.F32 R29, -RZ, R47.reuse.H0_H0 ;  /* 0x2000002fff1d7230 */ /* 0x100fe40000004100 */
[----:B------:R-:W-:Y:S01]  /*2640*/  FADD.FTZ R25, R25, R26 ;  /* 0x0000001a19197221 */ /* 0x000fe20000010000 */
[----:B------:R-:W-:Y:S02]  /*2650*/  HADD2.F32 R30, -RZ, R47.H1_H1 ;  /* 0x3000002fff1e7230 */ /* 0x000fe40000004100 */
[----:B------:R-:W-:Y:S01]  /*2660*/  FADD.FTZ R45, R45, R70 ;  /* 0x000000462d2d7221 */ /* 0x000fe20000010000 */
[----:B------:R-:W-:Y:S01]  /*2670*/  SHF.R.U32.HI R70, RZ, 0x8, R21 ;  /* 0x00000008ff467819 */ /* 0x000fe20000011615 */
[----:B------:R-:W-:Y:S01]  /*2680*/  FFMA.FTZ R84, R17, R25, R84 ;  /* 0x0000001911547223 */ /* 0x000fe20000010054 */
[----:B------:R-:W-:Y:S01]  /*2690*/  LOP3.LUT R92, R28, 0x64006400, RZ, 0xfc, !PT ;  /* 0x640064001c5c7812 */ /* 0x000fe200078efcff */
[----:B------:R-:W0:Y:S01]  /*26a0*/  LDS.128 R24, [UR5+0x10] ;  /* 0x00001005ff187984 */ /* 0x000e220008000c00 */
[----:B------:R-:W-:Y:S01]  /*26b0*/  FADD.FTZ R29, R29, R30 ;  /* 0x0000001e1d1d7221 */ /* 0x000fe20000010000 */
[----:B------:R-:W-:Y:S01]  /*26c0*/  FFMA.FTZ R80, R15, R45, R80 ;  /* 0x0000002d0f507223 */ /* 0x000fe20000010050 */
[----:B------:R-:W-:-:S02]  /*26d0*/  LOP3.LUT R30, R21, 0xf000f, RZ, 0xc0, !PT ;  /* 0x000f000f151e7812 */ /* 0x000fc400078ec0ff */
[----:B------:R-:W-:Y:S01]  /*26e0*/  LOP3.LUT R45, R22, 0xf000f, RZ, 0xc0, !PT ;  /* 0x000f000f162d7812 */ /* 0x000fe200078ec0ff */
[----:B------:R-:W-:Y:S01]  /*26f0*/  FFMA.FTZ R82, R19, R29, R82 ;  /* 0x0000001d13527223 */ /* 0x000fe20000010052 */
[----:B------:R-:W-:Y:S02]  /*2700*/  LOP3.LUT R51, R30, 0x64006400, RZ, 0xfc, !PT ;  /* 0x640064001e337812 */ /* 0x000fe400078efcff */
[----:B------:R-:W-:Y:S02]  /*2710*/  LOP3.LUT R47, R45, 0x64006400, RZ, 0xfc, !PT ;  /* 0x640064002d2f7812 */ /* 0x000fe400078efcff */
[----:B------:R-:W-:Y:S02]  /*2720*/  LOP3.LUT R30, R70, 0xf000f, RZ, 0xc0, !PT ;  /* 0x000f000f461e7812 */ /* 0x000fe400078ec0ff */
[----:B------:R-:W-:Y:S02]  /*2730*/  LOP3.LUT R49, R22, 0xf000f0, RZ, 0xc0, !PT ;  /* 0x00f000f016317812 */ /* 0x000fe400078ec0ff */
[----:B------:R-:W-:-:S02]  /*2740*/  LOP3.LUT R45, R72, 0xf000f, RZ, 0xc0, !PT ;  /* 0x000f000f482d7812 */ /* 0x000fc400078ec0ff */
[----:B------:R-:W-:Y:S02]  /*2750*/  LOP3.LUT R29, R20, 0xf000f0, RZ, 0xc0, !PT ;  /* 0x00f000f0141d7812 */ /* 0x000fe400078ec0ff */
[----:B------:R-:W-:Y:S02]  /*2760*/  LOP3.LUT R31, R21, 0xf000f0, RZ, 0xc0, !PT ;  /* 0x00f000f0151f7812 */ /* 0x000fe400078ec0ff */
[----:B------:R-:W-:Y:S02]  /*2770*/  LOP3.LUT R55, R23, 0xf000f0, RZ, 0xc0, !PT ;  /* 0x00f000f017377812 */ /* 0x000fe400078ec0ff */
[----:B------:R1:W2:Y:S01]  /*2780*/  LDG.E.128.CONSTANT R20, desc[UR10][R90.64] ;  /* 0x0000000a5a147981 */ /* 0x0002a2000c1e9d00 */
[----:B------:R-:W-:Y:S01]  /*2790*/  LOP3.LUT R49, R49, 0x64006400, RZ, 0xfc, !PT ;  /* 0x6400640031317812 */ /* 0x000fe200078efcff */
[----:B------:R-:W-:Y:S01]  /*27a0*/  HFMA2.MMA R47, R47, 1, 1, R11 ;  /* 0x3c003c002f2f7835 */ /* 0x000fe2000000000b */
[----:B------:R-:W-:Y:S01]  /*27b0*/  LOP3.LUT R29, R29, 0x64006400, RZ, 0xfc, !PT ;  /* 0x640064001d1d7812 */ /* 0x000fe200078efcff */
[----:B------:R-:W-:Y:S01]  /*27c0*/  HADD2 R51, R51, R9 ;  /* 0x0000000933337230 */ /* 0x000fe20000000000 */
[----:B------:R-:W-:-:S02]  /*27d0*/  LOP3.LUT R53, R53, 0x64006400, RZ, 0xfc, !PT ;  /* 0x6400640035357812 */ /* 0x000fc400078efcff */
[----:B------:R-:W-:Y:S02]  /*27e0*/  LOP3.LUT R31, R31, 0x64006400, RZ, 0xfc, !PT ;  /* 0x640064001f1f7812 */ /* 0x000fe400078efcff */
[----:B------:R-:W-:Y:S01]  /*27f0*/  LOP3.LUT R61, R55, 0x64006400, RZ, 0xfc, !PT ;  /* 0x64006400373d7812 */ /* 0x000fe200078efcff */
[----:B------:R-:W-:Y:S01]  /*2800*/  HFMA2.MMA R55, R49, 0.0625, 0.0625, R12 ;  /* 0x2c002c0031377835 */ /* 0x000fe2000000000c */
[----:B-1----:R-:W-:Y:S01]  /*2810*/  LOP3.LUT R90, R30, 0x64006400, RZ, 0xfc, !PT ;  /* 0x640064001e5a7812 */ /* 0x002fe200078efcff */
[----:B------:R-:W-:Y:S01]  /*2820*/  HADD2 R49, R53, R13 ;  /* 0x0000000d35317230 */ /* 0x000fe20000000000 */
[----:B------:R-:W-:Y:S01]  /*2830*/  LOP3.LUT R30, R45, 0x64006400, RZ, 0xfc, !PT ;  /* 0x640064002d1e7812 */ /* 0x000fe200078efcff */
[----:B------:R-:W-:Y:S01]  /*2840*/  HFMA2.MMA R45, R92, 1, 1, R5 ;  /* 0x3c003c005c2d7835 */ /* 0x000fe20000000005 */
[----:B------:R-:W-:Y:S01]  /*2850*/  HFMA2 R57, R31, 0.0625, 0.0625, R10 ;  /* 0x2c002c001f397831 */ /* 0x000fe2000000000a */
[----:B------:R-:W-:Y:S01]  /*2860*/  HFMA2.MMA R59, R29, 0.0625, 0.0625, R8 ;  /* 0x2c002c001d3b7835 */ /* 0x000fe20000000008 */
[----:B------:R-:W-:Y:S01]  /*2870*/  HFMA2 R53, R61, 0.0625, 0.0625, R14 ;  /* 0x2c002c003d357831 */ /* 0x000fe2000000000e */
[----:B------:R-:W-:Y:S01]  /*2880*/  HFMA2.MMA R65, R90, 1, 1, R9 ;  /* 0x3c003c005a417835 */ /* 0x000fe20000000009 */
[----:B------:R-:W-:Y:S01]  /*2890*/  LOP3.LUT R28, R69, 0xf000f, RZ, 0xc0, !PT ;  /* 0x000f000f451c7812 */ /* 0x000fe200078ec0ff */
[-C--:B0-----:R-:W-:Y:S01]  /*28a0*/  HFMA2 R31, R51, R24.reuse, RZ.H0_H0 ;  /* 0x00000018331f7231 */ /* 0x081fe200000400ff */
[-C--:B------:R-:W-:Y:S01]  /*28b0*/  HFMA2.MMA R61, R47, R24.reuse, RZ ;  /* 0x000000182f3d7235 */ /* 0x080fe200000000ff */
[----:B------:R-:W-:Y:S01]  /*28c0*/  LOP3.LUT R78, R71, 0xf000f, RZ, 0xc0, !PT ;  /* 0x000f000f474e7812 */ /* 0x000fe200078ec0ff */
[----:B------:R-:W-:Y:S01]  /*28d0*/  HFMA2.MMA R29, R45, R24, RZ ;  /* 0x000000182d1d7235 */ /* 0x000fe200000000ff */
[----:B------:R-:W-:Y:S01]  /*28e0*/  LOP3.LUT R28, R28, 0x64006400, RZ, 0xfc, !PT ;  /* 0x640064001c1c7812 */ /* 0x000fe200078efcff */
[-C--:B------:R-:W-:Y:S01]  /*28f0*/  HFMA2 R31, R57, R25.reuse, R31 ;  /* 0x00000019391f7231 */ /* 0x080fe2000000001f */
[----:B------:R-:W-:Y:S01]  /*2900*/  LOP3.LUT R78, R78, 0x64006400, RZ, 0xfc, !PT ;  /* 0x640064004e4e7812 */ /* 0x000fe200078efcff */
[----:B------:R-:W-:Y:S01]  /*2910*/  HFMA2 R63, R49, R24, RZ.H0_H0 ;  /* 0x00000018313f7231 */ /* 0x000fe200000400ff */
[----:B------:R-:W-:Y:S01]  /*2920*/  LOP3.LUT R69, R69, 0xf000f0, RZ, 0xc0, !PT ;  /* 0x00f000f045457812 */ /* 0x000fe200078ec0ff */
[-C--:B------:R-:W-:Y:S01]  /*2930*/  HFMA2.MMA R81, R55, R25.reuse, R61 ;  /* 0x0000001937517235 */ /* 0x080fe2000000003d */
[----:B------:R-:W-:Y:S01]  /*2940*/  HADD2 R67, R28, R5 ;  /* 0x000000051c437230 */ /* 0x000fe20000000000 */
[----:B------:R-:W-:Y:S01]  /*2950*/  HFMA2.MMA R24, R59, R25, R29 ;  /* 0x000000193b187235 */ /* 0x000fe2000000001d */
[----:B------:R-:W-:Y:S01]  /*2960*/  HFMA2 R77, R65, R26, R31 ;  /* 0x0000001a414d7231 */ /* 0x000fe2000000001f */
[----:B------:R-:W-:Y:S01]  /*2970*/  HFMA2.MMA R61, R30, 1, 1, R13 ;  /* 0x3c003c001e3d7835 */ /* 0x000fe2000000000d */
[----:B------:R-:W-:Y:S01]  /*2980*/  HFMA2 R83, R53, R25, R63 ;  /* 0x0000001935537231 */ /* 0x000fe2000000003f */
[----:B------:R-:W0:Y:S01]  /*2990*/  LDS.128 R28, [UR5+0x110] ;  /* 0x00011005ff1c7984 */ /* 0x000e220008000c00 */
[----:B------:R-:W-:Y:S01]  /*29a0*/  HADD2 R63, R78, R11 ;  /* 0x0000000b4e3f7230 */ /* 0x000fe20000000000 */
[----:B------:R-:W-:-:S02]  /*29b0*/  LOP3.LUT R69, R69, 0x64006400, RZ, 0xfc, !PT ;  /* 0x6400640045457812 */ /* 0x000fc400078efcff */
[----:B------:R-:W-:Y:S01]  /*29c0*/  LOP3.LUT R70, R70, 0xf000f0, RZ, 0xc0, !PT ;  /* 0x00f000f046467812 */ /* 0x000fe200078ec0ff */
[-C--:B------:R-:W-:Y:S01]  /*29d0*/  HFMA2.MMA R24, R67, R26.reuse, R24 ;  /* 0x0000001a43187235 */ /* 0x080fe20000000018 */
[----:B------:R-:W-:Y:S01]  /*29e0*/  LOP3.LUT R78, R71, 0xf000f0, RZ, 0xc0, !PT ;  /* 0x00f000f0474e7812 */ /* 0x000fe200078ec0ff */
[----:B------:R-:W-:Y:S01]  /*29f0*/  HFMA2.MMA R25, R63, R26, R81 ;  /* 0x0000001a3f197235 */ /* 0x000fe20000000051 */
[----:B------:R-:W-:Y:S01]  /*2a00*/  LOP3.LUT R71, R70, 0x64006400, RZ, 0xfc, !PT ;  /* 0x6400640046477812 */ /* 0x000fe200078efcff */
[----:B------:R-:W-:Y:S01]  /*2a10*/  HFMA2.MMA R69, R69, 0.0625, 0.0625, R8 ;  /* 0x2c002c0045457835 */ /* 0x000fe20000000008 */
[----:B------:R-:W-:Y:S01]  /*2a20*/  LOP3.LUT R81, R78, 0x64006400, RZ, 0xfc, !PT ;  /* 0x640064004e517812 */ /* 0x000fe200078efcff */
[----:B------:R-:W-:Y:S01]  /*2a30*/  HFMA2 R26, R61, R26, R83 ;  /* 0x0000001a3d1a7231 */ /* 0x000fe20000000053 */
[----:B------:R-:W-:Y:S01]  /*2a40*/  LOP3.LUT R72, R72, 0xf000f0, RZ, 0xc0, !PT ;  /* 0x00f000f048487812 */ /* 0x000fe200078ec0ff */
[----:B------:R-:W-:-:S03]  /*2a50*/  HFMA2 R70, R71, 0.0625, 0.0625, R10 ;  /* 0x2c002c0047467831 */ /* 0x000fc6000000000a */
[----:B------:R-:W-:Y:S01]  /*2a60*/  HFMA2.MMA R71, R81, 0.0625, 0.0625, R12 ;  /* 0x2c002c0051477835 */ /* 0x000fe2000000000c */
[----:B------:R-:W-:Y:S01]  /*2a70*/  LOP3.LUT R83, R72, 0x64006400, RZ, 0xfc, !PT ;  /* 0x6400640048537812 */ /* 0x000fe200078efcff */
[----:B------:R-:W-:Y:S01]  /*2a80*/  HFMA2.MMA R24, R69, R27, R24 ;  /* 0x0000001b45187235 */ /* 0x000fe20000000018 */
[----:B------:R-:W-:-:S03]  /*2a90*/  HFMA2 R77, R70, R27, R77 ;  /* 0x0000001b464d7231 */ /* 0x000fc6000000004d */
[----:B------:R-:W-:Y:S02]  /*2aa0*/  HFMA2 R72, R83, 0.0625, 0.0625, R14 ;  /* 0x2c002c0053487831 */ /* 0x000fe4000000000e */
[----:B------:R-:W-:Y:S02]  /*2ab0*/  HFMA2.MMA R78, R71, R27, R25 ;  /* 0x0000001b474e7235 */ /* 0x000fe40000000019 */
[----:B------:R-:W-:Y:S02]  /*2ac0*/  HFMA2 R81, R72, R27, R26 ;  /* 0x0000001b48517231 */ /* 0x000fe4000000001a */
[----:B------:R-:W-:Y:S02]  /*2ad0*/  HADD2.F32 R26, -RZ, R77.H0_H0 ;  /* 0x2000004dff1a7230 */ /* 0x000fe40000004100 */
[--C-:B------:R-:W-:Y:S02]  /*2ae0*/  HADD2.F32 R25, -RZ, R24.reuse.H0_H0 ;  /* 0x20000018ff197230 */ /* 0x100fe40000004100 */
[----:B------:R-:W-:-:S02]  /*2af0*/  HADD2.F32 R24, -RZ, R24.H1_H1 ;  /* 0x30000018ff187230 */ /* 0x000fc40000004100 */
[----:B------:R-:W-:Y:S02]  /*2b00*/  HADD2.F32 R77, -RZ, R77.H1_H1 ;  /* 0x3000004dff4d7230 */ /* 0x000fe40000004100 */
[--C-:B------:R-:W-:Y:S02]  /*2b10*/  HADD2.F32 R27, -RZ, R78.reuse.H0_H0 ;  /* 0x2000004eff1b7230 */ /* 0x100fe40000004100 */
[----:B------:R-:W-:Y:S01]  /*2b20*/  FADD.FTZ R24, R25, R24 ;  /* 0x0000001819187221 */ /* 0x000fe20000010000 */
[----:B------:R-:W-:Y:S02]  /*2b30*/  HADD2.F32 R78, -RZ, R78.H1_H1 ;  /* 0x3000004eff4e7230 */ /* 0x000fe40000004100 */
[----:B------:R-:W-:Y:S01]  /*2b40*/  FADD.FTZ R26, R26, R77 ;  /* 0x0000004d1a1a7221 */ /* 0x000fe20000010000 */
[--C-:B------:R-:W-:Y:S01]  /*2b50*/  HADD2.F32 R83, -RZ, R81.reuse.H0_H0 ;  /* 0x20000051ff537230 */ /* 0x100fe20000004100 */
[-C--:B0-----:R-:W-:Y:S01]  /*2b60*/  HFMA2.MMA R77, R45, R28.reuse, RZ ;  /* 0x0000001c2d4d7235 */ /* 0x081fe200000000ff */
[----:B------:R-:W-:Y:S01]  /*2b70*/  HADD2.F32 R90, -RZ, R81.H1_H1 ;  /* 0x30000051ff5a7230 */ /* 0x000fe20000004100 */
[----:B------:R-:W-:Y:S01]  /*2b80*/  HFMA2.MMA R81, R47, R28, RZ ;  /* 0x0000001c2f517235 */ /* 0x000fe200000000ff */
[----:B------:R-:W-:Y:S01]  /*2b90*/  FADD.FTZ R78, R27, R78 ;  /* 0x0000004e1b4e7221 */ /* 0x000fe20000010000 */
[----:B------:R-:W-:Y:S01]  /*2ba0*/  FFMA.FTZ R76, R17, R24, R76 ;  /* 0x00000018114c7223 */ /* 0x000fe2000001004c */
[----:B------:R-:W-:Y:S01]  /*2bb0*/  FFMA.FTZ R73, R18, R26, R73 ;  /* 0x0000001a12497223 */ /* 0x000fe20000010049 */
[----:B------:R-:W-:Y:S01]  /*2bc0*/  FADD.FTZ R83, R83, R90 ;  /* 0x0000005a53537221 */ /* 0x000fe20000010000 */
[----:B------:R-:W0:Y:S01]  /*2bd0*/  LDS.128 R24, [UR5+0x210] ;  /* 0x00021005ff187984 */ /* 0x000e220008000c00 */
[-C--:B------:R-:W-:Y:S01]  /*2be0*/  HFMA2.MMA R77, R59, R29.reuse, R77 ;  /* 0x0000001d3b4d7235 */ /* 0x080fe2000000004d */
[----:B------:R-:W-:Y:S01]  /*2bf0*/  FFMA.FTZ R34, R19, R78, R34 ;  /* 0x0000004e13227223 */ /* 0x000fe20000010022 */
[----:B------:R-:W-:Y:S01]  /*2c00*/  HFMA2.MMA R81, R55, R29, R81 ;  /* 0x0000001d37517235 */ /* 0x000fe20000000051 */
[----:B------:R-:W-:-:S02]  /*2c10*/  HFMA2 R78, R51, R28, RZ.H0_H0 ;  /* 0x0000001c334e7231 */ /* 0x000fc400000400ff */
[----:B------:R-:W-:Y:S01]  /*2c20*/  FFMA.FTZ R36, R15, R83, R36 ;  /* 0x000000530f247223 */ /* 0x000fe20000010024 */
[----:B------:R-:W-:Y:S02]  /*2c30*/  HFMA2 R28, R49, R28, RZ.H0_H0 ;  /* 0x0000001c311c7231 */ /* 0x000fe400000400ff */
[-C--:B------:R-:W-:Y:S01]  /*2c40*/  HFMA2 R78, R57, R29.reuse, R78 ;  /* 0x0000001d394e7231 */ /* 0x080fe2000000004e */
[-C--:B------:R-:W-:Y:S01]  /*2c50*/  HFMA2.MMA R77, R67, R30.reuse, R77 ;  /* 0x0000001e434d7235 */ /* 0x080fe2000000004d */
[----:B------:R-:W-:Y:S01]  /*2c60*/  HFMA2 R28, R53, R29, R28 ;  /* 0x0000001d351c7231 */ /* 0x000fe2000000001c */
[----:B------:R-:W-:Y:S01]  /*2c70*/  HFMA2.MMA R81, R63, R30, R81 ;  /* 0x0000001e3f517235 */ /* 0x000fe20000000051 */
[-C--:B------:R-:W-:Y:S02]  /*2c80*/  HFMA2 R78, R65, R30.reuse, R78 ;  /* 0x0000001e414e7231 */ /* 0x080fe4000000004e */
[----:B------:R-:W-:Y:S02]  /*2c90*/  HFMA2 R28, R61, R30, R28 ;  /* 0x0000001e3d1c7231 */ /* 0x000fe4000000001c */
[----:B------:R-:W-:Y:S01]  /*2ca0*/  HFMA2 R78, R70, R31, R78 ;  /* 0x0000001f464e7231 */ /* 0x000fe2000000004e */
[----:B------:R-:W-:-:S02]  /*2cb0*/  HFMA2.MMA R77, R69, R31, R77 ;  /* 0x0000001f454d7235 */ /* 0x000fc4000000004d */
[----:B------:R-:W-:Y:S01]  /*2cc0*/  HFMA2.MMA R81, R71, R31, R81 ;  /* 0x0000001f47517235 */ /* 0x000fe20000000051 */
[----:B------:R-:W-:Y:S02]  /*2cd0*/  HFMA2 R31, R72, R31, R28 ;  /* 0x0000001f481f7231 */ /* 0x000fe4000000001c */
[--C-:B------:R-:W-:Y:S02]  /*2ce0*/  HADD2.F32 R29, -RZ, R78.reuse.H0_H0 ;  /* 0x2000004eff1d7230 */ /* 0x100fe40000004100 */
[----:B------:R-:W-:Y:S02]  /*2cf0*/  HADD2.F32 R78, -RZ, R78.H1_H1 ;  /* 0x3000004eff4e7230 */ /* 0x000fe40000004100 */
[----:B------:R-:W-:Y:S02]  /*2d00*/  HADD2.F32 R83, -RZ, R31.H0_H0 ;  /* 0x2000001fff537230 */ /* 0x000fe40000004100 */
[----:B------:R-:W-:Y:S02]  /*2d10*/  HADD2.F32 R28, -RZ, R77.H0_H0 ;  /* 0x2000004dff1c7230 */ /* 0x000fe40000004100 */
[----:B------:R-:W-:Y:S01]  /*2d20*/  FADD.FTZ R29, R29, R78 ;  /* 0x0000004e1d1d7221 */ /* 0x000fe20000010000 */
[----:B------:R-:W-:-:S02]  /*2d30*/  HADD2.F32 R30, -RZ, R81.H0_H0 ;  /* 0x20000051ff1e7230 */ /* 0x000fc40000004100 */
[----:B------:R-:W-:Y:S02]  /*2d40*/  HADD2.F32 R77, -RZ, R77.H1_H1 ;  /* 0x3000004dff4d7230 */ /* 0x000fe40000004100 */
[----:B------:R-:W-:Y:S01]  /*2d50*/  FFMA.FTZ R35, R18, R29, R35 ;  /* 0x0000001d12237223 */ /* 0x000fe20000010023 */
[----:B------:R-:W-:Y:S02]  /*2d60*/  HADD2.F32 R81, -RZ, R81.H1_H1 ;  /* 0x30000051ff517230 */ /* 0x000fe40000004100 */
[----:B------:R-:W-:Y:S02]  /*2d70*/  HADD2.F32 R90, -RZ, R31.H1_H1 ;  /* 0x3000001fff5a7230 */ /* 0x000fe40000004100 */
[----:B------:R-:W-:Y:S01]  /*2d80*/  FADD.FTZ R28, R28, R77 ;  /* 0x0000004d1c1c7221 */ /* 0x000fe20000010000 */
[----:B------:R-:W-:-:S03]  /*2d90*/  FADD.FTZ R81, R30, R81 ;  /* 0x000000511e517221 */ /* 0x000fc60000010000 */
[----:B------:R-:W-:Y:S01]  /*2da0*/  FFMA.FTZ R52, R17, R28, R52 ;  /* 0x0000001c11347223 */ /* 0x000fe20000010034 */
[-C--:B0-----:R-:W-:Y:S01]  /*2db0*/  HFMA2.MMA R77, R45, R24.reuse, RZ ;  /* 0x000000182d4d7235 */ /* 0x081fe200000000ff */
[----:B------:R-:W-:Y:S01]  /*2dc0*/  FFMA.FTZ R38, R19, R81, R38 ;  /* 0x0000005113267223 */ /* 0x000fe20000010026 */
[----:B------:R-:W-:Y:S01]  /*2dd0*/  HFMA2.MMA R81, R47, R24, RZ ;  /* 0x000000182f517235 */ /* 0x000fe200000000ff */
[----:B------:R-:W0:Y:S01]  /*2de0*/  LDS.128 R28, [UR5+0x310] ;  /* 0x00031005ff1c7984 */ /* 0x000e220008000c00 */
[-C--:B------:R-:W-:Y:S02]  /*2df0*/  HFMA2 R78, R51, R24.reuse, RZ.H0_H0 ;  /* 0x00000018334e7231 */ /* 0x080fe400000400ff */
[----:B------:R-:W-:Y:S01]  /*2e00*/  FADD.FTZ R83, R83, R90 ;  /* 0x0000005a53537221 */ /* 0x000fe20000010000 */
[----:B------:R-:W-:Y:S01]  /*2e10*/  HFMA2 R24, R49, R24, RZ.H0_H0 ;  /* 0x0000001831187231 */ /* 0x000fe200000400ff */
[-C--:B------:R-:W-:Y:S01]  /*2e20*/  HFMA2.MMA R77, R59, R25.reuse, R77 ;  /* 0x000000193b4d7235 */ /* 0x080fe2000000004d */
[-C--:B------:R-:W-:Y:S01]  /*2e30*/  HFMA2 R78, R57, R25.reuse, R78 ;  /* 0x00000019394e7231 */ /* 0x080fe2000000004e */
[----:B------:R-:W-:Y:S01]  /*2e40*/  HFMA2.MMA R81, R55, R25, R81 ;  /* 0x0000001937517235 */ /* 0x000fe20000000051 */
[----:B------:R-:W-:-:S02]  /*2e50*/  HFMA2 R24, R53, R25, R24 ;  /* 0x0000001935187231 */ /* 0x000fc40000000018 */
[----:B------:R-:W-:Y:S01]  /*2e60*/  FFMA.FTZ R40, R15, R83, R40 ;  /* 0x000000530f287223 */ /* 0x000fe20000010028 */
[-C--:B------:R-:W-:Y:S02]  /*2e70*/  HFMA2 R78, R65, R26.reuse, R78 ;  /* 0x0000001a414e7231 */ /* 0x080fe4000000004e */
[----:B------:R-:W-:Y:S01]  /*2e80*/  HFMA2 R24, R61, R26, R24 ;  /* 0x0000001a3d187231 */ /* 0x000fe20000000018 */
[-C--:B------:R-:W-:Y:S01]  /*2e90*/  HFMA2.MMA R77, R67, R26.reuse, R77 ;  /* 0x0000001a434d7235 */ /* 0x080fe2000000004d */
[----:B------:R-:W-:Y:S01]  /*2ea0*/  HFMA2 R78, R70, R27, R78 ;  /* 0x0000001b464e7231 */ /* 0x000fe2000000004e */
[----:B------:R-:W-:-:S04]  /*2eb0*/  HFMA2.MMA R81, R63, R26, R81 ;  /* 0x0000001a3f517235 */ /* 0x000fc80000000051 */
[--C-:B------:R-:W-:Y:S02]  /*2ec0*/  HADD2.F32 R25, -RZ, R78.reuse.H0_H0 ;  /* 0x2000004eff197230 */ /* 0x100fe40000004100 */
[-C--:B------:R-:W-:Y:S01]  /*2ed0*/  HFMA2.MMA R77, R69, R27.reuse, R77 ;  /* 0x0000001b454d7235 */ /* 0x080fe2000000004d */
[----:B------:R-:W-:Y:S01]  /*2ee0*/  HADD2.F32 R78, -RZ, R78.H1_H1 ;  /* 0x3000004eff4e7230 */ /* 0x000fe20000004100 */
[----:B------:R-:W-:Y:S01]  /*2ef0*/  HFMA2.MMA R81, R71, R27, R81 ;  /* 0x0000001b47517235 */ /* 0x000fe20000000051 */
[----:B------:R-:W-:-:S03]  /*2f00*/  HFMA2 R27, R72, R27, R24 ;  /* 0x0000001b481b7231 */ /* 0x000fc60000000018 */
[----:B------:R-:W-:Y:S02]  /*2f10*/  FADD.FTZ R25, R25, R78 ;  /* 0x0000004e19197221 */ /* 0x000fe40000010000 */
[----:B------:R-:W-:Y:S02]  /*2f20*/  HADD2.F32 R83, -RZ, R27.H0_H0 ;  /* 0x2000001bff537230 */ /* 0x000fe40000004100 */
[----:B------:R-:W-:Y:S02]  /*2f30*/  HADD2.F32 R24, -RZ, R77.H0_H0 ;  /* 0x2000004dff187230 */ /* 0x000fe40000004100 */
[----:B------:R-:W-:Y:S01]  /*2f40*/  FFMA.FTZ R37, R18, R25, R37 ;  /* 0x0000001912257223 */ /* 0x000fe20000010025 */
[----:B------:R-:W-:Y:S02]  /*2f50*/  HADD2.F32 R26, -RZ, R81.H0_H0 ;  /* 0x20000051ff1a7230 */ /* 0x000fe40000004100 */
[----:B------:R-:W-:Y:S02]  /*2f60*/  HADD2.F32 R77, -RZ, R77.H1_H1 ;  /* 0x3000004dff4d7230 */ /* 0x000fe40000004100 */
[----:B------:R-:W-:-:S02]  /*2f70*/  HADD2.F32 R81, -RZ, R81.H1_H1 ;  /* 0x30000051ff517230 */ /* 0x000fc40000004100 */
[----:B------:R-:W-:Y:S02]  /*2f80*/  HADD2.F32 R90, -RZ, R27.H1_H1 ;  /* 0x3000001bff5a7230 */ /* 0x000fe40000004100 */
[----:B------:R-:W-:Y:S01]  /*2f90*/  FADD.FTZ R24, R24, R77 ;  /* 0x0000004d18187221 */ /* 0x000fe20000010000 */
[-C--:B0-----:R-:W-:Y:S01]  /*2fa0*/  HFMA2.MMA R77, R45, R28.reuse, RZ ;  /* 0x0000001c2d4d7235 */ /* 0x081fe200000000ff */
[----:B------:R-:W-:Y:S01]  /*2fb0*/  FADD.FTZ R26, R26, R81 ;  /* 0x000000511a1a7221 */ /* 0x000fe20000010000 */
[----:B------:R-:W-:Y:S01]  /*2fc0*/  HFMA2.MMA R81, R47, R28, RZ ;  /* 0x0000001c2f517235 */ /* 0x000fe200000000ff */
[----:B------:R-:W-:Y:S01]  /*2fd0*/  FFMA.FTZ R54, R17, R24, R54 ;  /* 0x0000001811367223 */ /* 0x000fe20000010036 */
[-C--:B------:R-:W-:Y:S02]  /*2fe0*/  HFMA2 R78, R51, R28.reuse, RZ.H0_H0 ;  /* 0x0000001c334e7231 */ /* 0x080fe400000400ff */
[----:B------:R-:W-:Y:S01]  /*2ff0*/  FFMA.FTZ R56, R19, R26, R56 ;  /* 0x0000001a13387223 */ /* 0x000fe20000010038 */
[----:B------:R-:W-:Y:S01]  /*3000*/  HFMA2 R28, R49, R28, RZ.H0_H0 ;  /* 0x0000001c311c7231 */ /* 0x000fe200000400ff */
[----:B------:R-:W0:Y:S01]  /*3010*/  LDS.128 R24, [UR5+0x410] ;  /* 0x00041005ff187984 */ /* 0x000e220008000c00 */
[-C--:B------:R-:W-:Y:S01]  /*3020*/  HFMA2.MMA R77, R59, R29.reuse, R77 ;  /* 0x0000001d3b4d7235 */ /* 0x080fe2000000004d */
[-C--:B------:R-:W-:Y:S01]  /*3030*/  HFMA2 R78, R57, R29.reuse, R78 ;  /* 0x0000001d394e7231 */ /* 0x080fe2000000004e */
[----:B------:R-:W-:Y:S01]  /*3040*/  HFMA2.MMA R81, R55, R29, R81 ;  /* 0x0000001d37517235 */ /* 0x000fe20000000051 */
[----:B------:R-:W-:-:S02]  /*3050*/  HFMA2 R28, R53, R29, R28 ;  /* 0x0000001d351c7231 */ /* 0x000fc4000000001c */
[----:B------:R-:W-:Y:S01]  /*3060*/  FADD.FTZ R83, R83, R90 ;  /* 0x0000005a53537221 */ /* 0x000fe20000010000 */
[-C--:B------:R-:W-:Y:S02]  /*3070*/  HFMA2 R78, R65, R30.reuse, R78 ;  /* 0x0000001e414e7231 */ /* 0x080fe4000000004e */
[----:B------:R-:W-:Y:S01]  /*3080*/  HFMA2 R28, R61, R30, R28 ;  /* 0x0000001e3d1c7231 */ /* 0x000fe2000000001c */
[-C--:B------:R-:W-:Y:S01]  /*3090*/  HFMA2.MMA R77, R67, R30.reuse, R77 ;  /* 0x0000001e434d7235 */ /* 0x080fe2000000004d */
[----:B------:R-:W-:Y:S01]  /*30a0*/  HFMA2 R78, R70, R31, R78 ;  /* 0x0000001f464e7231 */ /* 0x000fe2000000004e */
[----:B------:R-:W-:Y:S01]  /*30b0*/  HFMA2.MMA R81, R63, R30, R81 ;  /* 0x0000001e3f517235 */ /* 0x000fe20000000051 */
[----:B------:R-:W-:-:S03]  /*30c0*/  FFMA.FTZ R42, R15, R83, R42 ;  /* 0x000000530f2a7223 */ /* 0x000fc6000001002a */
[--C-:B------:R-:W-:Y:S02]  /*30d0*/  HADD2.F32 R29, -RZ, R78.reuse.H0_H0 ;  /* 0x2000004eff1d7230 */ /* 0x100fe40000004100 */
[-C--:B------:R-:W-:Y:S01]  /*30e0*/  HFMA2.MMA R77, R69, R31.reuse, R77 ;  /* 0x0000001f454d7235 */ /* 0x080fe2000000004d */
[----:B------:R-:W-:Y:S01]  /*30f0*/  HADD2.F32 R78, -RZ, R78.H1_H1 ;  /* 0x3000004eff4e7230 */ /* 0x000fe20000004100 */
[----:B------:R-:W-:Y:S01]  /*3100*/  HFMA2.MMA R81, R71, R31, R81 ;  /* 0x0000001f47517235 */ /* 0x000fe20000000051 */
[----:B------:R-:W-:-:S03]  /*3110*/  HFMA2 R31, R72, R31, R28 ;  /* 0x0000001f481f7231 */ /* 0x000fc6000000001c */
[----:B------:R-:W-:Y:S02]  /*3120*/  FADD.FTZ R29, R29, R78 ;  /* 0x0000004e1d1d7221 */ /* 0x000fe40000010000 */
[----:B------:R-:W-:Y:S02]  /*3130*/  HADD2.F32 R83, -RZ, R31.H0_H0 ;  /* 0x2000001fff537230 */ /* 0x000fe40000004100 */
[--C-:B------:R-:W-:Y:S02]  /*3140*/  HADD2.F32 R28, -RZ, R77.reuse.H0_H0 ;  /* 0x2000004dff1c7230 */ /* 0x100fe40000004100 */
[----:B------:R-:W-:Y:S01]  /*3150*/  FFMA.FTZ R39, R18, R29, R39 ;  /* 0x0000001d12277223 */ /* 0x000fe20000010027 */
[----:B------:R-:W-:Y:S02]  /*3160*/  HADD2.F32 R77, -RZ, R77.H1_H1 ;  /* 0x3000004dff4d7230 */ /* 0x000fe40000004100 */
[--C-:B------:R-:W-:Y:S02]  /*3170*/  HADD2.F32 R30, -RZ, R81.reuse.H0_H0 ;  /* 0x20000051ff1e7230 */ /* 0x100fe40000004100 */
[----:B------:R-:W-:-:S02]  /*3180*/  HADD2.F32 R81, -RZ, R81.H1_H1 ;  /* 0x30000051ff517230 */ /* 0x000fc40000004100 */
[----:B------:R-:W-:Y:S01]  /*3190*/  FADD.FTZ R28, R28, R77 ;  /* 0x0000004d1c1c7221 */ /* 0x000fe20000010000 */
[----:B------:R-:W-:Y:S02]  /*31a0*/  HADD2.F32 R90, -RZ, R31.H1_H1 ;  /* 0x3000001fff5a7230 */ /* 0x000fe40000004100 */
[----:B------:R-:W-:Y:S01]  /*31b0*/  FADD.FTZ R81, R30, R81 ;  /* 0x000000511e517221 */ /* 0x000fe20000010000 */
[----:B------:R-:W-:Y:S01]  /*31c0*/  FFMA.FTZ R58, R17, R28, R58 ;  /* 0x0000001c113a7223 */ /* 0x000fe2000001003a */
[-C--:B0-----:R-:W-:Y:S01]  /*31d0*/  HFMA2.MMA R77, R45, R24.reuse, RZ ;  /* 0x000000182d4d7235 */ /* 0x081fe200000000ff */
[----:B------:R-:W0:Y:S01]  /*31e0*/  LDS.128 R28, [UR5+0x510] ;  /* 0x00051005ff1c7984 */ /* 0x000e220008000c00 */
[----:B------:R-:W-:Y:S01]  /*31f0*/  FFMA.FTZ R44, R19, R81, R44 ;  /* 0x00000051132c7223 */ /* 0x000fe2000001002c */
[----:B------:R-:W-:Y:S01]  /*3200*/  HFMA2.MMA R81, R47, R24, RZ ;  /* 0x000000182f517235 */ /* 0x000fe200000000ff */
[-C--:B------:R-:W-:Y:S02]  /*3210*/  HFMA2 R78, R51, R24.reuse, RZ.H0_H0 ;  /* 0x00000018334e7231 */ /* 0x080fe400000400ff */
[----:B------:R-:W-:Y:S01]  /*3220*/  FADD.FTZ R83, R83, R90 ;  /* 0x0000005a53537221 */ /* 0x000fe20000010000 */
[----:B------:R-:W-:Y:S01]  /*3230*/  HFMA2 R24, R49, R24, RZ.H0_H0 ;  /* 0x0000001831187231 */ /* 0x000fe200000400ff */
[----:B------:R-:W-:Y:S01]  /*3240*/  HFMA2.MMA R77, R59, R25, R77 ;  /* 0x000000193b4d7235 */ /* 0x000fe2000000004d */
[----:B------:R-:W-:-:S02]  /*3250*/  HFMA2 R78, R57, R25, R78 ;  /* 0x00000019394e7231 */ /* 0x000fc4000000004e */
[----:B------:R-:W-:Y:S01]  /*3260*/  FFMA.FTZ R46, R15, R83, R46 ;  /* 0x000000530f2e7223 */ /* 0x000fe2000001002e */
[----:B------:R-:W-:Y:S01]  /*3270*/  HFMA2.MMA R81, R55, R25, R81 ;  /* 0x0000001937517235 */ /* 0x000fe20000000051 */
[----:B------:R-:W-:Y:S02]  /*3280*/  HFMA2 R24, R53, R25, R24 ;  /* 0x0000001935187231 */ /* 0x000fe40000000018 */
[-C--:B------:R-:W-:Y:S01]  /*3290*/  HFMA2 R78, R65, R26.reuse, R78 ;  /* 0x0000001a414e7231 */ /* 0x080fe2000000004e */
[----:B------:R-:W-:Y:S01]  /*32a0*/  HFMA2.MMA R77, R67, R26, R77 ;  /* 0x0000001a434d7235 */ /* 0x000fe2000000004d */
[----:B------:R-:W-:-:S03]  /*32b0*/  HFMA2 R24, R61, R26, R24 ;  /* 0x0000001a3d187231 */ /* 0x000fc60000000018 */
[----:B------:R-:W-:Y:S01]  /*32c0*/  HFMA2.MMA R81, R63, R26, R81 ;  /* 0x0000001a3f517235 */ /* 0x000fe20000000051 */
[----:B------:R-:W-:-:S03]  /*32d0*/  HFMA2 R78, R70, R27, R78 ;  /* 0x0000001b464e7231 */ /* 0x000fc6000000004e */
[-C--:B------:R-:W-:Y:S02]  /*32e0*/  HFMA2.MMA R77, R69, R27.reuse, R77 ;  /* 0x0000001b454d7235 */ /* 0x080fe4000000004d */
[----:B------:R-:W-:Y:S02]  /*32f0*/  HADD2.F32 R25, -RZ, R78.H0_H0 ;  /* 0x2000004eff197230 */ /* 0x000fe40000004100 */
[----:B------:R-:W-:Y:S01]  /*3300*/  HFMA2.MMA R81, R71, R27, R81 ;  /* 0x0000001b47517235 */ /* 0x000fe20000000051 */
[----:B------:R-:W-:Y:S02]  /*3310*/  HFMA2 R27, R72, R27, R24 ;  /* 0x0000001b481b7231 */ /* 0x000fe40000000018 */
[----:B------:R-:W-:-:S03]  /*3320*/  HADD2.F32 R78, -RZ, R78.H1_H1 ;  /* 0x3000004eff4e7230 */ /* 0x000fc60000004100 */
[----:B------:R-:W-:Y:S02]  /*3330*/  HADD2.F32 R83, -RZ, R27.H0_H0 ;  /* 0x2000001bff537230 */ /* 0x000fe40000004100 */
[----:B------:R-:W-:Y:S01]  /*3340*/  FADD.FTZ R25, R25, R78 ;  /* 0x0000004e19197221 */ /* 0x000fe20000010000 */
[--C-:B------:R-:W-:Y:S02]  /*3350*/  HADD2.F32 R24, -RZ, R77.reuse.H0_H0 ;  /* 0x2000004dff187230 */ /* 0x100fe40000004100 */
[----:B------:R-:W-:Y:S02]  /*3360*/  HADD2.F32 R77, -RZ, R77.H1_H1 ;  /* 0x3000004dff4d7230 */ /* 0x000fe40000004100 */
[----:B------:R-:W-:Y:S01]  /*3370*/  FFMA.FTZ R41, R18, R25, R41 ;  /* 0x0000001912297223 */ /* 0x000fe20000010029 */
[--C-:B------:R-:W-:Y:S02]  /*3380*/  HADD2.F32 R26, -RZ, R81.reuse.H0_H0 ;  /* 0x20000051ff1a7230 */ /* 0x100fe40000004100 */
[----:B------:R-:W-:-:S02]  /*3390*/  HADD2.F32 R81, -RZ, R81.H1_H1 ;  /* 0x30000051ff517230 */ /* 0x000fc40000004100 */
[----:B------:R-:W-:Y:S01]  /*33a0*/  FADD.FTZ R24, R24, R77 ;  /* 0x0000004d18187221 */ /* 0x000fe20000010000 */
[-C--:B0-----:R-:W-:Y:S01]  /*33b0*/  HFMA2.MMA R77, R45, R28.reuse, RZ ;  /* 0x0000001c2d4d7235 */ /* 0x081fe200000000ff */
[-C--:B------:R-:W-:Y:S02]  /*33c0*/  HFMA2 R78, R51, R28.reuse, RZ.H0_H0 ;  /* 0x0000001c334e7231 */ /* 0x080fe400000400ff */
[----:B------:R-:W-:Y:S02]  /*33d0*/  HADD2.F32 R90, -RZ, R27.H1_H1 ;  /* 0x3000001bff5a7230 */ /* 0x000fe40000004100 */
[----:B------:R-:W-:Y:S01]  /*33e0*/  FADD.FTZ R26, R26, R81 ;  /* 0x000000511a1a7221 */ /* 0x000fe20000010000 */
[----:B------:R-:W-:Y:S01]  /*33f0*/  HFMA2.MMA R81, R47, R28, RZ ;  /* 0x0000001c2f517235 */ /* 0x000fe200000000ff */
[----:B------:R-:W-:Y:S02]  /*3400*/  HFMA2 R28, R49, R28, RZ.H0_H0 ;  /* 0x0000001c311c7231 */ /* 0x000fe400000400ff */
[----:B------:R-:W-:Y:S01]  /*3410*/  FFMA.FTZ R60, R17, R24, R60 ;  /* 0x00000018113c7223 */ /* 0x000fe2000001003c */
[-C--:B------:R-:W-:Y:S01]  /*3420*/  HFMA2 R78, R57, R29.reuse, R78 ;  /* 0x0000001d394e7231 */ /* 0x080fe2000000004e */
[----:B------:R-:W-:Y:S01]  /*3430*/  HFMA2.MMA R77, R59, R29, R77 ;  /* 0x0000001d3b4d7235 */ /* 0x000fe2000000004d */
[----:B------:R-:W-:-:S02]  /*3440*/  HFMA2 R28, R53, R29, R28 ;  /* 0x0000001d351c7231 */ /* 0x000fc4000000001c */
[----:B------:R-:W-:Y:S01]  /*3450*/  FFMA.FTZ R62, R19, R26, R62 ;  /* 0x0000001a133e7223 */ /* 0x000fe2000001003e */
[-C--:B------:R-:W-:Y:S01]  /*3460*/  HFMA2 R78, R65, R30.reuse, R78 ;  /* 0x0000001e414e7231 */ /* 0x080fe2000000004e */
[----:B------:R-:W-:Y:S01]  /*3470*/  HFMA2.MMA R81, R55, R29, R81 ;  /* 0x0000001d37517235 */ /* 0x000fe20000000051 */
[----:B------:R-:W-:Y:S01]  /*3480*/  HFMA2 R28, R61, R30, R28 ;  /* 0x0000001e3d1c7231 */ /* 0x000fe2000000001c */
[----:B------:R-:W0:Y:S01]  /*3490*/  LDS.128 R24, [UR5+0x610] ;  /* 0x00061005ff187984 */ /* 0x000e220008000c00 */
[----:B------:R-:W-:Y:S01]  /*34a0*/  HFMA2 R78, R70, R31, R78 ;  /* 0x0000001f464e7231 */ /* 0x000fe2000000004e */
[----:B------:R-:W-:Y:S01]  /*34b0*/  HFMA2.MMA R77, R67, R30, R77 ;  /* 0x0000001e434d7235 */ /* 0x000fe2000000004d */
[----:B------:R-:W-:-:S03]  /*34c0*/  FADD.FTZ R83, R83, R90 ;  /* 0x0000005a53537221 */ /* 0x000fc60000010000 */
[----:B------:R-:W-:Y:S01]  /*34d0*/  HFMA2.MMA R81, R63, R30, R81 ;  /* 0x0000001e3f517235 */ /* 0x000fe20000000051 */
[--C-:B------:R-:W-:Y:S02]  /*34e0*/  HADD2.F32 R29, -RZ, R78.reuse.H0_H0 ;  /* 0x2000004eff1d7230 */ /* 0x100fe40000004100 */
[----:B------:R-:W-:Y:S01]  /*34f0*/  FFMA.FTZ R64, R15, R83, R64 ;  /* 0x000000530f407223 */ /* 0x000fe20000010040 */
[----:B------:R-:W-:Y:S01]  /*3500*/  HADD2.F32 R78, -RZ, R78.H1_H1 ;  /* 0x3000004eff4e7230 */ /* 0x000fe20000004100 */
[----:B------:R-:W-:-:S03]  /*3510*/  HFMA2.MMA R77, R69, R31, R77 ;  /* 0x0000001f454d7235 */ /* 0x000fc6000000004d */
[----:B------:R-:W-:Y:S01]  /*3520*/  HFMA2.MMA R81, R71, R31, R81 ;  /* 0x0000001f47517235 */ /* 0x000fe20000000051 */
[----:B------:R-:W-:Y:S02]  /*3530*/  HFMA2 R31, R72, R31, R28 ;  /* 0x0000001f481f7231 */ /* 0x000fe4000000001c */
[----:B------:R-:W-:-:S04]  /*3540*/  FADD.FTZ R78, R29, R78 ;  /* 0x0000004e1d4e7221 */ /* 0x000fc80000010000 */
[--C-:B------:R-:W-:Y:S02]  /*3550*/  HADD2.F32 R28, -RZ, R77.reuse.H0_H0 ;  /* 0x2000004dff1c7230 */ /* 0x100fe40000004100 */
[----:B------:R-:W-:Y:S01]  /*3560*/  FFMA.FTZ R33, R18, R78, R33 ;  /* 0x0000004e12217223 */ /* 0x000fe20000010021 */
[----:B------:R-:W-:Y:S02]  /*3570*/  HADD2.F32 R77, -RZ, R77.H1_H1 ;  /* 0x3000004dff4d7230 */ /* 0x000fe40000004100 */
[--C-:B------:R-:W-:Y:S02]  /*3580*/  HADD2.F32 R30, -RZ, R81.reuse.H0_H0 ;  /* 0x20000051ff1e7230 */ /* 0x100fe40000004100 */
[----:B------:R-:W-:Y:S02]  /*3590*/  HADD2.F32 R81, -RZ, R81.H1_H1 ;  /* 0x30000051ff517230 */ /* 0x000fe40000004100 */
[----:B------:R-:W-:Y:S01]  /*35a0*/  FADD.FTZ R28, R28, R77 ;  /* 0x0000004d1c1c7221 */ /* 0x000fe20000010000 */
[----:B------:R-:W-:-:S02]  /*35b0*/  HADD2.F32 R83, -RZ, R31.H0_H0 ;  /* 0x2000001fff537230 */ /* 0x000fc40000004100 */
[----:B------:R-:W-:Y:S02]  /*35c0*/  HADD2.F32 R90, -RZ, R31.H1_H1 ;  /* 0x3000001fff5a7230 */ /* 0x000fe40000004100 */
[----:B------:R-:W-:Y:S01]  /*35d0*/  FADD.FTZ R81, R30, R81 ;  /* 0x000000511e517221 */ /* 0x000fe20000010000 */
[----:B------:R-:W-:Y:S02]  /*35e0*/  FFMA.FTZ R66, R17, R28, R66 ;  /* 0x0000001c11427223 */ /* 0x000fe40000010042 */
[----:B------:R-:W1:Y:S01]  /*35f0*/  LDS.128 R28, [UR5+0x710] ;  /* 0x00071005ff1c7984 */ /* 0x000e620008000c00 */
[----:B------:R-:W-:Y:S01]  /*3600*/  FFMA.FTZ R48, R19, R81, R48 ;  /* 0x0000005113307223 */ /* 0x000fe20000010030 */
[----:B------:R-:W-:Y:S01]  /*3610*/  FADD.FTZ R83, R83, R90 ;  /* 0x0000005a53537221 */ /* 0x000fe20000010000 */
[-C--:B0-----:R-:W-:Y:S01]  /*3620*/  HFMA2.MMA R77, R45, R24.reuse, RZ ;  /* 0x000000182d4d7235 */ /* 0x081fe200000000ff */
[-C--:B------:R-:W-:Y:S01]  /*3630*/  HFMA2 R78, R51, R24.reuse, RZ.H0_H0 ;  /* 0x00000018334e7231 */ /* 0x080fe200000400ff */
[----:B------:R-:W-:Y:S01]  /*3640*/  HFMA2.MMA R81, R47, R24, RZ ;  /* 0x000000182f517235 */ /* 0x000fe200000000ff */
[----:B------:R-:W-:-:S02]  /*3650*/  HFMA2 R24, R49, R24, RZ.H0_H0 ;  /* 0x0000001831187231 */ /* 0x000fc400000400ff */
[----:B------:R-:W-:Y:S01]  /*3660*/  FFMA.FTZ R50, R15, R83, R50 ;  /* 0x000000530f327223 */ /* 0x000fe20000010032 */
[-C--:B------:R-:W-:Y:S02]  /*3670*/  HFMA2 R78, R57, R25.reuse, R78 ;  /* 0x00000019394e7231 */ /* 0x080fe4000000004e */
[----:B------:R-:W-:Y:S01]  /*3680*/  HFMA2 R24, R53, R25, R24 ;  /* 0x0000001935187231 */ /* 0x000fe20000000018 */
[-C--:B------:R-:W-:Y:S01]  /*3690*/  HFMA2.MMA R77, R59, R25.reuse, R77 ;  /* 0x000000193b4d7235 */ /* 0x080fe2000000004d */
[-C--:B------:R-:W-:Y:S01]  /*36a0*/  HFMA2 R78, R65, R26.reuse, R78 ;  /* 0x0000001a414e7231 */ /* 0x080fe2000000004e */
[----:B------:R-:W-:Y:S01]  /*36b0*/  HFMA2.MMA R81, R55, R25, R81 ;  /* 0x0000001937517235 */ /* 0x000fe20000000051 */
[----:B------:R-:W-:Y:S02]  /*36c0*/  HFMA2 R24, R61, R26, R24 ;  /* 0x0000001a3d187231 */ /* 0x000fe40000000018 */
[----:B------:R-:W-:-:S03]  /*36d0*/  HFMA2 R78, R70, R27, R78 ;  /* 0x0000001b464e7231 */ /* 0x000fc6000000004e */
[-C--:B------:R-:W-:Y:S02]  /*36e0*/  HFMA2.MMA R77, R67, R26.reuse, R77 ;  /* 0x0000001a434d7235 */ /* 0x080fe4000000004d */
[----:B------:R-:W-:Y:S01]  /*36f0*/  HFMA2.MMA R81, R63, R26, R81 ;  /* 0x0000001a3f517235 */ /* 0x000fe20000000051 */
[----:B------:R-:W-:Y:S02]  /*3700*/  HFMA2 R26, R72, R27, R24 ;  /* 0x0000001b481a7231 */ /* 0x000fe40000000018 */
[--C-:B------:R-:W-:Y:S02]  /*3710*/  HADD2.F32 R25, -RZ, R78.reuse.H0_H0 ;  /* 0x2000004eff197230 */ /* 0x100fe40000004100 */
[----:B------:R-:W-:Y:S01]  /*3720*/  HADD2.F32 R78, -RZ, R78.H1_H1 ;  /* 0x3000004eff4e7230 */ /* 0x000fe20000004100 */
[-C--:B------:R-:W-:Y:S01]  /*3730*/  HFMA2.MMA R77, R69, R27.reuse, R77 ;  /* 0x0000001b454d7235 */ /* 0x080fe2000000004d */
[----:B------:R-:W-:Y:S01]  /*3740*/  HADD2.F32 R92, -RZ, R26.H1_H1 ;  /* 0x3000001aff5c7230 */ /* 0x000fe20000004100 */
[----:B------:R-:W-:-:S02]  /*3750*/  HFMA2.MMA R81, R71, R27, R81 ;  /* 0x0000001b47517235 */ /* 0x000fc40000000051 */
[-C--:B-1----:R-:W-:Y:S01]  /*3760*/  HFMA2.MMA R45, R45, R28.reuse, RZ ;  /* 0x0000001c2d2d7235 */ /* 0x082fe200000000ff */
[-C--:B------:R-:W-:Y:S01]  /*3770*/  HFMA2 R51, R51, R28.reuse, RZ.H0_H0 ;  /* 0x0000001c33337231 */ /* 0x080fe200000400ff */
[----:B------:R-:W-:Y:S01]  /*3780*/  HFMA2.MMA R47, R47, R28, RZ ;  /* 0x0000001c2f2f7235 */ /* 0x000fe200000000ff */
[----:B------:R-:W-:-:S03]  /*3790*/  HFMA2 R28, R49, R28, RZ.H0_H0 ;  /* 0x0000001c311c7231 */ /* 0x000fc600000400ff */
[----:B------:R-:W-:Y:S02]  /*37a0*/  HADD2.F32 R24, -RZ, R77.H0_H0 ;  /* 0x2000004dff187230 */ /* 0x000fe40000004100 */
[-C--:B------:R-:W-:Y:S02]  /*37b0*/  HFMA2 R51, R57, R29.reuse, R51 ;  /* 0x0000001d39337231 */ /* 0x080fe40000000033 */
[----:B------:R-:W-:Y:S02]  /*37c0*/  HADD2.F32 R77, -RZ, R77.H1_H1 ;  /* 0x3000004dff4d7230 */ /* 0x000fe40000004100 */
[----:B------:R-:W-:Y:S01]  /*37d0*/  HFMA2 R28, R53, R29, R28 ;  /* 0x0000001d351c7231 */ /* 0x000fe2000000001c */
[-C--:B------:R-:W-:Y:S01]  /*37e0*/  HFMA2.MMA R45, R59, R29.reuse, R45 ;  /* 0x0000001d3b2d7235 */ /* 0x080fe2000000002d */
[-C--:B------:R-:W-:Y:S01]  /*37f0*/  HFMA2 R51, R65, R30.reuse, R51 ;  /* 0x0000001e41337231 */ /* 0x080fe20000000033 */
[----:B------:R-:W-:Y:S01]  /*3800*/  HFMA2.MMA R47, R55, R29, R47 ;  /* 0x0000001d372f7235 */ /* 0x000fe2000000002f */
[----:B------:R-:W-:-:S02]  /*3810*/  HFMA2 R28, R61, R30, R28 ;  /* 0x0000001e3d1c7231 */ /* 0x000fc4000000001c */
[----:B------:R-:W-:Y:S02]  /*3820*/  HADD2.F32 R27, -RZ, R81.H0_H0 ;  /* 0x20000051ff1b7230 */ /* 0x000fe40000004100 */
[-C--:B------:R-:W-:Y:S02]  /*3830*/  HFMA2 R51, R70, R31.reuse, R51 ;  /* 0x0000001f46337231 */ /* 0x080fe40000000033 */
[----:B------:R-:W-:Y:S02]  /*3840*/  HADD2.F32 R90, -RZ, R81.H1_H1 ;  /* 0x30000051ff5a7230 */ /* 0x000fe40000004100 */
[----:B------:R-:W-:Y:S01]  /*3850*/  HFMA2 R72, R72, R31, R28 ;  /* 0x0000001f48487231 */ /* 0x000fe2000000001c */
[-C--:B------:R-:W-:Y:S01]  /*3860*/  HFMA2.MMA R45, R67, R30.reuse, R45 ;  /* 0x0000001e432d7235 */ /* 0x080fe2000000002d */
[----:B------:R-:W-:Y:S01]  /*3870*/  HADD2.F32 R81, -RZ, R26.H0_H0 ;  /* 0x2000001aff517230 */ /* 0x000fe20000004100 */
[----:B------:R-:W-:Y:S01]  /*3880*/  HFMA2.MMA R47, R63, R30, R47 ;  /* 0x0000001e3f2f7235 */ /* 0x000fe2000000002f */
[----:B------:R-:W-:Y:S01]  /*3890*/  FADD.FTZ R77, R24, R77 ;  /* 0x0000004d184d7221 */ /* 0x000fe20000010000 */
[----:B------:R-:W-:Y:S01]  /*38a0*/  FADD.FTZ R26, R25, R78 ;  /* 0x0000004e191a7221 */ /* 0x000fe20000010000 */
[----:B------:R-:W-:Y:S01]  /*38b0*/  FADD.FTZ R25, R27, R90 ;  /* 0x0000005a1b197221 */ /* 0x000fe20000010000 */
[----:B------:R-:W-:Y:S01]  /*38c0*/  FADD.FTZ R24, R81, R92 ;  /* 0x0000005c51187221 */ /* 0x000fe20000010000 */
[----:B------:R-:W-:Y:S01]  /*38d0*/  FFMA.FTZ R78, R17, R77, R68 ;  /* 0x0000004d114e7223 */ /* 0x000fe20000010044 */
[-C--:B------:R-:W-:Y:S01]  /*38e0*/  HFMA2.MMA R45, R69, R31.reuse, R45 ;  /* 0x0000001f452d7235 */ /* 0x080fe2000000002d */
[----:B------:R-:W-:Y:S01]  /*38f0*/  FFMA.FTZ R77, R18, R26, R43 ;  /* 0x0000001a124d7223 */ /* 0x000fe2000001002b */
[----:B------:R-:W-:Y:S01]  /*3900*/  HFMA2.MMA R47, R71, R31, R47 ;  /* 0x0000001f472f7235 */ /* 0x000fe2000000002f */
[----:B------:R-:W-:Y:S01]  /*3910*/  FFMA.FTZ R88, R19, R25, R88 ;  /* 0x0000001913587223 */ /* 0x000fe20000010058 */
[----:B------:R-:W0:Y:S01]  /*3920*/  LDS.128 R28, [UR5+0x20] ;  /* 0x00002005ff1c7984 */ /* 0x000e220008000c00 */
[----:B------:R-:W-:-:S02]  /*3930*/  HADD2.F32 R27, -RZ, R51.H0_H0 ;  /* 0x20000033ff1b7230 */ /* 0x000fc40000004100 */
[----:B------:R-:W-:Y:S01]  /*3940*/  FFMA.FTZ R86, R15, R24, R86 ;  /* 0x000000180f567223 */ /* 0x000fe20000010056 */
[----:B------:R-:W-:Y:S01]  /*3950*/  HADD2.F32 R68, -RZ, R51.H1_H1 ;  /* 0x30000033ff447230 */ /* 0x000fe20000004100 */
[----:B--2---:R-:W-:Y:S01]  /*3960*/  LOP3.LUT R24, R20, 0xf000f, RZ, 0xc0, !PT ;  /* 0x000f000f14187812 */ /* 0x004fe200078ec0ff */
[----:B------:R-:W-:Y:S01]  /*3970*/  HADD2.F32 R25, -RZ, R45.H0_H0 ;  /* 0x2000002dff197230 */ /* 0x000fe20000004100 */
[----:B------:R-:W-:Y:S01]  /*3980*/  LOP3.LUT R51, R23, 0xf000f0, RZ, 0xc0, !PT ;  /* 0x00f000f017337812 */ /* 0x000fe200078ec0ff */
[--C-:B------:R-:W-:Y:S02]  /*3990*/  HADD2.F32 R43, -RZ, R47.reuse.H0_H0 ;  /* 0x2000002fff2b7230 */ /* 0x100fe40000004100 */
[----:B------:R-:W-:Y:S01]  /*39a0*/  FADD.FTZ R27, R27, R68 ;  /* 0x000000441b1b7221 */ /* 0x000fe20000010000 */
[----:B------:R-:W-:Y:S01]  /*39b0*/  HADD2.F32 R70, -RZ, R47.H1_H1 ;  /* 0x3000002fff467230 */ /* 0x000fe20000004100 */
[----:B------:R-:W-:Y:S01]  /*39c0*/  SHF.R.U32.HI R59, RZ, 0x8, R20 ;  /* 0x00000008ff3b7819 */ /* 0x000fe20000011614 */
[----:B------:R-:W-:Y:S01]  /*39d0*/  HADD2.F32 R26, -RZ, R45.H1_H1 ;  /* 0x3000002dff1a7230 */ /* 0x000fe20000004100 */
[----:B------:R-:W-:Y:S01]  /*39e0*/  LOP3.LUT R24, R24, 0x64006400, RZ, 0xfc, !PT ;  /* 0x6400640018187812 */ /* 0x000fe200078efcff */
[----:B------:R-:W-:-:S02]  /*39f0*/  HADD2.F32 R45, -RZ, R72.H0_H0 ;  /* 0x20000048ff2d7230 */ /* 0x000fc40000004100 */
[----:B------:R-:W-:Y:S01]  /*3a00*/  FADD.FTZ R43, R43, R70 ;  /* 0x000000462b2b7221 */ /* 0x000fe20000010000 */
[----:B------:R-:W-:Y:S02]  /*3a10*/  HADD2.F32 R72, -RZ, R72.H1_H1 ;  /* 0x30000048ff487230 */ /* 0x000fe40000004100 */
[----:B------:R-:W-:Y:S01]  /*3a20*/  FADD.FTZ R25, R25, R26 ;  /* 0x0000001a19197221 */ /* 0x000fe20000010000 */
[----:B------:R-:W-:Y:S01]  /*3a30*/  LOP3.LUT R47, R23, 0xf000f, RZ, 0xc0, !PT ;  /* 0x000f000f172f7812 */ /* 0x000fe200078ec0ff */
[----:B------:R-:W-:Y:S01]  /*3a40*/  FFMA.FTZ R82, R19, R43, R82 ;  /* 0x0000002b13527223 */ /* 0x000fe20000010052 */
[----:B------:R-:W-:Y:S01]  /*3a50*/  LOP3.LUT R43, R22, 0xf000f, RZ, 0xc0, !PT ;  /* 0x000f000f162b7812 */ /* 0x000fe200078ec0ff */
[----:B------:R-:W-:Y:S01]  /*3a60*/  FADD.FTZ R72, R45, R72 ;  /* 0x000000482d487221 */ /* 0x000fe20000010000 */
[----:B------:R-:W-:Y:S01]  /*3a70*/  FFMA.FTZ R84, R17, R25, R84 ;  /* 0x0000001911547223 */ /* 0x000fe20000010054 */
[----:B------:R-:W-:Y:S01]  /*3a80*/  LOP3.LUT R25, R20, 0xf000f0, RZ, 0xc0, !PT ;  /* 0x00f000f014197812 */ /* 0x000fe200078ec0ff */
[----:B------:R-:W-:Y:S01]  /*3a90*/  FFMA.FTZ R71, R18, R27, R79 ;  /* 0x0000001b12477223 */ /* 0x000fe2000001004f */
[----:B------:R-:W-:Y:S01]  /*3aa0*/  LOP3.LUT R68, R43, 0x64006400, RZ, 0xfc, !PT ;  /* 0x640064002b447812 */ /* 0x000fe200078efcff */
[----:B------:R-:W-:Y:S01]  /*3ab0*/  HFMA2.MMA R57, R24, 1, 1, R5 ;  /* 0x3c003c0018397835 */ /* 0x000fe20000000005 */
[----:B------:R-:W-:Y:S01]  /*3ac0*/  LOP3.LUT R45, R22, 0xf000f0, RZ, 0xc0, !PT ;  /* 0x00f000f0162d7812 */ /* 0x000fe200078ec0ff */
[----:B------:R-:W-:Y:S01]  /*3ad0*/  FFMA.FTZ R72, R15, R72, R80 ;  /* 0x000000480f487223 */ /* 0x000fe20000010050 */
[----:B------:R-:W-:-:S02]  /*3ae0*/  LOP3.LUT R26, R21, 0xf000f, RZ, 0xc0, !PT ;  /* 0x000f000f151a7812 */ /* 0x000fc400078ec0ff */
[----:B------:R-:W-:Y:S01]  /*3af0*/  HFMA2.MMA R43, R68, 1, 1, R11 ;  /* 0x3c003c00442b7835 */ /* 0x000fe2000000000b */
[----:B------:R-:W-:Y:S02]  /*3b00*/  LOP3.LUT R25, R25, 0x64006400, RZ, 0xfc, !PT ;  /* 0x6400640019197812 */ /* 0x000fe400078efcff */
[----:B------:R-:W-:Y:S02]  /*3b10*/  LOP3.LUT R49, R45, 0x64006400, RZ, 0xfc, !PT ;  /* 0x640064002d317812 */ /* 0x000fe400078efcff */
[----:B------:R-:W-:Y:S02]  /*3b20*/  LOP3.LUT R70, R47, 0x64006400, RZ, 0xfc, !PT ;  /* 0x640064002f467812 */ /* 0x000fe400078efcff */
[----:B------:R-:W-:Y:S02]  /*3b30*/  LOP3.LUT R27, R21, 0xf000f0, RZ, 0xc0, !PT ;  /* 0x00f000f0151b7812 */ /* 0x000fe400078ec0ff */
[----:B------:R-:W-:Y:S01]  /*3b40*/  LOP3.LUT R26, R26, 0x64006400, RZ, 0xfc, !PT ;  /* 0x640064001a1a7812 */ /* 0x000fe200078efcff */
[----:B------:R-:W-:Y:S01]  /*3b50*/  HADD2 R55, R70, R13 ;  /* 0x0000000d46377230 */ /* 0x000fe20000000000 */
[----:B------:R-:W-:-:S02]  /*3b60*/  SHF.R.U32.HI R61, RZ, 0x8, R21 ;  /* 0x00000008ff3d7819 */ /* 0x000fc40000011615 */
[----:B------:R-:W-:Y:S02]  /*3b70*/  SHF.R.U32.HI R63, RZ, 0x8, R22 ;  /* 0x00000008ff3f7819 */ /* 0x000fe40000011616 */
[----:B------:R-:W-:Y:S01]  /*3b80*/  SHF.R.U32.HI R65, RZ, 0x8, R23 ;  /* 0x00000008ff417819 */ /* 0x000fe20000011617 */
[----:B------:R-:W-:Y:S01]  /*3b90*/  HFMA2.MMA R53, R25, 0.0625, 0.0625, R8 ;  /* 0x2c002c0019357835 */ /* 0x000fe20000000008 */
[----:B------:R1:W2:Y:S01]  /*3ba0*/  LDG.E.128.CONSTANT R20, desc[UR10][R74.64] ;  /* 0x0000000a4a147981 */ /* 0x0002a2000c1e9d00 */
[----:B------:R-:W-:Y:S01]  /*3bb0*/  LOP3.LUT R27, R27, 0x64006400, RZ, 0xfc, !PT ;  /* 0x640064001b1b7812 */ /* 0x000fe200078efcff */
[----:B------:R-:W-:Y:S01]  /*3bc0*/  HADD2 R45, R26, R9 ;  /* 0x000000091a2d7230 */ /* 0x000fe20000000000 */
[----:B------:R-:W-:Y:S01]  /*3bd0*/  LOP3.LUT R47, R51, 0x64006400, RZ, 0xfc, !PT ;  /* 0x64006400332f7812 */ /* 0x000fe200078efcff */
[----:B------:R-:W-:Y:S01]  /*3be0*/  HFMA2.MMA R49, R49, 0.0625, 0.0625, R12 ;  /* 0x2c002c0031317835 */ /* 0x000fe2000000000c */
[-C--:B0-----:R-:W-:Y:S01]  /*3bf0*/  HFMA2 R25, R55, R28.reuse, RZ.H0_H0 ;  /* 0x0000001c37197231 */ /* 0x081fe200000400ff */
[-C--:B------:R-:W-:Y:S01]  /*3c00*/  HFMA2.MMA R70, R43, R28.reuse, RZ ;  /* 0x0000001c2b467235 */ /* 0x080fe200000000ff */
[----:B------:R-:W-:Y:S01]  /*3c10*/  HFMA2 R51, R27, 0.0625, 0.0625, R10 ;  /* 0x2c002c001b337831 */ /* 0x000fe2000000000a */
[----:B------:R-:W-:Y:S01]  /*3c20*/  LOP3.LUT R67, R59, 0xf000f, RZ, 0xc0, !PT ;  /* 0x000f000f3b437812 */ /* 0x000fe200078ec0ff */
[----:B------:R-:W-:Y:S01]  /*3c30*/  HFMA2 R24, R45, R28, RZ.H0_H0 ;  /* 0x0000001c2d187231 */ /* 0x000fe200000400ff */
[----:B-1----:R-:W-:Y:S01]  /*3c40*/  HFMA2.MMA R74, R57, R28, RZ ;  /* 0x0000001c394a7235 */ /* 0x002fe200000000ff */
[----:B------:R-:W-:Y:S01]  /*3c50*/  HFMA2 R47, R47, 0.0625, 0.0625, R14 ;  /* 0x2c002c002f2f7831 */ /* 0x000fe2000000000e */
[----:B------:R-:W-:Y:S01]  /*3c60*/  LOP3.LUT R69, R61, 0xf000f, RZ, 0xc0, !PT ;  /* 0x000f000f3d457812 */ /* 0x000fe200078ec0ff */
[-C--:B------:R-:W-:Y:S01]  /*3c70*/  HFMA2 R28, R51, R29.reuse, R24 ;  /* 0x0000001d331c7231 */ /* 0x080fe20000000018 */
[-C--:B------:R-:W-:Y:S01]  /*3c80*/  HFMA2.MMA R70, R49, R29.reuse, R70 ;  /* 0x0000001d31467235 */ /* 0x080fe20000000046 */
[----:B------:R-:W-:Y:S01]  /*3c90*/  LOP3.LUT R79, R63, 0xf000f, RZ, 0xc0, !PT ;  /* 0x000f000f3f4f7812 */ /* 0x000fe200078ec0ff */
[----:B------:R-:W-:Y:S01]  /*3ca0*/  UIADD3 UR4, UR4, 0x20, URZ ;  /* 0x0000002004047890 */ /* 0x000fe2000fffe03f */
[----:B------:R-:W-:Y:S01]  /*3cb0*/  LOP3.LUT R59, R59, 0xf000f0, RZ, 0xc0, !PT ;  /* 0x00f000f03b3b7812 */ /* 0x000fe200078ec0ff */
[----:B------:R-:W-:Y:S01]  /*3cc0*/  HFMA2.MMA R74, R53, R29, R74 ;  /* 0x0000001d354a7235 */ /* 0x000fe2000000004a */
[----:B------:R-:W-:Y:S01]  /*3cd0*/  HFMA2 R29, R47, R29, R25 ;  /* 0x0000001d2f1d7231 */ /* 0x000fe20000000019 */
[----:B------:R-:W-:Y:S01]  /*3ce0*/  LOP3.LUT R68, R67, 0x64006400, RZ, 0xfc, !PT ;  /* 0x6400640043447812 */ /* 0x000fe200078efcff */
[----:B------:R-:W0:Y:S01]  /*3cf0*/  LDS.128 R24, [UR5+0x120] ;  /* 0x00012005ff187984 */ /* 0x000e220008000c00 */
[----:B------:R-:W-:-:S02]  /*3d00*/  LOP3.LUT R80, R69, 0x64006400, RZ, 0xfc, !PT ;  /* 0x6400640045507812 */ /* 0x000fc400078efcff */
[----:B------:R-:W-:Y:S01]  /*3d10*/  LOP3.LUT R90, R79, 0x64006400, RZ, 0xfc, !PT ;  /* 0x640064004f5a7812 */ /* 0x000fe200078efcff */
[----:B------:R-:W-:Y:S01]  /*3d20*/  HADD2 R69, R68, R5 ;  /* 0x0000000544457230 */ /* 0x000fe20000000000 */
[----:B------:R-:W-:Y:S01]  /*3d30*/  LOP3.LUT R63, R63, 0xf000f0, RZ, 0xc0, !PT ;  /* 0x00f000f03f3f7812 */ /* 0x000fe200078ec0ff */
[----:B------:R-:W-:Y:S01]  /*3d40*/  HADD2 R68, R80, R9 ;  /* 0x0000000950447230 */ /* 0x000fe20000000000 */
[----:B------:R-:W-:Y:S01]  /*3d50*/  LOP3.LUT R59, R59, 0x64006400, RZ, 0xfc, !PT ;  /* 0x640064003b3b7812 */ /* 0x000fe200078efcff */
[----:B------:R-:W-:Y:S01]  /*3d60*/  HFMA2 R74, R69, R30, R74 ;  /* 0x0000001e454a7231 */ /* 0x000fe2000000004a */
[----:B------:R-:W-:Y:S01]  /*3d70*/  LOP3.LUT R61, R61, 0xf000f0, RZ, 0xc0, !PT ;  /* 0x00f000f03d3d7812 */ /* 0x000fe200078ec0ff */
[----:B------:R-:W-:Y:S01]  /*3d80*/  HFMA2.MMA R67, R90, 1, 1, R11 ;  /* 0x3c003c005a437835 */ /* 0x000fe2000000000b */
[C---:B------:R-:W-:Y:S01]  /*3d90*/  LOP3.LUT R81, R65.reuse, 0xf000f, RZ, 0xc0, !PT ;  /* 0x000f000f41517812 */ /* 0x040fe200078ec0ff */
[----:B------:R-:W-:Y:S01]  /*3da0*/  HFMA2.MMA R28, R68, R30, R28 ;  /* 0x0000001e441c7235 */ /* 0x000fe2000000001c */
[----:B------:R-:W-:-:S02]  /*3db0*/  LOP3.LUT R75, R65, 0xf000f0, RZ, 0xc0, !PT ;  /* 0x00f000f0414b7812 */ /* 0x000fc400078ec0ff */
[----:B------:R-:W-:Y:S01]  /*3dc0*/  LOP3.LUT R65, R63, 0x64006400, RZ, 0xfc, !PT ;  /* 0x640064003f417812 */ /* 0x000fe200078efcff */
[----:B------:R-:W-:Y:S01]  /*3dd0*/  HFMA2.MMA R63, R59, 0.0625, 0.0625, R8 ;  /* 0x2c002c003b3f7835 */ /* 0x000fe20000000008 */
[----:B------:R-:W-:Y:S02]  /*3de0*/  LOP3.LUT R61, R61, 0x64006400, RZ, 0xfc, !PT ;  /* 0x640064003d3d7812 */ /* 0x000fe400078efcff */
[----:B------:R-:W-:Y:S01]  /*3df0*/  LOP3.LUT R92, R81, 0x64006400, RZ, 0xfc, !PT ;  /* 0x64006400515c7812 */ /* 0x000fe200078efcff */
[----:B------:R-:W-:Y:S01]  /*3e00*/  HFMA2 R70, R67, R30, R70 ;  /* 0x0000001e43467231 */ /* 0x000fe20000000046 */
[----:B------:R-:W-:Y:S01]  /*3e10*/  HFMA2.MMA R59, R65, 0.0625, 0.0625, R12 ;  /* 0x2c002c00413b7835 */ /* 0x000fe2000000000c */
[----:B------:R-:W-:Y:S01]  /*3e20*/  HFMA2 R61, R61, 0.0625, 0.0625, R10 ;  /* 0x2c002c003d3d7831 */ /* 0x000fe2000000000a */
[----:B------:R-:W-:Y:S01]  /*3e30*/  LOP3.LUT R75, R75, 0x64006400, RZ, 0xfc, !PT ;  /* 0x640064004b4b7812 */ /* 0x000fe200078efcff */
[----:B------:R-:W-:Y:S01]  /*3e40*/  HADD2 R65, R92, R13 ;  /* 0x0000000d5c417230 */ /* 0x000fe20000000000 */
[----:B------:R-:W-:Y:S01]  /*3e50*/  HFMA2.MMA R74, R63, R31, R74 ;  /* 0x0000001f3f4a7235 */ /* 0x000fe2000000004a */
[----:B------:R-:W-:-:S02]  /*3e60*/  ISETP.LE.AND P0, PT, R32, UR4, PT ;  /* 0x0000000420007c0c */ /* 0x000fc4000bf03270 */
[----:B------:R-:W-:Y:S01]  /*3e70*/  HFMA2 R81, R65, R30, R29 ;  /* 0x0000001e41517231 */ /* 0x000fe2000000001d */
[----:B------:R-:W-:Y:S01]  /*3e80*/  HFMA2.MMA R30, R61, R31, R28 ;  /* 0x0000001f3d1e7235 */ /* 0x000fe2000000001c */
[----:B------:R-:W-:Y:S01]  /*3e90*/  IADD3 R4, R4, 0x20, RZ ;  /* 0x0000002004047810 */ /* 0x000fe20007ffe0ff */
[----:B------:R-:W-:Y:S01]  /*3ea0*/  HFMA2 R80, R59, R31, R70 ;  /* 0x0000001f3b507231 */ /* 0x000fe20000000046 */
[----:B------:R-:W-:-:S03]  /*3eb0*/  HFMA2.MMA R70, R75, 0.0625, 0.0625, R14 ;  /* 0x2c002c004b467835 */ /* 0x000fc6000000000e */
[--C-:B------:R-:W-:Y:S02]  /*3ec0*/  HADD2.F32 R28, -RZ, R74.reuse.H0_H0 ;  /* 0x2000004aff1c7230 */ /* 0x100fe40000004100 */
[----:B------:R-:W-:Y:S02]  /*3ed0*/  HADD2.F32 R29, -RZ, R74.H1_H1 ;  /* 0x3000004aff1d7230 */ /* 0x000fe40000004100 */
[--C-:B------:R-:W-:Y:S02]  /*3ee0*/  HADD2.F32 R74, -RZ, R30.reuse.H0_H0 ;  /* 0x2000001eff4a7230 */ /* 0x100fe40000004100 */
[----:B------:R-:W-:Y:S02]  /*3ef0*/  HADD2.F32 R79, -RZ, R30.H1_H1 ;  /* 0x3000001eff4f7230 */ /* 0x000fe40000004100 */
[----:B------:R-:W-:Y:S01]  /*3f00*/  FADD.FTZ R28, R28, R29 ;  /* 0x0000001d1c1c7221 */ /* 0x000fe20000010000 */
[----:B------:R-:W-:Y:S02]  /*3f10*/  HADD2.F32 R30, -RZ, R80.H0_H0 ;  /* 0x20000050ff1e7230 */ /* 0x000fe40000004100 */
[----:B------:R-:W-:-:S02]  /*3f20*/  HFMA2 R81, R70, R31, R81 ;  /* 0x0000001f46517231 */ /* 0x000fc40000000051 */
[----:B------:R-:W-:Y:S02]  /*3f30*/  HADD2.F32 R75, -RZ, R80.H1_H1 ;  /* 0x30000050ff4b7230 */ /* 0x000fe40000004100 */
[----:B------:R-:W-:Y:S01]  /*3f40*/  FFMA.FTZ R76, R17, R28, R76 ;  /* 0x0000001c114c7223 */ /* 0x000fe2000001004c */
[----:B0-----:R-:W-:Y:S01]  /*3f50*/  HFMA2.MMA R80, R43, R24, RZ ;  /* 0x000000182b507235 */ /* 0x001fe200000000ff */
[----:B------:R-:W-:Y:S01]  /*3f60*/  FADD.FTZ R74, R74, R79 ;  /* 0x0000004f4a4a7221 */ /* 0x000fe20000010000 */
[----:B------:R-:W-:Y:S02]  /*3f70*/  HFMA2 R79, R45, R24, RZ.H0_H0 ;  /* 0x000000182d4f7231 */ /* 0x000fe400000400ff */
[----:B------:R-:W-:Y:S02]  /*3f80*/  FADD.FTZ R75, R30, R75 ;  /* 0x0000004b1e4b7221 */ /* 0x000fe40000010000 */
[----:B------:R-:W0:Y:S01]  /*3f90*/  LDS.128 R28, [UR5+0x220] ;  /* 0x00022005ff1c7984 */ /* 0x000e220008000c00 */
[----:B------:R-:W-:-:S02]  /*3fa0*/  HFMA2 R79, R51, R25, R79 ;  /* 0x00000019334f7231 */ /* 0x000fc4000000004f */
[----:B------:R-:W-:Y:S01]  /*3fb0*/  FFMA.FTZ R34, R19, R75, R34 ;  /* 0x0000004b13227223 */ /* 0x000fe20000010022 */
[----:B------:R-:W-:Y:S01]  /*3fc0*/  HFMA2.MMA R75, R57, R24, RZ ;  /* 0x00000018394b7235 */ /* 0x000fe200000000ff */
[----:B------:R-:W-:Y:S01]  /*3fd0*/  FFMA.FTZ R73, R18, R74, R73 ;  /* 0x0000004a12497223 */ /* 0x000fe20000010049 */
[-C--:B------:R-:W-:Y:S01]  /*3fe0*/  HFMA2.MMA R80, R49, R25.reuse, R80 ;  /* 0x0000001931507235 */ /* 0x080fe20000000050 */
[----:B------:R-:W-:Y:S02]  /*3ff0*/  HFMA2 R79, R68, R26, R79 ;  /* 0x0000001a444f7231 */ /* 0x000fe4000000004f */
[--C-:B------:R-:W-:Y:S02]  /*4000*/  HADD2.F32 R74, -RZ, R81.reuse.H0_H0 ;  /* 0x20000051ff4a7230 */ /* 0x100fe40000004100 */
[----:B------:R-:W-:Y:S02]  /*4010*/  HFMA2 R24, R55, R24, RZ.H0_H0 ;  /* 0x0000001837187231 */ /* 0x000fe400000400ff */
[----:B------:R-:W-:Y:S01]  /*4020*/  HADD2.F32 R81, -RZ, R81.H1_H1 ;  /* 0x30000051ff517230 */ /* 0x000fe20000004100 */
[----:B------:R-:W-:Y:S01]  /*4030*/  HFMA2.MMA R75, R53, R25, R75 ;  /* 0x00000019354b7235 */ /* 0x000fe2000000004b */
[----:B------:R-:W-:Y:S01]  /*4040*/  HFMA2 R24, R47, R25, R24 ;  /* 0x000000192f187231 */ /* 0x000fe20000000018 */
[----:B------:R-:W-:-:S02]  /*4050*/  HFMA2.MMA R80, R67, R26, R80 ;  /* 0x0000001a43507235 */ /* 0x000fc40000000050 */
[----:B------:R-:W-:Y:S01]  /*4060*/  FADD.FTZ R74, R74, R81 ;  /* 0x000000514a4a7221 */ /* 0x000fe20000010000 */
[----:B------:R-:W-:-:S03]  /*4070*/  HFMA2.MMA R79, R61, R27, R79 ;  /* 0x0000001b3d4f7235 */ /* 0x000fc6000000004f */
[----:B------:R-:W-:Y:S01]  /*4080*/  FFMA.FTZ R36, R15, R74, R36 ;  /* 0x0000004a0f247223 */ /* 0x000fe20000010024 */
[----:B------:R-:W-:Y:S01]  /*4090*/  HFMA2.MMA R75, R69, R26, R75 ;  /* 0x0000001a454b7235 */ /* 0x000fe2000000004b */
[----:B------:R-:W-:Y:S01]  /*40a0*/  HFMA2 R74, R65, R26, R24 ;  /* 0x0000001a414a7231 */ /* 0x000fe20000000018 */
[----:B------:R-:W-:-:S04]  /*40b0*/  HFMA2.MMA R80, R59, R27, R80 ;  /* 0x0000001b3b507235 */ /* 0x000fc80000000050 */
[--C-:B------:R-:W-:Y:S02]  /*40c0*/  HADD2.F32 R25, -RZ, R79.reuse.H0_H0 ;  /* 0x2000004fff197230 */ /* 0x100fe40000004100 */
[----:B------:R-:W-:Y:S02]  /*40d0*/  HADD2.F32 R26, -RZ, R79.H1_H1 ;  /* 0x3000004fff1a7230 */ /* 0x000fe40000004100 */
[----:B------:R-:W-:Y:S02]  /*40e0*/  HFMA2 R75, R63, R27, R75 ;  /* 0x0000001b3f4b7231 */ /* 0x000fe4000000004b */
[--C-:B------:R-:W-:Y:S02]  /*40f0*/  HADD2.F32 R79, -RZ, R80.reuse.H0_H0 ;  /* 0x20000050ff4f7230 */ /* 0x100fe40000004100 */
[----:B------:R-:W-:Y:S02]  /*4100*/  HADD2.F32 R80, -RZ, R80.H1_H1 ;  /* 0x30000050ff507230 */ /* 0x000fe40000004100 */
[----:B------:R-:W-:-:S02]  /*4110*/  HADD2.F32 R24, -RZ, R75.H0_H0 ;  /* 0x2000004bff187230 */ /* 0x000fc40000004100 */
[----:B------:R-:W-:Y:S02]  /*4120*/  HADD2.F32 R75, -RZ, R75.H1_H1 ;  /* 0x3000004bff4b7230 */ /* 0x000fe40000004100 */
[----:B------:R-:W-:Y:S01]  /*4130*/  FADD.FTZ R79, R79, R80 ;  /* 0x000000504f4f7221 */ /* 0x000fe20000010000 */
[-C--:B0-----:R-:W-:Y:S01]  /*4140*/  HFMA2.MMA R81, R43, R28.reuse, RZ ;  /* 0x0000001c2b517235 */ /* 0x081fe200000000ff */
[----:B------:R-:W-:Y:S02]  /*4150*/  HFMA2 R80, R45, R28, RZ.H0_H0 ;  /* 0x0000001c2d507231 */ /* 0x000fe400000400ff */
[----:B------:R-:W-:Y:S01]  /*4160*/  FADD.FTZ R24, R24, R75 ;  /* 0x0000004b18187221 */ /* 0x000fe20000010000 */
[----:B------:R-:W-:Y:S02]  /*4170*/  HFMA2 R75, R70, R27, R74 ;  /* 0x0000001b464b7231 */ /* 0x000fe4000000004a */
[----:B------:R-:W-:Y:S01]  /*4180*/  FADD.FTZ R74, R25, R26 ;  /* 0x0000001a194a7221 */ /* 0x000fe20000010000 */
[----:B------:R-:W-:Y:S01]  /*4190*/  FFMA.FTZ R38, R19, R79, R38 ;  /* 0x0000004f13267223 */ /* 0x000fe20000010026 */
[----:B------:R-:W-:Y:S01]  /*41a0*/  FFMA.FTZ R52, R17, R24, R52 ;  /* 0x0000001811347223 */ /* 0x000fe20000010034 */
[----:B------:R-:W-:Y:S01]  /*41b0*/  HFMA2.MMA R79, R57, R28, RZ ;  /* 0x0000001c394f7235 */ /* 0x000fe200000000ff */
[----:B------:R-:W0:Y:S01]  /*41c0*/  LDS.128 R24, [UR5+0x320] ;  /* 0x00032005ff187984 */ /* 0x000e220008000c00 */
[----:B------:R-:W-:Y:S01]  /*41d0*/  HFMA2.MMA R81, R49, R29, R81 ;  /* 0x0000001d31517235 */ /* 0x000fe20000000051 */
[----:B------:R-:W-:Y:S01]  /*41e0*/  FFMA.FTZ R35, R18, R74, R35 ;  /* 0x0000004a12237223 */ /* 0x000fe20000010023 */
[----:B------:R-:W-:-:S02]  /*41f0*/  HADD2.F32 R74, -RZ, R75.H0_H0 ;  /* 0x2000004bff4a7230 */ /* 0x000fc40000004100 */
[-C--:B------:R-:W-:Y:S02]  /*4200*/  HFMA2 R80, R51, R29.reuse, R80 ;  /* 0x0000001d33507231 */ /* 0x080fe40000000050 */
[----:B------:R-:W-:Y:S02]  /*4210*/  HADD2.F32 R75, -RZ, R75.H1_H1 ;  /* 0x3000004bff4b7230 */ /* 0x000fe40000004100 */
[----:B------:R-:W-:Y:S01]  /*4220*/  HFMA2 R28, R55, R28, RZ.H0_H0 ;  /* 0x0000001c371c7231 */ /* 0x000fe200000400ff */
[----:B------:R-:W-:Y:S01]  /*4230*/  HFMA2.MMA R79, R53, R29, R79 ;  /* 0x0000001d354f7235 */ /* 0x000fe2000000004f */
[----:B------:R-:W-:Y:S01]  /*4240*/  HFMA2 R80, R68, R30, R80 ;  /* 0x0000001e44507231 */ /* 0x000fe20000000050 */
[----:B------:R-:W-:Y:S01]  /*4250*/  HFMA2.MMA R81, R67, R30, R81 ;  /* 0x0000001e43517235 */ /* 0x000fe20000000051 */
[----:B------:R-:W-:Y:S01]  /*4260*/  FADD.FTZ R74, R74, R75 ;  /* 0x0000004b4a4a7221 */ /* 0x000fe20000010000 */
[----:B------:R-:W-:-:S03]  /*4270*/  HFMA2 R28, R47, R29, R28 ;  /* 0x0000001d2f1c7231 */ /* 0x000fc6000000001c */
[----:B------:R-:W-:Y:S01]  /*4280*/  FFMA.FTZ R40, R15, R74, R40 ;  /* 0x0000004a0f287223 */ /* 0x000fe20000010028 */
[----:B------:R-:W-:Y:S01]  /*4290*/  HFMA2.MMA R79, R69, R30, R79 ;  /* 0x0000001e454f7235 */ /* 0x000fe2000000004f */
[----:B------:R-:W-:Y:S01]  /*42a0*/  HFMA2 R74, R65, R30, R28 ;  /* 0x0000001e414a7231 */ /* 0x000fe2000000001c */
[-C--:B------:R-:W-:Y:S02]  /*42b0*/  HFMA2.MMA R81, R59, R31.reuse, R81 ;  /* 0x0000001f3b517235 */ /* 0x080fe40000000051 */
[----:B------:R-:W-:Y:S01]  /*42c0*/  HFMA2.MMA R80, R61, R31, R80 ;  /* 0x0000001f3d507235 */ /* 0x000fe20000000050 */
[----:B------:R-:W-:-:S05]  /*42d0*/  HFMA2 R74, R70, R31, R74 ;  /* 0x0000001f464a7231 */ /* 0x000fca000000004a */
[----:B------:R-:W-:Y:S02]  /*42e0*/  HFMA2 R79, R63, R31, R79 ;  /* 0x0000001f3f4f7231 */ /* 0x000fe4000000004f */
[----:B------:R-:W-:Y:S02]  /*42f0*/  HADD2.F32 R75, -RZ, R74.H0_H0 ;  /* 0x2000004aff4b7230 */ /* 0x000fe40000004100 */
[--C-:B------:R-:W-:Y:S02]  /*4300*/  HADD2.F32 R30, -RZ, R81.reuse.H0_H0 ;  /* 0x20000051ff1e7230 */ /* 0x100fe40000004100 */
[----:B------:R-:W-:Y:S02]  /*4310*/  HADD2.F32 R81, -RZ, R81.H1_H1 ;  /* 0x30000051ff517230 */ /* 0x000fe40000004100 */
[--C-:B------:R-:W-:Y:S02]  /*4320*/  HADD2.F32 R28, -RZ, R79.reuse.H0_H0 ;  /* 0x2000004fff1c7230 */ /* 0x100fe40000004100 */
[----:B------:R-:W-:-:S02]  /*4330*/  HADD2.F32 R79, -RZ, R79.H1_H1 ;  /* 0x3000004fff4f7230 */ /* 0x000fc40000004100 */
[----:B------:R-:W-:Y:S01]  /*4340*/  FADD.FTZ R81, R30, R81 ;  /* 0x000000511e517221 */ /* 0x000fe20000010000 */
[--C-:B------:R-:W-:Y:S02]  /*4350*/  HADD2.F32 R29, -RZ, R80.reuse.H0_H0 ;  /* 0x20000050ff1d7230 */ /* 0x100fe40000004100 */
[----:B------:R-:W-:Y:S02]  /*4360*/  HADD2.F32 R80, -RZ, R80.H1_H1 ;  /* 0x30000050ff507230 */ /* 0x000fe40000004100 */
[----:B------:R-:W-:Y:S01]  /*4370*/  FADD.FTZ R28, R28, R79 ;  /* 0x0000004f1c1c7221 */ /* 0x000fe20000010000 */
[----:B------:R-:W-:Y:S01]  /*4380*/  FFMA.FTZ R56, R19, R81, R56 ;  /* 0x0000005113387223 */ /* 0x000fe20000010038 */
[-C--:B0-----:R-:W-:Y:S01]  /*4390*/  HFMA2.MMA R81, R43, R24.reuse, RZ ;  /* 0x000000182b517235 */ /* 0x081fe200000000ff */
[----:B------:R-:W-:Y:S02]  /*43a0*/  HADD2.F32 R74, -RZ, R74.H1_H1 ;  /* 0x3000004aff4a7230 */ /* 0x000fe40000004100 */
[----:B------:R-:W-:Y:S01]  /*43b0*/  FADD.FTZ R80, R29, R80 ;  /* 0x000000501d507221 */ /* 0x000fe20000010000 */
[----:B------:R-:W-:Y:S01]  /*43c0*/  FFMA.FTZ R54, R17, R28, R54 ;  /* 0x0000001c11367223 */ /* 0x000fe20000010036 */
[----:B------:R-:W-:Y:S01]  /*43d0*/  HFMA2.MMA R79, R57, R24, RZ ;  /* 0x00000018394f7235 */ /* 0x000fe200000000ff */
[----:B------:R-:W0:Y:S01]  /*43e0*/  LDS.128 R28, [UR5+0x420] ;  /* 0x00042005ff1c7984 */ /* 0x000e220008000c00 */
[----:B------:R-:W-:Y:S01]  /*43f0*/  FFMA.FTZ R37, R18, R80, R37 ;  /* 0x0000005012257223 */ /* 0x000fe20000010025 */
[-C--:B------:R-:W-:Y:S01]  /*4400*/  HFMA2 R80, R45, R24.reuse, RZ.H0_H0 ;  /* 0x000000182d507231 */ /* 0x080fe200000400ff */
[----:B------:R-:W-:Y:S01]  /*4410*/  HFMA2.MMA R81, R49, R25, R81 ;  /* 0x0000001931517235 */ /* 0x000fe20000000051 */
[----:B------:R-:W-:-:S02]  /*4420*/  HFMA2 R24, R55, R24, RZ.H0_H0 ;  /* 0x0000001837187231 */ /* 0x000fc400000400ff */
[----:B------:R-:W-:Y:S01]  /*4430*/  FADD.FTZ R74, R75, R74 ;  /* 0x0000004a4b4a7221 */ /* 0x000fe20000010000 */
[-C--:B------:R-:W-:Y:S01]  /*4440*/  HFMA2 R80, R51, R25.reuse, R80 ;  /* 0x0000001933507231 */ /* 0x080fe20000000050 */
[----:B------:R-:W-:Y:S01]  /*4450*/  HFMA2.MMA R79, R53, R25, R79 ;  /* 0x00000019354f7235 */ /* 0x000fe2000000004f */
[----:B------:R-:W-:Y:S02]  /*4460*/  HFMA2 R24, R47, R25, R24 ;  /* 0x000000192f187231 */ /* 0x000fe40000000018 */
[----:B------:R-:W-:Y:S01]  /*4470*/  FFMA.FTZ R42, R15, R74, R42 ;  /* 0x0000004a0f2a7223 */ /* 0x000fe2000001002a */
[-C--:B------:R-:W-:Y:S01]  /*4480*/  HFMA2 R80, R68, R26.reuse, R80 ;  /* 0x0000001a44507231 */ /* 0x080fe20000000050 */
[-C--:B------:R-:W-:Y:S01]  /*4490*/  HFMA2.MMA R81, R67, R26.reuse, R81 ;  /* 0x0000001a43517235 */ /* 0x080fe20000000051 */
[----:B------:R-:W-:Y:S02]  /*44a0*/  HFMA2 R74, R65, R26, R24 ;  /* 0x0000001a414a7231 */ /* 0x000fe40000000018 */
[----:B------:R-:W-:-:S02]  /*44b0*/  HFMA2.MMA R79, R69, R26, R79 ;  /* 0x0000001a454f7235 */ /* 0x000fc4000000004f */
[-C--:B------:R-:W-:Y:S01]  /*44c0*/  HFMA2 R74, R70, R27.reuse, R74 ;  /* 0x0000001b464a7231 */ /* 0x080fe2000000004a */
[-C--:B------:R-:W-:Y:S02]  /*44d0*/  HFMA2.MMA R80, R61, R27.reuse, R80 ;  /* 0x0000001b3d507235 */ /* 0x080fe40000000050 */
[----:B------:R-:W-:Y:S02]  /*44e0*/  HFMA2.MMA R81, R59, R27, R81 ;  /* 0x0000001b3b517235 */ /* 0x000fe40000000051 */
[--C-:B------:R-:W-:Y:S02]  /*44f0*/  HADD2.F32 R75, -RZ, R74.reuse.H0_H0 ;  /* 0x2000004aff4b7230 */ /* 0x100fe40000004100 */
[----:B------:R-:W-:Y:S02]  /*4500*/  HADD2.F32 R74, -RZ, R74.H1_H1 ;  /* 0x3000004aff4a7230 */ /* 0x000fe40000004100 */
[----:B------:R-:W-:Y:S02]  /*4510*/  HFMA2 R79, R63, R27, R79 ;  /* 0x0000001b3f4f7231 */ /* 0x000fe4000000004f */
[----:B------:R-:W-:-:S02]  /*4520*/  HADD2.F32 R25, -RZ, R80.H0_H0 ;  /* 0x20000050ff197230 */ /* 0x000fc40000004100 */
[----:B------:R-:W-:Y:S01]  /*4530*/  FADD.FTZ R74, R75, R74 ;  /* 0x0000004a4b4a7221 */ /* 0x000fe20000010000 */
[--C-:B------:R-:W-:Y:S02]  /*4540*/  HADD2.F32 R26, -RZ, R81.reuse.H0_H0 ;  /* 0x20000051ff1a7230 */ /* 0x100fe40000004100 */
[----:B------:R-:W-:Y:S02]  /*4550*/  HADD2.F32 R81, -RZ, R81.H1_H1 ;  /* 0x30000051ff517230 */ /* 0x000fe40000004100 */
[----:B------:R-:W-:Y:S01]  /*4560*/  FFMA.FTZ R46, R15, R74, R46 ;  /* 0x0000004a0f2e7223 */ /* 0x000fe2000001002e */
[--C-:B------:R-:W-:Y:S02]  /*4570*/  HADD2.F32 R24, -RZ, R79.reuse.H0_H0 ;  /* 0x2000004fff187230 */ /* 0x100fe40000004100 */
[----:B------:R-:W-:Y:S02]  /*4580*/  HADD2.F32 R79, -RZ, R79.H1_H1 ;  /* 0x3000004fff4f7230 */ /* 0x000fe40000004100 */
[----:B------:R-:W-:Y:S01]  /*4590*/  FADD.FTZ R81, R26, R81 ;  /* 0x000000511a517221 */ /* 0x000fe20000010000 */
[----:B------:R-:W-:-:S02]  /*45a0*/  HADD2.F32 R80, -RZ, R80.H1_H1 ;  /* 0x30000050ff507230 */ /* 0x000fc40000004100 */
[----:B------:R-:W-:Y:S01]  /*45b0*/  FADD.FTZ R24, R24, R79 ;  /* 0x0000004f18187221 */ /* 0x000fe20000010000 */
[----:B------:R-:W-:Y:S01]  /*45c0*/  FFMA.FTZ R44, R19, R81, R44 ;  /* 0x00000051132c7223 */ /* 0x000fe2000001002c */
[-C--:B0-----:R-:W-:Y:S01]  /*45d0*/  HFMA2.MMA R81, R43, R28.reuse, RZ ;  /* 0x0000001c2b517235 */ /* 0x081fe200000000ff */
[----:B------:R-:W-:Y:S01]  /*45e0*/  FADD.FTZ R80, R25, R80 ;  /* 0x0000005019507221 */ /* 0x000fe20000010000 */
[----:B------:R-:W-:Y:S01]  /*45f0*/  FFMA.FTZ R58, R17, R24, R58 ;  /* 0x00000018113a7223 */ /* 0x000fe2000001003a */
[----:B------:R-:W-:Y:S01]  /*4600*/  HFMA2.MMA R79, R57, R28, RZ ;  /* 0x0000001c394f7235 */ /* 0x000fe200000000ff */
[----:B------:R-:W0:Y:S01]  /*4610*/  LDS.128 R24, [UR5+0x520] ;  /* 0x00052005ff187984 */ /* 0x000e220008000c00 */
[----:B------:R-:W-:Y:S01]  /*4620*/  FFMA.FTZ R39, R18, R80, R39 ;  /* 0x0000005012277223 */ /* 0x000fe20000010027 */
[-C--:B------:R-:W-:Y:S02]  /*4630*/  HFMA2 R80, R45, R28.reuse, RZ.H0_H0 ;  /* 0x0000001c2d507231 */ /* 0x080fe400000400ff */
[----:B------:R-:W-:Y:S01]  /*4640*/  HFMA2.MMA R81, R49, R29, R81 ;  /* 0x0000001d31517235 */ /* 0x000fe20000000051 */
[----:B------:R-:W-:-:S02]  /*4650*/  HFMA2 R28, R55, R28, RZ.H0_H0 ;  /* 0x0000001c371c7231 */ /* 0x000fc400000400ff */
[----:B------:R-:W-:Y:S01]  /*4660*/  HFMA2.MMA R79, R53, R29, R79 ;  /* 0x0000001d354f7235 */ /* 0x000fe2000000004f */
[-C--:B------:R-:W-:Y:S02]  /*4670*/  HFMA2 R80, R51, R29.reuse, R80 ;  /* 0x0000001d33507231 */ /* 0x080fe40000000050 */
[----:B------:R-:W-:Y:S02]  /*4680*/  HFMA2 R28, R47, R29, R28 ;  /* 0x0000001d2f1c7231 */ /* 0x000fe4000000001c */
[-C--:B------:R-:W-:Y:S01]  /*4690*/  HFMA2.MMA R81, R67, R30.reuse, R81 ;  /* 0x0000001e43517235 */ /* 0x080fe20000000051 */
[-C--:B------:R-:W-:Y:S02]  /*46a0*/  HFMA2 R80, R68, R30.reuse, R80 ;  /* 0x0000001e44507231 */ /* 0x080fe40000000050 */
[----:B------:R-:W-:Y:S01]  /*46b0*/  HFMA2.MMA R79, R69, R30, R79 ;  /* 0x0000001e454f7235 */ /* 0x000fe2000000004f */
[----:B------:R-:W-:-:S03]  /*46c0*/  HFMA2 R74, R65, R30, R28 ;  /* 0x0000001e414a7231 */ /* 0x000fc6000000001c */
[-C--:B------:R-:W-:Y:S01]  /*46d0*/  HFMA2.MMA R80, R61, R31.reuse, R80 ;  /* 0x0000001f3d507235 */ /* 0x080fe20000000050 */
[----:B------:R-:W-:Y:S01]  /*46e0*/  HFMA2 R74, R70, R31, R74 ;  /* 0x0000001f464a7231 */ /* 0x000fe2000000004a */
[----:B------:R-:W-:-:S04]  /*46f0*/  HFMA2.MMA R81, R59, R31, R81 ;  /* 0x0000001f3b517235 */ /* 0x000fc80000000051 */
[----:B------:R-:W-:Y:S02]  /*4700*/  HFMA2 R79, R63, R31, R79 ;  /* 0x0000001f3f4f7231 */ /* 0x000fe4000000004f */
[--C-:B------:R-:W-:Y:S02]  /*4710*/  HADD2.F32 R75, -RZ, R74.reuse.H0_H0 ;  /* 0x2000004aff4b7230 */ /* 0x100fe40000004100 */
[----:B------:R-:W-:Y:S02]  /*4720*/  HADD2.F32 R74, -RZ, R74.H1_H1 ;  /* 0x3000004aff4a7230 */ /* 0x000fe40000004100 */
[----:B------:R-:W-:Y:S02]  /*4730*/  HADD2.F32 R28, -RZ, R79.H0_H0 ;  /* 0x2000004fff1c7230 */ /* 0x000fe40000004100 */
[--C-:B------:R-:W-:Y:S02]  /*4740*/  HADD2.F32 R30, -RZ, R81.reuse.H0_H0 ;  /* 0x20000051ff1e7230 */ /* 0x100fe40000004100 */
[----:B------:R-:W-:Y:S01]  /*4750*/  FADD.FTZ R74, R75, R74 ;  /* 0x0000004a4b4a7221 */ /* 0x000fe20000010000 */
[----:B------:R-:W-:-:S02]  /*4760*/  HADD2.F32 R81, -RZ, R81.H1_H1 ;  /* 0x30000051ff517230 */ /* 0x000fc40000004100 */
[----:B------:R-:W-:Y:S02]  /*4770*/  HADD2.F32 R79, -RZ, R79.H1_H1 ;  /* 0x3000004fff4f7230 */ /* 0x000fe40000004100 */
[----:B------:R-:W-:Y:S01]  /*4780*/  FFMA.FTZ R64, R15, R74, R64 ;  /* 0x0000004a0f407223 */ /* 0x000fe20000010040 */
[--C-:B------:R-:W-:Y:S02]  /*4790*/  HADD2.F32 R29, -RZ, R80.reuse.H0_H0 ;  /* 0x20000050ff1d7230 */ /* 0x100fe40000004100 */
[----:B------:R-:W-:Y:S01]  /*47a0*/  FADD.FTZ R81, R30, R81 ;  /* 0x000000511e517221 */ /* 0x000fe20000010000 */
[----:B------:R-:W-:Y:S02]  /*47b0*/  HADD2.F32 R80, -RZ, R80.H1_H1 ;  /* 0x30000050ff507230 */ /* 0x000fe40000004100 */
[----:B------:R-:W-:Y:S01]  /*47c0*/  FADD.FTZ R28, R28, R79 ;  /* 0x0000004f1c1c7221 */ /* 0x000fe20000010000 */
[-C--:B0-----:R-:W-:Y:S01]  /*47d0*/  HFMA2.MMA R79, R57, R24.reuse, RZ ;  /* 0x00000018394f7235 */ /* 0x081fe200000000ff */
[----:B------:R-:W-:Y:S01]  /*47e0*/  FFMA.FTZ R62, R19, R81, R62 ;  /* 0x00000051133e7223 */ /* 0x000fe2000001003e */
[----:B------:R-:W-:Y:S01]  /*47f0*/  HFMA2.MMA R81, R43, R24, RZ ;  /* 0x000000182b517235 */ /* 0x000fe200000000ff */
[----:B------:R-:W-:Y:S01]  /*4800*/  FADD.FTZ R80, R29, R80 ;  /* 0x000000501d507221 */ /* 0x000fe20000010000 */
[----:B------:R-:W-:-:S02]  /*4810*/  FFMA.FTZ R60, R17, R28, R60 ;  /* 0x0000001c113c7223 */ /* 0x000fc4000001003c */
[----:B------:R-:W0:Y:S01]  /*4820*/  LDS.128 R28, [UR5+0x620] ;  /* 0x00062005ff1c7984 */ /* 0x000e220008000c00 */
[----:B------:R-:W-:Y:S01]  /*4830*/  FFMA.FTZ R41, R18, R80, R41 ;  /* 0x0000005012297223 */ /* 0x000fe20000010029 */
[-C--:B------:R-:W-:Y:S01]  /*4840*/  HFMA2 R80, R45, R24.reuse, RZ.H0_H0 ;  /* 0x000000182d507231 */ /* 0x080fe200000400ff */
[-C--:B------:R-:W-:Y:S01]  /*4850*/  HFMA2.MMA R79, R53, R25.reuse, R79 ;  /* 0x00000019354f7235 */ /* 0x080fe2000000004f */
[----:B------:R-:W-:Y:S01]  /*4860*/  HFMA2 R24, R55, R24, RZ.H0_H0 ;  /* 0x0000001837187231 */ /* 0x000fe200000400ff */
[----:B------:R-:W-:Y:S01]  /*4870*/  HFMA2.MMA R81, R49, R25, R81 ;  /* 0x0000001931517235 */ /* 0x000fe20000000051 */
[-C--:B------:R-:W-:Y:S02]  /*4880*/  HFMA2 R80, R51, R25.reuse, R80 ;  /* 0x0000001933507231 */ /* 0x080fe40000000050 */
[----:B------:R-:W-:Y:S02]  /*4890*/  HFMA2 R24, R47, R25, R24 ;  /* 0x000000192f187231 */ /* 0x000fe40000000018 */
[-C--:B------:R-:W-:Y:S01]  /*48a0*/  HFMA2 R80, R68, R26.reuse, R80 ;  /* 0x0000001a44507231 */ /* 0x080fe20000000050 */
[-C--:B------:R-:W-:Y:S01]  /*48b0*/  HFMA2.MMA R79, R69, R26.reuse, R79 ;  /* 0x0000001a454f7235 */ /* 0x080fe2000000004f */
[----:B------:R-:W-:Y:S01]  /*48c0*/  HFMA2 R74, R65, R26, R24 ;  /* 0x0000001a414a7231 */ /* 0x000fe20000000018 */
[----:B------:R-:W-:-:S03]  /*48d0*/  HFMA2.MMA R81, R67, R26, R81 ;  /* 0x0000001a43517235 */ /* 0x000fc60000000051 */
[----:B------:R-:W-:Y:S01]  /*48e0*/  HFMA2.MMA R80, R61, R27, R80 ;  /* 0x0000001b3d507235 */ /* 0x000fe20000000050 */
[----:B------:R-:W-:-:S04]  /*48f0*/  HFMA2 R74, R70, R27, R74 ;  /* 0x0000001b464a7231 */ /* 0x000fc8000000004a */
        /* <DEDUP_REMOVED lines=13> */
[----:B------:R-:W-:Y:S02]  /*49d0*/  FADD.FTZ R80, R25, R80 ;  /* 0x0000005019507221 */ /* 0x000fe40000010000 */
[----:B------:R-:W-:Y:S01]  /*49e0*/  FADD.FTZ R81, R26, R81 ;  /* 0x000000511a517221 */ /* 0x000fe20000010000 */
[----:B------:R-:W-:Y:S01]  /*49f0*/  FFMA.FTZ R66, R17, R79, R66 ;  /* 0x0000004f11427223 */ /* 0x000fe20000010042 */
[----:B------:R-:W1:Y:S01]  /*4a00*/  LDS.128 R24, [UR5+0x720] ;  /* 0x00072005ff187984 */ /* 0x000e620008000c00 */
[-C--:B0-----:R-:W-:Y:S01]  /*4a10*/  HFMA2.MMA R79, R57, R28.reuse, RZ ;  /* 0x0000001c394f7235 */ /* 0x081fe200000000ff */
[----:B------:R-:W-:Y:S01]  /*4a20*/  FFMA.FTZ R48, R19, R81, R48 ;  /* 0x0000005113307223 */ /* 0x000fe20000010030 */
[----:B------:R-:W-:Y:S01]  /*4a30*/  HFMA2.MMA R81, R43, R28, RZ ;  /* 0x0000001c2b517235 */ /* 0x000fe200000000ff */
[----:B------:R-:W-:Y:S01]  /*4a40*/  FFMA.FTZ R33, R18, R80, R33 ;  /* 0x0000005012217223 */ /* 0x000fe20000010021 */
[----:B------:R-:W-:-:S02]  /*4a50*/  HFMA2 R80, R45, R28, RZ.H0_H0 ;  /* 0x0000001c2d507231 */ /* 0x000fc400000400ff */
[----:B------:R-:W-:Y:S02]  /*4a60*/  HFMA2 R28, R55, R28, RZ.H0_H0 ;  /* 0x0000001c371c7231 */ /* 0x000fe400000400ff */
[-C--:B------:R-:W-:Y:S01]  /*4a70*/  HFMA2.MMA R79, R53, R29.reuse, R79 ;  /* 0x0000001d354f7235 */ /* 0x080fe2000000004f */
[-C--:B------:R-:W-:Y:S01]  /*4a80*/  HFMA2 R80, R51, R29.reuse, R80 ;  /* 0x0000001d33507231 */ /* 0x080fe20000000050 */
[----:B------:R-:W-:Y:S01]  /*4a90*/  HFMA2.MMA R81, R49, R29, R81 ;  /* 0x0000001d31517235 */ /* 0x000fe20000000051 */
[----:B------:R-:W-:Y:S02]  /*4aa0*/  HFMA2 R28, R47, R29, R28 ;  /* 0x0000001d2f1c7231 */ /* 0x000fe4000000001c */
[-C--:B------:R-:W-:Y:S02]  /*4ab0*/  HFMA2 R80, R68, R30.reuse, R80 ;  /* 0x0000001e44507231 */ /* 0x080fe40000000050 */
[----:B------:R-:W-:Y:S01]  /*4ac0*/  HFMA2 R28, R65, R30, R28 ;  /* 0x0000001e411c7231 */ /* 0x000fe2000000001c */
[-C--:B------:R-:W-:Y:S01]  /*4ad0*/  HFMA2.MMA R79, R69, R30.reuse, R79 ;  /* 0x0000001e454f7235 */ /* 0x080fe2000000004f */
[-C--:B------:R-:W-:Y:S01]  /*4ae0*/  HFMA2 R80, R61, R31.reuse, R80 ;  /* 0x0000001f3d507231 */ /* 0x080fe20000000050 */
[----:B------:R-:W-:Y:S01]  /*4af0*/  HFMA2.MMA R81, R67, R30, R81 ;  /* 0x0000001e43517235 */ /* 0x000fe20000000051 */
[----:B------:R-:W-:-:S03]  /*4b00*/  HFMA2 R30, R70, R31, R28 ;  /* 0x0000001f461e7231 */ /* 0x000fc6000000001c */
[--C-:B------:R-:W-:Y:S02]  /*4b10*/  HADD2.F32 R29, -RZ, R80.reuse.H0_H0 ;  /* 0x20000050ff1d7230 */ /* 0x100fe40000004100 */
[-C--:B------:R-:W-:Y:S01]  /*4b20*/  HFMA2.MMA R79, R63, R31.reuse, R79 ;  /* 0x0000001f3f4f7235 */ /* 0x080fe2000000004f */
[----:B------:R-:W-:Y:S01]  /*4b30*/  HADD2.F32 R80, -RZ, R80.H1_H1 ;  /* 0x30000050ff507230 */ /* 0x000fe20000004100 */
[----:B------:R-:W-:Y:S01]  /*4b40*/  HFMA2.MMA R81, R59, R31, R81 ;  /* 0x0000001f3b517235 */ /* 0x000fe20000000051 */
[--C-:B------:R-:W-:Y:S02]  /*4b50*/  HADD2.F32 R75, -RZ, R30.reuse.H0_H0 ;  /* 0x2000001eff4b7230 */ /* 0x100fe40000004100 */
[----:B------:R-:W-:Y:S02]  /*4b60*/  HADD2.F32 R90, -RZ, R30.H1_H1 ;  /* 0x3000001eff5a7230 */ /* 0x000fe40000004100 */
[----:B------:R-:W-:-:S03]  /*4b70*/  FADD.FTZ R30, R29, R80 ;  /* 0x000000501d1e7221 */ /* 0x000fc60000010000 */
[----:B------:R-:W-:Y:S02]  /*4b80*/  HADD2.F32 R28, -RZ, R79.H0_H0 ;  /* 0x2000004fff1c7230 */ /* 0x000fe40000004100 */
[----:B------:R-:W-:Y:S01]  /*4b90*/  FFMA.FTZ R77, R18, R30, R77 ;  /* 0x0000001e124d7223 */ /* 0x000fe2000001004d */
[--C-:B------:R-:W-:Y:S02]  /*4ba0*/  HADD2.F32 R31, -RZ, R81.reuse.H0_H0 ;  /* 0x20000051ff1f7230 */ /* 0x100fe40000004100 */
[----:B------:R-:W-:Y:S01]  /*4bb0*/  HADD2.F32 R50, -RZ, R81.H1_H1 ;  /* 0x30000051ff327230 */ /* 0x000fe20000004100 */
[-C--:B-1----:R-:W-:Y:S01]  /*4bc0*/  HFMA2.MMA R57, R57, R24.reuse, RZ ;  /* 0x0000001839397235 */ /* 0x082fe200000000ff */
[-C--:B------:R-:W-:Y:S01]  /*4bd0*/  HFMA2 R45, R45, R24.reuse, RZ.H0_H0 ;  /* 0x000000182d2d7231 */ /* 0x080fe200000400ff */
[----:B------:R-:W-:Y:S01]  /*4be0*/  HFMA2.MMA R43, R43, R24, RZ ;  /* 0x000000182b2b7235 */ /* 0x000fe200000000ff */
[----:B------:R-:W-:Y:S02]  /*4bf0*/  HFMA2 R24, R55, R24, RZ.H0_H0 ;  /* 0x0000001837187231 */ /* 0x000fe400000400ff */
[----:B------:R-:W-:Y:S01]  /*4c00*/  FADD.FTZ R29, R31, R50 ;  /* 0x000000321f1d7221 */ /* 0x000fe20000010000 */
[----:B------:R-:W-:-:S02]  /*4c10*/  HFMA2 R45, R51, R25, R45 ;  /* 0x00000019332d7231 */ /* 0x000fc4000000002d */
[----:B------:R-:W-:Y:S02]  /*4c20*/  HADD2.F32 R79, -RZ, R79.H1_H1 ;  /* 0x3000004fff4f7230 */ /* 0x000fe40000004100 */
[----:B------:R-:W-:Y:S01]  /*4c30*/  HFMA2 R24, R47, R25, R24 ;  /* 0x000000192f187231 */ /* 0x000fe20000000018 */
[-C--:B------:R-:W-:Y:S01]  /*4c40*/  HFMA2.MMA R57, R53, R25.reuse, R57 ;  /* 0x0000001935397235 */ /* 0x080fe20000000039 */
[-C--:B------:R-:W-:Y:S01]  /*4c50*/  HFMA2 R45, R68, R26.reuse, R45 ;  /* 0x0000001a442d7231 */ /* 0x080fe2000000002d */
[----:B------:R-:W-:Y:S01]  /*4c60*/  HFMA2.MMA R43, R49, R25, R43 ;  /* 0x00000019312b7235 */ /* 0x000fe2000000002b */
[----:B------:R-:W-:Y:S02]  /*4c70*/  HFMA2 R24, R65, R26, R24 ;  /* 0x0000001a41187231 */ /* 0x000fe40000000018 */
[----:B------:R-:W-:Y:S01]  /*4c80*/  FFMA.FTZ R88, R19, R29, R88 ;  /* 0x0000001d13587223 */ /* 0x000fe20000010058 */
[-C--:B------:R-:W-:Y:S02]  /*4c90*/  HFMA2 R45, R61, R27.reuse, R45 ;  /* 0x0000001b3d2d7231 */ /* 0x080fe4000000002d */
[----:B------:R-:W-:Y:S01]  /*4ca0*/  FADD.FTZ R79, R28, R79 ;  /* 0x0000004f1c4f7221 */ /* 0x000fe20000010000 */
[----:B------:R-:W-:Y:S01]  /*4cb0*/  HFMA2 R70, R70, R27, R24 ;  /* 0x0000001b46467231 */ /* 0x000fe20000000018 */
[-C--:B------:R-:W-:Y:S01]  /*4cc0*/  HFMA2.MMA R57, R69, R26.reuse, R57 ;  /* 0x0000001a45397235 */ /* 0x080fe20000000039 */
[----:B------:R-:W-:Y:S01]  /*4cd0*/  FADD.FTZ R28, R75, R90 ;  /* 0x0000005a4b1c7221 */ /* 0x000fe20000010000 */
[----:B------:R-:W-:Y:S01]  /*4ce0*/  HFMA2.MMA R43, R67, R26, R43 ;  /* 0x0000001a432b7235 */ /* 0x000fe2000000002b */
[--C-:B------:R-:W-:Y:S01]  /*4cf0*/  HADD2.F32 R31, -RZ, R45.reuse.H0_H0 ;  /* 0x2000002dff1f7230 */ /* 0x100fe20000004100 */
[----:B--2---:R-:W-:Y:S01]  /*4d00*/  SHF.R.U32.HI R51, RZ, 0x8, R21 ;  /* 0x00000008ff337819 */ /* 0x004fe20000011615 */
[----:B------:R-:W-:Y:S01]  /*4d10*/  FFMA.FTZ R86, R15, R28, R86 ;  /* 0x0000001c0f567223 */ /* 0x000fe20000010056 */
[----:B------:R-:W-:Y:S01]  /*4d20*/  HADD2.F32 R50, -RZ, R45.H1_H1 ;  /* 0x3000002dff327230 */ /* 0x000fe20000004100 */
[----:B------:R-:W-:Y:S01]  /*4d30*/  LOP3.LUT R28, R20, 0xf000f, RZ, 0xc0, !PT ;  /* 0x000f000f141c7812 */ /* 0x000fe200078ec0ff */
[-C--:B------:R-:W-:Y:S01]  /*4d40*/  HFMA2.MMA R57, R63, R27.reuse, R57 ;  /* 0x0000001b3f397235 */ /* 0x080fe20000000039 */
[----:B------:R-:W-:Y:S01]  /*4d50*/  LOP3.LUT R47, R22, 0xf000f0, RZ, 0xc0, !PT ;  /* 0x00f000f0162f7812 */ /* 0x000fe200078ec0ff */
[----:B------:R-:W-:Y:S01]  /*4d60*/  HFMA2.MMA R43, R59, R27, R43 ;  /* 0x0000001b3b2b7235 */ /* 0x000fe2000000002b */
[----:B------:R-:W-:Y:S01]  /*4d70*/  SHF.R.U32.HI R53, RZ, 0x8, R22 ;  /* 0x00000008ff357819 */ /* 0x000fe20000011616 */
[----:B------:R-:W0:Y:S01]  /*4d80*/  LDS.128 R24, [UR5+0x30] ;  /* 0x00003005ff187984 */ /* 0x000e220008000c00 */
[----:B------:R-:W-:Y:S01]  /*4d90*/  LOP3.LUT R28, R28, 0x64006400, RZ, 0xfc, !PT ;  /* 0x640064001c1c7812 */ /* 0x000fe200078efcff */
[----:B------:R-:W-:Y:S01]  /*4da0*/  FADD.FTZ R31, R31, R50 ;  /* 0x000000321f1f7221 */ /* 0x000fe20000010000 */
[----:B------:R-:W-:Y:S01]  /*4db0*/  LOP3.LUT R49, R23, 0xf000f, RZ, 0xc0, !PT ;  /* 0x000f000f17317812 */ /* 0x000fe200078ec0ff */
[----:B------:R-:W-:Y:S01]  /*4dc0*/  FFMA.FTZ R80, R17, R79, R78 ;  /* 0x0000004f11507223 */ /* 0x000fe2000001004e */
[----:B------:R-:W-:Y:S01]  /*4dd0*/  LOP3.LUT R59, R23, 0xf000f0, RZ, 0xc0, !PT ;  /* 0x00f000f0173b7812 */ /* 0x000fe200078ec0ff */
[--C-:B------:R-:W-:Y:S01]  /*4de0*/  HADD2.F32 R29, -RZ, R57.reuse.H0_H0 ;  /* 0x20000039ff1d7230 */ /* 0x100fe20000004100 */
[----:B------:R-:W-:Y:S01]  /*4df0*/  LOP3.LUT R50, R49, 0x64006400, RZ, 0xfc, !PT ;  /* 0x6400640031327812 */ /* 0x000fe200078efcff */
[----:B------:R-:W-:Y:S01]  /*4e00*/  HADD2.F32 R30, -RZ, R57.H1_H1 ;  /* 0x30000039ff1e7230 */ /* 0x000fe20000004100 */
[----:B------:R-:W-:Y:S01]  /*4e10*/  SHF.R.U32.HI R57, RZ, 0x8, R20 ;  /* 0x00000008ff397819 */ /* 0x000fe20000011614 */
[--C-:B------:R-:W-:Y:S01]  /*4e20*/  HADD2.F32 R45, -RZ, R43.reuse.H0_H0 ;  /* 0x2000002bff2d7230 */ /* 0x100fe20000004100 */
[----:B------:R-:W-:Y:S01]  /*4e30*/  LOP3.LUT R47, R47, 0x64006400, RZ, 0xfc, !PT ;  /* 0x640064002f2f7812 */ /* 0x000fe200078efcff */
[----:B------:R-:W-:-:S02]  /*4e40*/  HADD2.F32 R68, -RZ, R43.H1_H1 ;  /* 0x3000002bff447230 */ /* 0x000fc40000004100 */
[----:B------:R-:W-:Y:S01]  /*4e50*/  FADD.FTZ R29, R29, R30 ;  /* 0x0000001e1d1d7221 */ /* 0x000fe20000010000 */
[----:B------:R-:W-:Y:S01]  /*4e60*/  LOP3.LUT R30, R21, 0xf000f0, RZ, 0xc0, !PT ;  /* 0x00f000f0151e7812 */ /* 0x000fe200078ec0ff */
[--C-:B------:R-:W-:Y:S02]  /*4e70*/  HADD2.F32 R43, -RZ, R70.reuse.H0_H0 ;  /* 0x20000046ff2b7230 */ /* 0x100fe40000004100 */
[----:B------:R-:W-:Y:S01]  /*4e80*/  FFMA.FTZ R71, R18, R31, R71 ;  /* 0x0000001f12477223 */ /* 0x000fe20000010047 */
[----:B------:R-:W-:Y:S01]  /*4e90*/  FFMA.FTZ R84, R17, R29, R84 ;  /* 0x0000001d11547223 */ /* 0x000fe20000010054 */
[----:B------:R-:W-:Y:S01]  /*4ea0*/  LOP3.LUT R29, R20, 0xf000f0, RZ, 0xc0, !PT ;  /* 0x00f000f0141d7812 */ /* 0x000fe200078ec0ff */
[----:B------:R-:W-:Y:S01]  /*4eb0*/  FADD.FTZ R45, R45, R68 ;  /* 0x000000442d2d7221 */ /* 0x000fe20000010000 */
[----:B------:R-:W-:Y:S01]  /*4ec0*/  LOP3.LUT R20, R21, 0xf000f, RZ, 0xc0, !PT ;  /* 0x000f000f15147812 */ /* 0x000fe200078ec0ff */
[----:B------:R-:W-:Y:S01]  /*4ed0*/  HADD2.F32 R70, -RZ, R70.H1_H1 ;  /* 0x30000046ff467230 */ /* 0x000fe20000004100 */
[----:B------:R-:W-:Y:S01]  /*4ee0*/  LOP3.LUT R21, R22, 0xf000f, RZ, 0xc0, !PT ;  /* 0x000f000f16157812 */ /* 0x000fe200078ec0ff */
[----:B------:R-:W-:Y:S01]  /*4ef0*/  FFMA.FTZ R82, R19, R45, R82 ;  /* 0x0000002d13527223 */ /* 0x000fe20000010052 */
[----:B------:R-:W-:Y:S01]  /*4f00*/  LOP3.LUT R45, R29, 0x64006400, RZ, 0xfc, !PT ;  /* 0x640064001d2d7812 */ /* 0x000fe200078efcff */
[----:B------:R-:W-:Y:S01]  /*4f10*/  HFMA2.MMA R29, R28, 1, 1, R5 ;  /* 0x3c003c001c1d7835 */ /* 0x000fe20000000005 */
[----:B------:R-:W-:Y:S01]  /*4f20*/  LOP3.LUT R22, R21, 0x64006400, RZ, 0xfc, !PT ;  /* 0x6400640015167812 */ /* 0x000fe200078efcff */
[----:B------:R-:W-:Y:S01]  /*4f30*/  HADD2 R50, R50, R13 ;  /* 0x0000000d32327230 */ /* 0x000fe20000000000 */
[----:B------:R-:W-:Y:S01]  /*4f40*/  LOP3.LUT R20, R20, 0x64006400, RZ, 0xfc, !PT ;  /* 0x6400640014147812 */ /* 0x000fe200078efcff */
[----:B------:R-:W-:Y:S01]  /*4f50*/  FADD.FTZ R43, R43, R70 ;  /* 0x000000462b2b7221 */ /* 0x000fe20000010000 */
[----:B------:R-:W-:Y:S01]  /*4f60*/  LOP3.LUT R59, R59, 0x64006400, RZ, 0xfc, !PT ;  /* 0x640064003b3b7812 */ /* 0x000fe200078efcff */
[----:B------:R-:W-:Y:S01]  /*4f70*/  HFMA2.MMA R45, R45, 0.0625, 0.0625, R8 ;  /* 0x2c002c002d2d7835 */ /* 0x000fe20000000008 */
[----:B------:R-:W-:Y:S01]  /*4f80*/  LOP3.LUT R31, R30, 0x64006400, RZ, 0xfc, !PT ;  /* 0x640064001e1f7812 */ /* 0x000fe200078efcff */
[----:B------:R-:W-:Y:S01]  /*4f90*/  HFMA2.MMA R49, R22, 1, 1, R11 ;  /* 0x3c003c0016317835 */ /* 0x000fe2000000000b */
[----:B------:R-:W-:Y:S01]  /*4fa0*/  HADD2 R28, R20, R9 ;  /* 0x00000009141c7230 */ /* 0x000fe20000000000 */
[----:B------:R-:W-:Y:S01]  /*4fb0*/  HFMA2.MMA R30, R47, 0.0625, 0.0625, R12 ;  /* 0x2c002c002f1e7835 */ /* 0x000fe2000000000c */
[----:B------:R-:W-:Y:S01]  /*4fc0*/  LOP3.LUT R65, R51, 0xf000f, RZ, 0xc0, !PT ;  /* 0x000f000f33417812 */ /* 0x000fe200078ec0ff */
[----:B------:R-:W-:Y:S01]  /*4fd0*/  HFMA2 R47, R59, 0.0625, 0.0625, R14 ;  /* 0x2c002c003b2f7831 */ /* 0x000fe2000000000e */
[----:B------:R-:W-:Y:S01]  /*4fe0*/  LOP3.LUT R67, R53, 0xf000f, RZ, 0xc0, !PT ;  /* 0x000f000f35437812 */ /* 0x000fe200078ec0ff */
[----:B------:R-:W-:Y:S01]  /*4ff0*/  HFMA2 R31, R31, 0.0625, 0.0625, R10 ;  /* 0x2c002c001f1f7831 */ /* 0x000fe2000000000a */
[-C--:B0-----:R-:W-:Y:S01]  /*5000*/  HFMA2.MMA R61, R29, R24.reuse, RZ ;  /* 0x000000181d3d7235 */ /* 0x081fe200000000ff */
[-C--:B------:R-:W-:Y:S01]  /*5010*/  HFMA2 R59, R28, R24.reuse, RZ.H0_H0 ;  /* 0x000000181c3b7231 */ /* 0x080fe200000400ff */
[----:B------:R-:W-:Y:S01]  /*5020*/  HFMA2.MMA R20, R49, R24, RZ ;  /* 0x0000001831147235 */ /* 0x000fe200000000ff */
[----:B------:R-:W-:Y:S01]  /*5030*/  HFMA2 R21, R50, R24, RZ.H0_H0 ;  /* 0x0000001832157231 */ /* 0x000fe200000400ff */
[----:B------:R-:W-:Y:S01]  /*5040*/  LOP3.LUT R70, R65, 0x64006400, RZ, 0xfc, !PT ;  /* 0x6400640041467812 */ /* 0x000fe200078efcff */
[-C--:B------:R-:W-:Y:S01]  /*5050*/  HFMA2 R59, R31, R25.reuse, R59 ;  /* 0x000000191f3b7231 */ /* 0x080fe2000000003b */
[----:B------:R-:W-:Y:S01]  /*5060*/  SHF.R.U32.HI R55, RZ, 0x8, R23 ;  /* 0x00000008ff377819 */ /* 0x000fe20000011617 */
[----:B------:R-:W-:Y:S01]  /*5070*/  FFMA.FTZ R72, R15, R43, R72 ;  /* 0x0000002b0f487223 */ /* 0x000fe20000010048 */
[----:B------:R-:W-:Y:S01]  /*5080*/  LOP3.LUT R53, R53, 0xf000f0, RZ, 0xc0, !PT ;  /* 0x00f000f035357812 */ /* 0x000fe200078ec0ff */
[-C--:B------:R-:W-:Y:S01]  /*5090*/  HFMA2.MMA R61, R45, R25.reuse, R61 ;  /* 0x000000192d3d7235 */ /* 0x080fe2000000003d */
[----:B------:R-:W-:Y:S01]  /*50a0*/  LOP3.LUT R63, R57, 0xf000f, RZ, 0xc0, !PT ;  /* 0x000f000f393f7812 */ /* 0x000fe200078ec0ff */
[----:B------:R-:W-:Y:S01]  /*50b0*/  HFMA2.MMA R24, R30, R25, R20 ;  /* 0x000000191e187235 */ /* 0x000fe20000000014 */
[----:B------:R-:W-:Y:S01]  /*50c0*/  HFMA2 R25, R47, R25, R21 ;  /* 0x000000192f197231 */ /* 0x000fe20000000015 */
[----:B------:R-:W-:Y:S01]  /*50d0*/  LOP3.LUT R78, R67, 0x64006400, RZ, 0xfc, !PT ;  /* 0x64006400434e7812 */ /* 0x000fe200078efcff */
[----:B------:R-:W0:Y:S01]  /*50e0*/  LDS.128 R20, [UR5+0x130] ;  /* 0x00013005ff147984 */ /* 0x000e220008000c00 */
[----:B------:R-:W-:-:S02]  /*50f0*/  LOP3.LUT R69, R55, 0xf000f, RZ, 0xc0, !PT ;  /* 0x000f000f37457812 */ /* 0x000fc400078ec0ff */
[----:B------:R-:W-:Y:S01]  /*5100*/  LOP3.LUT R67, R53, 0x64006400, RZ, 0xfc, !PT ;  /* 0x6400640035437812 */ /* 0x000fe200078efcff */
[----:B------:R-:W-:Y:S01]  /*5110*/  HFMA2.MMA R53, R70, 1, 1, R9 ;  /* 0x3c003c0046357835 */ /* 0x000fe20000000009 */
[----:B------:R-:W-:Y:S02]  /*5120*/  LOP3.LUT R55, R55, 0xf000f0, RZ, 0xc0, !PT ;  /* 0x00f000f037377812 */ /* 0x000fe400078ec0ff */
[----:B------:R-:W-:Y:S02]  /*5130*/  LOP3.LUT R68, R63, 0x64006400, RZ, 0xfc, !PT ;  /* 0x640064003f447812 */ /* 0x000fe400078efcff */
[----:B------:R-:W-:Y:S02]  /*5140*/  LOP3.LUT R57, R57, 0xf000f0, RZ, 0xc0, !PT ;  /* 0x00f000f039397812 */ /* 0x000fe400078ec0ff */
[----:B------:R-:W-:Y:S02]  /*5150*/  LOP3.LUT R90, R69, 0x64006400, RZ, 0xfc, !PT ;  /* 0x64006400455a7812 */ /* 0x000fe400078efcff */
[----:B------:R-:W-:Y:S01]  /*5160*/  LOP3.LUT R51, R51, 0xf000f0, RZ, 0xc0, !PT ;  /* 0x00f000f033337812 */ /* 0x000fe200078ec0ff */
[----:B------:R-:W-:Y:S01]  /*5170*/  HFMA2 R70, R53, R26, R59 ;  /* 0x0000001a35467231 */ /* 0x000fe2000000003b */
[----:B------:R-:W-:Y:S01]  /*5180*/  LOP3.LUT R69, R55, 0x64006400, RZ, 0xfc, !PT ;  /* 0x6400640037457812 */ /* 0x000fe200078efcff */
[----:B------:R-:W-:Y:S01]  /*5190*/  HADD2 R55, R68, R5 ;  /* 0x0000000544377230 */ /* 0x000fe20000000000 */
[----:B------:R-:W-:Y:S01]  /*51a0*/  LOP3.LUT R63, R57, 0x64006400, RZ, 0xfc, !PT ;  /* 0x64006400393f7812 */ /* 0x000fe200078efcff */
[----:B------:R-:W-:Y:S01]  /*51b0*/  HFMA2.MMA R57, R90, 1, 1, R13 ;  /* 0x3c003c005a397835 */ /* 0x000fe2000000000d */
[----:B------:R-:W-:Y:S01]  /*51c0*/  LOP3.LUT R65, R51, 0x64006400, RZ, 0xfc, !PT ;  /* 0x6400640033417812 */ /* 0x000fe200078efcff */
[----:B------:R-:W-:-:S02]  /*51d0*/  HADD2 R51, R78, R11 ;  /* 0x0000000b4e337230 */ /* 0x000fc40000000000 */
[-C--:B------:R-:W-:Y:S02]  /*51e0*/  HFMA2.MMA R68, R55, R26.reuse, R61 ;  /* 0x0000001a37447235 */ /* 0x080fe4000000003d */
[----:B------:R-:W-:Y:S01]  /*51f0*/  HFMA2.MMA R59, R63, 0.0625, 0.0625, R8 ;  /* 0x2c002c003f3b7835 */ /* 0x000fe20000000008 */
[----:B------:R-:W-:Y:S01]  /*5200*/  HFMA2 R61, R65, 0.0625, 0.0625, R10 ;  /* 0x2c002c00413d7831 */ /* 0x000fe2000000000a */
[----:B------:R-:W-:Y:S01]  /*5210*/  HFMA2.MMA R24, R51, R26, R24 ;  /* 0x0000001a33187235 */ /* 0x000fe20000000018 */
[----:B------:R-:W-:Y:S01]  /*5220*/  HFMA2 R65, R69, 0.0625, 0.0625, R14 ;  /* 0x2c002c0045417831 */ /* 0x000fe2000000000e */
[----:B------:R-:W-:Y:S01]  /*5230*/  HFMA2.MMA R63, R67, 0.0625, 0.0625, R12 ;  /* 0x2c002c00433f7835 */ /* 0x000fe2000000000c */
[----:B------:R-:W-:Y:S02]  /*5240*/  HFMA2 R25, R57, R26, R25 ;  /* 0x0000001a39197231 */ /* 0x000fe40000000019 */
[----:B------:R-:W-:Y:S01]  /*5250*/  HFMA2 R70, R61, R27, R70 ;  /* 0x0000001b3d467231 */ /* 0x000fe20000000046 */
[----:B------:R-:W-:-:S04]  /*5260*/  HFMA2.MMA R68, R59, R27, R68 ;  /* 0x0000001b3b447235 */ /* 0x000fc80000000044 */
[----:B------:R-:W-:Y:S01]  /*5270*/  HFMA2.MMA R26, R63, R27, R24 ;  /* 0x0000001b3f1a7235 */ /* 0x000fe20000000018 */
[----:B------:R-:W-:Y:S02]  /*5280*/  HFMA2 R27, R65, R27, R25 ;  /* 0x0000001b411b7231 */ /* 0x000fe40000000019 */
[--C-:B------:R-:W-:Y:S02]  /*5290*/  HADD2.F32 R43, -RZ, R70.reuse.H0_H0 ;  /* 0x20000046ff2b7230 */ /* 0x100fe40000004100 */
[----:B------:R-:W-:Y:S02]  /*52a0*/  HADD2.F32 R70, -RZ, R70.H1_H1 ;  /* 0x30000046ff467230 */ /* 0x000fe40000004100 */
[--C-:B------:R-:W-:Y:S02]  /*52b0*/  HADD2.F32 R24, -RZ, R68.reuse.H0_H0 ;  /* 0x20000044ff187230 */ /* 0x100fe40000004100 */
[----:B------:R-:W-:Y:S02]  /*52c0*/  HADD2.F32 R25, -RZ, R68.H1_H1 ;  /* 0x30000044ff197230 */ /* 0x000fe40000004100 */
[----:B------:R-:W-:Y:S01]  /*52d0*/  FADD.FTZ R70, R43, R70 ;  /* 0x000000462b467221 */ /* 0x000fe20000010000 */
[----:B------:R-:W-:-:S02]  /*52e0*/  HADD2.F32 R68, -RZ, R26.H0_H0 ;  /* 0x2000001aff447230 */ /* 0x000fc40000004100 */
[----:B------:R-:W-:Y:S02]  /*52f0*/  HADD2.F32 R69, -RZ, R26.H1_H1 ;  /* 0x3000001aff457230 */ /* 0x000fe40000004100 */
[----:B------:R-:W-:Y:S01]  /*5300*/  FADD.FTZ R67, R24, R25 ;  /* 0x0000001918437221 */ /* 0x000fe20000010000 */
[--C-:B------:R-:W-:Y:S02]  /*5310*/  HADD2.F32 R75, -RZ, R27.reuse.H0_H0 ;  /* 0x2000001bff4b7230 */ /* 0x100fe40000004100 */
[----:B------:R-:W-:Y:S01]  /*5320*/  FFMA.FTZ R73, R18, R70, R73 ;  /* 0x0000004612497223 */ /* 0x000fe20000010049 */
[----:B------:R-:W-:Y:S02]  /*5330*/  HADD2.F32 R78, -RZ, R27.H1_H1 ;  /* 0x3000001bff4e7230 */ /* 0x000fe40000004100 */
[----:B------:R-:W-:Y:S01]  /*5340*/  FADD.FTZ R68, R68, R69 ;  /* 0x0000004544447221 */ /* 0x000fe20000010000 */
[----:B------:R-:W-:Y:S01]  /*5350*/  FFMA.FTZ R76, R17, R67, R76 ;  /* 0x00000043114c7223 */ /* 0x000fe2000001004c */
[-C--:B0-----:R-:W-:Y:S01]  /*5360*/  HFMA2.MMA R67, R29, R20.reuse, RZ ;  /* 0x000000141d437235 */ /* 0x081fe200000000ff */
[----:B------:R-:W0:Y:S01]  /*5370*/  LDS.128 R24, [UR5+0x230] ;  /* 0x00023005ff187984 */ /* 0x000e220008000c00 */
[----:B------:R-:W-:Y:S01]  /*5380*/  HFMA2.MMA R69, R49, R20, RZ ;  /* 0x0000001431457235 */ /* 0x000fe200000000ff */
[----:B------:R-:W-:Y:S01]  /*5390*/  FFMA.FTZ R34, R19, R68, R34 ;  /* 0x0000004413227223 */ /* 0x000fe20000010022 */
[----:B------:R-:W-:-:S02]  /*53a0*/  HFMA2 R68, R28, R20, RZ.H0_H0 ;  /* 0x000000141c447231 */ /* 0x000fc400000400ff */
[----:B------:R-:W-:Y:S01]  /*53b0*/  FADD.FTZ R43, R75, R78 ;  /* 0x0000004e4b2b7221 */ /* 0x000fe20000010000 */
[----:B------:R-:W-:Y:S01]  /*53c0*/  HFMA2 R20, R50, R20, RZ.H0_H0 ;  /* 0x0000001432147231 */ /* 0x000fe200000400ff */
[-C--:B------:R-:W-:Y:S01]  /*53d0*/  HFMA2.MMA R67, R45, R21.reuse, R67 ;  /* 0x000000152d437235 */ /* 0x080fe20000000043 */
[-C--:B------:R-:W-:Y:S01]  /*53e0*/  HFMA2 R68, R31, R21.reuse, R68 ;  /* 0x000000151f447231 */ /* 0x080fe20000000044 */
[----:B------:R-:W-:Y:S01]  /*53f0*/  HFMA2.MMA R69, R30, R21, R69 ;  /* 0x000000151e457235 */ /* 0x000fe20000000045 */
[----:B------:R-:W-:Y:S02]  /*5400*/  HFMA2 R20, R47, R21, R20 ;  /* 0x000000152f147231 */ /* 0x000fe40000000014 */
        /* <DEDUP_REMOVED lines=18> */
[-C--:B0-----:R-:W-:Y:S02]  /*5530*/  HFMA2 R68, R28, R24.reuse, RZ.H0_H0 ;  /* 0x000000181c447231 */ /* 0x081fe400000400ff */
[----:B------:R-:W-:Y:S02]  /*5540*/  HADD2.F32 R78, -RZ, R23.H1_H1 ;  /* 0x30000017ff4e7230 */ /* 0x000fe40000004100 */
[----:B------:R-:W-:Y:S01]  /*5550*/  FADD.FTZ R67, R20, R67 ;  /* 0x0000004314437221 */ /* 0x000fe20000010000 */
[----:B------:R-:W-:Y:S01]  /*5560*/  FADD.FTZ R69, R70, R69 ;  /* 0x0000004546457221 */ /* 0x000fe20000010000 */
[----:B------:R-:W0:Y:S02]  /*5570*/  LDS.128 R20, [UR5+0x330] ;  /* 0x00033005ff147984 */ /* 0x000e240008000c00 */
[----:B------:R-:W-:Y:S01]  /*5580*/  FFMA.FTZ R52, R17, R67, R52 ;  /* 0x0000004311347223 */ /* 0x000fe20000010034 */
[-C--:B------:R-:W-:Y:S01]  /*5590*/  HFMA2.MMA R67, R29, R24.reuse, RZ ;  /* 0x000000181d437235 */ /* 0x080fe200000000ff */
[----:B------:R-:W-:Y:S01]  /*55a0*/  FFMA.FTZ R38, R19, R69, R38 ;  /* 0x0000004513267223 */ /* 0x000fe20000010026 */
[----:B------:R-:W-:Y:S01]  /*55b0*/  HFMA2.MMA R69, R49, R24, RZ ;  /* 0x0000001831457235 */ /* 0x000fe200000000ff */
[----:B------:R-:W-:-:S02]  /*55c0*/  HFMA2 R24, R50, R24, RZ.H0_H0 ;  /* 0x0000001832187231 */ /* 0x000fc400000400ff */
[----:B------:R-:W-:Y:S01]  /*55d0*/  FADD.FTZ R43, R75, R78 ;  /* 0x0000004e4b2b7221 */ /* 0x000fe20000010000 */
[-C--:B------:R-:W-:Y:S02]  /*55e0*/  HFMA2 R68, R31, R25.reuse, R68 ;  /* 0x000000191f447231 */ /* 0x080fe40000000044 */
[----:B------:R-:W-:Y:S01]  /*55f0*/  HFMA2 R24, R47, R25, R24 ;  /* 0x000000192f187231 */ /* 0x000fe20000000018 */
[-C--:B------:R-:W-:Y:S01]  /*5600*/  HFMA2.MMA R67, R45, R25.reuse, R67 ;  /* 0x000000192d437235 */ /* 0x080fe20000000043 */
[-C--:B------:R-:W-:Y:S01]  /*5610*/  HFMA2 R68, R53, R26.reuse, R68 ;  /* 0x0000001a35447231 */ /* 0x080fe20000000044 */
[----:B------:R-:W-:Y:S01]  /*5620*/  HFMA2.MMA R69, R30, R25, R69 ;  /* 0x000000191e457235 */ /* 0x000fe20000000045 */
[----:B------:R-:W-:Y:S02]  /*5630*/  HFMA2 R24, R57, R26, R24 ;  /* 0x0000001a39187231 */ /* 0x000fe40000000018 */
[----:B------:R-:W-:Y:S01]  /*5640*/  FFMA.FTZ R40, R15, R43, R40 ;  /* 0x0000002b0f287223 */ /* 0x000fe20000010028 */
[----:B------:R-:W-:-:S02]  /*5650*/  HFMA2 R68, R61, R27, R68 ;  /* 0x0000001b3d447231 */ /* 0x000fc40000000044 */
[-C--:B------:R-:W-:Y:S02]  /*5660*/  HFMA2.MMA R67, R55, R26.reuse, R67 ;  /* 0x0000001a37437235 */ /* 0x080fe40000000043 */
[----:B------:R-:W-:Y:S01]  /*5670*/  HFMA2.MMA R69, R51, R26, R69 ;  /* 0x0000001a33457235 */ /* 0x000fe20000000045 */
[--C-:B------:R-:W-:Y:S02]  /*5680*/  HADD2.F32 R43, -RZ, R68.reuse.H0_H0 ;  /* 0x20000044ff2b7230 */ /* 0x100fe40000004100 */
[----:B------:R-:W-:-:S03]  /*5690*/  HADD2.F32 R68, -RZ, R68.H1_H1 ;  /* 0x30000044ff447230 */ /* 0x000fc60000004100 */
[-C--:B------:R-:W-:Y:S02]  /*56a0*/  HFMA2.MMA R67, R59, R27.reuse, R67 ;  /* 0x0000001b3b437235 */ /* 0x080fe40000000043 */
[----:B------:R-:W-:Y:S01]  /*56b0*/  HFMA2.MMA R69, R63, R27, R69 ;  /* 0x0000001b3f457235 */ /* 0x000fe20000000045 */
[----:B------:R-:W-:Y:S02]  /*56c0*/  HFMA2 R27, R65, R27, R24 ;  /* 0x0000001b411b7231 */ /* 0x000fe40000000018 */
[----:B------:R-:W-:-:S03]  /*56d0*/  FADD.FTZ R68, R43, R68 ;  /* 0x000000442b447221 */ /* 0x000fc60000010000 */
[----:B------:R-:W-:Y:S02]  /*56e0*/  HADD2.F32 R75, -RZ, R27.H0_H0 ;  /* 0x2000001bff4b7230 */ /* 0x000fe40000004100 */
[----:B------:R-:W-:Y:S01]  /*56f0*/  FFMA.FTZ R37, R18, R68, R37 ;  /* 0x0000004412257223 */ /* 0x000fe20000010025 */
[----:B------:R-:W-:Y:S02]  /*5700*/  HADD2.F32 R24, -RZ, R67.H0_H0 ;  /* 0x20000043ff187230 */ /* 0x000fe40000004100 */
[----:B------:R-:W-:Y:S02]  /*5710*/  HADD2.F32 R70, -RZ, R69.H0_H0 ;  /* 0x20000045ff467230 */ /* 0x000fe40000004100 */
[----:B------:R-:W-:Y:S02]  /*5720*/  HADD2.F32 R67, -RZ, R67.H1_H1 ;  /* 0x30000043ff437230 */ /* 0x000fe40000004100 */
[----:B0-----:R-:W-:Y:S02]  /*5730*/  HFMA2 R68, R28, R20, RZ.H0_H0 ;  /* 0x000000141c447231 */ /* 0x001fe400000400ff */
[----:B------:R-:W-:-:S02]  /*5740*/  HADD2.F32 R69, -RZ, R69.H1_H1 ;  /* 0x30000045ff457230 */ /* 0x000fc40000004100 */
[----:B------:R-:W-:Y:S02]  /*5750*/  HADD2.F32 R78, -RZ, R27.H1_H1 ;  /* 0x3000001bff4e7230 */ /* 0x000fe40000004100 */
[----:B------:R-:W-:Y:S01]  /*5760*/  FADD.FTZ R67, R24, R67 ;  /* 0x0000004318437221 */ /* 0x000fe20000010000 */
[----:B------:R-:W-:Y:S02]  /*5770*/  HFMA2 R68, R31, R21, R68 ;  /* 0x000000151f447231 */ /* 0x000fe40000000044 */
[----:B------:R-:W-:Y:S01]  /*5780*/  FADD.FTZ R69, R70, R69 ;  /* 0x0000004546457221 */ /* 0x000fe20000010000 */
[----:B------:R-:W0:Y:S01]  /*5790*/  LDS.128 R24, [UR5+0x430] ;  /* 0x00043005ff187984 */ /* 0x000e220008000c00 */
        /* <DEDUP_REMOVED lines=9> */
[----:B------:R-:W-:Y:S01]  /*5830*/  HFMA2 R68, R61, R23, R68 ;  /* 0x000000173d447231 */ /* 0x000fe20000000044 */
[----:B------:R-:W-:Y:S01]  /*5840*/  HFMA2.MMA R69, R30, R21, R69 ;  /* 0x000000151e457235 */ /* 0x000fe20000000045 */
[----:B------:R-:W-:Y:S02]  /*5850*/  HFMA2 R20, R57, R22, R20 ;  /* 0x0000001639147231 */ /* 0x000fe40000000014 */
[----:B------:R-:W-:Y:S01]  /*5860*/  FFMA.FTZ R42, R15, R43, R42 ;  /* 0x0000002b0f2a7223 */ /* 0x000fe2000001002a */
[----:B------:R-:W-:-:S02]  /*5870*/  HADD2.F32 R43, -RZ, R68.H0_H0 ;  /* 0x20000044ff2b7230 */ /* 0x000fc40000004100 */
[-C--:B------:R-:W-:Y:S01]  /*5880*/  HFMA2.MMA R67, R55, R22.reuse, R67 ;  /* 0x0000001637437235 */ /* 0x080fe20000000043 */
[----:B------:R-:W-:Y:S01]  /*5890*/  HADD2.F32 R68, -RZ, R68.H1_H1 ;  /* 0x30000044ff447230 */ /* 0x000fe20000004100 */
[----:B------:R-:W-:-:S04]  /*58a0*/  HFMA2.MMA R69, R51, R22, R69 ;  /* 0x0000001633457235 */ /* 0x000fc80000000045 */
[----:B------:R-:W-:Y:S02]  /*58b0*/  FADD.FTZ R68, R43, R68 ;  /* 0x000000442b447221 */ /* 0x000fe40000010000 */
[-C--:B------:R-:W-:Y:S02]  /*58c0*/  HFMA2.MMA R67, R59, R23.reuse, R67 ;  /* 0x000000173b437235 */ /* 0x080fe40000000043 */
[----:B------:R-:W-:Y:S01]  /*58d0*/  HFMA2.MMA R69, R63, R23, R69 ;  /* 0x000000173f457235 */ /* 0x000fe20000000045 */
[----:B------:R-:W-:Y:S02]  /*58e0*/  HFMA2 R23, R65, R23, R20 ;  /* 0x0000001741177231 */ /* 0x000fe40000000014 */
[----:B------:R-:W-:-:S03]  /*58f0*/  FFMA.FTZ R39, R18, R68, R39 ;  /* 0x0000004412277223 */ /* 0x000fc60000010027 */
[----:B------:R-:W-:Y:S02]  /*5900*/  HADD2.F32 R75, -RZ, R23.H0_H0 ;  /* 0x20000017ff4b7230 */ /* 0x000fe40000004100 */
        /* <DEDUP_REMOVED lines=49> */
[----:B------:R-:W-:Y:S02]  /*5c20*/  HFMA2 R68, R53, R22, R68 ;  /* 0x0000001635447231 */ /* 0x000fe40000000044 */
[----:B------:R-:W-:Y:S01]  /*5c30*/  HFMA2 R20, R47, R21, R20 ;  /* 0x000000152f147231 */ /* 0x000fe20000000014 */
[-C--:B------:R-:W-:Y:S01]  /*5c40*/  HFMA2.MMA R67, R45, R21.reuse, R67 ;  /* 0x000000152d437235 */ /* 0x080fe20000000043 */
[----:B------:R-:W-:Y:S01]  /*5c50*/  FFMA.FTZ R64, R15, R43, R64 ;  /* 0x0000002b0f407223 */ /* 0x000fe20000010040 */
[----:B------:R-:W-:-:S06]  /*5c60*/  HFMA2.MMA R69, R30, R21, R69 ;  /* 0x000000151e457235 */ /* 0x000fcc0000000045 */
[-C--:B------:R-:W-:Y:S02]  /*5c70*/  HFMA2.MMA R67, R55, R22.reuse, R67 ;  /* 0x0000001637437235 */ /* 0x080fe40000000043 */
[----:B------:R-:W-:Y:S01]  /*5c80*/  HFMA2.MMA R69, R51, R22, R69 ;  /* 0x0000001633457235 */ /* 0x000fe20000000045 */
[----:B------:R-:W-:Y:S02]  /*5c90*/  HFMA2 R22, R57, R22, R20 ;  /* 0x0000001639167231 */ /* 0x000fe40000000014 */
[-C--:B------:R-:W-:Y:S02]  /*5ca0*/  HFMA2 R20, R61, R23.reuse, R68 ;  /* 0x000000173d147231 */ /* 0x080fe40000000044 */
[----:B------:R-:W-:Y:S01]  /*5cb0*/  HFMA2 R22, R65, R23, R22 ;  /* 0x0000001741167231 */ /* 0x000fe20000000016 */
[-C--:B------:R-:W-:Y:S02]  /*5cc0*/  HFMA2.MMA R67, R59, R23.reuse, R67 ;  /* 0x000000173b437235 */ /* 0x080fe40000000043 */
[----:B------:R-:W-:Y:S01]  /*5cd0*/  HFMA2.MMA R69, R63, R23, R69 ;  /* 0x000000173f457235 */ /* 0x000fe20000000045 */
[----:B------:R-:W-:-:S02]  /*5ce0*/  HADD2.F32 R70, -RZ, R20.H1_H1 ;  /* 0x30000014ff467230 */ /* 0x000fc40000004100 */
[----:B------:R-:W-:-:S05]  /*5cf0*/  HADD2.F32 R90, -RZ, R22.H1_H1 ;  /* 0x30000016ff5a7230 */ /* 0x000fca0000004100 */
[--C-:B------:R-:W-:Y:S02]  /*5d00*/  HADD2.F32 R43, -RZ, R67.reuse.H0_H0 ;  /* 0x20000043ff2b7230 */ /* 0x100fe40000004100 */
[----:B------:R-:W-:Y:S02]  /*5d10*/  HADD2.F32 R68, -RZ, R67.H1_H1 ;  /* 0x30000043ff447230 */ /* 0x000fe40000004100 */
[--C-:B------:R-:W-:Y:S02]  /*5d20*/  HADD2.F32 R75, -RZ, R69.reuse.H0_H0 ;  /* 0x20000045ff4b7230 */ /* 0x100fe40000004100 */
[----:B------:R-:W-:Y:S02]  /*5d30*/  HADD2.F32 R78, -RZ, R69.H1_H1 ;  /* 0x30000045ff4e7230 */ /* 0x000fe40000004100 */
[----:B------:R-:W-:Y:S01]  /*5d40*/  FADD.FTZ R68, R43, R68 ;  /* 0x000000442b447221 */ /* 0x000fe20000010000 */
[----:B------:R-:W-:Y:S02]  /*5d50*/  HADD2.F32 R67, -RZ, R20.H0_H0 ;  /* 0x20000014ff437230 */ /* 0x000fe40000004100 */
[----:B------:R-:W-:-:S02]  /*5d60*/  HADD2.F32 R69, -RZ, R22.H0_H0 ;  /* 0x20000016ff457230 */ /* 0x000fc40000004100 */
[----:B------:R-:W-:Y:S01]  /*5d70*/  FADD.FTZ R43, R75, R78 ;  /* 0x0000004e4b2b7221 */ /* 0x000fe20000010000 */
[----:B------:R-:W1:Y:S01]  /*5d80*/  LDS.128 R20, [UR5+0x730] ;  /* 0x00073005ff147984 */ /* 0x000e620008000c00 */
[----:B------:R-:W-:Y:S01]  /*5d90*/  FADD.FTZ R67, R67, R70 ;  /* 0x0000004643437221 */ /* 0x000fe20000010000 */
[----:B------:R-:W-:Y:S01]  /*5da0*/  FFMA.FTZ R66, R17, R68, R66 ;  /* 0x0000004411427223 */ /* 0x000fe20000010042 */
[----:B------:R-:W-:Y:S01]  /*5db0*/  FADD.FTZ R78, R69, R90 ;  /* 0x0000005a454e7221 */ /* 0x000fe20000010000 */
[-C--:B0-----:R-:W-:Y:S01]  /*5dc0*/  HFMA2.MMA R69, R49, R24.reuse, RZ ;  /* 0x0000001831457235 */ /* 0x081fe200000000ff */
[----:B------:R-:W-:Y:S01]  /*5dd0*/  FFMA.FTZ R33, R18, R67, R33 ;  /* 0x0000004312217223 */ /* 0x000fe20000010021 */
[----:B------:R-:W-:Y:S01]  /*5de0*/  HFMA2.MMA R67, R29, R24, RZ ;  /* 0x000000181d437235 */ /* 0x000fe200000000ff */
[-C--:B------:R-:W-:Y:S02]  /*5df0*/  HFMA2 R68, R28, R24.reuse, RZ.H0_H0 ;  /* 0x000000181c447231 */ /* 0x080fe400000400ff */
[----:B------:R-:W-:Y:S01]  /*5e00*/  FFMA.FTZ R48, R19, R43, R48 ;  /* 0x0000002b13307223 */ /* 0x000fe20000010030 */
[----:B------:R-:W-:Y:S01]  /*5e10*/  HFMA2 R24, R50, R24, RZ.H0_H0 ;  /* 0x0000001832187231 */ /* 0x000fe200000400ff */
[----:B------:R-:W-:Y:S01]  /*5e20*/  UIADD3 UR5, UR5, 0x40, URZ ;  /* 0x0000004005057890 */ /* 0x000fe2000fffe03f */
[-C--:B------:R-:W-:Y:S01]  /*5e30*/  HFMA2 R68, R31, R25.reuse, R68 ;  /* 0x000000191f447231 */ /* 0x080fe20000000044 */
[-C--:B------:R-:W-:Y:S01]  /*5e40*/  HFMA2.MMA R69, R30, R25.reuse, R69 ;  /* 0x000000191e457235 */ /* 0x080fe20000000045 */
[----:B------:R-:W-:Y:S01]  /*5e50*/  HFMA2 R24, R47, R25, R24 ;  /* 0x000000192f187231 */ /* 0x000fe20000000018 */
[----:B------:R-:W-:Y:S01]  /*5e60*/  HFMA2.MMA R67, R45, R25, R67 ;  /* 0x000000192d437235 */ /* 0x000fe20000000043 */
[----:B------:R-:W-:-:S02]  /*5e70*/  HFMA2 R68, R53, R26, R68 ;  /* 0x0000001a35447231 */ /* 0x000fc40000000044 */
[----:B------:R-:W-:Y:S01]  /*5e80*/  FFMA.FTZ R78, R15, R78, R74 ;  /* 0x0000004e0f4e7223 */ /* 0x000fe2000001004a */
[----:B------:R-:W-:Y:S02]  /*5e90*/  HFMA2 R24, R57, R26, R24 ;  /* 0x0000001a39187231 */ /* 0x000fe40000000018 */
[----:B------:R-:W-:Y:S01]  /*5ea0*/  HFMA2 R68, R61, R27, R68 ;  /* 0x0000001b3d447231 */ /* 0x000fe20000000044 */
[-C--:B------:R-:W-:Y:S02]  /*5eb0*/  HFMA2.MMA R69, R51, R26.reuse, R69 ;  /* 0x0000001a33457235 */ /* 0x080fe40000000045 */
[----:B------:R-:W-:Y:S02]  /*5ec0*/  HFMA2.MMA R67, R55, R26, R67 ;  /* 0x0000001a37437235 */ /* 0x000fe40000000043 */
[--C-:B------:R-:W-:Y:S02]  /*5ed0*/  HADD2.F32 R25, -RZ, R68.reuse.H0_H0 ;  /* 0x20000044ff197230 */ /* 0x100fe40000004100 */
[----:B------:R-:W-:-:S02]  /*5ee0*/  HADD2.F32 R68, -RZ, R68.H1_H1 ;  /* 0x30000044ff447230 */ /* 0x000fc40000004100 */
[-C--:B------:R-:W-:Y:S02]  /*5ef0*/  HFMA2.MMA R69, R63, R27.reuse, R69 ;  /* 0x0000001b3f457235 */ /* 0x080fe40000000045 */
[----:B------:R-:W-:Y:S01]  /*5f00*/  HFMA2.MMA R67, R59, R27, R67 ;  /* 0x0000001b3b437235 */ /* 0x000fe20000000043 */
[----:B------:R-:W-:Y:S02]  /*5f10*/  HFMA2 R27, R65, R27, R24 ;  /* 0x0000001b411b7231 */ /* 0x000fe40000000018 */
[----:B------:R-:W-:-:S03]  /*5f20*/  FADD.FTZ R25, R25, R68 ;  /* 0x0000004419197221 */ /* 0x000fc60000010000 */
[--C-:B------:R-:W-:Y:S02]  /*5f30*/  HADD2.F32 R43, -RZ, R27.reuse.H0_H0 ;  /* 0x2000001bff2b7230 */ /* 0x100fe40000004100 */
[----:B------:R-:W-:Y:S01]  /*5f40*/  HADD2.F32 R70, -RZ, R27.H1_H1 ;  /* 0x3000001bff467230 */ /* 0x000fe20000004100 */
[-C--:B-1----:R-:W-:Y:S01]  /*5f50*/  HFMA2.MMA R50, R50, R20.reuse, RZ ;  /* 0x0000001432327235 */ /* 0x082fe200000000ff */
[-C--:B------:R-:W-:Y:S01]  /*5f60*/  HFMA2 R29, R29, R20.reuse, RZ.H0_H0 ;  /* 0x000000141d1d7231 */ /* 0x080fe200000400ff */
[----:B------:R-:W-:Y:S01]  /*5f70*/  HFMA2.MMA R28, R28, R20, RZ ;  /* 0x000000141c1c7235 */ /* 0x000fe200000000ff */
[----:B------:R-:W-:Y:S02]  /*5f80*/  HFMA2 R20, R49, R20, RZ.H0_H0 ;  /* 0x0000001431147231 */ /* 0x000fe400000400ff */
[----:B------:R-:W-:Y:S02]  /*5f90*/  HADD2.F32 R24, -RZ, R67.H0_H0 ;  /* 0x20000043ff187230 */ /* 0x000fe40000004100 */
[----:B------:R-:W-:-:S02]  /*5fa0*/  HFMA2 R29, R45, R21, R29 ;  /* 0x000000152d1d7231 */ /* 0x000fc4000000001d */
[----:B------:R-:W-:Y:S02]  /*5fb0*/  HADD2.F32 R67, -RZ, R67.H1_H1 ;  /* 0x30000043ff437230 */ /* 0x000fe40000004100 */
[----:B------:R-:W-:Y:S01]  /*5fc0*/  HFMA2 R20, R30, R21, R20 ;  /* 0x000000151e147231 */ /* 0x000fe20000000014 */
[-C--:B------:R-:W-:Y:S01]  /*5fd0*/  HFMA2.MMA R50, R47, R21.reuse, R50 ;  /* 0x000000152f327235 */ /* 0x080fe20000000032 */
[-C--:B------:R-:W-:Y:S01]  /*5fe0*/  HFMA2 R29, R55, R22.reuse, R29 ;  /* 0x00000016371d7231 */ /* 0x080fe2000000001d */
[----:B------:R-:W-:Y:S01]  /*5ff0*/  HFMA2.MMA R28, R31, R21, R28 ;  /* 0x000000151f1c7235 */ /* 0x000fe2000000001c */
[----:B------:R-:W-:Y:S02]  /*6000*/  HFMA2 R20, R51, R22, R20 ;  /* 0x0000001633147231 */ /* 0x000fe40000000014 */
[----:B------:R-:W-:Y:S01]  /*6010*/  FADD.FTZ R67, R24, R67 ;  /* 0x0000004318437221 */ /* 0x000fe20000010000 */
[----:B------:R-:W-:Y:S02]  /*6020*/  HFMA2 R29, R59, R23, R29 ;  /* 0x000000173b1d7231 */ /* 0x000fe4000000001d */
[----:B------:R-:W-:Y:S01]  /*6030*/  FADD.FTZ R24, R43, R70 ;  /* 0x000000462b187221 */ /* 0x000fe20000010000 */
[----:B------:R-:W-:Y:S01]  /*6040*/  FFMA.FTZ R43, R18, R25, R77 ;  /* 0x00000019122b7223 */ /* 0x000fe2000001004d */
[-C--:B------:R-:W-:Y:S01]  /*6050*/  HFMA2.MMA R50, R57, R22.reuse, R50 ;  /* 0x0000001639327235 */ /* 0x080fe20000000032 */
[--C-:B------:R-:W-:Y:S01]  /*6060*/  HADD2.F32 R26, -RZ, R69.reuse.H0_H0 ;  /* 0x20000045ff1a7230 */ /* 0x100fe20000004100 */
[----:B------:R-:W-:Y:S01]  /*6070*/  HFMA2.MMA R28, R53, R22, R28 ;  /* 0x00000016351c7235 */ /* 0x000fe2000000001c */
[----:B------:R-:W-:-:S02]  /*6080*/  HADD2.F32 R69, -RZ, R69.H1_H1 ;  /* 0x30000045ff457230 */ /* 0x000fc40000004100 */
[----:B------:R-:W-:Y:S01]  /*6090*/  FFMA.FTZ R68, R17, R67, R80 ;  /* 0x0000004311447223 */ /* 0x000fe20000010050 */
[----:B------:R-:W-:Y:S02]  /*60a0*/  FFMA.FTZ R86, R15, R24, R86 ;  /* 0x000000180f567223 */ /* 0x000fe40000010056 */
[-C--:B------:R-:W-:Y:S01]  /*60b0*/  HFMA2.MMA R50, R65, R23.reuse, R50 ;  /* 0x0000001741327235 */ /* 0x080fe20000000032 */
[----:B------:R-:W-:Y:S01]  /*60c0*/  FADD.FTZ R26, R26, R69 ;  /* 0x000000451a1a7221 */ /* 0x000fe20000010000 */
[----:B------:R-:W-:Y:S01]  /*60d0*/  HFMA2.MMA R28, R61, R23, R28 ;  /* 0x000000173d1c7235 */ /* 0x000fe2000000001c */
[----:B------:R-:W-:Y:S02]  /*60e0*/  HFMA2 R23, R63, R23, R20 ;  /* 0x000000173f177231 */ /* 0x000fe40000000014 */
[--C-:B------:R-:W-:Y:S02]  /*60f0*/  HADD2.F32 R20, -RZ, R29.reuse.H0_H0 ;  /* 0x2000001dff147230 */ /* 0x100fe40000004100 */
[----:B------:R-:W-:Y:S01]  /*6100*/  FFMA.FTZ R88, R19, R26, R88 ;  /* 0x0000001a13587223 */ /* 0x000fe20000010058 */
[----:B------:R-:W-:-:S02]  /*6110*/  HADD2.F32 R29, -RZ, R29.H1_H1 ;  /* 0x3000001dff1d7230 */ /* 0x000fc40000004100 */
[----:B------:R-:W-:Y:S02]  /*6120*/  HADD2.F32 R22, -RZ, R23.H0_H0 ;  /* 0x20000017ff167230 */ /* 0x000fe40000004100 */
[----:B------:R-:W-:Y:S02]  /*6130*/  HADD2.F32 R25, -RZ, R50.H0_H0 ;  /* 0x20000032ff197230 */ /* 0x000fe40000004100 */
[----:B------:R-:W-:Y:S01]  /*6140*/  FADD.FTZ R20, R20, R29 ;  /* 0x0000001d14147221 */ /* 0x000fe20000010000 */
[----:B------:R-:W-:Y:S02]  /*6150*/  HADD2.F32 R21, -RZ, R28.H0_H0 ;  /* 0x2000001cff157230 */ /* 0x000fe40000004100 */
[----:B------:R-:W-:Y:S02]  /*6160*/  HADD2.F32 R50, -RZ, R50.H1_H1 ;  /* 0x30000032ff327230 */ /* 0x000fe40000004100 */
[----:B------:R-:W-:Y:S01]  /*6170*/  FFMA.FTZ R84, R17, R20, R84 ;  /* 0x0000001411547223 */ /* 0x000fe20000010054 */
[----:B------:R-:W-:-:S02]  /*6180*/  HADD2.F32 R28, -RZ, R28.H1_H1 ;  /* 0x3000001cff1c7230 */ /* 0x000fc40000004100 */
[----:B------:R-:W-:Y:S02]  /*6190*/  HADD2.F32 R23, -RZ, R23.H1_H1 ;  /* 0x30000017ff177230 */ /* 0x000fe40000004100 */
[----:B------:R-:W-:Y:S01]  /*61a0*/  FADD.FTZ R25, R25, R50 ;  /* 0x0000003219197221 */ /* 0x000fe20000010000 */
[----:B------:R-:W-:Y:S02]  /*61b0*/  FADD.FTZ R21, R21, R28 ;  /* 0x0000001c15157221 */ /* 0x000fe40000010000 */
[----:B------:R-:W-:Y:S01]  /*61c0*/  FADD.FTZ R22, R22, R23 ;  /* 0x0000001716167221 */ /* 0x000fe20000010000 */
[----:B------:R-:W-:Y:S01]  /*61d0*/  FFMA.FTZ R80, R15, R25, R72 ;  /* 0x000000190f507223 */ /* 0x000fe20000010048 */
[----:B------:R-:W-:Y:S02]  /*61e0*/  FFMA.FTZ R79, R18, R21, R71 ;  /* 0x00000015124f7223 */ /* 0x000fe40000010047 */
[----:B------:R-:W-:Y:S01]  /*61f0*/  FFMA.FTZ R82, R19, R22, R82 ;  /* 0x0000001613527223 */ /* 0x000fe20000010052 */
[----:B------:R-:W-:Y:S06]  /*6200*/  @!P0 BRA `(.L_x_486) ;  /* 0xffffffac00348947 */ /* 0x000fec000383ffff */
.L_x_484:
[----:B------:R-:W0:Y:S01]  /*6210*/  S2UR UR4, SR_CTAID.Y ;  /* 0x00000000000479c3 */ /* 0x000e220000002600 */
[----:B------:R-:W-:-:S07]  /*6220*/  F2FP.F16.F32.PACK_AB R73, R73, R76 ;  /* 0x0000004c4949723e */ /* 0x000fce00000000ff */
[----:B------:R-:W1:Y:S01]  /*6230*/  LDC.64 R2, c[0x0][0x230] ;  /* 0x00008c00ff027b82 */ /* 0x000e620000000a00 */
[----:B0-----:R-:W-:-:S06]  /*6240*/  USHF.L.U32 UR4, UR4, 0x3, URZ ;  /* 0x0000000304047899 */ /* 0x001fcc000800063f */
[----:B------:R-:W-:-:S05]  /*6250*/  MOV R5, UR4 ;  /* 0x0000000400057c02 */ /* 0x000fca0008000f00 */
[----:B------:R-:W-:-:S04]  /*6260*/  IMAD R5, R5, UR8, R0 ;  /* 0x0000000805057c24 */ /* 0x000fc8000f8e0200 */
[----:B-1----:R-:W-:-:S05]  /*6270*/  IMAD.WIDE R2, R5, 0x2, R2 ;  /* 0x0000000205027825 */ /* 0x002fca00078e0202 */
[----:B------:R0:W-:Y:S01]  /*6280*/  ATOM.E.ADD.F16x2.RN.STRONG.GPU P0, RZ, desc[UR10][R2.64], R73 ;  /* 0x0000004902ff79a2 */ /* 0x0001e2000810e1ca */
[----:B------:R-:W-:Y:S01]  /*6290*/  BSSY B0, `(.L_x_487) ;  /* 0x0000010000007945 */ /* 0x000fe20003800000 */
[----:B------:R-:W-:-:S03]  /*62a0*/  F2FP.F16.F32.PACK_AB R34, R36, R34 ;  /* 0x000000222422723e */ /* 0x000fc600000000ff */
[----:B0-----:R-:W-:Y:S05]  /*62b0*/  @P0 BRA `(.L_x_488) ;  /* 0x0000000000340947 */ /* 0x001fea0003800000 */
[----:B------:R-:W0:Y:S02]  /*62c0*/  QSPC.E.S P0, RZ, [R2] ;  /* 0x0000000002ff73aa */ /* 0x000e240000000500 */
[----:B0-----:R-:W-:Y:S05]  /*62d0*/  @!P0 BRA `(.L_x_489) ;  /* 0x0000000000208947 */ /* 0x001fea0003800000 */
[----:B------:R-:W-:-:S04]  /*62e0*/  MOV R4, R2 ;  /* 0x0000000200047202 */ /* 0x000fc80000000f00 */
[----:B------:R-:W-:-:S07]  /*62f0*/  MOV R0, R4 ;  /* 0x0000000400007202 */ /* 0x000fce0000000f00 */
.L_x_490:
[----:B------:R-:W0:Y:S02]  /*6300*/  LDS R4, [R0] ;  /* 0x0000000000047984 */ /* 0x000e240000000800 */
[----:B0-----:R-:W-:-:S10]  /*6310*/  HFMA2.MMA R5, R4, 1, 1, R73 ;  /* 0x3c003c0004057835 */ /* 0x001fd40000000049 */
[----:B------:R-:W0:Y:S02]  /*6320*/  ATOMS.CAST.SPIN R5, [R0], R4, R5 ;  /* 0x000000040005738d */ /* 0x000e240001800005 */
[----:B0-----:R-:W-:-:S13]  /*6330*/  ISETP.EQ.U32.AND P0, PT, R5, 0x1, PT ;  /* 0x000000010500780c */ /* 0x001fda0003f02070 */
[----:B------:R-:W-:Y:S05]  /*6340*/  @!P0 BRA `(.L_x_490) ;  /* 0xfffffffc00ec8947 */ /* 0x000fea000383ffff */
[----:B------:R-:W-:Y:S05]  /*6350*/  BRA `(.L_x_488) ;  /* 0x00000000000c7947 */ /* 0x000fea0003800000 */
.L_x_489:
[----:B------:R-:W2:Y:S02]  /*6360*/  LD.E R0, desc[UR10][R2.64] ;  /* 0x0000000a02007980 */ /* 0x000ea4000c101900 */
[----:B--2---:R-:W-:-:S05]  /*6370*/  IADD3 R5, R73, R0, RZ ;  /* 0x0000000049057210 */ /* 0x004fca0007ffe0ff */
[----:B------:R0:W-:Y:S02]  /*6380*/  ST.E desc[UR10][R2.64], R5 ;  /* 0x0000000502007985 */ /* 0x0001e4000c10190a */
.L_x_488:
[----:B------:R-:W-:Y:S05]  /*6390*/  BSYNC B0 ;  /* 0x0000000000007941 */ /* 0x000fea0003800000 */
.L_x_487:
[----:B------:R1:W-:Y:S01]  /*63a0*/  ATOM.E.ADD.F16x2.RN.STRONG.GPU P0, RZ, desc[UR10][R2.64+0x4], R34 ;  /* 0x0000042202ff79a2 */ /* 0x0003e2000810e1ca */
[----:B------:R-:W-:Y:S01]  /*63b0*/  IADD3 R4, P1, R2, 0x4, RZ ;  /* 0x0000000402047810 */ /* 0x000fe20007f3e0ff */
[----:B------:R-:W-:Y:S03]  /*63c0*/  BSSY B0, `(.L_x_491) ;  /* 0x0000010000007945 */ /* 0x000fe60003800000 */
[----:B0-----:R-:W-:Y:S01]  /*63d0*/  IADD3.X R5, RZ, R3, RZ, P1, !PT ;  /* 0x00000003ff057210 */ /* 0x001fe20000ffe4ff */
[----:B-1----:R-:W-:Y:S08]  /*63e0*/  @P0 BRA `(.L_x_492) ;  /* 0x0000000000340947 */ /* 0x002ff00003800000 */
[----:B------:R-:W0:Y:S02]  /*63f0*/  QSPC.E.S P0, RZ, [R2+0x4] ;  /* 0x0000040002ff73aa */ /* 0x000e240000000500 */
[----:B0-----:R-:W-:Y:S05]  /*6400*/  @!P0 BRA `(.L_x_493) ;  /* 0x0000000000208947 */ /* 0x001fea0003800000 */
[----:B------:R-:W-:-:S04]  /*6410*/  MOV R6, R2 ;  /* 0x0000000200067202 */ /* 0x000fc80000000f00 */
[----:B------:R-:W-:-:S07]  /*6420*/  MOV R0, R6 ;  /* 0x0000000600007202 */ /* 0x000fce0000000f00 */
.L_x_494:
[----:B------:R-:W0:Y:S02]  /*6430*/  LDS R6, [R0+0x4] ;  /* 0x0000040000067984 */ /* 0x000e240000000800 */
[----:B0-----:R-:W-:-:S06]  /*6440*/  HADD2 R7, R6, R34 ;  /* 0x0000002206077230 */ /* 0x001fcc0000000000 */
[----:B------:R-:W0:Y:S02]  /*6450*/  ATOMS.CAST.SPIN R7, [R0+0x4], R6, R7 ;  /* 0x000004060007738d */ /* 0x000e240001800007 */
[----:B0-----:R-:W-:-:S13]  /*6460*/  ISETP.EQ.U32.AND P0, PT, R7, 0x1, PT ;  /* 0x000000010700780c */ /* 0x001fda0003f02070 */
[----:B------:R-:W-:Y:S05]  /*6470*/  @!P0 BRA `(.L_x_494) ;  /* 0xfffffffc00ec8947 */ /* 0x000fea000383ffff */
[----:B------:R-:W-:Y:S05]  /*6480*/  BRA `(.L_x_492) ;  /* 0x00000000000c7947 */ /* 0x000fea0003800000 */
.L_x_493:
[----:B------:R-:W2:Y:S02]  /*6490*/  LD.E R0, desc[UR10][R2.64+0x4] ;  /* 0x0000040a02007980 */ /* 0x000ea4000c101900 */
[----:B--2---:R-:W-:-:S05]  /*64a0*/  IADD3 R7, R34, R0, RZ ;  /* 0x0000000022077210 */ /* 0x004fca0007ffe0ff */
[----:B------:R0:W-:Y:S02]  /*64b0*/  ST.E desc[UR10][R2.64+0x4], R7 ;  /* 0x0000040702007985 */ /* 0x0001e4000c10190a */
.L_x_492:
[----:B------:R-:W-:Y:S05]  /*64c0*/  BSYNC B0 ;  /* 0x0000000000007941 */ /* 0x000fea0003800000 */
.L_x_491:
[----:B0-----:R-:W-:Y:S02]  /*64d0*/  MOV R7, UR8 ;  /* 0x0000000800077c02 */ /* 0x001fe40008000f00 */
[----:B------:R-:W-:-:S03]  /*64e0*/  F2FP.F16.F32.PACK_AB R35, R35, R52 ;  /* 0x000000342323723e */ /* 0x000fc600000000ff */
[----:B------:R-:W-:-:S05]  /*64f0*/  IMAD.WIDE R2, R7, 0x2, R2 ;  /* 0x0000000207027825 */ /* 0x000fca00078e0202 */
        /* <DEDUP_REMOVED lines=8> */
.L_x_498:
[----:B------:R-:W0:Y:S02]  /*6580*/  LDS R6, [R0] ;  /* 0x0000000000067984 */ /* 0x000e240000000800 */
[----:B0-----:R-:W-:-:S10]  /*6590*/  HFMA2.MMA R7, R6, 1, 1, R35 ;  /* 0x3c003c0006077835 */ /* 0x001fd40000000023 */
[----:B------:R-:W0:Y:S02]  /*65a0*/  ATOMS.CAST.SPIN R7, [R0], R6, R7 ;  /* 0x000000060007738d */ /* 0x000e240001800007 */
[----:B0-----:R-:W-:-:S13]  /*65b0*/  ISETP.EQ.U32.AND P0, PT, R7, 0x1, PT ;  /* 0x000000010700780c */ /* 0x001fda0003f02070 */
[----:B------:R-:W-:Y:S05]  /*65c0*/  @!P0 BRA `(.L_x_498) ;  /* 0xfffffffc00ec8947 */ /* 0x000fea000383ffff */
[----:B------:R-:W-:Y:S05]  /*65d0*/  BRA `(.L_x_496) ;  /* 0x00000000000c7947 */ /* 0x000fea0003800000 */
.L_x_497:
[----:B------:R-:W2:Y:S02]  /*65e0*/  LD.E R0, desc[UR10][R2.64] ;  /* 0x0000000a02007980 */ /* 0x000ea4000c101900 */
[----:B--2---:R-:W-:-:S05]  /*65f0*/  IADD3 R7, R35, R0, RZ ;  /* 0x0000000023077210 */ /* 0x004fca0007ffe0ff */
[----:B------:R0:W-:Y:S02]  /*6600*/  ST.E desc[UR10][R2.64], R7 ;  /* 0x0000000702007985 */ /* 0x0001e4000c10190a */
.L_x_496:
[----:B------:R-:W-:Y:S05]  /*6610*/  BSYNC B0 ;  /* 0x0000000000007941 */ /* 0x000fea0003800000 */
.L_x_495:
[----:B0-----:R-:W-:-:S05]  /*6620*/  MOV R7, UR8 ;  /* 0x0000000800077c02 */ /* 0x001fca0008000f00 */
[----:B------:R-:W-:-:S05]  /*6630*/  IMAD.WIDE R4, R7, 0x2, R4 ;  /* 0x0000000207047825 */ /* 0x000fca00078e0204 */
[----:B------:R0:W-:Y:S01]  /*6640*/  ATOM.E.ADD.F16x2.RN.STRONG.GPU P0, RZ, desc[UR10][R4.64], R38 ;  /* 0x0000002604ff79a2 */ /* 0x0001e2000810e1ca */
[----:B------:R-:W-:Y:S04]  /*6650*/  BSSY B0, `(.L_x_499) ;  /* 0x000000e000007945 */ /* 0x000fe80003800000 */
[----:B0-----:R-:W-:Y:S05]  /*6660*/  @P0 BRA `(.L_x_500) ;  /* 0x0000000000300947 */ /* 0x001fea0003800000 */
[----:B------:R-:W0:Y:S02]  /*6670*/  QSPC.E.S P0, RZ, [R4] ;  /* 0x0000000004ff73aa */ /* 0x000e240000000500 */
[----:B0-----:R-:W-:Y:S05]  /*6680*/  @!P0 BRA `(.L_x_501) ;  /* 0x00000000001c8947 */ /* 0x001fea0003800000 */
[----:B------:R-:W-:-:S07]  /*6690*/  MOV R0, R4 ;  /* 0x0000000400007202 */ /* 0x000fce0000000f00 */
.L_x_502:
[----:B------:R-:W0:Y:S02]  /*66a0*/  LDS R4, [R0] ;  /* 0x0000000000047984 */ /* 0x000e240000000800 */
[----:B0-----:R-:W-:-:S06]  /*66b0*/  HADD2 R5, R4, R38 ;  /* 0x0000002604057230 */ /* 0x001fcc0000000000 */
[----:B------:R-:W0:Y:S02]  /*66c0*/  ATOMS.CAST.SPIN R5, [R0], R4, R5 ;  /* 0x000000040005738d */ /* 0x000e240001800005 */
[----:B0-----:R-:W-:-:S13]  /*66d0*/  ISETP.EQ.U32.AND P0, PT, R5, 0x1, PT ;  /* 0x000000010500780c */ /* 0x001fda0003f02070 */
[----:B------:R-:W-:Y:S05]  /*66e0*/  @!P0 BRA `(.L_x_502) ;  /* 0xfffffffc00ec8947 */ /* 0x000fea000383ffff */
[----:B------:R-:W-:Y:S05]  /*66f0*/  BRA `(.L_x_500) ;  /* 0x00000000000c7947 */ /* 0x000fea0003800000 */
.L_x_501:
[----:B------:R-:W2:Y:S02]  /*6700*/  LD.E R0, desc[UR10][R4.64] ;  /* 0x0000000a04007980 */ /* 0x000ea4000c101900 */
[----:B--2---:R-:W-:-:S05]  /*6710*/  IADD3 R7, R38, R0, RZ ;  /* 0x0000000026077210 */ /* 0x004fca0007ffe0ff */
[----:B------:R0:W-:Y:S02]  /*6720*/  ST.E desc[UR10][R4.64], R7 ;  /* 0x0000000704007985 */ /* 0x0001e4000c10190a */
.L_x_500:
[----:B------:R-:W-:Y:S05]  /*6730*/  BSYNC B0 ;  /* 0x0000000000007941 */ /* 0x000fea0003800000 */
.L_x_499:
        /* <DEDUP_REMOVED lines=11> */
.L_x_506:
[----:B------:R-:W0:Y:S02]  /*67f0*/  LDS R6, [R0] ;  /* 0x0000000000067984 */ /* 0x000e240000000800 */
[----:B0-----:R-:W-:-:S10]  /*6800*/  HFMA2.MMA R7, R6, 1, 1, R37 ;  /* 0x3c003c0006077835 */ /* 0x001fd40000000025 */
[----:B------:R-:W0:Y:S02]  /*6810*/  ATOMS.CAST.SPIN R7, [R0], R6, R7 ;  /* 0x000000060007738d */ /* 0x000e240001800007 */
[----:B0-----:R-:W-:-:S13]  /*6820*/  ISETP.EQ.U32.AND P0, PT, R7, 0x1, PT ;  /* 0x000000010700780c */ /* 0x001fda0003f02070 */
[----:B------:R-:W-:Y:S05]  /*6830*/  @!P0 BRA `(.L_x_506) ;  /* 0xfffffffc00ec8947 */ /* 0x000fea000383ffff */
[----:B------:R-:W-:Y:S05]  /*6840*/  BRA `(.L_x_504) ;  /* 0x00000000000c7947 */ /* 0x000fea0003800000 */
.L_x_505:
[----:B------:R-:W2:Y:S02]  /*6850*/  LD.E R0, desc[UR10][R4.64] ;  /* 0x0000000a04007980 */ /* 0x000ea4000c101900 */
[----:B--2---:R-:W-:-:S05]  /*6860*/  IADD3 R7, R37, R0, RZ ;  /* 0x0000000025077210 */ /* 0x004fca0007ffe0ff */
[----:B------:R0:W-:Y:S02]  /*6870*/  ST.E desc[UR10][R4.64], R7 ;  /* 0x0000000704007985 */ /* 0x0001e4000c10190a */
.L_x_504:
[----:B------:R-:W-:Y:S05]  /*6880*/  BSYNC B0 ;  /* 0x0000000000007941 */ /* 0x000fea0003800000 */
.L_x_503:
[----:B------:R-:W-:Y:S01]  /*6890*/  UMOV UR4, 0x4 ;  /* 0x0000000400047882 */ /* 0x000fe20000000000 */
[----:B------:R-:W-:Y:S02]  /*68a0*/  UMOV UR5, 0x0 ;  /* 0x0000000000057882 */ /* 0x000fe40000000000 */
[----:B------:R-:W-:-:S06]  /*68b0*/  UIMAD.WIDE UR4, UR8, 0x2, UR4 ;  /* 0x00000002080478a5 */ /* 0x000fcc000f8e0204 */
[----:B------:R-:W-:-:S04]  /*68c0*/  IADD3 R2, P0, R2, UR4, RZ ;  /* 0x0000000402027c10 */ /* 0x000fc8000ff1e0ff */
[----:B------:R-:W-:-:S08]  /*68d0*/  IADD3.X R3, R3, UR5, RZ, P0, !PT ;  /* 0x0000000503037c10 */ /* 0x000fd000087fe4ff */
[----:B------:R1:W-:Y:S01]  /*68e0*/  ATOM.E.ADD.F16x2.RN.STRONG.GPU P0, RZ, desc[UR10][R2.64], R42 ;  /* 0x0000002a02ff79a2 */ /* 0x0003e2000810e1ca */
[----:B------:R-:W-:Y:S04]  /*68f0*/  BSSY B0, `(.L_x_507) ;  /* 0x000000e000007945 */ /* 0x000fe80003800000 */
[----:B-1----:R-:W-:Y:S05]  /*6900*/  @P0 BRA `(.L_x_508) ;  /* 0x0000000000300947 */ /* 0x002fea0003800000 */
[----:B------:R-:W1:Y:S02]  /*6910*/  QSPC.E.S P0, RZ, [R2] ;  /* 0x0000000002ff73aa */ /* 0x000e640000000500 */
[----:B-1----:R-:W-:Y:S05]  /*6920*/  @!P0 BRA `(.L_x_509) ;  /* 0x00000000001c8947 */ /* 0x002fea0003800000 */
[----:B------:R-:W-:-:S07]  /*6930*/  MOV R0, R2 ;  /* 0x0000000200007202 */ /* 0x000fce0000000f00 */
.L_x_510:
[----:B------:R-:W1:Y:S02]  /*6940*/  LDS R2, [R0] ;  /* 0x0000000000027984 */ /* 0x000e640000000800 */
[----:B-1----:R-:W-:-:S06]  /*6950*/  HADD2 R3, R2, R42 ;  /* 0x0000002a02037230 */ /* 0x002fcc0000000000 */
[----:B------:R-:W1:Y:S02]  /*6960*/  ATOMS.CAST.SPIN R3, [R0], R2, R3 ;  /* 0x000000020003738d */ /* 0x000e640001800003 */
[----:B-1----:R-:W-:-:S13]  /*6970*/  ISETP.EQ.U32.AND P0, PT, R3, 0x1, PT ;  /* 0x000000010300780c */ /* 0x002fda0003f02070 */
[----:B------:R-:W-:Y:S05]  /*6980*/  @!P0 BRA `(.L_x_510) ;  /* 0xfffffffc00ec8947 */ /* 0x000fea000383ffff */
[----:B------:R-:W-:Y:S05]  /*6990*/  BRA `(.L_x_508) ;  /* 0x00000000000c7947 */ /* 0x000fea0003800000 */
.L_x_509:
[----:B------:R-:W0:Y:S02]  /*69a0*/  LD.E R0, desc[UR10][R2.64] ;  /* 0x0000000a02007980 */ /* 0x000e24000c101900 */
[----:B0-----:R-:W-:-:S05]  /*69b0*/  IADD3 R7, R42, R0, RZ ;  /* 0x000000002a077210 */ /* 0x001fca0007ffe0ff */
[----:B------:R1:W-:Y:S02]  /*69c0*/  ST.E desc[UR10][R2.64], R7 ;  /* 0x0000000702007985 */ /* 0x0003e4000c10190a */
.L_x_508:
[----:B------:R-:W-:Y:S05]  /*69d0*/  BSYNC B0 ;  /* 0x0000000000007941 */ /* 0x000fea0003800000 */
.L_x_507:
[----:B-1----:R-:W-:Y:S02]  /*69e0*/  MOV R3, UR8 ;  /* 0x0000000800037c02 */ /* 0x002fe40008000f00 */
[----:B------:R-:W-:-:S03]  /*69f0*/  F2FP.F16.F32.PACK_AB R39, R39, R58 ;  /* 0x0000003a2727723e */ /* 0x000fc600000000ff */
[----:B------:R-:W-:-:S05]  /*6a00*/  IMAD.WIDE R2, R3, 0x2, R4 ;  /* 0x0000000203027825 */ /* 0x000fca00078e0204 */
[----:B------:R1:W-:Y:S01]  /*6a10*/  ATOM.E.ADD.F16x2.RN.STRONG.GPU P0, RZ, desc[UR10][R2.64], R39 ;  /* 0x0000002702ff79a2 */ /* 0x0003e2000810e1ca */
[----:B------:R-:W-:Y:S01]  /*6a20*/  BSSY B0, `(.L_x_511) ;  /* 0x0000010000007945 */ /* 0x000fe20003800000 */
[----:B------:R-:W-:-:S03]  /*6a30*/  F2FP.F16.F32.PACK_AB R44, R46, R44 ;  /* 0x0000002c2e2c723e */ /* 0x000fc600000000ff */
[----:B-1----:R-:W-:Y:S05]  /*6a40*/  @P0 BRA `(.L_x_512) ;  /* 0x0000000000340947 */ /* 0x002fea0003800000 */
[----:B------:R-:W1:Y:S02]  /*6a50*/  QSPC.E.S P0, RZ, [R2] ;  /* 0x0000000002ff73aa */ /* 0x000e640000000500 */
[----:B-1----:R-:W-:Y:S05]  /*6a60*/  @!P0 BRA `(.L_x_513) ;  /* 0x0000000000208947 */ /* 0x002fea0003800000 */
[----:B------:R-:W-:-:S04]  /*6a70*/  MOV R6, R2 ;  /* 0x0000000200067202 */ /* 0x000fc80000000f00 */
[----:B------:R-:W-:-:S07]  /*6a80*/  MOV R0, R6 ;  /* 0x0000000600007202 */ /* 0x000fce0000000f00 */
.L_x_514:
[----:B------:R-:W0:Y:S02]  /*6a90*/  LDS R6, [R0] ;  /* 0x0000000000067984 */ /* 0x000e240000000800 */
[----:B0-----:R-:W-:-:S10]  /*6aa0*/  HFMA2.MMA R7, R6, 1, 1, R39 ;  /* 0x3c003c0006077835 */ /* 0x001fd40000000027 */
[----:B------:R-:W0:Y:S02]  /*6ab0*/  ATOMS.CAST.SPIN R7, [R0], R6, R7 ;  /* 0x000000060007738d */ /* 0x000e240001800007 */
[----:B0-----:R-:W-:-:S13]  /*6ac0*/  ISETP.EQ.U32.AND P0, PT, R7, 0x1, PT ;  /* 0x000000010700780c */ /* 0x001fda0003f02070 */
[----:B------:R-:W-:Y:S05]  /*6ad0*/  @!P0 BRA `(.L_x_514) ;  /* 0xfffffffc00ec8947 */ /* 0x000fea000383ffff */
[----:B------:R-:W-:Y:S05]  /*6ae0*/  BRA `(.L_x_512) ;  /* 0x00000000000c7947 */ /* 0x000fea0003800000 */
.L_x_513:
[----:B------:R-:W0:Y:S02]  /*6af0*/  LD.E R0, desc[UR10][R2.64] ;  /* 0x0000000a02007980 */ /* 0x000e24000c101900 */
[----:B0-----:R-:W-:-:S05]  /*6b00*/  IADD3 R7, R39, R0, RZ ;  /* 0x0000000027077210 */ /* 0x001fca0007ffe0ff */
[----:B------:R1:W-:Y:S02]  /*6b10*/  ST.E desc[UR10][R2.64], R7 ;  /* 0x0000000702007985 */ /* 0x0003e4000c10190a */
.L_x_512:
[----:B------:R-:W-:Y:S05]  /*6b20*/  BSYNC B0 ;  /* 0x0000000000007941 */ /* 0x000fea0003800000 */
.L_x_511:
[----:B0-----:R-:W-:-:S04]  /*6b30*/  IADD3 R4, P0, R4, UR4, RZ ;  /* 0x0000000404047c10 */ /* 0x001fc8000ff1e0ff */
[----:B------:R-:W-:-:S08]  /*6b40*/  IADD3.X R5, R5, UR5, RZ, P0, !PT ;  /* 0x0000000505057c10 */ /* 0x000fd000087fe4ff */
[----:B------:R0:W-:Y:S01]  /*6b50*/  ATOM.E.ADD.F16x2.RN.STRONG.GPU P0, RZ, desc[UR10][R4.64], R44 ;  /* 0x0000002c04ff79a2 */ /* 0x0001e2000810e1ca */
[----:B------:R-:W-:Y:S04]  /*6b60*/  BSSY B0, `(.L_x_515) ;  /* 0x000000e000007945 */ /* 0x000fe80003800000 */
[----:B0-----:R-:W-:Y:S05]  /*6b70*/  @P0 BRA `(.L_x_516) ;  /* 0x0000000000300947 */ /* 0x001fea0003800000 */
[----:B------:R-:W0:Y:S02]  /*6b80*/  QSPC.E.S P0, RZ, [R4] ;  /* 0x0000000004ff73aa */ /* 0x000e240000000500 */
[----:B0-----:R-:W-:Y:S05]  /*6b90*/  @!P0 BRA `(.L_x_517) ;  /* 0x00000000001c8947 */ /* 0x001fea0003800000 */
[----:B------:R-:W-:-:S07]  /*6ba0*/  MOV R0, R4 ;  /* 0x0000000400007202 */ /* 0x000fce0000000f00 */
.L_x_518:
[----:B------:R-:W0:Y:S02]  /*6bb0*/  LDS R4, [R0] ;  /* 0x0000000000047984 */ /* 0x000e240000000800 */
[----:B0-----:R-:W-:-:S06]  /*6bc0*/  HADD2 R5, R4, R44 ;  /* 0x0000002c04057230 */ /* 0x001fcc0000000000 */
[----:B------:R-:W0:Y:S02]  /*6bd0*/  ATOMS.CAST.SPIN R5, [R0], R4, R5 ;  /* 0x000000040005738d */ /* 0x000e240001800005 */
[----:B0-----:R-:W-:-:S13]  /*6be0*/  ISETP.EQ.U32.AND P0, PT, R5, 0x1, PT ;  /* 0x000000010500780c */ /* 0x001fda0003f02070 */
[----:B------:R-:W-:Y:S05]  /*6bf0*/  @!P0 BRA `(.L_x_518) ;  /* 0xfffffffc00ec8947 */ /* 0x000fea000383ffff */
[----:B------:R-:W-:Y:S05]  /*6c00*/  BRA `(.L_x_516) ;  /* 0x00000000000c7947 */ /* 0x000fea0003800000 */
.L_x_517:
[----:B------:R-:W1:Y:S02]  /*6c10*/  LD.E R0, desc[UR10][R4.64] ;  /* 0x0000000a04007980 */ /* 0x000e64000c101900 */
[----:B-1----:R-:W-:-:S05]  /*6c20*/  IADD3 R7, R44, R0, RZ ;  /* 0x000000002c077210 */ /* 0x002fca0007ffe0ff */
[----:B------:R0:W-:Y:S02]  /*6c30*/  ST.E desc[UR10][R4.64], R7 ;  /* 0x0000000704007985 */ /* 0x0001e4000c10190a */
.L_x_516:
[----:B------:R-:W-:Y:S05]  /*6c40*/  BSYNC B0 ;  /* 0x0000000000007941 */ /* 0x000fea0003800000 */
.L_x_515:
        /* <DEDUP_REMOVED lines=11> */
.L_x_522:
[----:B------:R-:W1:Y:S02]  /*6d00*/  LDS R6, [R0] ;  /* 0x0000000000067984 */ /* 0x000e640000000800 */
[----:B-1----:R-:W-:-:S10]  /*6d10*/  HFMA2.MMA R7, R6, 1, 1, R41 ;  /* 0x3c003c0006077835 */ /* 0x002fd40000000029 */
[----:B------:R-:W0:Y:S02]  /*6d20*/  ATOMS.CAST.SPIN R7, [R0], R6, R7 ;  /* 0x000000060007738d */ /* 0x000e240001800007 */
[----:B0-----:R-:W-:-:S13]  /*6d30*/  ISETP.EQ.U32.AND P0, PT, R7, 0x1, PT ;  /* 0x000000010700780c */ /* 0x001fda0003f02070 */
[----:B------:R-:W-:Y:S05]  /*6d40*/  @!P0 BRA `(.L_x_522) ;  /* 0xfffffffc00ec8947 */ /* 0x000fea000383ffff */
[----:B------:R-:W-:Y:S05]  /*6d50*/  BRA `(.L_x_520) ;  /* 0x00000000000c7947 */ /* 0x000fea0003800000 */
.L_x_521:
[----:B------:R-:W1:Y:S02]  /*6d60*/  LD.E R0, desc[UR10][R4.64] ;  /* 0x0000000a04007980 */ /* 0x000e64000c101900 */
[----:B-1----:R-:W-:-:S05]  /*6d70*/  IADD3 R7, R41, R0, RZ ;  /* 0x0000000029077210 */ /* 0x002fca0007ffe0ff */
[----:B------:R0:W-:Y:S02]  /*6d80*/  ST.E desc[UR10][R4.64], R7 ;  /* 0x0000000704007985 */ /* 0x0001e4000c10190a */
.L_x_520:
[----:B------:R-:W-:Y:S05]  /*6d90*/  BSYNC B0 ;  /* 0x0000000000007941 */ /* 0x000fea0003800000 */
.L_x_519:
[----:B-1----:R-:W-:-:S04]  /*6da0*/  IADD3 R2, P0, R2, UR4, RZ ;  /* 0x0000000402027c10 */ /* 0x002fc8000ff1e0ff */
[----:B------:R-:W-:-:S08]  /*6db0*/  IADD3.X R3, R3, UR5, RZ, P0, !PT ;  /* 0x0000000503037c10 */ /* 0x000fd000087fe4ff */
[----:B------:R1:W-:Y:S01]  /*6dc0*/  ATOM.E.ADD.F16x2.RN.STRONG.GPU P0, RZ, desc[UR10][R2.64], R62 ;  /* 0x0000003e02ff79a2 */ /* 0x0003e2000810e1ca */
[----:B------:R-:W-:Y:S04]  /*6dd0*/  BSSY B0, `(.L_x_523) ;  /* 0x000000e000007945 */ /* 0x000fe80003800000 */
[----:B-1----:R-:W-:Y:S05]  /*6de0*/  @P0 BRA `(.L_x_524) ;  /* 0x0000000000300947 */ /* 0x002fea0003800000 */
[----:B------:R-:W1:Y:S02]  /*6df0*/  QSPC.E.S P0, RZ, [R2] ;  /* 0x0000000002ff73aa */ /* 0x000e640000000500 */
[----:B-1----:R-:W-:Y:S05]  /*6e00*/  @!P0 BRA `(.L_x_525) ;  /* 0x00000000001c8947 */ /* 0x002fea0003800000 */
[----:B------:R-:W-:-:S07]  /*6e10*/  MOV R0, R2 ;  /* 0x0000000200007202 */ /* 0x000fce0000000f00 */
.L_x_526:
[----:B------:R-:W1:Y:S02]  /*6e20*/  LDS R2, [R0] ;  /* 0x0000000000027984 */ /* 0x000e640000000800 */
[----:B-1----:R-:W-:-:S06]  /*6e30*/  HADD2 R3, R2, R62 ;  /* 0x0000003e02037230 */ /* 0x002fcc0000000000 */
[----:B------:R-:W1:Y:S02]  /*6e40*/  ATOMS.CAST.SPIN R3, [R0], R2, R3 ;  /* 0x000000020003738d */ /* 0x000e640001800003 */
[----:B-1----:R-:W-:-:S13]  /*6e50*/  ISETP.EQ.U32.AND P0, PT, R3, 0x1, PT ;  /* 0x000000010300780c */ /* 0x002fda0003f02070 */
[----:B------:R-:W-:Y:S05]  /*6e60*/  @!P0 BRA `(.L_x_526) ;  /* 0xfffffffc00ec8947 */ /* 0x000fea000383ffff */
[----:B------:R-:W-:Y:S05]  /*6e70*/  BRA `(.L_x_524) ;  /* 0x00000000000c7947 */ /* 0x000fea0003800000 */
.L_x_525:
[----:B------:R-:W0:Y:S02]  /*6e80*/  LD.E R0, desc[UR10][R2.64] ;  /* 0x0000000a02007980 */ /* 0x000e24000c101900 */
[----:B0-----:R-:W-:-:S05]  /*6e90*/  IADD3 R7, R62, R0, RZ ;  /* 0x000000003e077210 */ /* 0x001fca0007ffe0ff */
[----:B------:R1:W-:Y:S02]  /*6ea0*/  ST.E desc[UR10][R2.64], R7 ;  /* 0x0000000702007985 */ /* 0x0003e4000c10190a */
.L_x_524:
[----:B------:R-:W-:Y:S05]  /*6eb0*/  BSYNC B0 ;  /* 0x0000000000007941 */ /* 0x000fea0003800000 */
.L_x_523:
[----:B01----:R-:W-:Y:S02]  /*6ec0*/  MOV R7, UR8 ;  /* 0x0000000800077c02 */ /* 0x003fe40008000f00 */
        /* <DEDUP_REMOVED lines=10> */
.L_x_530:
[----:B------:R-:W0:Y:S02]  /*6f70*/  LDS R2, [R0] ;  /* 0x0000000000027984 */ /* 0x000e240000000800 */
[----:B0-----:R-:W-:-:S10]  /*6f80*/  HFMA2.MMA R3, R2, 1, 1, R33 ;  /* 0x3c003c0002037835 */ /* 0x001fd40000000021 */
[----:B------:R-:W0:Y:S02]  /*6f90*/  ATOMS.CAST.SPIN R3, [R0], R2, R3 ;  /* 0x000000020003738d */ /* 0x000e240001800003 */
[----:B0-----:R-:W-:-:S13]  /*6fa0*/  ISETP.EQ.U32.AND P0, PT, R3, 0x1, PT ;  /* 0x000000010300780c */ /* 0x001fda0003f02070 */
[----:B------:R-:W-:Y:S05]  /*6fb0*/  @!P0 BRA `(.L_x_530) ;  /* 0xfffffffc00ec8947 */ /* 0x000fea000383ffff */
[----:B------:R-:W-:Y:S05]  /*6fc0*/  BRA `(.L_x_528) ;  /* 0x00000000000c7947 */ /* 0x000fea0003800000 */
.L_x_529:
[----:B------:R-:W2:Y:S02]  /*6fd0*/  LD.E R0, desc[UR10][R6.64] ;  /* 0x0000000a06007980 */ /* 0x000ea4000c101900 */
[----:B--2---:R-:W-:-:S05]  /*6fe0*/  IADD3 R3, R33, R0, RZ ;  /* 0x0000000021037210 */ /* 0x004fca0007ffe0ff */
[----:B------:R0:W-:Y:S02]  /*6ff0*/  ST.E desc[UR10][R6.64], R3 ;  /* 0x0000000306007985 */ /* 0x0001e4000c10190a */
.L_x_528:
[----:B------:R-:W-:Y:S05]  /*7000*/  BSYNC B0 ;  /* 0x0000000000007941 */ /* 0x000fea0003800000 */
.L_x_527:
[----:B------:R-:W-:-:S04]  /*7010*/  IADD3 R2, P0, R4, UR4, RZ ;  /* 0x0000000404027c10 */ /* 0x000fc8000ff1e0ff */
[----:B0-----:R-:W-:-:S08]  /*7020*/  IADD3.X R3, R5, UR5, RZ, P0, !PT ;  /* 0x0000000505037c10 */ /* 0x001fd000087fe4ff */
[----:B------:R0:W-:Y:S01]  /*7030*/  ATOM.E.ADD.F16x2.RN.STRONG.GPU P0, RZ, desc[UR10][R2.64], R48 ;  /* 0x0000003002ff79a2 */ /* 0x0001e2000810e1ca */
[----:B------:R-:W-:Y:S04]  /*7040*/  BSSY B0, `(.L_x_531) ;  /* 0x000000e000007945 */ /* 0x000fe80003800000 */
[----:B0-----:R-:W-:Y:S05]  /*7050*/  @P0 BRA `(.L_x_532) ;  /* 0x0000000000300947 */ /* 0x001fea0003800000 */
[----:B------:R-:W0:Y:S02]  /*7060*/  QSPC.E.S P0, RZ, [R2] ;  /* 0x0000000002ff73aa */ /* 0x000e240000000500 */
[----:B0-----:R-:W-:Y:S05]  /*7070*/  @!P0 BRA `(.L_x_533) ;  /* 0x00000000001c8947 */ /* 0x001fea0003800000 */
[----:B------:R-:W-:-:S07]  /*7080*/  MOV R0, R2 ;  /* 0x0000000200007202 */ /* 0x000fce0000000f00 */
.L_x_534:
[----:B------:R-:W0:Y:S02]  /*7090*/  LDS R2, [R0] ;  /* 0x0000000000027984 */ /* 0x000e240000000800 */
[----:B0-----:R-:W-:-:S06]  /*70a0*/  HADD2 R3, R2, R48 ;  /* 0x0000003002037230 */ /* 0x001fcc0000000000 */
[----:B------:R-:W0:Y:S02]  /*70b0*/  ATOMS.CAST.SPIN R3, [R0], R2, R3 ;  /* 0x000000020003738d */ /* 0x000e240001800003 */
[----:B0-----:R-:W-:-:S13]  /*70c0*/  ISETP.EQ.U32.AND P0, PT, R3, 0x1, PT ;  /* 0x000000010300780c */ /* 0x001fda0003f02070 */
[----:B------:R-:W-:Y:S05]  /*70d0*/  @!P0 BRA `(.L_x_534) ;  /* 0xfffffffc00ec8947 */ /* 0x000fea000383ffff */
[----:B------:R-:W-:Y:S05]  /*70e0*/  BRA `(.L_x_532) ;  /* 0x00000000000c7947 */ /* 0x000fea0003800000 */
.L_x_533:
[----:B------:R-:W2:Y:S02]  /*70f0*/  LD.E R0, desc[UR10][R2.64] ;  /* 0x0000000a02007980 */ /* 0x000ea4000c101900 */
[----:B--2---:R-:W-:-:S05]  /*7100*/  IADD3 R5, R48, R0, RZ ;  /* 0x0000000030057210 */ /* 0x004fca0007ffe0ff */
[----:B------:R0:W-:Y:S02]  /*7110*/  ST.E desc[UR10][R2.64], R5 ;  /* 0x0000000502007985 */ /* 0x0001e4000c10190a */
.L_x_532:
[----:B------:R-:W-:Y:S05]  /*7120*/  BSYNC B0 ;  /* 0x0000000000007941 */ /* 0x000fea0003800000 */
.L_x_531:
        /* <DEDUP_REMOVED lines=11> */
.L_x_538:
[----:B------:R-:W0:Y:S02]  /*71e0*/  LDS R2, [R0] ;  /* 0x0000000000027984 */ /* 0x000e240000000800 */
[----:B0-----:R-:W-:-:S10]  /*71f0*/  HFMA2.MMA R3, R2, 1, 1, R43 ;  /* 0x3c003c0002037835 */ /* 0x001fd4000000002b */
[----:B------:R-:W0:Y:S02]  /*7200*/  ATOMS.CAST.SPIN R3, [R0], R2, R3 ;  /* 0x000000020003738d */ /* 0x000e240001800003 */
[----:B0-----:R-:W-:-:S13]  /*7210*/  ISETP.EQ.U32.AND P0, PT, R3, 0x1, PT ;  /* 0x000000010300780c */ /* 0x001fda0003f02070 */
[----:B------:R-:W-:Y:S05]  /*7220*/  @!P0 BRA `(.L_x_538) ;  /* 0xfffffffc00ec8947 */ /* 0x000fea000383ffff */
[----:B------:R-:W-:Y:S05]  /*7230*/  BRA `(.L_x_536) ;  /* 0x00000000000c7947 */ /* 0x000fea0003800000 */
.L_x_537:
[----:B------:R-:W2:Y:S02]  /*7240*/  LD.E R0, desc[UR10][R4.64] ;  /* 0x0000000a04007980 */ /* 0x000ea4000c101900 */
[----:B--2---:R-:W-:-:S05]  /*7250*/  IADD3 R3, R43, R0, RZ ;  /* 0x000000002b037210 */ /* 0x004fca0007ffe0ff */
[----:B------:R0:W-:Y:S02]  /*7260*/  ST.E desc[UR10][R4.64], R3 ;  /* 0x0000000304007985 */ /* 0x0001e4000c10190a */
.L_x_536:
[----:B------:R-:W-:Y:S05]  /*7270*/  BSYNC B0 ;  /* 0x0000000000007941 */ /* 0x000fea0003800000 */
.L_x_535:
[----:B------:R-:W-:-:S04]  /*7280*/  IADD3 R2, P0, R6, UR4, RZ ;  /* 0x0000000406027c10 */ /* 0x000fc8000ff1e0ff */
[----:B0-----:R-:W-:-:S08]  /*7290*/  IADD3.X R3, R7, UR5, RZ, P0, !PT ;  /* 0x0000000507037c10 */ /* 0x001fd000087fe4ff */
[----:B------:R0:W-:Y:S01]  /*72a0*/  ATOM.E.ADD.F16x2.RN.STRONG.GPU P0, RZ, desc[UR10][R2.64], R86 ;  /* 0x0000005602ff79a2 */ /* 0x0001e2000810e1ca */
[----:B------:R-:W-:Y:S04]  /*72b0*/  BSSY B0, `(.L_x_539) ;  /* 0x0000010000007945 */ /* 0x000fe80003800000 */
[----:B0-----:R-:W-:Y:S05]  /*72c0*/  @P0 BRA `(.L_x_540) ;  /* 0x0000000000380947 */ /* 0x001fea0003800000 */
[----:B------:R-:W0:Y:S02]  /*72d0*/  QSPC.E.S P0, RZ, [R2] ;  /* 0x0000000002ff73aa */ /* 0x000e240000000500 */
[----:B0-----:R-:W-:Y:S05]  /*72e0*/  @!P0 BRA `(.L_x_541) ;  /* 0x0000000000248947 */ /* 0x001fea0003800000 */
[----:B------:R-:W-:Y:S01]  /*72f0*/  BSSY B1, `(.L_x_542) ;  /* 0x0000007000017945 */ /* 0x000fe20003800000 */
[----:B------:R-:W-:-:S07]  /*7300*/  MOV R0, R2 ;  /* 0x0000000200007202 */ /* 0x000fce0000000f00 */
.L_x_543:
[----:B------:R-:W0:Y:S02]  /*7310*/  LDS R2, [R0] ;  /* 0x0000000000027984 */ /* 0x000e240000000800 */
[----:B0-----:R-:W-:-:S06]  /*7320*/  HADD2 R3, R2, R86 ;  /* 0x0000005602037230 */ /* 0x001fcc0000000000 */
[----:B------:R-:W0:Y:S02]  /*7330*/  ATOMS.CAST.SPIN R3, [R0], R2, R3 ;  /* 0x000000020003738d */ /* 0x000e240001800003 */
[----:B0-----:R-:W-:-:S13]  /*7340*/  ISETP.EQ.U32.AND P0, PT, R3, 0x1, PT ;  /* 0x000000010300780c */ /* 0x001fda0003f02070 */
[----:B------:R-:W-:Y:S05]  /*7350*/  @!P0 BRA `(.L_x_543) ;  /* 0xfffffffc00ec8947 */ /* 0x000fea000383ffff */
[----:B------:R-:W-:Y:S05]  /*7360*/  BSYNC B1 ;  /* 0x0000000000017941 */ /* 0x000fea0003800000 */
.L_x_542:
[----:B------:R-:W-:Y:S05]  /*7370*/  BRA `(.L_x_540) ;  /* 0x00000000000c7947 */ /* 0x000fea0003800000 */
.L_x_541:
[----:B------:R-:W2:Y:S02]  /*7380*/  LD.E R0, desc[UR10][R2.64] ;  /* 0x0000000a02007980 */ /* 0x000ea4000c101900 */
[----:B--2---:R-:W-:-:S05]  /*7390*/  IADD3 R7, R86, R0, RZ ;  /* 0x0000000056077210 */ /* 0x004fca0007ffe0ff */
[----:B------:R0:W-:Y:S02]  /*73a0*/  ST.E desc[UR10][R2.64], R7 ;  /* 0x0000000702007985 */ /* 0x0001e4000c10190a */
.L_x_540:
[----:B------:R-:W-:Y:S05]  /*73b0*/  BSYNC B0 ;  /* 0x0000000000007941 */ /* 0x000fea0003800000 */
.L_x_539:
        /* <DEDUP_REMOVED lines=9> */
[----:B------:R-:W-:-:S07]  /*7450*/  MOV R0, R2 ;  /* 0x0000000200007202 */ /* 0x000fce0000000f00 */
.L_x_547:
[----:B------:R-:W0:Y:S02]  /*7460*/  LDS R2, [R0] ;  /* 0x0000000000027984 */ /* 0x000e240000000800 */
[----:B0-----:R-:W-:-:S10]  /*7470*/  HFMA2.MMA R3, R2, 1, 1, R79 ;  /* 0x3c003c0002037835 */ /* 0x001fd4000000004f */
[----:B------:R-:W0:Y:S02]  /*7480*/  ATOMS.CAST.SPIN R3, [R0], R2, R3 ;  /* 0x000000020003738d */ /* 0x000e240001800003 */
[----:B0-----:R-:W-:-:S13]  /*7490*/  ISETP.EQ.U32.AND P0, PT, R3, 0x1, PT ;  /* 0x000000010300780c */ /* 0x001fda0003f02070 */
[----:B------:R-:W-:Y:S05]  /*74a0*/  @!P0 BRA `(.L_x_547) ;  /* 0xfffffffc00ec8947 */ /* 0x000fea000383ffff */
[----:B------:R-:W-:Y:S05]  /*74b0*/  BRA `(.L_x_545) ;  /* 0x00000000000c7947 */ /* 0x000fea0003800000 */
.L_x_546:
[----:B------:R-:W2:Y:S02]  /*74c0*/  LD.E R0, desc[UR10][R2.64] ;  /* 0x0000000a02007980 */ /* 0x000ea4000c101900 */
[----:B--2---:R-:W-:-:S05]  /*74d0*/  IADD3 R7, R79, R0, RZ ;  /* 0x000000004f077210 */ /* 0x004fca0007ffe0ff */
[----:B------:R0:W-:Y:S02]  /*74e0*/  ST.E desc[UR10][R2.64], R7 ;  /* 0x0000000702007985 */ /* 0x0001e4000c10190a */
.L_x_545:
[----:B------:R-:W-:Y:S05]  /*74f0*/  BSYNC B0 ;  /* 0x0000000000007941 */ /* 0x000fea0003800000 */
.L_x_544:
[----:B0-----:R-:W-:-:S04]  /*7500*/  IADD3 R2, P0, R4, UR4, RZ ;  /* 0x0000000404027c10 */ /* 0x001fc8000ff1e0ff */
[----:B------:R-:W-:-:S08]  /*7510*/  IADD3.X R3, R5, UR5, RZ, P0, !PT ;  /* 0x0000000505037c10 */ /* 0x000fd000087fe4ff */
[----:B------:R0:W-:Y:S02]  /*7520*/  ATOM.E.ADD.F16x2.RN.STRONG.GPU P0, RZ, desc[UR10][R2.64], R80 ;  /* 0x0000005002ff79a2 */ /* 0x0001e4000810e1ca */
[----:B0-----:R-:W-:Y:S05]  /*7530*/  @P0 EXIT ;  /* 0x000000000000094d */ /* 0x001fea0003800000 */
[----:B------:R-:W0:Y:S02]  /*7540*/  QSPC.E.S P0, RZ, [R2] ;  /* 0x0000000002ff73aa */ /* 0x000e240000000500 */
[----:B0-----:R-:W-:Y:S05]  /*7550*/  @!P0 BRA `(.L_x_548) ;  /* 0x00000000001c8947 */ /* 0x001fea0003800000 */
[----:B------:R-:W-:-:S07]  /*7560*/  MOV R0, R2 ;  /* 0x0000000200007202 */ /* 0x000fce0000000f00 */
.L_x_549:
[----:B------:R-:W0:Y:S02]  /*7570*/  LDS R2, [R0] ;  /* 0x0000000000027984 */ /* 0x000e240000000800 */
[----:B0-----:R-:W-:-:S06]  /*7580*/  HADD2 R3, R2, R80 ;  /* 0x0000005002037230 */ /* 0x001fcc0000000000 */
[----:B------:R-:W0:Y:S02]  /*7590*/  ATOMS.CAST.SPIN R3, [R0], R2, R3 ;  /* 0x000000020003738d */ /* 0x000e240001800003 */
[----:B0-----:R-:W-:-:S13]  /*75a0*/  ISETP.EQ.U32.AND P0, PT, R3, 0x1, PT ;  /* 0x000000010300780c */ /* 0x001fda0003f02070 */
[----:B------:R-:W-:Y:S05]  /*75b0*/  @!P0 BRA `(.L_x_549) ;  /* 0xfffffffc00ec8947 */ /* 0x000fea000383ffff */
[----:B------:R-:W-:Y:S05]  /*75c0*/  EXIT ;  /* 0x000000000000794d */ /* 0x000fea0003800000 */
.L_x_548:
[----:B------:R-:W2:Y:S02]  /*75d0*/  LD.E R0, desc[UR10][R2.64] ;  /* 0x0000000a02007980 */ /* 0x000ea4000c101900 */
[----:B--2---:R-:W-:-:S05]  /*75e0*/  IADD3 R5, R80, R0, RZ ;  /* 0x0000000050057210 */ /* 0x004fca0007ffe0ff */
[----:B------:R-:W-:Y:S01]  /*75f0*/  ST.E desc[UR10][R2.64], R5 ;  /* 0x0000000502007985 */ /* 0x000fe2000c10190a */
[----:B------:R-:W-:Y:S05]  /*7600*/  EXIT ;  /* 0x000000000000794d */ /* 0x000fea0003800000 */
.L_x_550:
        /* <DEDUP_REMOVED lines=15> */
.L_x_1818:


//--------------------- .text._ZN4vllm4gptq33gemm_half_q_half_gptq_3bit_kernelILb1ELi8EEEvPK6__halfPKjS6_S4_PS2_iiiibPKi --------------------------
	.section	.text._ZN4vllm4gptq33gemm_half_q_half_gptq_3bit_kernelILb1ELi8EEEvPK6__halfPKjS6_S4_PS2_iiiibPKi,"ax",@progbits
	.align	128
        .global         _ZN4vllm4gptq33gemm_half_q_half_gptq_3bit_kernelILb1ELi8EEEvPK6__halfPKjS6_S4_PS2_iiiibPKi
        .type           _ZN4vllm4gptq33gemm_half_q_half_gptq_3bit_kernelILb1ELi8EEEvPK6__halfPKjS6_S4_PS2_iiiibPKi,@function
        .size           _ZN4vllm4gptq33gemm_half_q_half_gptq_3bit_kernelILb1ELi8EEEvPK6__halfPKjS6_S4_PS2_iiiibPKi,(.L_x_1819 - _ZN4vllm4gptq33gemm_half_q_half_gptq_3bit_kernelILb1ELi8EEEvPK6__halfPKjS6_S4_PS2_iiiibPKi)
        .other          _ZN4vllm4gptq33gemm_half_q_half_gptq_3bit_kernelILb1ELi8EEEvPK6__halfPKjS6_S4_PS2_iiiibPKi,@"STO_CUDA_ENTRY STV_DEFAULT"
_ZN4vllm4gptq33gemm_half_q_half_gptq_3bit_kernelILb1ELi8EEEvPK6__halfPKjS6_S4_PS2_iiiibPKi:
.text._ZN4vllm4gptq33gemm_half_q_half_gptq_3bit_kernelILb1ELi8EEEvPK6__halfPKjS6_S4_PS2_iiiibPKi:
        /* <DEDUP_REMOVED lines=28> */
[----:B------:R-:W-:-:S05]  /*01c0*/  LEA.HI.X R17, R0, UR11, RZ, 0x2, P0 ;  /* 0x0000000b00117c11 */ /* 0x000fca00080f14ff */
[----:B------:R-:W2:Y:S02]  /*01d0*/  LDG.E.CONSTANT R16, desc[UR8][R16.64] ;  /* 0x0000000810107981 */ /* 0x000ea4000c1e9900 */
[----:B--2---:R-:W-:-:S04]  /*01e0*/  IADD3 R3, P0, R3, R16, RZ ;  /* 0x0000001003037210 */ /* 0x004fc80007f1e0ff */
[----:B------:R-:W-:Y:S02]  /*01f0*/  LEA.HI.X.SX32 R0, R16, R5, 0x1, P0 ;  /* 0x0000000510007211 */ /* 0x000fe400000f0eff */
[----:B------:R-:W-:-:S04]  /*0200*/  LEA R2, P0, R3, UR4, 0x1 ;  /* 0x0000000403027c11 */ /* 0x000fc8000f8008ff */
[----:B------:R-:W-:-:S03]  /*0210*/  LEA.HI.X R3, R3, UR5, R0, 0x1, P0 ;  /* 0x0000000503037c11 */ /* 0x000fc600080f0c00 */
[C---:B------:R-:W-:Y:S02]  /*0220*/  IMAD.WIDE R4, R21.reuse, 0x2, R2 ;  /* 0x0000000215047825 */ /* 0x040fe400078e0202 */
[----:B------:R-:W2:Y:S02]  /*0230*/  LDG.E.U16.CONSTANT R2, desc[UR8][R2.64] ;  /* 0x0000000802027981 */ /* 0x000ea4000c1e9500 */
[C---:B------:R-:W-:Y:S02]  /*0240*/  IMAD.WIDE R6, R21.reuse, 0x2, R4 ;  /* 0x0000000215067825 */ /* 0x040fe400078e0204 */
[----:B------:R-:W3:Y:S02]  /*0250*/  LDG.E.U16.CONSTANT R4, desc[UR8][R4.64] ;  /* 0x0000000804047981 */ /* 0x000ee4000c1e9500 */
[C---:B------:R-:W-:Y:S02]  /*0260*/  IMAD.WIDE R8, R21.reuse, 0x2, R6 ;  /* 0x0000000215087825 */ /* 0x040fe400078e0206 */
[----:B------:R-:W4:Y:S02]  /*0270*/  LDG.E.U16.CONSTANT R6, desc[UR8][R6.64] ;  /* 0x0000000806067981 */ /* 0x000f24000c1e9500 */
[----:B------:R-:W-:-:S02]  /*0280*/  IMAD.WIDE R10, R21, 0x2, R8 ;  /* 0x00000002150a7825 */ /* 0x000fc400078e0208 */
[----:B------:R-:W5:Y:S02]  /*0290*/  LDG.E.U16.CONSTANT R8, desc[UR8][R8.64] ;  /* 0x0000000808087981 */ /* 0x000f64000c1e9500 */
[C---:B------:R-:W-:Y:S02]  /*02a0*/  IMAD.WIDE R14, R21.reuse, 0x2, R10 ;  /* 0x00000002150e7825 */ /* 0x040fe400078e020a */
[----:B------:R-:W5:Y:S02]  /*02b0*/  LDG.E.U16.CONSTANT R10, desc[UR8][R10.64] ;  /* 0x000000080a0a7981 */ /* 0x000f64000c1e9500 */
[C---:B------:R-:W-:Y:S02]  /*02c0*/  IMAD.WIDE R16, R21.reuse, 0x2, R14 ;  /* 0x0000000215107825 */ /* 0x040fe400078e020e */
[----:B------:R-:W5:Y:S02]  /*02d0*/  LDG.E.U16.CONSTANT R14, desc[UR8][R14.64] ;  /* 0x000000080e0e7981 */ /* 0x000f64000c1e9500 */
[----:B------:R-:W-:-:S02]  /*02e0*/  IMAD.WIDE R18, R21, 0x2, R16 ;  /* 0x0000000215127825 */ /* 0x000fc400078e0210 */
        /* <DEDUP_REMOVED lines=11> */
.L_x_553:
[----:B------:R-:W-:Y:S01]  /*03a0*/  IADD3 R0, P0, R0, R3, RZ ;  /* 0x0000000300007210 */ /* 0x000fe20007f1e0ff */
[----:B------:R-:W-:-:S03]  /*03b0*/  ULDC.64 UR4, c[0x0][0x210] ;  /* 0x0000840000047ab9 */ /* 0x000fc60000000a00 */
[----:B------:R-:W-:Y:S02]  /*03c0*/  IADD3.X R5, RZ, R5, RZ, P0, !PT ;  /* 0x00000005ff057210 */ /* 0x000fe400007fe4ff */
        /* <DEDUP_REMOVED lines=25> */
.L_x_552:
[----:B------:R-:W-:Y:S05]  /*0560*/  BSYNC B0 ;  /* 0x0000000000007941 */ /* 0x000fea0003800000 */
.L_x_551:
[----:B------:R-:W-:Y:S02]  /*0570*/  ULDC UR4, c[0x0][0x23c] ;  /* 0x00008f0000047ab9 */ /* 0x000fe40000000800 */
[----:B------:R-:W-:-:S04]  /*0580*/  MOV R100, UR4 ;  /* 0x0000000400647c02 */ /* 0x000fc80008000f00 */
[----:B------:R-:W-:-:S13]  /*0590*/  ISETP.GE.AND P0, PT, R113, R100, PT ;  /* 0x000000647100720c */ /* 0x000fda0003f06270 */
[----:B------:R-:W-:Y:S05]  /*05a0*/  @P0 EXIT ;  /* 0x000000000000094d */ /* 0x000fea0003800000 */
[----:B01----:R-:W0:Y:S01]  /*05b0*/  LDC R4, c[0x0][0x244] ;  /* 0x00009100ff047b82 */ /* 0x003e220000000800 */
[----:B------:R-:W-:Y:S01]  /*05c0*/  LOP3.LUT R110, R113, 0x1c, RZ, 0xc0, !PT ;  /* 0x0000001c716e7812 */ /* 0x000fe200078ec0ff */
[----:B------:R-:W-:Y:S01]  /*05d0*/  BSSY B0, `(.L_x_554) ;  /* 0x0000076000007945 */ /* 0x000fe20003800000 */
[----:B0-----:R-:W-:-:S04]  /*05e0*/  IABS R5, R4 ;  /* 0x0000000400057213 */ /* 0x001fc80000000000 */
[----:B------:R-:W0:Y:S08]  /*05f0*/  I2F.RP R0, R5 ;  /* 0x0000000500007306 */ /* 0x000e300000209400 */
[----:B0-----:R-:W0:Y:S02]  /*0600*/  MUFU.RCP R0, R0 ;  /* 0x0000000000007308 */ /* 0x001e240000001000 */
[----:B0-----:R-:W-:-:S06]  /*0610*/  IADD3 R2, R0, 0xffffffe, RZ ;  /* 0x0ffffffe00027810 */ /* 0x001fcc0007ffe0ff */
[----:B------:R0:W1:Y:S02]  /*0620*/  F2I.FTZ.U32.TRUNC.NTZ R3, R2 ;  /* 0x0000000200037305 */ /* 0x000064000021f000 */
[----:B0-----:R-:W-:Y:S01]  /*0630*/  HFMA2.MMA R2, -RZ, RZ, 0, 0 ;  /* 0x00000000ff027435 */ /* 0x001fe200000001ff */
[----:B-1----:R-:W-:-:S05]  /*0640*/  IADD3 R6, RZ, -R3, RZ ;  /* 0x80000003ff067210 */ /* 0x002fca0007ffe0ff */
[----:B------:R-:W-:Y:S01]  /*0650*/  IMAD R7, R6, R5, RZ ;  /* 0x0000000506077224 */ /* 0x000fe200078e02ff */
[----:B------:R-:W-:-:S03]  /*0660*/  IABS R6, R21 ;  /* 0x0000001500067213 */ /* 0x000fc60000000000 */
[----:B------:R-:W-:-:S06]  /*0670*/  IMAD.HI.U32 R3, R3, R7, R2 ;  /* 0x0000000703037227 */ /* 0x000fcc00078e0002 */
[----:B------:R-:W-:-:S05]  /*0680*/  IMAD.HI.U32 R3, R3, R6, RZ ;  /* 0x0000000603037227 */ /* 0x000fca00078e00ff */
[----:B------:R-:W-:-:S05]  /*0690*/  IADD3 R0, RZ, -R3, RZ ;  /* 0x80000003ff007210 */ /* 0x000fca0007ffe0ff */
[C---:B------:R-:W-:Y:S01]  /*06a0*/  IMAD R0, R5.reuse, R0, R6 ;  /* 0x0000000005007224 */ /* 0x040fe200078e0206 */
[----:B------:R-:W-:Y:S04]  /*06b0*/  BAR.SYNC.DEFER_BLOCKING 0x0 ;  /* 0x0000000000007b1d */ /* 0x000fe80000010000 */
[----:B------:R-:W-:-:S13]  /*06c0*/  ISETP.GT.U32.AND P2, PT, R5, R0, PT ;  /* 0x000000000500720c */ /* 0x000fda0003f44070 */
[-C--:B------:R-:W-:Y:S02]  /*06d0*/  @!P2 IADD3 R0, R0, -R5.reuse, RZ ;  /* 0x800000050000a210 */ /* 0x080fe40007ffe0ff */
[----:B------:R-:W-:Y:S02]  /*06e0*/  @!P2 IADD3 R3, R3, 0x1, RZ ;  /* 0x000000010303a810 */ /* 0x000fe40007ffe0ff */
[----:B------:R-:W-:Y:S02]  /*06f0*/  ISETP.GE.U32.AND P0, PT, R0, R5, PT ;  /* 0x000000050000720c */ /* 0x000fe40003f06070 */
[----:B------:R-:W-:Y:S02]  /*0700*/  LOP3.LUT R0, R21, R4, RZ, 0x3c, !PT ;  /* 0x0000000415007212 */ /* 0x000fe400078e3cff */
[----:B------:R-:W-:Y:S02]  /*0710*/  ISETP.NE.AND P2, PT, R4, RZ, PT ;  /* 0x000000ff0400720c */ /* 0x000fe40003f45270 */
[----:B------:R-:W-:-:S07]  /*0720*/  ISETP.GE.AND P1, PT, R0, RZ, PT ;  /* 0x000000ff0000720c */ /* 0x000fce0003f26270 */
[----:B------:R-:W-:-:S04]  /*0730*/  @P0 IADD3 R3, R3, 0x1, RZ ;  /* 0x0000000103030810 */ /* 0x000fc80007ffe0ff */
[----:B------:R-:W-:-:S04]  /*0740*/  MOV R106, R3 ;  /* 0x00000003006a7202 */ /* 0x000fc80000000f00 */
        /* <DEDUP_REMOVED lines=11> */
[----:B------:R-:W-:-:S05]  /*0800*/  IMAD.HI.U32 R111, R3, R112, RZ ;  /* 0x00000070036f7227 */ /* 0x000fca00078e00ff */
[----:B------:R-:W-:-:S05]  /*0810*/  IADD3 R3, RZ, -R111, RZ ;  /* 0x8000006fff037210 */ /* 0x000fca0007ffe0ff */
[----:B------:R-:W-:-:S05]  /*0820*/  IMAD R3, R106, R3, R112 ;  /* 0x000000036a037224 */ /* 0x000fca00078e0270 */
[----:B------:R-:W-:-:S13]  /*0830*/  ISETP.GE.U32.AND P1, PT, R3, R106, PT ;  /* 0x0000006a0300720c */ /* 0x000fda0003f26070 */
[----:B------:R-:W-:Y:S02]  /*0840*/  @P1 IADD3 R3, -R106, R3, RZ ;  /* 0x000000036a031210 */ /* 0x000fe40007ffe1ff */
[----:B------:R-:W-:Y:S02]  /*0850*/  @P1 IADD3 R111, R111, 0x1, RZ ;  /* 0x000000016f6f1810 */ /* 0x000fe40007ffe0ff */
[----:B------:R-:W-:Y:S02]  /*0860*/  ISETP.GE.U32.AND P1, PT, R110, 0x5, PT ;  /* 0x000000056e00780c */ /* 0x000fe40003f26070 */
[----:B------:R-:W-:-:S13]  /*0870*/  ISETP.GE.U32.AND P2, PT, R3, R106, PT ;  /* 0x0000006a0300720c */ /* 0x000fda0003f46070 */
[----:B------:R-:W-:Y:S02]  /*0880*/  @P2 IADD3 R111, R111, 0x1, RZ ;  /* 0x000000016f6f2810 */ /* 0x000fe40007ffe0ff */
        /* <DEDUP_REMOVED lines=8> */
[----:B------:R-:W-:Y:S02]  /*0910*/  LEA R4, R113, R113, 0x1 ;  /* 0x0000007171047211 */ /* 0x000fe400078e08ff */
[----:B------:R-:W-:Y:S02]  /*0920*/  ISETP.NE.AND P0, PT, R110, 0x14, PT ;  /* 0x000000146e00780c */ /* 0x000fe40003f05270 */
[----:B------:R-:W-:Y:S02]  /*0930*/  SHF.R.S32.HI R5, RZ, 0x1f, R0 ;  /* 0x0000001fff057819 */ /* 0x000fe40000011400 */
[----:B------:R-:W-:Y:S02]  /*0940*/  SHF.R.S32.HI R7, RZ, 0x1f, R4 ;  /* 0x0000001fff077819 */ /* 0x000fe40000011404 */
[----:B------:R-:W-:-:S02]  /*0950*/  LEA.HI R5, R5, R0, RZ, 0x5 ;  /* 0x0000000005057211 */ /* 0x000fc400078f28ff */
[----:B------:R-:W-:Y:S02]  /*0960*/  LEA.HI R7, R7, R4, RZ, 0x5 ;  /* 0x0000000407077211 */ /* 0x000fe400078f28ff */
[----:B------:R-:W-:Y:S02]  /*0970*/  SHF.R.S32.HI R0, RZ, 0x5, R5 ;  /* 0x00000005ff007819 */ /* 0x000fe40000011405 */
[----:B------:R-:W-:-:S05]  /*0980*/  SHF.R.S32.HI R109, RZ, 0x5, R7 ;  /* 0x00000005ff6d7819 */ /* 0x000fca0000011407 */
[----:B------:R-:W-:-:S04]  /*0990*/  IMAD R5, R0, 0x3, R109 ;  /* 0x0000000300057824 */ /* 0x000fc800078e026d */
[----:B0-----:R-:W-:-:S05]  /*09a0*/  IMAD.WIDE R2, R5, 0x4, R2 ;  /* 0x0000000405027825 */ /* 0x001fca00078e0202 */
[----:B------:R-:W2:Y:S04]  /*09b0*/  @!P0 LDG.E.CONSTANT R0, desc[UR8][R2.64+0x4] ;  /* 0x0000040802008981 */ /* 0x000ea8000c1e9900 */
[----:B------:R-:W3:Y:S01]  /*09c0*/  LDG.E.CONSTANT R7, desc[UR8][R2.64] ;  /* 0x0000000802077981 */ /* 0x000ee2000c1e9900 */
[----:B------:R-:W-:-:S05]  /*09d0*/  @P0 MOV R5, 0x3 ;  /* 0x0000000300050802 */ /* 0x000fca0000000f00 */
[----:B------:R-:W-:Y:S01]  /*09e0*/  @P0 IMAD R102, R110, R5, -0x40 ;  /* 0xffffffc06e660424 */ /* 0x000fe200078e0205 */
[----:B--2---:R-:W-:-:S04]  /*09f0*/  @!P0 SHF.L.U32 R0, R0, 0x4, RZ ;  /* 0x0000000400008819 */ /* 0x004fc800000006ff */
[----:B------:R-:W-:Y:S02]  /*0a00*/  @!P0 LOP3.LUT R0, R0, 0xff0, RZ, 0xc0, !PT ;  /* 0x00000ff000008812 */ /* 0x000fe400078ec0ff */
[----:B---3--:R-:W-:Y:S02]  /*0a10*/  @P0 SHF.R.U32.HI R102, RZ, R102, R7 ;  /* 0x00000066ff660219 */ /* 0x008fe40000011607 */
[----:B------:R-:W-:Y:S01]  /*0a20*/  @!P0 LEA.HI R102, R7, R0, RZ, 0x4 ;  /* 0x0000000007668211 */ /* 0x000fe200078f20ff */
[----:B------:R-:W-:Y:S06]  /*0a30*/  BRA `(.L_x_558) ;  /* 0x0000000000bc7947 */ /* 0x000fec0003800000 */
.L_x_557:
[----:B------:R-:W0:Y:S01]  /*0a40*/  LDC.64 R2, c[0x0][0x220] ;  /* 0x00008800ff027b82 */ /* 0x000e220000000a00 */
[----:B------:R-:W-:Y:S01]  /*0a50*/  IMAD R0, R111, R100, RZ ;  /* 0x000000646f007224 */ /* 0x000fe200078e02ff */
[----:B------:R-:W-:-:S04]  /*0a60*/  LEA R4, R113, R113, 0x1 ;  /* 0x0000007171047211 */ /* 0x000fc800078e08ff */
        /* <DEDUP_REMOVED lines=9> */
[----:B------:R-:W-:-:S10]  /*0b00*/  HFMA2.MMA R5, -RZ, RZ, 0, 1.78813934326171875e-07 ;  /* 0x00000003ff057435 */ /* 0x000fd400000001ff */
[----:B------:R-:W-:-:S05]  /*0b10*/  IMAD R102, R110, R5, -0x20 ;  /* 0xffffffe06e667424 */ /* 0x000fca00078e0205 */
[----:B--2---:R-:W-:Y:S01]  /*0b20*/  SHF.R.U32.HI R102, RZ, R102, R3 ;  /* 0x00000066ff667219 */ /* 0x004fe20000011603 */
[----:B------:R-:W-:Y:S06]  /*0b30*/  BRA `(.L_x_558) ;  /* 0x00000000007c7947 */ /* 0x000fec0003800000 */
.L_x_556:
        /* <DEDUP_REMOVED lines=13> */
[----:B--2---:R-:W-:-:S04]  /*0c10*/  SHF.L.U32 R0, R0, 0x8, RZ ;  /* 0x0000000800007819 */ /* 0x004fc800000006ff */
[----:B------:R-:W-:-:S04]  /*0c20*/  LOP3.LUT R0, R0, 0xf00, RZ, 0xc0, !PT ;  /* 0x00000f0000007812 */ /* 0x000fc800078ec0ff */
[----:B---3--:R-:W-:Y:S01]  /*0c30*/  LEA.HI R102, R5, R0, RZ, 0x8 ;  /* 0x0000000005667211 */ /* 0x008fe200078f40ff */
[----:B------:R-:W-:Y:S06]  /*0c40*/  BRA `(.L_x_558) ;  /* 0x0000000000387947 */ /* 0x000fec0003800000 */
.L_x_555:
        /* <DEDUP_REMOVED lines=12> */
[----:B------:R-:W-:-:S04]  /*0d10*/  LEA R0, R110, R110, 0x1 ;  /* 0x0000006e6e007211 */ /* 0x000fc800078e08ff */
[----:B--2---:R-:W-:-:S07]  /*0d20*/  SHF.R.U32.HI R102, RZ, R0, R3 ;  /* 0x00000000ff667219 */ /* 0x004fce0000011603 */
.L_x_558:
[----:B------:R-:W-:Y:S05]  /*0d30*/  BSYNC B0 ;  /* 0x0000000000007941 */ /* 0x000fea0003800000 */
.L_x_554:
[----:B------:R-:W0:Y:S01]  /*0d40*/  LDC.64 R18, c[0x0][0x228] ;  /* 0x00008a00ff127b82 */ /* 0x000e220000000a00 */
[----:B------:R-:W-:Y:S01]  /*0d50*/  ISETP.GE.AND P0, PT, R112, R115, PT ;  /* 0x000000737000720c */ /* 0x000fe20003f06270 */
[----:B------:R-:W-:Y:S01]  /*0d60*/  IMAD R5, R111, R100, R113 ;  /* 0x000000646f057224 */ /* 0x000fe200078e0271 */
        /* <DEDUP_REMOVED lines=10> */
[----:B------:R-:W-:Y:S01]  /*0e10*/  PRMT R20, RZ, 0x5410, RZ ;  /* 0x00005410ff147816 */ /* 0x000fe200000000ff */
[----:B0-----:R-:W-:Y:S01]  /*0e20*/  IMAD.WIDE R18, R5, 0x2, R18 ;  /* 0x0000000205127825 */ /* 0x001fe200078e0212 */
[----:B------:R-:W-:-:S02]  /*0e30*/  PRMT R5, RZ, 0x5410, RZ ;  /* 0x00005410ff057816 */ /* 0x000fc400000000ff */
[----:B------:R-:W-:Y:S02]  /*0e40*/  PRMT R16, RZ, 0x5410, RZ ;  /* 0x00005410ff107816 */ /* 0x000fe400000000ff */
[----:B------:R-:W-:Y:S02]  /*0e50*/  PRMT R15, RZ, 0x5410, RZ ;  /* 0x00005410ff0f7816 */ /* 0x000fe400000000ff */
[----:B------:R-:W-:Y:S02]  /*0e60*/  PRMT R14, RZ, 0x5410, RZ ;  /* 0x00005410ff0e7816 */ /* 0x000fe400000000ff */
[----:B------:R-:W-:Y:S01]  /*0e70*/  PRMT R13, RZ, 0x5410, RZ ;  /* 0x00005410ff0d7816 */ /* 0x000fe200000000ff */
[----:B------:R-:W-:Y:S06]  /*0e80*/  @P0 BRA `(.L_x_559) ;  /* 0x0000003800bc0947 */ /* 0x000fec0003800000 */
[----:B------:R0:W5:Y:S04]  /*0e90*/  LDG.E.CONSTANT R98, desc[UR8][R18.64] ;  /* 0x0000000812627981 */ /* 0x000168000c1e9900 */
[----:B------:R0:W5:Y:S01]  /*0ea0*/  LDG.E.CONSTANT R97, desc[UR8][R18.64+0x4] ;  /* 0x0000040812617981 */ /* 0x000162000c1e9900 */
[----:B------:R-:W-:Y:S01]  /*0eb0*/  SHF.L.U32 R12, R12, 0x2, RZ ;  /* 0x000000020c0c7819 */ /* 0x000fe200000006ff */
[----:B------:R-:W1:Y:S01]  /*0ec0*/  S2UR UR6, SR_CgaCtaId ;  /* 0x00000000000679c3 */ /* 0x000e620000008800 */
[----:B------:R-:W-:Y:S01]  /*0ed0*/  ULDC.64 UR4, c[0x0][0x218] ;  /* 0x0000860000047ab9 */ /* 0x000fe20000000a00 */
[----:B------:R-:W-:Y:S02]  /*0ee0*/  IADD3 R106, R112, R106, RZ ;  /* 0x0000006a706a7210 */ /* 0x000fe40007ffe0ff */
[----:B------:R-:W-:-:S02]  /*0ef0*/  LOP3.LUT R17, R12, 0x7fffffc, RZ, 0xc0, !PT ;  /* 0x07fffffc0c117812 */ /* 0x000fc400078ec0ff */
[--C-:B------:R-:W-:Y:S02]  /*0f00*/  SHF.R.U32.HI R105, RZ, 0x9, R102.reuse ;  /* 0x00000009ff697819 */ /* 0x100fe40000011666 */
[--C-:B------:R-:W-:Y:S01]  /*0f10*/  SHF.R.U32.HI R104, RZ, 0x6, R102.reuse ;  /* 0x00000006ff687819 */ /* 0x100fe20000011666 */
[----:B------:R-:W-:Y:S01]  /*0f20*/  IMAD R17, R17, R100, RZ ;  /* 0x0000006411117224 */ /* 0x000fe200078e02ff */
[----:B------:R-:W-:Y:S02]  /*0f30*/  SHF.R.U32.HI R103, RZ, 0x3, R102 ;  /* 0x00000003ff677819 */ /* 0x000fe40000011666 */
[----:B------:R-:W-:Y:S02]  /*0f40*/  LEA R99, R110, R110, 0x1 ;  /* 0x0000006e6e637211 */ /* 0x000fe400078e08ff */
[----:B------:R-:W-:Y:S02]  /*0f50*/  LEA R12, R17, R17, 0x1 ;  /* 0x00000011110c7211 */ /* 0x000fe400078e08ff */
[----:B------:R-:W-:-:S02]  /*0f60*/  SHF.R.S32.HI R17, RZ, 0x1f, R113 ;  /* 0x0000001fff117819 */ /* 0x000fc40000011471 */
[----:B------:R-:W-:Y:S02]  /*0f70*/  IADD3 R117, P0, R113, R12, RZ ;  /* 0x0000000c71757210 */ /* 0x000fe40007f1e0ff */
[----:B------:R-:W-:Y:S02]  /*0f80*/  LOP3.LUT R102, R102, 0x7, RZ, 0xc0, !PT ;  /* 0x0000000766667812 */ /* 0x000fe400078ec0ff */
[----:B------:R-:W-:Y:S02]  /*0f90*/  LEA.HI.X.SX32 R12, R12, R17, 0x1, P0 ;  /* 0x000000110c0c7211 */ /* 0x000fe400000f0eff */
[C---:B------:R-:W-:Y:S01]  /*0fa0*/  LEA R116, P0, R117.reuse, UR4, 0x2 ;  /* 0x0000000475747c11 */ /* 0x040fe2000f8010ff */
[----:B------:R-:W-:Y:S01]  /*0fb0*/  ULDC.U8 UR4, c[0x0][0x248] ;  /* 0x0000920000047ab9 */ /* 0x000fe20000000000 */
[----:B------:R-:W-:Y:S01]  /*0fc0*/  PRMT R3, RZ, 0x7610, R3 ;  /* 0x00007610ff037816 */ /* 0x000fe20000000003 */
[----:B------:R-:W-:Y:S01]  /*0fd0*/  UPRMT UR4, UR4, 0x8880, URZ ;  /* 0x0000888004047896 */ /* 0x000fe2000800003f */
[----:B------:R-:W-:Y:S01]  /*0fe0*/  LEA.HI.X R117, R117, UR5, R12, 0x2, P0 ;  /* 0x0000000575757c11 */ /* 0x000fe200080f140c */
[----:B------:R-:W-:Y:S01]  /*0ff0*/  UMOV UR5, 0x400 ;  /* 0x0000040000057882 */ /* 0x000fe20000000000 */
[----:B------:R-:W-:Y:S01]  /*1000*/  LOP3.LUT R105, R105, 0x7, RZ, 0xc0, !PT ;  /* 0x0000000769697812 */ /* 0x000fe200078ec0ff */
[----:B------:R-:W-:Y:S01]  /*1010*/  UISETP.NE.AND UP0, UPT, UR4, URZ, UPT ;  /* 0x0000003f0400728c */ /* 0x000fe2000bf05270 */
[----:B------:R-:W-:Y:S01]  /*1020*/  LOP3.LUT R104, R104, 0x7, RZ, 0xc0, !PT ;  /* 0x0000000768687812 */ /* 0x000fe200078ec0ff */
[----:B-1----:R-:W-:Y:S01]  /*1030*/  ULEA UR4, UR6, UR5, 0x18 ;  /* 0x0000000506047291 */ /* 0x002fe2000f8ec03f */
[----:B------:R-:W-:Y:S01]  /*1040*/  LOP3.LUT R103, R103, 0x7, RZ, 0xc0, !PT ;  /* 0x0000000767677812 */ /* 0x000fe200078ec0ff */
[----:B------:R-:W-:Y:S01]  /*1050*/  USEL UR5, URZ, 0x1, UP0 ;  /* 0x000000013f057887 */ /* 0x000fe20008000000 */
[C---:B------:R-:W-:Y:S01]  /*1060*/  IADD3 R108, R99.reuse, -0x20, RZ ;  /* 0xffffffe0636c7810 */ /* 0x040fe20007ffe0ff */
[----:B------:R-:W-:Y:S01]  /*1070*/  ULDC UR6, c[0x0][0x23c] ;  /* 0x00008f0000067ab9 */ /* 0x000fe20000000800 */
[----:B------:R-:W-:-:S02]  /*1080*/  IADD3 R107, R99, -0x40, RZ ;  /* 0xffffffc0636b7810 */ /* 0x000fc40007ffe0ff */
[----:B0-----:R-:W-:-:S07]  /*1090*/  MOV R101, R106 ;  /* 0x0000006a00657202 */ /* 0x001fce0000000f00 */
.L_x_566:
[----:B------:R-:W-:-:S13]  /*10a0*/  ISETP.NE.AND P0, PT, R112, R101, PT ;  /* 0x000000657000720c */ /* 0x000fda0003f05270 */
[----:B------:R-:W-:Y:S05]  /*10b0*/  @P0 BRA `(.L_x_560) ;  /* 0x0000000000b40947 */ /* 0x000fea0003800000 */
[----:B------:R-:W-:Y:S01]  /*10c0*/  IADD3 R111, R111, 0x1, RZ ;  /* 0x000000016f6f7810 */ /* 0x000fe20007ffe0ff */
[----:B------:R-:W0:Y:S04]  /*10d0*/  LDC.64 R18, c[0x0][0x220] ;  /* 0x00008800ff127b82 */ /* 0x000e280000000a00 */
[----:B------:R-:W-:-:S05]  /*10e0*/  IMAD R12, R111, UR6, RZ ;  /* 0x000000066f0c7c24 */ /* 0x000fca000f8e02ff */
[----:B------:R-:W-:-:S04]  /*10f0*/  SHF.R.S32.HI R17, RZ, 0x1f, R12 ;  /* 0x0000001fff117819 */ /* 0x000fc8000001140c */
[----:B------:R-:W-:-:S04]  /*1100*/  LEA.HI R17, R17, R12, RZ, 0x5 ;  /* 0x0000000c11117211 */ /* 0x000fc800078f28ff */
[----:B------:R-:W-:-:S05]  /*1110*/  SHF.R.S32.HI R12, RZ, 0x5, R17 ;  /* 0x00000005ff0c7819 */ /* 0x000fca0000011411 */
[----:B------:R-:W-:-:S04]  /*1120*/  IMAD R17, R12, 0x3, R109 ;  /* 0x000000030c117824 */ /* 0x000fc800078e026d */
[----:B0-----:R-:W-:-:S05]  /*1130*/  IMAD.WIDE R18, R17, 0x4, R18 ;  /* 0x0000000411127825 */ /* 0x001fca00078e0212 */
[----:B------:R0:W5:Y:S01]  /*1140*/  LDG.E.CONSTANT R17, desc[UR8][R18.64] ;  /* 0x0000000812117981 */ /* 0x000162000c1e9900 */
[----:B------:R-:W-:Y:S04]  /*1150*/  BSSY B0, `(.L_x_561) ;  /* 0x0000016000007945 */ /* 0x000fe80003800000 */
[----:B------:R-:W-:Y:S05]  /*1160*/  @!P1 BRA `(.L_x_562) ;  /* 0x00000000004c9947 */ /* 0x000fea0003800000 */
[----:B------:R-:W-:-:S13]  /*1170*/  ISETP.NE.AND P0, PT, R110, 0x8, PT ;  /* 0x000000086e00780c */ /* 0x000fda0003f05270 */
[----:B------:R-:W-:Y:S05]  /*1180*/  @!P0 BRA `(.L_x_563) ;  /* 0x0000000000308947 */ /* 0x000fea0003800000 */
[----:B------:R-:W-:-:S13]  /*1190*/  ISETP.GE.U32.AND P0, PT, R110, 0x11, PT ;  /* 0x000000116e00780c */ /* 0x000fda0003f06070 */
[----:B------:R-:W-:Y:S05]  /*11a0*/  @!P0 BRA `(.L_x_564) ;  /* 0x0000000000208947 */ /* 0x000fea0003800000 */
[----:B------:R-:W-:-:S13]  /*11b0*/  ISETP.NE.AND P0, PT, R110, 0x14, PT ;  /* 0x000000146e00780c */ /* 0x000fda0003f05270 */
[----:B-----5:R-:W-:Y:S01]  /*11c0*/  @P0 SHF.R.U32.HI R12, RZ, R107, R17 ;  /* 0x0000006bff0c0219 */ /* 0x020fe20000011611 */
[----:B------:R-:W-:Y:S06]  /*11d0*/  @P0 BRA `(.L_x_565) ;  /* 0x0000000000340947 */ /* 0x000fec0003800000 */
[----:B0-----:R-:W2:Y:S02]  /*11e0*/  LDG.E.CONSTANT R18, desc[UR8][R18.64+0x4] ;  /* 0x0000040812127981 */ /* 0x001ea4000c1e9900 */
[----:B--2---:R-:W-:-:S04]  /*11f0*/  SHF.L.U32 R12, R18, 0x4, RZ ;  /* 0x00000004120c7819 */ /* 0x004fc800000006ff */
[----:B------:R-:W-:-:S04]  /*1200*/  LOP3.LUT R12, R12, 0xff0, RZ, 0xc0, !PT ;  /* 0x00000ff00c0c7812 */ /* 0x000fc800078ec0ff */
[----:B------:R-:W-:Y:S01]  /*1210*/  LEA.HI R12, R17, R12, RZ, 0x4 ;  /* 0x0000000c110c7211 */ /* 0x000fe200078f20ff */
[----:B------:R-:W-:Y:S06]  /*1220*/  BRA `(.L_x_565) ;  /* 0x0000000000207947 */ /* 0x000fec0003800000 */
.L_x_564:
[----:B-----5:R-:W-:Y:S01]  /*1230*/  SHF.R.U32.HI R12, RZ, R108, R17 ;  /* 0x0000006cff0c7219 */ /* 0x020fe20000011611 */
[----:B------:R-:W-:Y:S06]  /*1240*/  BRA `(.L_x_565) ;  /* 0x0000000000187947 */ /* 0x000fec0003800000 */
.L_x_563:
[----:B------:R-:W2:Y:S02]  /*1250*/  LDG.E.CONSTANT R12, desc[UR8][R18.64+0x4] ;  /* 0x00000408120c7981 */ /* 0x000ea4000c1e9900 */
[----:B--2---:R-:W-:-:S04]  /*1260*/  SHF.L.U32 R12, R12, 0x8, RZ ;  /* 0x000000080c0c7819 */ /* 0x004fc800000006ff */
[----:B------:R-:W-:-:S04]  /*1270*/  LOP3.LUT R12, R12, 0xf00, RZ, 0xc0, !PT ;  /* 0x00000f000c0c7812 */ /* 0x000fc800078ec0ff */
[----:B-----5:R-:W-:Y:S01]  /*1280*/  LEA.HI R12, R17, R12, RZ, 0x8 ;  /* 0x0000000c110c7211 */ /* 0x020fe200078f40ff */
[----:B------:R-:W-:Y:S06]  /*1290*/  BRA `(.L_x_565) ;  /* 0x0000000000047947 */ /* 0x000fec0003800000 */
.L_x_562:
[----:B-----5:R-:W-:-:S07]  /*12a0*/  SHF.R.U32.HI R12, RZ, R99, R17 ;  /* 0x00000063ff0c7219 */ /* 0x020fce0000011611 */
.L_x_565:
[----:B------:R-:W-:Y:S05]  /*12b0*/  BSYNC B0 ;  /* 0x0000000000007941 */ /* 0x000fea0003800000 */
.L_x_561:
[----:B0-----:R-:W0:Y:S01]  /*12c0*/  LDC.64 R18, c[0x0][0x228] ;  /* 0x00008a00ff127b82 */ /* 0x001e220000000a00 */
[----:B------:R-:W-:-:S04]  /*12d0*/  IMAD R17, R111, UR6, R113 ;  /* 0x000000066f117c24 */ /* 0x000fc8000f8e0271 */
[----:B0-----:R-:W-:-:S05]  /*12e0*/  IMAD.WIDE R18, R17, 0x2, R18 ;  /* 0x0000000211127825 */ /* 0x001fca00078e0212 */
[----:B------:R0:W5:Y:S04]  /*12f0*/  LDG.E.CONSTANT R98, desc[UR8][R18.64] ;  /* 0x0000000812627981 */ /* 0x000168000c1e9900 */
[----:B------:R0:W5:Y:S01]  /*1300*/  LDG.E.CONSTANT R97, desc[UR8][R18.64+0x4] ;  /* 0x0000040812617981 */ /* 0x000162000c1e9900 */
[--C-:B------:R-:W-:Y:S02]  /*1310*/  SHF.R.U32.HI R103, RZ, 0x3, R12.reuse ;  /* 0x00000003ff677819 */ /* 0x100fe4000001160c */
[--C-:B------:R-:W-:Y:S02]  /*1320*/  SHF.R.U32.HI R104, RZ, 0x6, R12.reuse ;  /* 0x00000006ff687819 */ /* 0x100fe4000001160c */
[----:B------:R-:W-:Y:S02]  /*1330*/  LOP3.LUT R102, R12, 0x7, RZ, 0xc0, !PT ;  /* 0x000000070c667812 */ /* 0x000fe400078ec0ff */
[----:B------:R-:W-:-:S02]  /*1340*/  SHF.R.U32.HI R12, RZ, 0x9, R12 ;  /* 0x00000009ff0c7819 */ /* 0x000fc4000001160c */
[----:B------:R-:W-:Y:S02]  /*1350*/  MOV R101, R106 ;  /* 0x0000006a00657202 */ /* 0x000fe40000000f00 */
[----:B------:R-:W-:Y:S02]  /*1360*/  LOP3.LUT R103, R103, 0x7, RZ, 0xc0, !PT ;  /* 0x0000000767677812 */ /* 0x000fe400078ec0ff */
[----:B------:R-:W-:Y:S02]  /*1370*/  LOP3.LUT R104, R104, 0x7, RZ, 0xc0, !PT ;  /* 0x0000000768687812 */ /* 0x000fe400078ec0ff */
[----:B0-----:R-:W-:-:S07]  /*1380*/  LOP3.LUT R105, R12, 0x7, RZ, 0xc0, !PT ;  /* 0x000000070c697812 */ /* 0x001fce00078ec0ff */
.L_x_560:
[----:B------:R-:W0:Y:S01]  /*1390*/  LDC R100, c[0x0][0x23c] ;  /* 0x00008f00ff647b82 */ /* 0x000e220000000800 */
[----:B------:R-:W2:Y:S01]  /*13a0*/  LDG.E.128.CONSTANT R24, desc[UR8][R116.64] ;  /* 0x0000000874187981 */ /* 0x000ea2000c1e9d00 */
[----:B0-----:R-:W-:-:S05]  /*13b0*/  IMAD.WIDE R18, R100, 0x4, R116 ;  /* 0x0000000464127825 */ /* 0x001fca00078e0274 */
[----:B------:R0:W3:Y:S01]  /*13c0*/  LDG.E.128.CONSTANT R32, desc[UR8][R18.64] ;  /* 0x0000000812207981 */ /* 0x0000e2000c1e9d00 */
[----:B------:R-:W-:-:S05]  /*13d0*/  IMAD.WIDE R120, R100, 0x4, R18 ;  /* 0x0000000464787825 */ /* 0x000fca00078e0212 */
[----:B------:R-:W4:Y:S01]  /*13e0*/  LDG.E.128.CONSTANT R28, desc[UR8][R120.64] ;  /* 0x00000008781c7981 */ /* 0x000f22000c1e9d00 */
[----:B------:R-:W-:Y:S01]  /*13f0*/  I2F.F16 R12, -0x80 ;  /* 0xffffff80000c7906 */ /* 0x000fe20000200c00 */
[----:B------:R-:W-:Y:S02]  /*1400*/  IADD3 R79, R105, UR5, RZ ;  /* 0x00000005694f7c10 */ /* 0x000fe4000fffe0ff */
[----:B------:R-:W-:Y:S02]  /*1410*/  IADD3 R73, R103, UR5, RZ ;  /* 0x0000000567497c10 */ /* 0x000fe4000fffe0ff */
[----:B------:R-:W-:Y:S02]  /*1420*/  IADD3 R76, R102, UR5, RZ ;  /* 0x00000005664c7c10 */ /* 0x000fe4000fffe0ff */
[----:B------:R-:W-:Y:S01]  /*1430*/  IADD3 R82, R104, UR5, RZ ;  /* 0x0000000568527c10 */ /* 0x000fe2000fffe0ff */
[----:B------:R-:W1:Y:S01]  /*1440*/  I2F.F16 R17, -0x10 ;  /* 0xfffffff000117906 */ /* 0x000e620000200c00 */
[----:B------:R-:W-:-:S02]  /*1450*/  IADD3 R112, R112, 0x20, RZ ;  /* 0x0000002070707810 */ /* 0x000fc40007ffe0ff */
[----:B------:R-:W-:Y:S02]  /*1460*/  IADD3 R106, R106, 0x20, RZ ;  /* 0x000000206a6a7810 */ /* 0x000fe40007ffe0ff */
[----:B------:R-:W-:-:S03]  /*1470*/  ISETP.GE.AND P0, PT, R112, R115, PT ;  /* 0x000000737000720c */ /* 0x000fc60003f06270 */
[----:B------:R0:W0:Y:S01]  /*1480*/  I2F.F16 R94, R79 ;  /* 0x0000004f005e7306 */ /* 0x0000220000200c00 */
[----:B-1----:R-:W-:-:S07]  /*1490*/  PRMT R37, R12, 0x5410, R17 ;  /* 0x000054100c257816 */ /* 0x002fce0000000011 */
[----:B------:R1:W1:Y:S01]  /*14a0*/  I2F.F16 R41, R73 ;  /* 0x0000004900297306 */ /* 0x0002620000200c00 */
[----:B0-----:R-:W-:Y:S01]  /*14b0*/  LOP3.LUT R79, R79, 0xe400, RZ, 0xfc, !PT ;  /* 0x0000e4004f4f7812 */ /* 0x001fe200078efcff */
[----:B------:R-:W-:-:S06]  /*14c0*/  HADD2 R94, R37, -R94.H0_H0 ;  /* 0xa000005e255e7230 */ /* 0x000fcc0000000000 */
[----:B------:R0:W0:Y:S01]  /*14d0*/  I2F.F16 R42, R76 ;  /* 0x0000004c002a7306 */ /* 0x0000220000200c00 */
[----:B-1----:R-:W-:Y:S01]  /*14e0*/  LOP3.LUT R73, R73, 0xe400, RZ, 0xfc, !PT ;  /* 0x0000e40049497812 */ /* 0x002fe200078efcff */
[----:B------:R-:W-:-:S06]  /*14f0*/  HADD2 R41, R37, -R41.H0_H0 ;  /* 0xa000002925297230 */ /* 0x000fcc0000000000 */
[----:B------:R1:W1:Y:S01]  /*1500*/  I2F.F16 R40, R82 ;  /* 0x0000005200287306 */ /* 0x0002620000200c00 */
[----:B0-----:R-:W-:Y:S01]  /*1510*/  LOP3.LUT R76, R76, 0xe400, RZ, 0xfc, !PT ;  /* 0x0000e4004c4c7812 */ /* 0x001fe200078efcff */
[C---:B------:R-:W-:Y:S01]  /*1520*/  HADD2 R42, R37.reuse, -R42.H0_H0 ;  /* 0xa000002a252a7230 */ /* 0x040fe20000000000 */
[----:B-1----:R-:W-:Y:S01]  /*1530*/  LOP3.LUT R82, R82, 0xe400, RZ, 0xfc, !PT ;  /* 0x0000e40052527812 */ /* 0x002fe200078efcff */
[----:B------:R-:W-:Y:S02]  /*1540*/  HADD2 R40, R37, -R40.H0_H0 ;  /* 0xa000002825287230 */ /* 0x000fe40000000000 */
[----:B------:R-:W-:Y:S01]  /*1550*/  LDS.128 R36, [UR4+0x10] ;  /* 0x00001004ff247984 */ /* 0x000fe20008000c00 */
[C---:B--2---:R-:W-:Y:S02]  /*1560*/  LOP3.LUT R12, R24.reuse, 0x70007, RZ, 0xc0, !PT ;  /* 0x00070007180c7812 */ /* 0x044fe400078ec0ff */
[----:B------:R-:W-:Y:S02]  /*1570*/  LOP3.LUT R17, R24, 0x380038, RZ, 0xc0, !PT ;  /* 0x0038003818117812 */ /* 0x000fe400078ec0ff */
[----:B------:R-:W-:-:S02]  /*1580*/  SHF.R.U32.HI R44, RZ, 0x6, R24 ;  /* 0x00000006ff2c7819 */ /* 0x000fc40000011618 */
[----:B------:R-:W-:Y:S02]  /*1590*/  SHF.R.U32.HI R18, RZ, 0xf, R24 ;  /* 0x0000000fff127819 */ /* 0x000fe40000011618 */
[C---:B------:R-:W-:Y:S02]  /*15a0*/  LOP3.LUT R19, R25.reuse, 0x70007, RZ, 0xc0, !PT ;  /* 0x0007000719137812 */ /* 0x040fe400078ec0ff */
[----:B------:R-:W-:Y:S02]  /*15b0*/  LOP3.LUT R21, R25, 0x380038, RZ, 0xc0, !PT ;  /* 0x0038003819157812 */ /* 0x000fe400078ec0ff */
[--C-:B------:R-:W-:Y:S02]  /*15c0*/  SHF.R.U32.HI R24, RZ, 0x6, R25.reuse ;  /* 0x00000006ff187819 */ /* 0x100fe40000011619 */
[----:B------:R-:W-:Y:S02]  /*15d0*/  SHF.R.U32.HI R25, RZ, 0xf, R25 ;  /* 0x0000000fff197819 */ /* 0x000fe40000011619 */
[----:B------:R-:W-:-:S02]  /*15e0*/  LOP3.LUT R46, R26, 0x70007, RZ, 0xc0, !PT ;  /* 0x000700071a2e7812 */ /* 0x000fc400078ec0ff */
[----:B------:R-:W-:Y:S02]  /*15f0*/  LOP3.LUT R47, R26, 0x380038, RZ, 0xc0, !PT ;  /* 0x003800381a2f7812 */ /* 0x000fe400078ec0ff */
[--C-:B------:R-:W-:Y:S02]  /*1600*/  SHF.R.U32.HI R23, RZ, 0x6, R26.reuse ;  /* 0x00000006ff177819 */ /* 0x100fe4000001161a */
[----:B------:R-:W-:Y:S02]  /*1610*/  LOP3.LUT R25, R25, 0x10001, RZ, 0xc0, !PT ;  /* 0x0001000119197812 */ /* 0x000fe400078ec0ff */
[----:B------:R-:W-:Y:S02]  /*1620*/  SHF.R.U32.HI R26, RZ, 0xf, R26 ;  /* 0x0000000fff1a7819 */ /* 0x000fe4000001161a */
[----:B------:R-:W-:Y:S02]  /*1630*/  LOP3.LUT R48, R27, 0x70007, RZ, 0xc0, !PT ;  /* 0x000700071b307812 */ /* 0x000fe400078ec0ff */
[----:B---3--:R-:W-:-:S02]  /*1640*/  LOP3.LUT R55, R32, 0x70007, RZ, 0xc0, !PT ;  /* 0x0007000720377812 */ /* 0x008fc400078ec0ff */
[----:B------:R-:W-:Y:S02]  /*1650*/  LOP3.LUT R52, R32, 0x380038, RZ, 0xc0, !PT ;  /* 0x0038003820347812 */ /* 0x000fe400078ec0ff */
[--C-:B------:R-:W-:Y:S02]  /*1660*/  SHF.R.U32.HI R69, RZ, 0x6, R32.reuse ;  /* 0x00000006ff457819 */ /* 0x100fe40000011620 */
[----:B------:R-:W-:Y:S02]  /*1670*/  SHF.R.U32.HI R75, RZ, 0xe, R32 ;  /* 0x0000000eff4b7819 */ /* 0x000fe40000011620 */
[C---:B------:R-:W-:Y:S02]  /*1680*/  LOP3.LUT R53, R33.reuse, 0x70007, RZ, 0xc0, !PT ;  /* 0x0007000721357812 */ /* 0x040fe400078ec0ff */
        /* <DEDUP_REMOVED lines=10> */
[----:B------:R-:W-:Y:S02]  /*1730*/  SHF.R.U32.HI R74, RZ, 0xe, R35 ;  /* 0x0000000eff4a7819 */ /* 0x000fe40000011623 */
[----:B------:R-:W0:Y:S01]  /*1740*/  LDS.128 R32, [UR4] ;  /* 0x00000004ff207984 */ /* 0x000e220008000c00 */
[----:B------:R-:W-:Y:S02]  /*1750*/  LOP3.LUT R49, R27, 0x380038, RZ, 0xc0, !PT ;  /* 0x003800381b317812 */ /* 0x000fe400078ec0ff */
[--C-:B------:R-:W-:Y:S02]  /*1760*/  SHF.R.U32.HI R45, RZ, 0x6, R27.reuse ;  /* 0x00000006ff2d7819 */ /* 0x100fe4000001161b */
[----:B------:R-:W-:-:S02]  /*1770*/  SHF.R.U32.HI R27, RZ, 0xf, R27 ;  /* 0x0000000fff1b7819 */ /* 0x000fc4000001161b */
[----:B------:R-:W-:Y:S02]  /*1780*/  LOP3.LUT R77, R25, 0x20002, R22, 0xf8, !PT ;  /* 0x00020002194d7812 */ /* 0x000fe400078ef816 */
[----:B------:R-:W-:Y:S02]  /*1790*/  LOP3.LUT R51, R12, 0x64006400, RZ, 0xfc, !PT ;  /* 0x640064000c337812 */ /* 0x000fe400078efcff */
[----:B------:R-:W-:Y:S02]  /*17a0*/  LOP3.LUT R18, R18, 0x10001, RZ, 0xc0, !PT ;  /* 0x0001000112127812 */ /* 0x000fe400078ec0ff */
[----:B------:R-:W-:Y:S01]  /*17b0*/  LOP3.LUT R26, R26, 0x10001, RZ, 0xc0, !PT ;  /* 0x000100011a1a7812 */ /* 0x000fe200078ec0ff */
[----:B------:R-:W-:Y:S01]  /*17c0*/  HADD2 R51, R51, R76.H0_H0 ;  /* 0x2000004c33337230 */ /* 0x000fe20000000000 */
[----:B------:R-:W-:Y:S02]  /*17d0*/  LOP3.LUT R25, R46, 0x64006400, RZ, 0xfc, !PT ;  /* 0x640064002e197812 */ /* 0x000fe400078efcff */
[----:B------:R-:W-:-:S02]  /*17e0*/  LOP3.LUT R12, R44, 0x70007, RZ, 0xc0, !PT ;  /* 0x000700072c0c7812 */ /* 0x000fc400078ec0ff */
[----:B------:R-:W-:Y:S02]  /*17f0*/  LOP3.LUT R27, R27, 0x10001, RZ, 0xc0, !PT ;  /* 0x000100011b1b7812 */ /* 0x000fe400078ec0ff */
[----:B------:R-:W-:Y:S02]  /*1800*/  LOP3.LUT R22, R21, 0x64006400, RZ, 0xfc, !PT ;  /* 0x6400640015167812 */ /* 0x000fe400078efcff */
[----:B------:R-:W-:Y:S02]  /*1810*/  LOP3.LUT R75, R18, 0x20002, R75, 0xf8, !PT ;  /* 0x00020002124b7812 */ /* 0x000fe400078ef84b */
[----:B------:R-:W-:Y:S02]  /*1820*/  LOP3.LUT R43, R26, 0x20002, R43, 0xf8, !PT ;  /* 0x000200021a2b7812 */ /* 0x000fe400078ef82b */
[----:B------:R-:W-:Y:S01]  /*1830*/  LOP3.LUT R21, R12, 0x64006400, RZ, 0xfc, !PT ;  /* 0x640064000c157812 */ /* 0x000fe200078efcff */
[----:B------:R-:W-:Y:S01]  /*1840*/  HADD2 R12, R25, R82.H0_H0 ;  /* 0x20000052190c7230 */ /* 0x000fe20000000000 */
[----:B------:R-:W-:-:S02]  /*1850*/  LOP3.LUT R18, R19, 0x64006400, RZ, 0xfc, !PT ;  /* 0x6400640013127812 */ /* 0x000fc400078efcff */
[----:B------:R-:W-:Y:S02]  /*1860*/  LOP3.LUT R49, R49, 0x64006400, RZ, 0xfc, !PT ;  /* 0x6400640031317812 */ /* 0x000fe400078efcff */
[----:B------:R-:W-:Y:S01]  /*1870*/  LOP3.LUT R26, R23, 0x70007, RZ, 0xc0, !PT ;  /* 0x00070007171a7812 */ /* 0x000fe200078ec0ff */
[----:B------:R-:W-:Y:S01]  /*1880*/  HADD2 R18, R18, R73.H0_H0 ;  /* 0x2000004912127230 */ /* 0x000fe20000000000 */
[----:B------:R-:W-:Y:S02]  /*1890*/  LOP3.LUT R19, R24, 0x70007, RZ, 0xc0, !PT ;  /* 0x0007000718137812 */ /* 0x000fe400078ec0ff */
[----:B------:R-:W-:Y:S02]  /*18a0*/  LOP3.LUT R74, R27, 0x20002, R74, 0xf8, !PT ;  /* 0x000200021b4a7812 */ /* 0x000fe400078ef84a */
[----:B------:R-:W-:Y:S01]  /*18b0*/  LOP3.LUT R48, R48, 0x64006400, RZ, 0xfc, !PT ;  /* 0x6400640030307812 */ /* 0x000fe200078efcff */
[----:B0-----:R-:W-:Y:S01]  /*18c0*/  HFMA2.MMA R25, R51, R32, RZ ;  /* 0x0000002033197235 */ /* 0x001fe200000000ff */
[----:B------:R-:W-:-:S02]  /*18d0*/  LOP3.LUT R17, R17, 0x64006400, RZ, 0xfc, !PT ;  /* 0x6400640011117812 */ /* 0x000fc400078efcff */
[----:B------:R-:W-:Y:S02]  /*18e0*/  LOP3.LUT R27, R47, 0x64006400, RZ, 0xfc, !PT ;  /* 0x640064002f1b7812 */ /* 0x000fe400078efcff */
[----:B------:R-:W-:Y:S02]  /*18f0*/  LOP3.LUT R50, R45, 0x70007, RZ, 0xc0, !PT ;  /* 0x000700072d327812 */ /* 0x000fe400078ec0ff */
[----:B------:R-:W-:Y:S01]  /*1900*/  LOP3.LUT R47, R26, 0x64006400, RZ, 0xfc, !PT ;  /* 0x640064001a2f7812 */ /* 0x000fe200078efcff */
[----:B------:R-:W-:Y:S01]  /*1910*/  HFMA2 R26, R49, 0.125, 0.125, R94.H0_H0 ;  /* 0x30003000311a7831 */ /* 0x000fe2000004005e */
[----:B------:R-:W-:Y:S01]  /*1920*/  LOP3.LUT R46, R19, 0x64006400, RZ, 0xfc, !PT ;  /* 0x64006400132e7812 */ /* 0x000fe200078efcff */
[----:B------:R-:W-:Y:S01]  /*1930*/  HFMA2 R19, R22, 0.125, 0.125, R41.H0_H0 ;  /* 0x3000300016137831 */ /* 0x000fe20000040029 */
[----:B------:R-:W-:Y:S01]  /*1940*/  HFMA2.MMA R49, R12, R32, RZ ;  /* 0x000000200c317235 */ /* 0x000fe200000000ff */
[----:B------:R-:W-:Y:S01]  /*1950*/  LOP3.LUT R62, R50, 0x64006400, RZ, 0xfc, !PT ;  /* 0x64006400323e7812 */ /* 0x000fe200078efcff */
[----:B------:R-:W-:Y:S01]  /*1960*/  HADD2 R22, R48, R79.H0_H0 ;  /* 0x2000004f30167230 */ /* 0x000fe20000000000 */
[----:B------:R-:W-:Y:S01]  /*1970*/  LOP3.LUT R61, R45, 0x380038, RZ, 0xc0, !PT ;  /* 0x003800382d3d7812 */ /* 0x000fe200078ec0ff */
[----:B------:R-:W-:Y:S01]  /*1980*/  HFMA2 R50, R17, 0.125, 0.125, R42.H0_H0 ;  /* 0x3000300011327831 */ /* 0x000fe2000004002a */
[----:B------:R-:W-:Y:S01]  /*1990*/  LOP3.LUT R55, R55, 0x64006400, RZ, 0xfc, !PT ;  /* 0x6400640037377812 */ /* 0x000fe200078efcff */
[----:B------:R-:W-:Y:S01]  /*19a0*/  HFMA2 R27, R27, 0.125, 0.125, R40.H0_H0 ;  /* 0x300030001b1b7831 */ /* 0x000fe20000040028 */
[----:B------:R-:W-:Y:S01]  /*19b0*/  LOP3.LUT R61, R61, 0x64006400, RZ, 0xfc, !PT ;  /* 0x640064003d3d7812 */ /* 0x000fe200078efcff */
[-C--:B------:R-:W-:Y:S01]  /*19c0*/  HFMA2 R17, R18, R32.reuse, RZ.H0_H0 ;  /* 0x0000002012117231 */ /* 0x080fe200000400ff */
[----:B------:R-:W-:Y:S01]  /*19d0*/  LOP3.LUT R57, R57, 0x64006400, RZ, 0xfc, !PT ;  /* 0x6400640039397812 */ /* 0x000fe200078efcff */
[----:B------:R-:W-:Y:S01]  /*19e0*/  HFMA2 R60, R22, R32, RZ.H0_H0 ;  /* 0x00000020163c7231 */ /* 0x000fe200000400ff */
[-C--:B------:R-:W-:Y:S01]  /*19f0*/  HFMA2.MMA R32, R50, R33.reuse, R25 ;  /* 0x0000002132207235 */ /* 0x080fe20000000019 */
[-C--:B------:R-:W-:Y:S01]  /*1a00*/  HFMA2 R48, R19, R33.reuse, R17 ;  /* 0x0000002113307231 */ /* 0x080fe20000000011 */
[----:B------:R-:W-:Y:S01]  /*1a10*/  HFMA2.MMA R49, R27, R33, R49 ;  /* 0x000000211b317235 */ /* 0x000fe20000000031 */
[----:B------:R-:W-:Y:S01]  /*1a20*/  HFMA2 R33, R26, R33, R60 ;  /* 0x000000211a217231 */ /* 0x000fe2000000003c */
[----:B----4-:R-:W-:Y:S01]  /*1a30*/  SHF.R.U32.HI R88, RZ, 0x6, R30 ;  /* 0x00000006ff587819 */ /* 0x010fe2000001161e */
[----:B------:R-:W-:-:S02]  /*1a40*/  HADD2 R60, R21, R76.H0_H0 ;  /* 0x2000004c153c7230 */ /* 0x000fc40000000000 */
[----:B------:R-:W-:Y:S02]  /*1a50*/  HADD2 R17, R47, R82.H0_H0 ;  /* 0x200000522f117230 */ /* 0x000fe40000000000 */
[----:B------:R-:W-:Y:S01]  /*1a60*/  HADD2 R21, R46, R73.H0_H0 ;  /* 0x200000492e157230 */ /* 0x000fe20000000000 */
[C---:B------:R-:W-:Y:S01]  /*1a70*/  LOP3.LUT R46, R23.reuse, 0x1c001c0, RZ, 0xc0, !PT ;  /* 0x01c001c0172e7812 */ /* 0x040fe200078ec0ff */
[----:B------:R-:W-:Y:S01]  /*1a80*/  HADD2 R25, R62, R79.H0_H0 ;  /* 0x2000004f3e197230 */ /* 0x000fe20000000000 */
[-C--:B------:R-:W-:Y:S01]  /*1a90*/  HFMA2.MMA R63, R60, R34.reuse, R32 ;  /* 0x000000223c3f7235 */ /* 0x080fe20000000020 */
[-C--:B------:R-:W-:Y:S01]  /*1aa0*/  HFMA2 R64, R21, R34.reuse, R48 ;  /* 0x0000002215407231 */ /* 0x080fe20000000030 */
[----:B------:R-:W-:Y:S01]  /*1ab0*/  HFMA2.MMA R65, R17, R34, R49 ;  /* 0x0000002211417235 */ /* 0x000fe20000000031 */
[----:B------:R-:W-:Y:S01]  /*1ac0*/  HFMA2 R66, R25, R34, R33 ;  /* 0x0000002219427231 */ /* 0x000fe20000000021 */
[----:B------:R-:W-:Y:S01]  /*1ad0*/  LOP3.LUT R34, R23, 0x380038, RZ, 0xc0, !PT ;  /* 0x0038003817227812 */ /* 0x000fe200078ec0ff */
[----:B------:R-:W-:Y:S01]  /*1ae0*/  HADD2 R55, R55, R76.H0_H0 ;  /* 0x2000004c37377230 */ /* 0x000fe20000000000 */
[----:B------:R-:W-:Y:S01]  /*1af0*/  LOP3.LUT R32, R44, 0x380038, RZ, 0xc0, !PT ;  /* 0x003800382c207812 */ /* 0x000fe200078ec0ff */
[----:B------:R-:W-:Y:S01]  /*1b00*/  HFMA2 R57, R57, 0.125, 0.125, R40.H0_H0 ;  /* 0x3000300039397831 */ /* 0x000fe20000040028 */
[----:B------:R-:W-:-:S02]  /*1b10*/  LOP3.LUT R33, R24, 0x380038, RZ, 0xc0, !PT ;  /* 0x0038003818217812 */ /* 0x000fc400078ec0ff */
[----:B------:R-:W-:Y:S02]  /*1b20*/  LOP3.LUT R44, R44, 0x1c001c0, RZ, 0xc0, !PT ;  /* 0x01c001c02c2c7812 */ /* 0x000fe400078ec0ff */
[----:B------:R-:W-:Y:S02]  /*1b30*/  LOP3.LUT R24, R24, 0x1c001c0, RZ, 0xc0, !PT ;  /* 0x01c001c018187812 */ /* 0x000fe400078ec0ff */
[----:B------:R-:W-:Y:S02]  /*1b40*/  LOP3.LUT R23, R34, 0x64006400, RZ, 0xfc, !PT ;  /* 0x6400640022177812 */ /* 0x000fe400078efcff */
[----:B------:R-:W-:Y:S02]  /*1b50*/  LOP3.LUT R62, R45, 0x1c001c0, RZ, 0xc0, !PT ;  /* 0x01c001c02d3e7812 */ /* 0x000fe400078ec0ff */
[----:B------:R-:W-:Y:S02]  /*1b60*/  LOP3.LUT R45, R32, 0x64006400, RZ, 0xfc, !PT ;  /* 0x64006400202d7812 */ /* 0x000fe400078efcff */
[----:B------:R-:W-:-:S02]  /*1b70*/  LOP3.LUT R49, R44, 0x64006400, RZ, 0xfc, !PT ;  /* 0x640064002c317812 */ /* 0x000fc400078efcff */
[----:B------:R-:W-:Y:S01]  /*1b80*/  LOP3.LUT R48, R24, 0x64006400, RZ, 0xfc, !PT ;  /* 0x6400640018307812 */ /* 0x000fe200078efcff */
[----:B------:R-:W-:Y:S01]  /*1b90*/  HFMA2 R24, R23, 0.125, 0.125, R40.H0_H0 ;  /* 0x3000300017187831 */ /* 0x000fe20000040028 */
[----:B------:R-:W-:Y:S01]  /*1ba0*/  LOP3.LUT R44, R33, 0x64006400, RZ, 0xfc, !PT ;  /* 0x64006400212c7812 */ /* 0x000fe200078efcff */
[----:B------:R-:W-:Y:S01]  /*1bb0*/  HFMA2 R45, R45, 0.125, 0.125, R42.H0_H0 ;  /* 0x300030002d2d7831 */ /* 0x000fe2000004002a */
[----:B------:R-:W-:Y:S01]  /*1bc0*/  LOP3.LUT R47, R46, 0x64006400, RZ, 0xfc, !PT ;  /* 0x640064002e2f7812 */ /* 0x000fe200078efcff */
[----:B------:R-:W-:Y:S01]  /*1bd0*/  HFMA2 R23, R61, 0.125, 0.125, R94.H0_H0 ;  /* 0x300030003d177831 */ /* 0x000fe2000004005e */
[----:B------:R-:W-:Y:S01]  /*1be0*/  LOP3.LUT R33, R62, 0x64006400, RZ, 0xfc, !PT ;  /* 0x640064003e217812 */ /* 0x000fe200078efcff */
[--C-:B------:R-:W-:Y:S01]  /*1bf0*/  HFMA2 R44, R44, 0.125, 0.125, R41.reuse.H0_H0 ;  /* 0x300030002c2c7831 */ /* 0x100fe20000040029 */
[-C--:B------:R-:W-:Y:S01]  /*1c00*/  HFMA2.MMA R34, R24, R35.reuse, R65 ;  /* 0x0000002318227235 */ /* 0x080fe20000000041 */
[----:B------:R-:W-:Y:S01]  /*1c10*/  HFMA2 R47, R47, 0.015625, 0.015625, R40.H1_H1 ;  /* 0x240024002f2f7831 */ /* 0x000fe20000060028 */
[----:B------:R-:W-:Y:S01]  /*1c20*/  HFMA2.MMA R63, R45, R35, R63 ;  /* 0x000000232d3f7235 */ /* 0x000fe2000000003f */
[-C--:B------:R-:W-:Y:S01]  /*1c30*/  HFMA2 R32, R44, R35.reuse, R64 ;  /* 0x000000232c207231 */ /* 0x080fe20000000040 */
[----:B------:R-:W-:Y:S01]  /*1c40*/  LOP3.LUT R61, R52, 0x64006400, RZ, 0xfc, !PT ;  /* 0x64006400343d7812 */ /* 0x000fe200078efcff */
[----:B------:R-:W-:Y:S01]  /*1c50*/  HFMA2 R35, R23, R35, R66 ;  /* 0x0000002317237231 */ /* 0x000fe20000000042 */
[----:B------:R-:W-:Y:S01]  /*1c60*/  LOP3.LUT R52, R58, 0x64006400, RZ, 0xfc, !PT ;  /* 0x640064003a347812 */ /* 0x000fe200078efcff */
[----:B------:R-:W-:Y:S01]  /*1c70*/  HFMA2 R48, R48, 0.015625, 0.015625, R41.H1_H1 ;  /* 0x2400240030307831 */ /* 0x000fe20000060029 */
[----:B------:R-:W-:Y:S01]  /*1c80*/  HFMA2.MMA R66, R47, R36, R34 ;  /* 0x000000242f427235 */ /* 0x000fe20000000022 */
[----:B------:R-:W-:Y:S01]  /*1c90*/  HFMA2 R46, R33, 0.015625, 0.015625, R94.H1_H1 ;  /* 0x24002400212e7831 */ /* 0x000fe2000006005e */
[----:B------:R-:W-:Y:S01]  /*1ca0*/  LOP3.LUT R62, R54, 0x64006400, RZ, 0xfc, !PT ;  /* 0x64006400363e7812 */ /* 0x000fe200078efcff */
[----:B------:R-:W-:-:S02]  /*1cb0*/  HFMA2 R49, R49, 0.015625, 0.015625, R42.H1_H1 ;  /* 0x2400240031317831 */ /* 0x000fc4000006002a */
[-C--:B------:R-:W-:Y:S02]  /*1cc0*/  HFMA2 R65, R48, R36.reuse, R32 ;  /* 0x0000002430417231 */ /* 0x080fe40000000020 */
[----:B------:R-:W-:Y:S02]  /*1cd0*/  HFMA2 R67, R46, R36, R35 ;  /* 0x000000242e437231 */ /* 0x000fe40000000023 */
[----:B------:R-:W0:Y:S01]  /*1ce0*/  LDS.128 R32, [UR4+0x20] ;  /* 0x00002004ff207984 */ /* 0x000e220008000c00 */
[----:B------:R-:W-:Y:S01]  /*1cf0*/  HFMA2.MMA R64, R49, R36, R63 ;  /* 0x0000002431407235 */ /* 0x000fe2000000003f */
[----:B------:R-:W-:Y:S01]  /*1d00*/  LOP3.LUT R36, R53, 0x64006400, RZ, 0xfc, !PT ;  /* 0x6400640035247812 */ /* 0x000fe200078efcff */
[----:B------:R-:W-:Y:S01]  /*1d10*/  HADD2 R52, R52, R79.H0_H0 ;  /* 0x2000004f34347230 */ /* 0x000fe20000000000 */
[----:B------:R-:W-:Y:S01]  /*1d20*/  LOP3.LUT R53, R56, 0x64006400, RZ, 0xfc, !PT ;  /* 0x6400640038357812 */ /* 0x000fe200078efcff */
[----:B------:R-:W-:Y:S01]  /*1d30*/  HFMA2 R58, R62, 0.125, 0.125, R41.H0_H0 ;  /* 0x300030003e3a7831 */ /* 0x000fe20000040029 */
[----:B------:R-:W-:Y:S01]  /*1d40*/  LOP3.LUT R63, R59, 0x64006400, RZ, 0xfc, !PT ;  /* 0x640064003b3f7812 */ /* 0x000fe200078efcff */
[----:B------:R-:W-:Y:S01]  /*1d50*/  HADD2 R54, R36, R73.H0_H0 ;  /* 0x2000004924367230 */ /* 0x000fe20000000000 */
[----:B------:R-:W-:Y:S01]  /*1d60*/  LOP3.LUT R36, R69, 0x70007, RZ, 0xc0, !PT ;  /* 0x0007000745247812 */ /* 0x000fe200078ec0ff */
[----:B------:R-:W-:Y:S01]  /*1d70*/  HADD2 R53, R53, R82.H0_H0 ;  /* 0x2000005235357230 */ /* 0x000fe20000000000 */
[-C--:B------:R-:W-:Y:S01]  /*1d80*/  HFMA2.MMA R64, R55, R37.reuse, R64 ;  /* 0x0000002537407235 */ /* 0x080fe20000000040 */
[----:B------:R-:W-:Y:S01]  /*1d90*/  HFMA2 R59, R61, 0.125, 0.125, R42.H0_H0 ;  /* 0x300030003d3b7831 */ /* 0x000fe2000004002a */
[C---:B------:R-:W-:Y:S01]  /*1da0*/  LOP3.LUT R61, R70.reuse, 0x70007, RZ, 0xc0, !PT ;  /* 0x00070007463d7812 */ /* 0x040fe200078ec0ff */
[-C--:B------:R-:W-:Y:S01]  /*1db0*/  HFMA2 R65, R54, R37.reuse, R65 ;  /* 0x0000002536417231 */ /* 0x080fe20000000041 */
[----:B------:R-:W-:Y:S01]  /*1dc0*/  LOP3.LUT R62, R70, 0x380038, RZ, 0xc0, !PT ;  /* 0x00380038463e7812 */ /* 0x000fe200078ec0ff */
[----:B------:R-:W-:Y:S01]  /*1dd0*/  HFMA2.MMA R66, R53, R37, R66 ;  /* 0x0000002535427235 */ /* 0x000fe20000000042 */
[----:B------:R-:W-:Y:S01]  /*1de0*/  HFMA2 R67, R52, R37, R67 ;  /* 0x0000002534437231 */ /* 0x000fe20000000043 */
[----:B------:R-:W-:Y:S01]  /*1df0*/  LOP3.LUT R37, R36, 0x64006400, RZ, 0xfc, !PT ;  /* 0x6400640024257812 */ /* 0x000fe200078efcff */
[----:B------:R-:W-:Y:S01]  /*1e00*/  HFMA2 R56, R63, 0.125, 0.125, R94.H0_H0 ;  /* 0x300030003f387831 */ /* 0x000fe2000004005e */
[-C--:B------:R-:W-:Y:S01]  /*1e10*/  HFMA2.MMA R68, R59, R38.reuse, R64 ;  /* 0x000000263b447235 */ /* 0x080fe20000000040 */
[C---:B------:R-:W-:Y:S01]  /*1e20*/  LOP3.LUT R63, R71.reuse, 0x70007, RZ, 0xc0, !PT ;  /* 0x00070007473f7812 */ /* 0x040fe200078ec0ff */
[-C--:B------:R-:W-:Y:S01]  /*1e30*/  HFMA2 R78, R58, R38.reuse, R65 ;  /* 0x000000263a4e7231 */ /* 0x080fe20000000041 */
[----:B------:R-:W-:Y:S01]  /*1e40*/  LOP3.LUT R64, R71, 0x380038, RZ, 0xc0, !PT ;  /* 0x0038003847407812 */ /* 0x000fe200078ec0ff */
[----:B------:R-:W-:Y:S01]  /*1e50*/  HFMA2.MMA R80, R57, R38, R66 ;  /* 0x0000002639507235 */ /* 0x000fe20000000042 */
[----:B------:R-:W-:Y:S01]  /*1e60*/  HFMA2 R84, R56, R38, R67 ;  /* 0x0000002638547231 */ /* 0x000fe20000000043 */
[----:B------:R-:W-:-:S02]  /*1e70*/  LOP3.LUT R65, R72, 0x70007, RZ, 0xc0, !PT ;  /* 0x0007000748417812 */ /* 0x000fc400078ec0ff */
[----:B------:R-:W-:Y:S02]  /*1e80*/  LOP3.LUT R38, R69, 0x380038, RZ, 0xc0, !PT ;  /* 0x0038003845267812 */ /* 0x000fe400078ec0ff */
[----:B------:R-:W-:Y:S02]  /*1e90*/  LOP3.LUT R36, R61, 0x64006400, RZ, 0xfc, !PT ;  /* 0x640064003d247812 */ /* 0x000fe400078efcff */
[----:B------:R-:W-:Y:S02]  /*1ea0*/  LOP3.LUT R61, R63, 0x64006400, RZ, 0xfc, !PT ;  /* 0x640064003f3d7812 */ /* 0x000fe400078efcff */
[----:B------:R-:W-:Y:S01]  /*1eb0*/  LOP3.LUT R81, R64, 0x64006400, RZ, 0xfc, !PT ;  /* 0x6400640040517812 */ /* 0x000fe200078efcff */
[----:B------:R-:W-:Y:S01]  /*1ec0*/  HADD2 R64, R37, R76.H0_H0 ;  /* 0x2000004c25407230 */ /* 0x000fe20000000000 */
[----:B------:R-:W-:Y:S01]  /*1ed0*/  LOP3.LUT R66, R65, 0x64006400, RZ, 0xfc, !PT ;  /* 0x6400640041427812 */ /* 0x000fe200078efcff */
[----:B------:R-:W-:Y:S01]  /*1ee0*/  HADD2 R63, R36, R73.H0_H0 ;  /* 0x20000049243f7230 */ /* 0x000fe20000000000 */
[----:B------:R-:W-:-:S02]  /*1ef0*/  LOP3.LUT R65, R38, 0x64006400, RZ, 0xfc, !PT ;  /* 0x6400640026417812 */ /* 0x000fc400078efcff */
[----:B------:R-:W-:Y:S01]  /*1f00*/  LOP3.LUT R38, R62, 0x64006400, RZ, 0xfc, !PT ;  /* 0x640064003e267812 */ /* 0x000fe200078efcff */
[----:B------:R-:W-:Y:S01]  /*1f10*/  HADD2 R62, R61, R82.H0_H0 ;  /* 0x200000523d3e7230 */ /* 0x000fe20000000000 */
[----:B------:R-:W-:Y:S01]  /*1f20*/  LOP3.LUT R67, R72, 0x380038, RZ, 0xc0, !PT ;  /* 0x0038003848437812 */ /* 0x000fe200078ec0ff */
[-C--:B------:R-:W-:Y:S01]  /*1f30*/  HFMA2.MMA R36, R64, R39.reuse, R68 ;  /* 0x0000002740247235 */ /* 0x080fe20000000044 */
[----:B------:R-:W-:Y:S01]  /*1f40*/  LOP3.LUT R69, R69, 0x1c001c0, RZ, 0xc0, !PT ;  /* 0x01c001c045457812 */ /* 0x000fe200078ec0ff */
[----:B------:R-:W-:Y:S01]  /*1f50*/  HFMA2 R68, R65, 0.125, 0.125, R42.H0_H0 ;  /* 0x3000300041447831 */ /* 0x000fe2000004002a */
[----:B------:R-:W-:Y:S01]  /*1f60*/  LOP3.LUT R83, R67, 0x64006400, RZ, 0xfc, !PT ;  /* 0x6400640043537812 */ /* 0x000fe200078efcff */
[----:B------:R-:W-:Y:S01]  /*1f70*/  HADD2 R61, R66, R79.H0_H0 ;  /* 0x2000004f423d7230 */ /* 0x000fe20000000000 */
[----:B------:R-:W-:Y:S01]  /*1f80*/  HFMA2.MMA R80, R62, R39, R80 ;  /* 0x000000273e507235 */ /* 0x000fe20000000050 */
[-C--:B------:R-:W-:Y:S01]  /*1f90*/  HFMA2 R37, R63, R39.reuse, R78 ;  /* 0x000000273f257231 */ /* 0x080fe2000000004e */
[----:B------:R-:W-:Y:S01]  /*1fa0*/  LOP3.LUT R70, R70, 0x1c001c0, RZ, 0xc0, !PT ;  /* 0x01c001c046467812 */ /* 0x000fe200078ec0ff */
[----:B------:R-:W-:Y:S01]  /*1fb0*/  HFMA2 R67, R38, 0.125, 0.125, R41.H0_H0 ;  /* 0x3000300026437831 */ /* 0x000fe20000040029 */
[----:B------:R-:W-:Y:S01]  /*1fc0*/  LOP3.LUT R71, R71, 0x1c001c0, RZ, 0xc0, !PT ;  /* 0x01c001c047477812 */ /* 0x000fe200078ec0ff */
[----:B------:R-:W-:Y:S01]  /*1fd0*/  HFMA2 R66, R81, 0.125, 0.125, R40.H0_H0 ;  /* 0x3000300051427831 */ /* 0x000fe20000040028 */
[----:B------:R-:W-:Y:S01]  /*1fe0*/  LOP3.LUT R72, R72, 0x1c001c0, RZ, 0xc0, !PT ;  /* 0x01c001c048487812 */ /* 0x000fe200078ec0ff */
[----:B------:R-:W-:Y:S01]  /*1ff0*/  HFMA2 R84, R61, R39, R84 ;  /* 0x000000273d547231 */ /* 0x000fe20000000054 */
[----:B------:R-:W-:Y:S01]  /*2000*/  LOP3.LUT R69, R69, 0x64006400, RZ, 0xfc, !PT ;  /* 0x6400640045457812 */ /* 0x000fe200078efcff */
[-C--:B0-----:R-:W-:Y:S01]  /*2010*/  HFMA2.MMA R78, R68, R32.reuse, R36 ;  /* 0x00000020444e7235 */ /* 0x081fe20000000024 */
[-C--:B------:R-:W-:Y:S01]  /*2020*/  HFMA2 R114, R67, R32.reuse, R37 ;  /* 0x0000002043727231 */ /* 0x080fe20000000025 */
[----:B------:R-:W-:Y:S01]  /*2030*/  LOP3.LUT R70, R70, 0x64006400, RZ, 0xfc, !PT ;  /* 0x6400640046467812 */ /* 0x000fe200078efcff */
[----:B------:R-:W-:Y:S01]  /*2040*/  HFMA2 R65, R83, 0.125, 0.125, R94.H0_H0 ;  /* 0x3000300053417831 */ /* 0x000fe2000004005e */
[----:B------:R-:W-:Y:S01]  /*2050*/  LOP3.LUT R37, R71, 0x64006400, RZ, 0xfc, !PT ;  /* 0x6400640047257812 */ /* 0x000fe200078efcff */
[----:B------:R-:W-:Y:S01]  /*2060*/  HFMA2.MMA R80, R66, R32, R80 ;  /* 0x0000002042507235 */ /* 0x000fe20000000050 */
[----:B------:R-:W-:Y:S01]  /*2070*/  LOP3.LUT R39, R72, 0x64006400, RZ, 0xfc, !PT ;  /* 0x6400640048277812 */ /* 0x000fe200078efcff */
[----:B------:R-:W-:Y:S01]  /*2080*/  HFMA2 R72, R69, 0.015625, 0.015625, R42.H1_H1 ;  /* 0x2400240045487831 */ /* 0x000fe2000006002a */
[----:B------:R-:W-:Y:S01]  /*2090*/  SHF.R.U32.HI R36, RZ, 0xd, R28 ;  /* 0x0000000dff247819 */ /* 0x000fe2000001161c */
[----:B------:R-:W-:Y:S01]  /*20a0*/  HFMA2 R71, R70, 0.015625, 0.015625, R41.H1_H1 ;  /* 0x2400240046477831 */ /* 0x000fe20000060029 */
[----:B------:R-:W-:Y:S01]  /*20b0*/  SHF.R.U32.HI R38, RZ, 0xd, R29 ;  /* 0x0000000dff267819 */ /* 0x000fe2000001161d */
[----:B------:R-:W-:Y:S01]  /*20c0*/  HFMA2 R70, R37, 0.015625, 0.015625, R40.H1_H1 ;  /* 0x2400240025467831 */ /* 0x000fe20000060028 */
[----:B------:R-:W-:Y:S01]  /*20d0*/  SHF.R.U32.HI R37, RZ, 0xd, R31 ;  /* 0x0000000dff257819 */ /* 0x000fe2000001161f */
[----:B------:R-:W-:Y:S01]  /*20e0*/  HFMA2 R84, R65, R32, R84 ;  /* 0x0000002041547231 */ /* 0x000fe20000000054 */
[-C--:B------:R-:W-:Y:S01]  /*20f0*/  HFMA2.MMA R32, R72, R33.reuse, R78 ;  /* 0x0000002148207235 */ /* 0x080fe2000000004e */
[----:B------:R-:W-:Y:S01]  /*2100*/  HFMA2 R69, R39, 0.015625, 0.015625, R94.H1_H1 ;  /* 0x2400240027457831 */ /* 0x000fe2000006005e */
[----:B------:R-:W-:Y:S01]  /*2110*/  LOP3.LUT R78, R75, 0x40004, R36, 0xf8, !PT ;  /* 0x000400044b4e7812 */ /* 0x000fe200078ef824 */
[-C--:B------:R-:W-:Y:S01]  /*2120*/  HFMA2 R114, R71, R33.reuse, R114 ;  /* 0x0000002147727231 */ /* 0x080fe20000000072 */
[----:B------:R-:W-:Y:S01]  /*2130*/  SHF.R.U32.HI R36, RZ, 0x6, R28 ;  /* 0x00000006ff247819 */ /* 0x000fe2000001161c */
[----:B------:R-:W-:Y:S01]  /*2140*/  HFMA2.MMA R116, R70, R33, R80 ;  /* 0x0000002146747235 */ /* 0x000fe20000000050 */
[----:B------:R-:W-:Y:S01]  /*2150*/  HFMA2 R33, R69, R33, R84 ;  /* 0x0000002145217231 */ /* 0x000fe20000000054 */
[----:B------:R-:W-:-:S02]  /*2160*/  LOP3.LUT R80, R77, 0x40004, R38, 0xf8, !PT ;  /* 0x000400044d507812 */ /* 0x000fc400078ef826 */
[----:B------:R-:W-:Y:S02]  /*2170*/  SHF.R.U32.HI R84, RZ, 0xd, R30 ;  /* 0x0000000dff547819 */ /* 0x000fe4000001161e */
[----:B------:R-:W-:Y:S02]  /*2180*/  LOP3.LUT R38, R28, 0x70007, RZ, 0xc0, !PT ;  /* 0x000700071c267812 */ /* 0x000fe400078ec0ff */
[----:B------:R-:W-:Y:S02]  /*2190*/  LOP3.LUT R75, R36, 0x70007, RZ, 0xc0, !PT ;  /* 0x00070007244b7812 */ /* 0x000fe400078ec0ff */
[----:B------:R-:W-:Y:S02]  /*21a0*/  LOP3.LUT R84, R43, 0x40004, R84, 0xf8, !PT ;  /* 0x000400042b547812 */ /* 0x000fe400078ef854 */
[----:B------:R-:W-:Y:S02]  /*21b0*/  LOP3.LUT R39, R38, 0x64006400, RZ, 0xfc, !PT ;  /* 0x6400640026277812 */ /* 0x000fe400078efcff */
[----:B------:R-:W-:-:S02]  /*21c0*/  LOP3.LUT R75, R75, 0x64006400, RZ, 0xfc, !PT ;  /* 0x640064004b4b7812 */ /* 0x000fc400078efcff */
[----:B------:R-:W-:Y:S02]  /*21d0*/  SHF.R.U32.HI R43, RZ, 0x6, R29 ;  /* 0x00000006ff2b7819 */ /* 0x000fe4000001161d */
[----:B------:R-:W-:Y:S01]  /*21e0*/  LOP3.LUT R81, R78, 0x64006400, RZ, 0xfc, !PT ;  /* 0x640064004e517812 */ /* 0x000fe200078efcff */
[--C-:B------:R-:W-:Y:S01]  /*21f0*/  HADD2 R78, R39, R76.reuse.H0_H0 ;  /* 0x2000004c274e7230 */ /* 0x100fe20000000000 */
[----:B------:R-:W-:Y:S01]  /*2200*/  LOP3.LUT R38, R29, 0x70007, RZ, 0xc0, !PT ;  /* 0x000700071d267812 */ /* 0x000fe200078ec0ff */
[--C-:B------:R-:W-:Y:S01]  /*2210*/  HADD2 R77, R75, R76.reuse.H0_H0 ;  /* 0x2000004c4b4d7230 */ /* 0x100fe20000000000 */
[----:B------:R-:W-:Y:S01]  /*2220*/  LOP3.LUT R37, R74, 0x40004, R37, 0xf8, !PT ;  /* 0x000400044a257812 */ /* 0x000fe200078ef825 */
[----:B------:R-:W-:Y:S01]  /*2230*/  HADD2 R76, R81, R76.H0_H0 ;  /* 0x2000004c514c7230 */ /* 0x000fe20000000000 */
[----:B------:R-:W-:Y:S01]  /*2240*/  LOP3.LUT R74, R43, 0x70007, RZ, 0xc0, !PT ;  /* 0x000700072b4a7812 */ /* 0x000fe200078ec0ff */
[----:B------:R-:W-:Y:S01]  /*2250*/  HFMA2.MMA R32, R78, R34, R32 ;  /* 0x000000224e207235 */ /* 0x000fe20000000020 */
[----:B------:R-:W-:-:S02]  /*2260*/  LOP3.LUT R38, R38, 0x64006400, RZ, 0xfc, !PT ;  /* 0x6400640026267812 */ /* 0x000fc400078efcff */
[----:B------:R-:W-:Y:S02]  /*2270*/  LOP3.LUT R81, R88, 0x70007, RZ, 0xc0, !PT ;  /* 0x0007000758517812 */ /* 0x000fe400078ec0ff */
[----:B------:R-:W-:Y:S01]  /*2280*/  LOP3.LUT R74, R74, 0x64006400, RZ, 0xfc, !PT ;  /* 0x640064004a4a7812 */ /* 0x000fe200078efcff */
[--C-:B------:R-:W-:Y:S01]  /*2290*/  HADD2 R75, R38, R73.reuse.H0_H0 ;  /* 0x20000049264b7230 */ /* 0x100fe20000000000 */
[----:B------:R-:W-:Y:S02]  /*22a0*/  LOP3.LUT R80, R80, 0x64006400, RZ, 0xfc, !PT ;  /* 0x6400640050507812 */ /* 0x000fe400078efcff */
[----:B------:R-:W-:Y:S01]  /*22b0*/  LOP3.LUT R39, R30, 0x70007, RZ, 0xc0, !PT ;  /* 0x000700071e277812 */ /* 0x000fe200078ec0ff */
[--C-:B------:R-:W-:Y:S01]  /*22c0*/  HADD2 R74, R74, R73.reuse.H0_H0 ;  /* 0x200000494a4a7230 */ /* 0x100fe20000000000 */
[----:B------:R-:W-:Y:S01]  /*22d0*/  LOP3.LUT R81, R81, 0x64006400, RZ, 0xfc, !PT ;  /* 0x6400640051517812 */ /* 0x000fe200078efcff */
[----:B------:R-:W-:Y:S01]  /*22e0*/  HADD2 R73, R80, R73.H0_H0 ;  /* 0x2000004950497230 */ /* 0x000fe20000000000 */
[----:B------:R-:W-:Y:S01]  /*22f0*/  LOP3.LUT R38, R28, 0x380038, RZ, 0xc0, !PT ;  /* 0x003800381c267812 */ /* 0x000fe200078ec0ff */
[----:B------:R-:W-:Y:S01]  /*2300*/  HFMA2 R114, R75, R34, R114 ;  /* 0x000000224b727231 */ /* 0x000fe20000000072 */
[----:B------:R-:W-:Y:S01]  /*2310*/  SHF.R.U32.HI R28, RZ, 0x6, R31 ;  /* 0x00000006ff1c7819 */ /* 0x000fe2000001161f */
[----:B------:R-:W-:Y:S01]  /*2320*/  HADD2 R83, R81, R82.H0_H0 ;  /* 0x2000005251537230 */ /* 0x000fe20000000000 */
[----:B------:R-:W-:-:S02]  /*2330*/  LOP3.LUT R39, R39, 0x64006400, RZ, 0xfc, !PT ;  /* 0x6400640027277812 */ /* 0x000fc400078efcff */
[----:B------:R-:W-:Y:S02]  /*2340*/  LOP3.LUT R80, R31, 0x70007, RZ, 0xc0, !PT ;  /* 0x000700071f507812 */ /* 0x000fe400078ec0ff */
[----:B------:R-:W-:Y:S02]  /*2350*/  LOP3.LUT R81, R28, 0x70007, RZ, 0xc0, !PT ;  /* 0x000700071c517812 */ /* 0x000fe400078ec0ff */
[----:B------:R-:W-:Y:S01]  /*2360*/  LOP3.LUT R85, R84, 0x64006400, RZ, 0xfc, !PT ;  /* 0x6400640054557812 */ /* 0x000fe200078efcff */
[--C-:B------:R-:W-:Y:S01]  /*2370*/  HADD2 R84, R39, R82.reuse.H0_H0 ;  /* 0x2000005227547230 */ /* 0x100fe20000000000 */
[----:B------:R-:W-:Y:S02]  /*2380*/  LOP3.LUT R39, R38, 0x64006400, RZ, 0xfc, !PT ;  /* 0x6400640026277812 */ /* 0x000fe400078efcff */
[----:B------:R-:W-:Y:S01]  /*2390*/  LOP3.LUT R80, R80, 0x64006400, RZ, 0xfc, !PT ;  /* 0x6400640050507812 */ /* 0x000fe200078efcff */
[----:B------:R-:W-:Y:S01]  /*23a0*/  HADD2 R82, R85, R82.H0_H0 ;  /* 0x2000005255527230 */ /* 0x000fe20000000000 */
[C---:B------:R-:W-:Y:S01]  /*23b0*/  LOP3.LUT R38, R36.reuse, 0x380038, RZ, 0xc0, !PT ;  /* 0x0038003824267812 */ /* 0x040fe200078ec0ff */
[----:B------:R-:W-:Y:S01]  /*23c0*/  HFMA2.MMA R116, R84, R34, R116 ;  /* 0x0000002254747235 */ /* 0x000fe20000000074 */
[----:B------:R-:W-:Y:S01]  /*23d0*/  LOP3.LUT R86, R81, 0x64006400, RZ, 0xfc, !PT ;  /* 0x6400640051567812 */ /* 0x000fe200078efcff */
[----:B------:R-:W-:Y:S01]  /*23e0*/  HADD2 R81, R80, R79.H0_H0 ;  /* 0x2000004f50517230 */ /* 0x000fe20000000000 */
[----:B------:R-:W-:-:S02]  /*23f0*/  LOP3.LUT R36, R36, 0x1c001c0, RZ, 0xc0, !PT ;  /* 0x01c001c024247812 */ /* 0x000fc400078ec0ff */
[----:B------:R-:W-:Y:S01]  /*2400*/  LOP3.LUT R85, R38, 0x64006400, RZ, 0xfc, !PT ;  /* 0x6400640026557812 */ /* 0x000fe200078efcff */
[--C-:B------:R-:W-:Y:S01]  /*2410*/  HADD2 R80, R86, R79.reuse.H0_H0 ;  /* 0x2000004f56507230 */ /* 0x100fe20000000000 */
[----:B------:R-:W-:Y:S01]  /*2420*/  LOP3.LUT R87, R36, 0x64006400, RZ, 0xfc, !PT ;  /* 0x6400640024577812 */ /* 0x000fe200078efcff */
[--C-:B------:R-:W-:Y:S01]  /*2430*/  HFMA2 R86, R39, 0.125, 0.125, R42.reuse.H0_H0 ;  /* 0x3000300027567831 */ /* 0x100fe2000004002a */
[----:B------:R-:W-:Y:S01]  /*2440*/  LOP3.LUT R90, R37, 0x64006400, RZ, 0xfc, !PT ;  /* 0x64006400255a7812 */ /* 0x000fe200078efcff */
[--C-:B------:R-:W-:Y:S01]  /*2450*/  HFMA2 R85, R85, 0.125, 0.125, R42.reuse.H0_H0 ;  /* 0x3000300055557831 */ /* 0x100fe2000004002a */
[----:B------:R-:W0:Y:S01]  /*2460*/  LDS.128 R36, [UR4+0x30] ;  /* 0x00003004ff247984 */ /* 0x000e220008000c00 */
[----:B------:R-:W-:Y:S01]  /*2470*/  LOP3.LUT R29, R29, 0x380038, RZ, 0xc0, !PT ;  /* 0x003800381d1d7812 */ /* 0x000fe200078ec0ff */
[----:B------:R-:W-:Y:S01]  /*2480*/  HFMA2 R87, R87, 0.015625, 0.015625, R42.H1_H1 ;  /* 0x2400240057577831 */ /* 0x000fe2000006002a */
[----:B------:R-:W-:Y:S01]  /*2490*/  LOP3.LUT R42, R30, 0x380038, RZ, 0xc0, !PT ;  /* 0x003800381e2a7812 */ /* 0x000fe200078ec0ff */
[----:B------:R-:W-:Y:S01]  /*24a0*/  HADD2 R79, R90, R79.H0_H0 ;  /* 0x2000004f5a4f7230 */ /* 0x000fe20000000000 */
[----:B------:R-:W-:Y:S01]  /*24b0*/  LOP3.LUT R30, R29, 0x64006400, RZ, 0xfc, !PT ;  /* 0x640064001d1e7812 */ /* 0x000fe200078efcff */
[----:B------:R-:W-:Y:S01]  /*24c0*/  HFMA2.MMA R32, R86, R35, R32 ;  /* 0x0000002356207235 */ /* 0x000fe20000000020 */
[C---:B------:R-:W-:Y:S01]  /*24d0*/  LOP3.LUT R29, R43.reuse, 0x380038, RZ, 0xc0, !PT ;  /* 0x003800382b1d7812 */ /* 0x040fe200078ec0ff */
[----:B------:R-:W-:Y:S01]  /*24e0*/  HFMA2 R33, R81, R34, R33 ;  /* 0x0000002251217231 */ /* 0x000fe20000000021 */
[----:B------:R-:W-:Y:S01]  /*24f0*/  LOP3.LUT R43, R43, 0x1c001c0, RZ, 0xc0, !PT ;  /* 0x01c001c02b2b7812 */ /* 0x000fe200078ec0ff */
[----:B------:R-:W-:Y:S01]  /*2500*/  HFMA2 R93, R30, 0.125, 0.125, R41.H0_H0 ;  /* 0x300030001e5d7831 */ /* 0x000fe20000040029 */
[----:B------:R-:W-:-:S02]  /*2510*/  LOP3.LUT R90, R88, 0x380038, RZ, 0xc0, !PT ;  /* 0x00380038585a7812 */ /* 0x000fc400078ec0ff */
[----:B------:R-:W-:Y:S01]  /*2520*/  LOP3.LUT R88, R88, 0x1c001c0, RZ, 0xc0, !PT ;  /* 0x01c001c058587812 */ /* 0x000fe200078ec0ff */
[----:B------:R-:W-:Y:S01]  /*2530*/  HFMA2 R114, R93, R35, R114 ;  /* 0x000000235d727231 */ /* 0x000fe20000000072 */
[----:B------:R-:W-:Y:S02]  /*2540*/  LOP3.LUT R89, R42, 0x64006400, RZ, 0xfc, !PT ;  /* 0x640064002a597812 */ /* 0x000fe400078efcff */
[----:B------:R-:W-:Y:S02]  /*2550*/  LOP3.LUT R92, R29, 0x64006400, RZ, 0xfc, !PT ;  /* 0x640064001d5c7812 */ /* 0x000fe400078efcff */
[----:B------:R-:W-:Y:S02]  /*2560*/  LOP3.LUT R42, R43, 0x64006400, RZ, 0xfc, !PT ;  /* 0x640064002b2a7812 */ /* 0x000fe400078efcff */
[----:B------:R-:W-:Y:S01]  /*2570*/  LOP3.LUT R29, R90, 0x64006400, RZ, 0xfc, !PT ;  /* 0x640064005a1d7812 */ /* 0x000fe200078efcff */
[----:B------:R-:W-:Y:S01]  /*2580*/  HFMA2 R90, R89, 0.125, 0.125, R40.H0_H0 ;  /* 0x30003000595a7831 */ /* 0x000fe20000040028 */
[----:B------:R-:W-:Y:S01]  /*2590*/  LOP3.LUT R43, R88, 0x64006400, RZ, 0xfc, !PT ;  /* 0x64006400582b7812 */ /* 0x000fe200078efcff */
[--C-:B------:R-:W-:Y:S01]  /*25a0*/  HFMA2 R92, R92, 0.125, 0.125, R41.reuse.H0_H0 ;  /* 0x300030005c5c7831 */ /* 0x100fe20000040029 */
[----:B------:R-:W-:Y:S01]  /*25b0*/  LOP3.LUT R31, R31, 0x380038, RZ, 0xc0, !PT ;  /* 0x003800381f1f7812 */ /* 0x000fe200078ec0ff */
[----:B------:R-:W-:-:S02]  /*25c0*/  HFMA2 R91, R42, 0.015625, 0.015625, R41.H1_H1 ;  /* 0x240024002a5b7831 */ /* 0x000fc40000060029 */
[--C-:B------:R-:W-:Y:S01]  /*25d0*/  HFMA2 R89, R29, 0.125, 0.125, R40.reuse.H0_H0 ;  /* 0x300030001d597831 */ /* 0x100fe20000040028 */
[----:B------:R-:W-:Y:S01]  /*25e0*/  HFMA2.MMA R116, R90, R35, R116 ;  /* 0x000000235a747235 */ /* 0x000fe20000000074 */
[----:B------:R-:W-:Y:S01]  /*25f0*/  HFMA2 R88, R43, 0.015625, 0.015625, R40.H1_H1 ;  /* 0x240024002b587831 */ /* 0x000fe20000060028 */
[C---:B------:R-:W-:Y:S01]  /*2600*/  LOP3.LUT R29, R28.reuse, 0x380038, RZ, 0xc0, !PT ;  /* 0x003800381c1d7812 */ /* 0x040fe200078ec0ff */
[----:B------:R-:W1:Y:S01]  /*2610*/  LDS.128 R40, [UR4+0x100] ;  /* 0x00010004ff287984 */ /* 0x000e620008000c00 */
[----:B------:R-:W-:Y:S02]  /*2620*/  LOP3.LUT R31, R31, 0x64006400, RZ, 0xfc, !PT ;  /* 0x640064001f1f7812 */ /* 0x000fe400078efcff */
[----:B------:R-:W-:Y:S02]  /*2630*/  LOP3.LUT R28, R28, 0x1c001c0, RZ, 0xc0, !PT ;  /* 0x01c001c01c1c7812 */ /* 0x000fe400078ec0ff */
[----:B------:R-:W-:Y:S01]  /*2640*/  LOP3.LUT R29, R29, 0x64006400, RZ, 0xfc, !PT ;  /* 0x640064001d1d7812 */ /* 0x000fe200078efcff */
[----:B------:R-:W-:Y:S01]  /*2650*/  HFMA2 R96, R31, 0.125, 0.125, R94.H0_H0 ;  /* 0x300030001f607831 */ /* 0x000fe2000004005e */
[----:B------:R-:W-:Y:S01]  /*2660*/  LOP3.LUT R117, R28, 0x64006400, RZ, 0xfc, !PT ;  /* 0x640064001c757812 */ /* 0x000fe200078efcff */
[-C--:B0-----:R-:W-:Y:S01]  /*2670*/  HFMA2.MMA R32, R77, R36.reuse, R32 ;  /* 0x000000244d207235 */ /* 0x081fe20000000020 */
[----:B------:R-:W-:Y:S01]  /*2680*/  HFMA2 R114, R74, R36, R114 ;  /* 0x000000244a727231 */ /* 0x000fe20000000072 */
[----:B------:R-:W-:Y:S01]  /*2690*/  HFMA2.MMA R116, R83, R36, R116 ;  /* 0x0000002453747235 */ /* 0x000fe20000000074 */
[----:B------:R-:W-:-:S02]  /*26a0*/  HFMA2 R95, R29, 0.125, 0.125, R94.H0_H0 ;  /* 0x300030001d5f7831 */ /* 0x000fc4000004005e */
[----:B------:R-:W-:Y:S01]  /*26b0*/  HFMA2 R33, R96, R35, R33 ;  /* 0x0000002360217231 */ /* 0x000fe20000000021 */
[----:B------:R-:W0:Y:S01]  /*26c0*/  LDS.128 R28, [UR4+0x110] ;  /* 0x00011004ff1c7984 */ /* 0x000e220008000c00 */
[-C--:B------:R-:W-:Y:S01]  /*26d0*/  HFMA2 R114, R92, R37.reuse, R114 ;  /* 0x000000255c727231 */ /* 0x080fe20000000072 */
[-C--:B------:R-:W-:Y:S01]  /*26e0*/  HFMA2.MMA R32, R85, R37.reuse, R32 ;  /* 0x0000002555207235 */ /* 0x080fe20000000020 */
[----:B------:R-:W-:Y:S01]  /*26f0*/  HFMA2 R36, R80, R36, R33 ;  /* 0x0000002450247231 */ /* 0x000fe20000000021 */
[----:B------:R-:W-:Y:S01]  /*2700*/  HFMA2.MMA R33, R89, R37, R116 ;  /* 0x0000002559217235 */ /* 0x000fe20000000074 */
[----:B------:R-:W-:Y:S02]  /*2710*/  HFMA2 R94, R117, 0.015625, 0.015625, R94.H1_H1 ;  /* 0x24002400755e7831 */ /* 0x000fe4000006005e */
[----:B------:R-:W-:Y:S02]  /*2720*/  HFMA2 R36, R95, R37, R36 ;  /* 0x000000255f247231 */ /* 0x000fe40000000024 */
[-C--:B------:R-:W-:Y:S01]  /*2730*/  HFMA2 R116, R91, R38.reuse, R114 ;  /* 0x000000265b747231 */ /* 0x080fe20000000072 */
[-C--:B------:R-:W-:Y:S01]  /*2740*/  HFMA2.MMA R32, R87, R38.reuse, R32 ;  /* 0x0000002657207235 */ /* 0x080fe20000000020 */
[----:B------:R-:W-:Y:S01]  /*2750*/  HFMA2 R36, R94, R38, R36 ;  /* 0x000000265e247231 */ /* 0x000fe20000000024 */
[----:B------:R-:W-:Y:S01]  /*2760*/  HFMA2.MMA R33, R88, R38, R33 ;  /* 0x0000002658217235 */ /* 0x000fe20000000021 */
[----:B------:R-:W-:-:S02]  /*2770*/  HFMA2 R116, R73, R39, R116 ;  /* 0x0000002749747231 */ /* 0x000fc40000000074 */
[----:B------:R-:W-:-:S03]  /*2780*/  HFMA2 R118, R79, R39, R36 ;  /* 0x000000274f767231 */ /* 0x000fc60000000024 */
[-C--:B------:R-:W-:Y:S02]  /*2790*/  HFMA2.MMA R114, R76, R39.reuse, R32 ;  /* 0x000000274c727235 */ /* 0x080fe40000000020 */
[----:B------:R-:W-:Y:S02]  /*27a0*/  HFMA2.MMA R117, R82, R39, R33 ;  /* 0x0000002752757235 */ /* 0x000fe40000000021 */
[-C--:B-1----:R-:W-:Y:S01]  /*27b0*/  HFMA2.MMA R34, R12, R40.reuse, RZ ;  /* 0x000000280c227235 */ /* 0x082fe200000000ff */
[-C--:B------:R-:W-:Y:S01]  /*27c0*/  HFMA2 R33, R18, R40.reuse, RZ.H0_H0 ;  /* 0x0000002812217231 */ /* 0x080fe200000400ff */
[----:B------:R-:W-:Y:S01]  /*27d0*/  HFMA2.MMA R32, R51, R40, RZ ;  /* 0x0000002833207235 */ /* 0x000fe200000000ff */
[----:B------:R-:W-:Y:S02]  /*27e0*/  HFMA2 R40, R22, R40, RZ.H0_H0 ;  /* 0x0000002816287231 */ /* 0x000fe400000400ff */
[-C--:B------:R-:W-:Y:S02]  /*27f0*/  HFMA2 R37, R19, R41.reuse, R33 ;  /* 0x0000002913257231 */ /* 0x080fe40000000021 */
[----:B------:R-:W-:Y:S01]  /*2800*/  HFMA2 R40, R26, R41, R40 ;  /* 0x000000291a287231 */ /* 0x000fe20000000028 */
[-C--:B------:R-:W-:Y:S01]  /*2810*/  HFMA2.MMA R38, R27, R41.reuse, R34 ;  /* 0x000000291b267235 */ /* 0x080fe20000000022 */
[-C--:B------:R-:W-:Y:S01]  /*2820*/  HFMA2 R37, R21, R42.reuse, R37 ;  /* 0x0000002a15257231 */ /* 0x080fe20000000025 */
[----:B------:R-:W-:Y:S01]  /*2830*/  HFMA2.MMA R36, R50, R41, R32 ;  /* 0x0000002932247235 */ /* 0x000fe20000000020 */
[----:B------:R-:W-:Y:S01]  /*2840*/  HFMA2 R39, R25, R42, R40 ;  /* 0x0000002a19277231 */ /* 0x000fe20000000028 */
[----:B------:R-:W1:Y:S01]  /*2850*/  LDS.128 R32, [UR4+0x120] ;  /* 0x00012004ff207984 */ /* 0x000e620008000c00 */
[----:B------:R-:W-:-:S03]  /*2860*/  HFMA2 R41, R44, R43, R37 ;  /* 0x0000002b2c297231 */ /* 0x000fc60000000025 */
[-C--:B------:R-:W-:Y:S01]  /*2870*/  HFMA2.MMA R38, R17, R42.reuse, R38 ;  /* 0x0000002a11267235 */ /* 0x080fe20000000026 */
[----:B0-----:R-:W-:Y:S01]  /*2880*/  HFMA2 R41, R48, R28, R41 ;  /* 0x0000001c30297231 */ /* 0x001fe20000000029 */
[----:B------:R-:W-:-:S03]  /*2890*/  HFMA2.MMA R36, R60, R42, R36 ;  /* 0x0000002a3c247235 */ /* 0x000fc60000000024 */
[----:B------:R-:W-:-:S03]  /*28a0*/  HFMA2 R41, R54, R29, R41 ;  /* 0x0000001d36297231 */ /* 0x000fc60000000029 */
[-C--:B------:R-:W-:Y:S01]  /*28b0*/  HFMA2.MMA R42, R24, R43.reuse, R38 ;  /* 0x0000002b182a7235 */ /* 0x080fe20000000026 */
[----:B------:R-:W-:Y:S01]  /*28c0*/  HFMA2 R41, R58, R30, R41 ;  /* 0x0000001e3a297231 */ /* 0x000fe20000000029 */
[----:B------:R-:W-:Y:S01]  /*28d0*/  HFMA2.MMA R40, R45, R43, R36 ;  /* 0x0000002b2d287235 */ /* 0x000fe20000000024 */
[----:B------:R-:W-:Y:S02]  /*28e0*/  HFMA2 R43, R23, R43, R39 ;  /* 0x0000002b172b7231 */ /* 0x000fe40000000027 */
[----:B------:R-:W0:Y:S01]  /*28f0*/  LDS.128 R36, [UR4+0x130] ;  /* 0x00013004ff247984 */ /* 0x000e220008000c00 */
[----:B------:R-:W-:Y:S02]  /*2900*/  HFMA2 R41, R63, R31, R41 ;  /* 0x0000001f3f297231 */ /* 0x000fe40000000029 */
[-C--:B------:R-:W-:Y:S01]  /*2910*/  HFMA2.MMA R42, R47, R28.reuse, R42 ;  /* 0x0000001c2f2a7235 */ /* 0x080fe2000000002a */
[----:B------:R-:W-:Y:S01]  /*2920*/  HFMA2 R43, R46, R28, R43 ;  /* 0x0000001c2e2b7231 */ /* 0x000fe2000000002b */
[----:B------:R-:W-:-:S03]  /*2930*/  HFMA2.MMA R40, R49, R28, R40 ;  /* 0x0000001c31287235 */ /* 0x000fc60000000028 */
[----:B------:R-:W-:-:S03]  /*2940*/  HFMA2 R28, R52, R29, R43 ;  /* 0x0000001d341c7231 */ /* 0x000fc6000000002b */
[-C--:B------:R-:W-:Y:S01]  /*2950*/  HFMA2.MMA R42, R53, R29.reuse, R42 ;  /* 0x0000001d352a7235 */ /* 0x080fe2000000002a */
[----:B------:R-:W-:Y:S01]  /*2960*/  HFMA2 R28, R56, R30, R28 ;  /* 0x0000001e381c7231 */ /* 0x000fe2000000001c */
[----:B------:R-:W-:-:S03]  /*2970*/  HFMA2.MMA R40, R55, R29, R40 ;  /* 0x0000001d37287235 */ /* 0x000fc60000000028 */
[----:B------:R-:W-:-:S03]  /*2980*/  HFMA2 R28, R61, R31, R28 ;  /* 0x0000001f3d1c7231 */ /* 0x000fc6000000001c */
[-C--:B------:R-:W-:Y:S02]  /*2990*/  HFMA2.MMA R42, R57, R30.reuse, R42 ;  /* 0x0000001e392a7235 */ /* 0x080fe4000000002a */
[----:B------:R-:W-:Y:S01]  /*29a0*/  HFMA2.MMA R40, R59, R30, R40 ;  /* 0x0000001e3b287235 */ /* 0x000fe20000000028 */
[-C--:B-1----:R-:W-:Y:S02]  /*29b0*/  HFMA2 R28, R65, R32.reuse, R28 ;  /* 0x00000020411c7231 */ /* 0x082fe4000000001c */
[----:B------:R-:W-:-:S03]  /*29c0*/  HFMA2 R41, R67, R32, R41 ;  /* 0x0000002043297231 */ /* 0x000fc60000000029 */
        /* <DEDUP_REMOVED lines=8> */
[----:B------:R-:W-:-:S04]  /*2a50*/  HFMA2 R41, R93, R35, R41 ;  /* 0x000000235d297231 */ /* 0x000fc80000000029 */
[----:B0-----:R-:W-:Y:S01]  /*2a60*/  HFMA2 R41, R74, R36, R41 ;  /* 0x000000244a297231 */ /* 0x001fe20000000029 */
[-C--:B------:R-:W-:Y:S02]  /*2a70*/  HFMA2.MMA R42, R70, R33.reuse, R42 ;  /* 0x00000021462a7235 */ /* 0x080fe4000000002a */
[----:B------:R-:W-:Y:S01]  /*2a80*/  HFMA2.MMA R40, R72, R33, R40 ;  /* 0x0000002148287235 */ /* 0x000fe20000000028 */
[----:B------:R-:W-:-:S04]  /*2a90*/  HFMA2 R41, R92, R37, R41 ;  /* 0x000000255c297231 */ /* 0x000fc80000000029 */
[----:B------:R-:W-:Y:S01]  /*2aa0*/  HFMA2 R41, R91, R38, R41 ;  /* 0x000000265b297231 */ /* 0x000fe20000000029 */
[-C--:B------:R-:W-:Y:S02]  /*2ab0*/  HFMA2.MMA R42, R84, R34.reuse, R42 ;  /* 0x00000022542a7235 */ /* 0x080fe4000000002a */
[----:B------:R-:W-:Y:S01]  /*2ac0*/  HFMA2.MMA R43, R78, R34, R40 ;  /* 0x000000224e2b7235 */ /* 0x000fe20000000028 */
[----:B------:R-:W-:Y:S02]  /*2ad0*/  HFMA2 R40, R96, R35, R28 ;  /* 0x0000002360287231 */ /* 0x000fe4000000001c */
[----:B------:R-:W0:Y:S01]  /*2ae0*/  LDS.128 R28, [UR4+0x200] ;  /* 0x00020004ff1c7984 */ /* 0x000e220008000c00 */
[----:B------:R-:W-:Y:S02]  /*2af0*/  HFMA2 R41, R73, R39, R41 ;  /* 0x0000002749297231 */ /* 0x000fe40000000029 */
[-C--:B------:R-:W-:Y:S01]  /*2b00*/  HFMA2.MMA R42, R90, R35.reuse, R42 ;  /* 0x000000235a2a7235 */ /* 0x080fe2000000002a */
[----:B------:R-:W-:Y:S01]  /*2b10*/  HFMA2 R40, R80, R36, R40 ;  /* 0x0000002450287231 */ /* 0x000fe20000000028 */
[----:B------:R-:W-:-:S02]  /*2b20*/  HFMA2.MMA R43, R86, R35, R43 ;  /* 0x00000023562b7235 */ /* 0x000fc4000000002b */
[----:B------:R-:W1:Y:S01]  /*2b30*/  LDS.128 R32, [UR4+0x210] ;  /* 0x00021004ff207984 */ /* 0x000e620008000c00 */
[----:B------:R-:W-:-:S03]  /*2b40*/  HFMA2 R40, R95, R37, R40 ;  /* 0x000000255f287231 */ /* 0x000fc60000000028 */
[-C--:B------:R-:W-:Y:S01]  /*2b50*/  HFMA2.MMA R42, R83, R36.reuse, R42 ;  /* 0x00000024532a7235 */ /* 0x080fe2000000002a */
[----:B------:R-:W-:Y:S01]  /*2b60*/  HFMA2 R40, R94, R38, R40 ;  /* 0x000000265e287231 */ /* 0x000fe20000000028 */
[----:B------:R-:W-:Y:S01]  /*2b70*/  HFMA2.MMA R43, R77, R36, R43 ;  /* 0x000000244d2b7235 */ /* 0x000fe2000000002b */
[C-C-:B------:R-:W-:Y:S02]  /*2b80*/  PRMT R36, R117.reuse, 0x5410, R118.reuse ;  /* 0x0000541075247816 */ /* 0x140fe40000000076 */
[----:B------:R-:W-:Y:S01]  /*2b90*/  PRMT R118, R117, 0x7632, R118 ;  /* 0x0000763275767816 */ /* 0x000fe20000000076 */
[----:B------:R-:W-:Y:S02]  /*2ba0*/  HFMA2 R40, R79, R39, R40 ;  /* 0x000000274f287231 */ /* 0x000fe40000000028 */
[-C--:B------:R-:W-:Y:S02]  /*2bb0*/  HFMA2.MMA R42, R89, R37.reuse, R42 ;  /* 0x00000025592a7235 */ /* 0x080fe4000000002a */
[----:B------:R-:W-:Y:S01]  /*2bc0*/  HFMA2.MMA R43, R85, R37, R43 ;  /* 0x00000025552b7235 */ /* 0x000fe2000000002b */
[C-C-:B------:R-:W-:Y:S01]  /*2bd0*/  PRMT R37, R114.reuse, 0x5410, R116.reuse ;  /* 0x0000541072257816 */ /* 0x140fe20000000074 */
[----:B------:R-:W-:Y:S01]  /*2be0*/  HFMA2.MMA R36, R36, 1, 1, R118 ;  /* 0x3c003c0024247835 */ /* 0x000fe20000000076 */
[----:B------:R-:W-:-:S03]  /*2bf0*/  PRMT R116, R114, 0x7632, R116 ;  /* 0x0000763272747816 */ /* 0x000fc60000000074 */
[-C--:B------:R-:W-:Y:S02]  /*2c00*/  HFMA2.MMA R42, R88, R38.reuse, R42 ;  /* 0x00000026582a7235 */ /* 0x080fe4000000002a */
[----:B------:R-:W-:Y:S01]  /*2c10*/  HFMA2.MMA R43, R87, R38, R43 ;  /* 0x00000026572b7235 */ /* 0x000fe2000000002b */
[----:B------:R-:W-:Y:S02]  /*2c20*/  HADD2 R37, R37, R116 ;  /* 0x0000007425257230 */ /* 0x000fe40000000000 */
[----:B------:R-:W-:-:S04]  /*2c30*/  IMAD.WIDE R116, R100, 0x4, R120 ;  /* 0x0000000464747825 */ /* 0x000fc800078e0278 */
[----:B-----5:R-:W-:Y:S01]  /*2c40*/  HFMA2 R4, R36, R97, R4 ;  /* 0x0000006124047231 */ /* 0x020fe20000000004 */
[-C--:B------:R-:W-:Y:S02]  /*2c50*/  HFMA2.MMA R38, R82, R39.reuse, R42 ;  /* 0x0000002752267235 */ /* 0x080fe4000000002a */
[----:B------:R-:W-:Y:S02]  /*2c60*/  HFMA2.MMA R43, R76, R39, R43 ;  /* 0x000000274c2b7235 */ /* 0x000fe4000000002b */
[----:B------:R-:W-:Y:S01]  /*2c70*/  HFMA2.MMA R3, R37, R98, R3 ;  /* 0x0000006225037235 */ /* 0x000fe20000000003 */
[-C--:B0-----:R-:W-:Y:S02]  /*2c80*/  HFMA2 R37, R18, R28.reuse, RZ.H0_H0 ;  /* 0x0000001c12257231 */ /* 0x081fe400000400ff */
[----:B------:R-:W-:-:S03]  /*2c90*/  HFMA2 R42, R22, R28, RZ.H0_H0 ;  /* 0x0000001c162a7231 */ /* 0x000fc600000400ff */
[C-C-:B------:R-:W-:Y:S01]  /*2ca0*/  PRMT R36, R38.reuse, 0x5410, R40.reuse ;  /* 0x0000541026247816 */ /* 0x140fe20000000028 */
[-C--:B------:R-:W-:Y:S01]  /*2cb0*/  HFMA2 R42, R26, R29.reuse, R42 ;  /* 0x0000001d1a2a7231 */ /* 0x080fe2000000002a */
[----:B------:R-:W-:Y:S02]  /*2cc0*/  PRMT R40, R38, 0x7632, R40 ;  /* 0x0000763226287816 */ /* 0x000fe40000000028 */
[C-C-:B------:R-:W-:Y:S01]  /*2cd0*/  PRMT R39, R43.reuse, 0x5410, R41.reuse ;  /* 0x000054102b277816 */ /* 0x140fe20000000029 */
[-C--:B------:R-:W-:Y:S01]  /*2ce0*/  HFMA2 R42, R25, R30.reuse, R42 ;  /* 0x0000001e192a7231 */ /* 0x080fe2000000002a */
[----:B------:R-:W-:Y:S01]  /*2cf0*/  PRMT R41, R43, 0x7632, R41 ;  /* 0x000076322b297816 */ /* 0x000fe20000000029 */
[----:B------:R-:W-:Y:S02]  /*2d00*/  HADD2 R36, R36, R40 ;  /* 0x0000002824247230 */ /* 0x000fe40000000000 */
[----:B------:R-:W-:Y:S02]  /*2d10*/  HFMA2 R40, R19, R29, R37 ;  /* 0x0000001d13287231 */ /* 0x000fe40000000025 */
[----:B------:R-:W-:Y:S01]  /*2d20*/  HFMA2 R6, R36, R97, R6 ;  /* 0x0000006124067231 */ /* 0x000fe20000000006 */
[-C--:B------:R-:W-:Y:S01]  /*2d30*/  HFMA2.MMA R36, R51, R28.reuse, RZ ;  /* 0x0000001c33247235 */ /* 0x080fe200000000ff */
[----:B------:R-:W-:Y:S01]  /*2d40*/  HADD2 R39, R39, R41 ;  /* 0x0000002927277230 */ /* 0x000fe20000000000 */
[----:B------:R-:W-:Y:S01]  /*2d50*/  HFMA2.MMA R41, R12, R28, RZ ;  /* 0x0000001c0c297235 */ /* 0x000fe200000000ff */
[----:B------:R-:W-:-:S04]  /*2d60*/  HFMA2 R40, R21, R30, R40 ;  /* 0x0000001e15287231 */ /* 0x000fc80000000028 */
[----:B------:R-:W-:Y:S02]  /*2d70*/  HFMA2.MMA R5, R39, R98, R5 ;  /* 0x0000006227057235 */ /* 0x000fe40000000005 */
[-C--:B------:R-:W-:Y:S02]  /*2d80*/  HFMA2.MMA R28, R50, R29.reuse, R36 ;  /* 0x0000001d321c7235 */ /* 0x080fe40000000024 */
[----:B------:R-:W-:Y:S01]  /*2d90*/  HFMA2.MMA R41, R27, R29, R41 ;  /* 0x0000001d1b297235 */ /* 0x000fe20000000029 */
[----:B------:R-:W0:Y:S01]  /*2da0*/  LDS.128 R36, [UR4+0x220] ;  /* 0x00022004ff247984 */ /* 0x000e220008000c00 */
[----:B------:R-:W-:-:S04]  /*2db0*/  HFMA2 R29, R44, R31, R40 ;  /* 0x0000001f2c1d7231 */ /* 0x000fc80000000028 */
[-C--:B------:R-:W-:Y:S02]  /*2dc0*/  HFMA2.MMA R28, R60, R30.reuse, R28 ;  /* 0x0000001e3c1c7235 */ /* 0x080fe4000000001c */
[----:B------:R-:W-:-:S06]  /*2dd0*/  HFMA2.MMA R41, R17, R30, R41 ;  /* 0x0000001e11297235 */ /* 0x000fcc0000000029 */
[-C--:B------:R-:W-:Y:S02]  /*2de0*/  HFMA2.MMA R28, R45, R31.reuse, R28 ;  /* 0x0000001f2d1c7235 */ /* 0x080fe4000000001c */
[----:B------:R-:W-:Y:S01]  /*2df0*/  HFMA2.MMA R30, R24, R31, R41 ;  /* 0x0000001f181e7235 */ /* 0x000fe20000000029 */
[----:B------:R-:W-:Y:S02]  /*2e00*/  HFMA2 R31, R23, R31, R42 ;  /* 0x0000001f171f7231 */ /* 0x000fe4000000002a */
[----:B-1----:R-:W-:-:S03]  /*2e10*/  HFMA2 R41, R48, R32, R29 ;  /* 0x0000002030297231 */ /* 0x002fc6000000001d */
[-C--:B------:R-:W-:Y:S01]  /*2e20*/  HFMA2.MMA R40, R49, R32.reuse, R28 ;  /* 0x0000002031287235 */ /* 0x080fe2000000001c */
[----:B------:R-:W-:Y:S01]  /*2e30*/  HFMA2 R41, R54, R33, R41 ;  /* 0x0000002136297231 */ /* 0x000fe20000000029 */
[----:B------:R-:W-:Y:S01]  /*2e40*/  HFMA2.MMA R42, R47, R32, R30 ;  /* 0x000000202f2a7235 */ /* 0x000fe2000000001e */
[----:B------:R-:W-:Y:S02]  /*2e50*/  HFMA2 R32, R46, R32, R31 ;  /* 0x000000202e207231 */ /* 0x000fe4000000001f */
[----:B------:R-:W-:Y:S01]  /*2e60*/  HFMA2 R41, R58, R34, R41 ;  /* 0x000000223a297231 */ /* 0x000fe20000000029 */
[----:B------:R-:W1:Y:S02]  /*2e70*/  LDS.128 R28, [UR4+0x230] ;  /* 0x00023004ff1c7984 */ /* 0x000e640008000c00 */
[-C--:B------:R-:W-:Y:S01]  /*2e80*/  HFMA2.MMA R40, R55, R33.reuse, R40 ;  /* 0x0000002137287235 */ /* 0x080fe20000000028 */
[----:B------:R-:W-:Y:S01]  /*2e90*/  HFMA2 R41, R63, R35, R41 ;  /* 0x000000233f297231 */ /* 0x000fe20000000029 */
[----:B------:R-:W-:Y:S01]  /*2ea0*/  HFMA2.MMA R42, R53, R33, R42 ;  /* 0x00000021352a7235 */ /* 0x000fe2000000002a */
[----:B------:R-:W-:-:S05]  /*2eb0*/  HFMA2 R33, R52, R33, R32 ;  /* 0x0000002134217231 */ /* 0x000fca0000000020 */
[-C--:B------:R-:W-:Y:S01]  /*2ec0*/  HFMA2.MMA R32, R59, R34.reuse, R40 ;  /* 0x000000223b207235 */ /* 0x080fe20000000028 */
[----:B------:R-:W-:Y:S01]  /*2ed0*/  HFMA2 R40, R56, R34, R33 ;  /* 0x0000002238287231 */ /* 0x000fe20000000021 */
[----:B------:R-:W-:Y:S01]  /*2ee0*/  HFMA2.MMA R42, R57, R34, R42 ;  /* 0x00000022392a7235 */ /* 0x000fe2000000002a */
[-C--:B0-----:R-:W-:Y:S02]  /*2ef0*/  HFMA2 R41, R67, R36.reuse, R41 ;  /* 0x0000002443297231 */ /* 0x081fe40000000029 */
[----:B------:R-:W-:Y:S02]  /*2f00*/  HFMA2 R40, R61, R35, R40 ;  /* 0x000000233d287231 */ /* 0x000fe40000000028 */
[----:B------:R-:W-:Y:S01]  /*2f10*/  HFMA2 R41, R71, R37, R41 ;  /* 0x0000002547297231 */ /* 0x000fe20000000029 */
[-C--:B------:R-:W-:Y:S01]  /*2f20*/  HFMA2.MMA R34, R64, R35.reuse, R32 ;  /* 0x0000002340227235 */ /* 0x080fe20000000020 */
[----:B------:R-:W-:Y:S01]  /*2f30*/  HFMA2 R40, R65, R36, R40 ;  /* 0x0000002441287231 */ /* 0x000fe20000000028 */
[----:B------:R-:W-:Y:S01]  /*2f40*/  HFMA2.MMA R33, R62, R35, R42 ;  /* 0x000000233e217235 */ /* 0x000fe2000000002a */
[----:B------:R-:W-:-:S02]  /*2f50*/  HFMA2 R41, R75, R38, R41 ;  /* 0x000000264b297231 */ /* 0x000fc40000000029 */
[----:B------:R-:W-:-:S03]  /*2f60*/  HFMA2 R40, R69, R37, R40 ;  /* 0x0000002545287231 */ /* 0x000fc60000000028 */
[-C--:B------:R-:W-:Y:S01]  /*2f70*/  HFMA2.MMA R34, R68, R36.reuse, R34 ;  /* 0x0000002444227235 */ /* 0x080fe20000000022 */
[----:B------:R-:W-:Y:S01]  /*2f80*/  HFMA2 R40, R81, R38, R40 ;  /* 0x0000002651287231 */ /* 0x000fe20000000028 */
[----:B------:R-:W-:-:S03]  /*2f90*/  HFMA2.MMA R35, R66, R36, R33 ;  /* 0x0000002442237235 */ /* 0x000fc60000000021 */
[----:B------:R-:W-:-:S03]  /*2fa0*/  HFMA2 R40, R96, R39, R40 ;  /* 0x0000002760287231 */ /* 0x000fc60000000028 */
[-C--:B------:R-:W-:Y:S02]  /*2fb0*/  HFMA2.MMA R34, R72, R37.reuse, R34 ;  /* 0x0000002548227235 */ /* 0x080fe40000000022 */
[----:B------:R-:W-:Y:S01]  /*2fc0*/  HFMA2.MMA R42, R70, R37, R35 ;  /* 0x00000025462a7235 */ /* 0x000fe20000000023 */
[----:B------:R-:W-:Y:S02]  /*2fd0*/  HFMA2 R37, R93, R39, R41 ;  /* 0x000000275d257231 */ /* 0x000fe40000000029 */
[----:B-1----:R-:W-:-:S03]  /*2fe0*/  HFMA2 R40, R80, R28, R40 ;  /* 0x0000001c50287231 */ /* 0x002fc60000000028 */
[-C--:B------:R-:W-:Y:S01]  /*2ff0*/  HFMA2.MMA R43, R78, R38.reuse, R34 ;  /* 0x000000264e2b7235 */ /* 0x080fe20000000022 */
[----:B------:R-:W-:Y:S01]  /*3000*/  HFMA2 R37, R74, R28, R37 ;  /* 0x0000001c4a257231 */ /* 0x000fe20000000025 */
[----:B------:R-:W-:Y:S01]  /*3010*/  HFMA2.MMA R42, R84, R38, R42 ;  /* 0x00000026542a7235 */ /* 0x000fe2000000002a */
[----:B------:R-:W0:Y:S01]  /*3020*/  LDS.128 R32, [UR4+0x300] ;  /* 0x00030004ff207984 */ /* 0x000e220008000c00 */
[-C--:B------:R-:W-:Y:S02]  /*3030*/  HFMA2 R40, R95, R29.reuse, R40 ;  /* 0x0000001d5f287231 */ /* 0x080fe40000000028 */
[----:B------:R-:W-:Y:S02]  /*3040*/  HFMA2 R37, R92, R29, R37 ;  /* 0x0000001d5c257231 */ /* 0x000fe40000000025 */
[-C--:B------:R-:W-:Y:S01]  /*3050*/  HFMA2.MMA R43, R86, R39.reuse, R43 ;  /* 0x00000027562b7235 */ /* 0x080fe2000000002b */
[-C--:B------:R-:W-:Y:S01]  /*3060*/  HFMA2 R40, R94, R30.reuse, R40 ;  /* 0x0000001e5e287231 */ /* 0x080fe20000000028 */
[----:B------:R-:W-:Y:S01]  /*3070*/  HFMA2.MMA R42, R90, R39, R42 ;  /* 0x000000275a2a7235 */ /* 0x000fe2000000002a */
[----:B------:R-:W-:-:S02]  /*3080*/  HFMA2 R37, R91, R30, R37 ;  /* 0x0000001e5b257231 */ /* 0x000fc40000000025 */
[----:B------:R-:W-:-:S03]  /*3090*/  HFMA2 R40, R79, R31, R40 ;  /* 0x0000001f4f287231 */ /* 0x000fc60000000028 */
[-C--:B------:R-:W-:Y:S02]  /*30a0*/  HFMA2.MMA R43, R77, R28.reuse, R43 ;  /* 0x0000001c4d2b7235 */ /* 0x080fe4000000002b */
[----:B------:R-:W-:-:S06]  /*30b0*/  HFMA2.MMA R42, R83, R28, R42 ;  /* 0x0000001c532a7235 */ /* 0x000fcc000000002a */
[-C--:B------:R-:W-:Y:S02]  /*30c0*/  HFMA2.MMA R43, R85, R29.reuse, R43 ;  /* 0x0000001d552b7235 */ /* 0x080fe4000000002b */
[----:B------:R-:W-:Y:S01]  /*30d0*/  HFMA2.MMA R42, R89, R29, R42 ;  /* 0x0000001d592a7235 */ /* 0x000fe2000000002a */
[----:B------:R-:W-:-:S05]  /*30e0*/  HFMA2 R29, R73, R31, R37 ;  /* 0x0000001f491d7231 */ /* 0x000fca0000000025 */
[-C--:B------:R-:W-:Y:S02]  /*30f0*/  HFMA2.MMA R38, R87, R30.reuse, R43 ;  /* 0x0000001e57267235 */ /* 0x080fe4000000002b */
[----:B------:R-:W-:-:S06]  /*3100*/  HFMA2.MMA R41, R88, R30, R42 ;  /* 0x0000001e58297235 */ /* 0x000fcc000000002a */
[-C--:B------:R-:W-:Y:S02]  /*3110*/  HFMA2.MMA R28, R76, R31.reuse, R38 ;  /* 0x0000001f4c1c7235 */ /* 0x080fe40000000026 */
[----:B------:R-:W-:Y:S01]  /*3120*/  HFMA2.MMA R41, R82, R31, R41 ;  /* 0x0000001f52297235 */ /* 0x000fe20000000029 */
[----:B------:R-:W1:Y:S01]  /*3130*/  LDS.128 R36, [UR4+0x310] ;  /* 0x00031004ff247984 */ /* 0x000e620008000c00 */
[----:B0-----:R-:W-:-:S06]  /*3140*/  HFMA2.MMA R31, R22, R32, RZ ;  /* 0x00000020161f7235 */ /* 0x001fcc00000000ff */
[C-C-:B------:R-:W-:Y:S02]  /*3150*/  PRMT R30, R28.reuse, 0x5410, R29.reuse ;  /* 0x000054101c1e7816 */ /* 0x140fe4000000001d */
[----:B------:R-:W-:-:S05]  /*3160*/  PRMT R29, R28, 0x7632, R29 ;  /* 0x000076321c1d7816 */ /* 0x000fca000000001d */
[----:B------:R-:W-:Y:S01]  /*3170*/  HADD2 R28, R30, R29 ;  /* 0x0000001d1e1c7230 */ /* 0x000fe20000000000 */
[C-C-:B------:R-:W-:Y:S01]  /*3180*/  PRMT R29, R41.reuse, 0x5410, R40.reuse ;  /* 0x00005410291d7816 */ /* 0x140fe20000000028 */
[----:B------:R-:W-:Y:S01]  /*3190*/  HFMA2 R30, R12, R32, RZ.H0_H0 ;  /* 0x000000200c1e7231 */ /* 0x000fe200000400ff */
[----:B------:R-:W-:-:S03]  /*31a0*/  PRMT R40, R41, 0x7632, R40 ;  /* 0x0000763229287816 */ /* 0x000fc60000000028 */
[----:B------:R-:W-:Y:S01]  /*31b0*/  HFMA2.MMA R7, R28, R98, R7 ;  /* 0x000000621c077235 */ /* 0x000fe20000000007 */
[----:B------:R-:W-:Y:S02]  /*31c0*/  HFMA2 R28, R51, R32, RZ.H0_H0 ;  /* 0x00000020331c7231 */ /* 0x000fe400000400ff */
[----:B------:R-:W-:Y:S01]  /*31d0*/  HFMA2.MMA R40, R29, 1, 1, R40 ;  /* 0x3c003c001d287835 */ /* 0x000fe20000000028 */
[-C--:B------:R-:W-:Y:S01]  /*31e0*/  HFMA2 R42, R27, R33.reuse, R30 ;  /* 0x000000211b2a7231 */ /* 0x080fe2000000001e */
[----:B------:R-:W-:Y:S01]  /*31f0*/  HFMA2.MMA R29, R18, R32, RZ ;  /* 0x00000020121d7235 */ /* 0x000fe200000000ff */
[----:B------:R-:W-:Y:S02]  /*3200*/  HFMA2 R32, R50, R33, R28 ;  /* 0x0000002132207231 */ /* 0x000fe4000000001c */
[-C--:B------:R-:W-:Y:S02]  /*3210*/  HFMA2 R42, R17, R34.reuse, R42 ;  /* 0x00000022112a7231 */ /* 0x080fe4000000002a */
[----:B------:R-:W-:-:S02]  /*3220*/  HFMA2 R32, R60, R34, R32 ;  /* 0x000000223c207231 */ /* 0x000fc40000000020 */
[-C--:B------:R-:W-:Y:S01]  /*3230*/  HFMA2 R42, R24, R35.reuse, R42 ;  /* 0x00000023182a7231 */ /* 0x080fe2000000002a */
[-C--:B------:R-:W-:Y:S01]  /*3240*/  HFMA2.MMA R41, R19, R33.reuse, R29 ;  /* 0x0000002113297235 */ /* 0x080fe2000000001d */
[----:B------:R-:W-:Y:S01]  /*3250*/  HFMA2 R32, R45, R35, R32 ;  /* 0x000000232d207231 */ /* 0x000fe20000000020 */
[----:B------:R-:W-:Y:S01]  /*3260*/  HFMA2.MMA R33, R26, R33, R31 ;  /* 0x000000211a217235 */ /* 0x000fe2000000001f */
[----:B------:R-:W-:Y:S01]  /*3270*/  HFMA2 R8, R40, R97, R8 ;  /* 0x0000006128087231 */ /* 0x000fe20000000008 */
[----:B------:R-:W0:Y:S01]  /*3280*/  LDS.128 R28, [UR4+0x320] ;  /* 0x00032004ff1c7984 */ /* 0x000e220008000c00 */
[----:B-1----:R-:W-:-:S03]  /*3290*/  HFMA2 R32, R49, R36, R32 ;  /* 0x0000002431207231 */ /* 0x002fc60000000020 */
        /* <DEDUP_REMOVED lines=11> */
[----:B------:R-:W1:Y:S02]  /*3350*/  LDS.128 R32, [UR4+0x330] ;  /* 0x00033004ff207984 */ /* 0x000e640008000c00 */
[----:B------:R-:W-:Y:S01]  /*3360*/  HFMA2 R36, R59, R38, R36 ;  /* 0x000000263b247231 */ /* 0x000fe20000000024 */
[-C--:B------:R-:W-:Y:S02]  /*3370*/  HFMA2.MMA R41, R54, R37.reuse, R41 ;  /* 0x0000002536297235 */ /* 0x080fe40000000029 */
[----:B------:R-:W-:Y:S01]  /*3380*/  HFMA2.MMA R43, R52, R37, R43 ;  /* 0x00000025342b7235 */ /* 0x000fe2000000002b */
[----:B------:R-:W-:-:S05]  /*3390*/  HFMA2 R36, R64, R39, R36 ;  /* 0x0000002740247231 */ /* 0x000fca0000000024 */
[-C--:B------:R-:W-:Y:S02]  /*33a0*/  HFMA2.MMA R41, R58, R38.reuse, R41 ;  /* 0x000000263a297235 */ /* 0x080fe40000000029 */
[----:B------:R-:W-:Y:S01]  /*33b0*/  HFMA2.MMA R43, R56, R38, R43 ;  /* 0x00000026382b7235 */ /* 0x000fe2000000002b */
[-C--:B0-----:R-:W-:Y:S02]  /*33c0*/  HFMA2 R36, R68, R28.reuse, R36 ;  /* 0x0000001c44247231 */ /* 0x081fe40000000024 */
[----:B------:R-:W-:-:S03]  /*33d0*/  HFMA2 R42, R66, R28, R42 ;  /* 0x0000001c422a7231 */ /* 0x000fc6000000002a */
[-C--:B------:R-:W-:Y:S02]  /*33e0*/  HFMA2.MMA R41, R63, R39.reuse, R41 ;  /* 0x000000273f297235 */ /* 0x080fe40000000029 */
[----:B------:R-:W-:Y:S01]  /*33f0*/  HFMA2.MMA R43, R61, R39, R43 ;  /* 0x000000273d2b7235 */ /* 0x000fe2000000002b */
[-C--:B------:R-:W-:Y:S02]  /*3400*/  HFMA2 R39, R72, R29.reuse, R36 ;  /* 0x0000001d48277231 */ /* 0x080fe40000000024 */
        /* <DEDUP_REMOVED lines=8> */
[----:B------:R-:W0:Y:S01]  /*3490*/  LDS.128 R36, [UR4+0x400] ;  /* 0x00040004ff247984 */ /* 0x000e220008000c00 */
[----:B-1----:R-:W-:Y:S02]  /*34a0*/  HFMA2 R42, R83, R32, R42 ;  /* 0x00000020532a7231 */ /* 0x002fe4000000002a */
[-C--:B------:R-:W-:Y:S01]  /*34b0*/  HFMA2.MMA R41, R75, R30.reuse, R41 ;  /* 0x0000001e4b297235 */ /* 0x080fe20000000029 */
[----:B------:R-:W-:Y:S01]  /*34c0*/  HFMA2 R43, R86, R31, R43 ;  /* 0x0000001f562b7231 */ /* 0x000fe2000000002b */
[----:B------:R-:W-:Y:S01]  /*34d0*/  HFMA2.MMA R29, R81, R30, R29 ;  /* 0x0000001e511d7235 */ /* 0x000fe2000000001d */
[----:B------:R-:W-:-:S02]  /*34e0*/  HFMA2 R42, R89, R33, R42 ;  /* 0x00000021592a7231 */ /* 0x000fc4000000002a */
[----:B------:R-:W-:Y:S02]  /*34f0*/  HFMA2 R43, R77, R32, R43 ;  /* 0x000000204d2b7231 */ /* 0x000fe4000000002b */
[-C--:B------:R-:W-:Y:S01]  /*3500*/  HFMA2 R42, R88, R34.reuse, R42 ;  /* 0x00000022582a7231 */ /* 0x080fe2000000002a */
[-C--:B------:R-:W-:Y:S01]  /*3510*/  HFMA2.MMA R41, R93, R31.reuse, R41 ;  /* 0x0000001f5d297235 */ /* 0x080fe20000000029 */
[----:B------:R-:W-:Y:S01]  /*3520*/  HFMA2 R43, R85, R33, R43 ;  /* 0x00000021552b7231 */ /* 0x000fe2000000002b */
[----:B------:R-:W-:Y:S01]  /*3530*/  HFMA2.MMA R29, R96, R31, R29 ;  /* 0x0000001f601d7235 */ /* 0x000fe2000000001d */
[----:B------:R-:W-:Y:S02]  /*3540*/  HFMA2 R42, R82, R35, R42 ;  /* 0x00000023522a7231 */ /* 0x000fe4000000002a */
[----:B------:R-:W-:-:S03]  /*3550*/  HFMA2 R43, R87, R34, R43 ;  /* 0x00000022572b7231 */ /* 0x000fc6000000002b */
[-C--:B------:R-:W-:Y:S01]  /*3560*/  HFMA2.MMA R41, R74, R32.reuse, R41 ;  /* 0x000000204a297235 */ /* 0x080fe20000000029 */
[----:B------:R-:W-:Y:S01]  /*3570*/  HFMA2 R43, R76, R35, R43 ;  /* 0x000000234c2b7231 */ /* 0x000fe2000000002b */
[----:B------:R-:W-:-:S06]  /*3580*/  HFMA2.MMA R29, R80, R32, R29 ;  /* 0x00000020501d7235 */ /* 0x000fcc000000001d */
[-C--:B------:R-:W-:Y:S02]  /*3590*/  HFMA2.MMA R41, R92, R33.reuse, R41 ;  /* 0x000000215c297235 */ /* 0x080fe40000000029 */
[----:B------:R-:W-:-:S06]  /*35a0*/  HFMA2.MMA R29, R95, R33, R29 ;  /* 0x000000215f1d7235 */ /* 0x000fcc000000001d */
[-C--:B------:R-:W-:Y:S02]  /*35b0*/  HFMA2.MMA R41, R91, R34.reuse, R41 ;  /* 0x000000225b297235 */ /* 0x080fe40000000029 */
[----:B------:R-:W-:Y:S02]  /*35c0*/  HFMA2.MMA R29, R94, R34, R29 ;  /* 0x000000225e1d7235 */ /* 0x000fe4000000001d */
[----:B0-----:R-:W-:Y:S01]  /*35d0*/  HFMA2.MMA R33, R18, R36, RZ ;  /* 0x0000002412217235 */ /* 0x001fe200000000ff */
[----:B------:R-:W-:-:S03]  /*35e0*/  HFMA2 R34, R12, R36, RZ.H0_H0 ;  /* 0x000000240c227231 */ /* 0x000fc600000400ff */
[-C--:B------:R-:W-:Y:S02]  /*35f0*/  HFMA2.MMA R41, R73, R35.reuse, R41 ;  /* 0x0000002349297235 */ /* 0x080fe40000000029 */
[----:B------:R-:W-:Y:S02]  /*3600*/  HFMA2.MMA R35, R79, R35, R29 ;  /* 0x000000234f237235 */ /* 0x000fe4000000001d */
[----:B------:R-:W0:Y:S06]  /*3610*/  LDS.128 R28, [UR4+0x410] ;  /* 0x00041004ff1c7984 */ /* 0x000e2c0008000c00 */
[----:B------:R-:W-:-:S02]  /*3620*/  PRMT R32, R43, 0x5410, R41 ;  /* 0x000054102b207816 */ /* 0x000fc40000000029 */
[----:B------:R-:W-:Y:S02]  /*3630*/  PRMT R41, R43, 0x7632, R41 ;  /* 0x000076322b297816 */ /* 0x000fe40000000029 */
[C-C-:B------:R-:W-:Y:S02]  /*3640*/  PRMT R40, R42.reuse, 0x5410, R35.reuse ;  /* 0x000054102a287816 */ /* 0x140fe40000000023 */
[----:B------:R-:W-:Y:S01]  /*3650*/  PRMT R35, R42, 0x7632, R35 ;  /* 0x000076322a237816 */ /* 0x000fe20000000023 */
[----:B------:R-:W-:Y:S01]  /*3660*/  HADD2 R32, R32, R41 ;  /* 0x0000002920207230 */ /* 0x000fe20000000000 */
[----:B------:R-:W-:Y:S01]  /*3670*/  HFMA2.MMA R41, R19, R37, R33 ;  /* 0x0000002513297235 */ /* 0x000fe20000000021 */
[----:B------:R-:W-:-:S03]  /*3680*/  HFMA2 R42, R27, R37, R34 ;  /* 0x000000251b2a7231 */ /* 0x000fc60000000022 */
[----:B------:R-:W-:Y:S01]  /*3690*/  HFMA2.MMA R40, R40, 1, 1, R35 ;  /* 0x3c003c0028287835 */ /* 0x000fe20000000023 */
[----:B------:R-:W-:Y:S01]  /*36a0*/  HFMA2 R42, R17, R38, R42 ;  /* 0x00000026112a7231 */ /* 0x000fe2000000002a */
[----:B------:R-:W-:Y:S02]  /*36b0*/  HFMA2.MMA R35, R22, R36, RZ ;  /* 0x0000002416237235 */ /* 0x000fe400000000ff */
[----:B------:R-:W-:Y:S01]  /*36c0*/  HFMA2.MMA R9, R32, R98, R9 ;  /* 0x0000006220097235 */ /* 0x000fe20000000009 */
[----:B------:R-:W-:Y:S01]  /*36d0*/  HFMA2 R32, R51, R36, RZ.H0_H0 ;  /* 0x0000002433207231 */ /* 0x000fe200000400ff */
[----:B------:R-:W-:Y:S01]  /*36e0*/  HFMA2.MMA R41, R21, R38, R41 ;  /* 0x0000002615297235 */ /* 0x000fe20000000029 */
[----:B------:R-:W-:Y:S02]  /*36f0*/  HFMA2 R42, R24, R39, R42 ;  /* 0x00000027182a7231 */ /* 0x000fe4000000002a */
[----:B------:R-:W-:Y:S01]  /*3700*/  HFMA2 R36, R50, R37, R32 ;  /* 0x0000002532247231 */ /* 0x000fe20000000020 */
[----:B------:R-:W-:Y:S01]  /*3710*/  HFMA2.MMA R37, R26, R37, R35 ;  /* 0x000000251a257235 */ /* 0x000fe20000000023 */
[----:B------:R-:W-:Y:S01]  /*3720*/  HFMA2 R10, R40, R97, R10 ;  /* 0x00000061280a7231 */ /* 0x000fe2000000000a */
[----:B------:R-:W1:Y:S01]  /*3730*/  LDS.128 R32, [UR4+0x420] ;  /* 0x00042004ff207984 */ /* 0x000e620008000c00 */
[----:B------:R-:W-:Y:S01]  /*3740*/  HFMA2 R36, R60, R38, R36 ;  /* 0x000000263c247231 */ /* 0x000fe20000000024 */
[----:B------:R-:W-:-:S03]  /*3750*/  HFMA2.MMA R41, R44, R39, R41 ;  /* 0x000000272c297235 */ /* 0x000fc60000000029 */
[----:B------:R-:W-:Y:S01]  /*3760*/  HFMA2 R36, R45, R39, R36 ;  /* 0x000000272d247231 */ /* 0x000fe20000000024 */
[----:B------:R-:W-:-:S04]  /*3770*/  HFMA2.MMA R37, R25, R38, R37 ;  /* 0x0000002619257235 */ /* 0x000fc80000000025 */
[----:B0-----:R-:W-:Y:S01]  /*3780*/  HFMA2.MMA R41, R48, R28, R41 ;  /* 0x0000001c30297235 */ /* 0x001fe20000000029 */
[-C--:B------:R-:W-:Y:S02]  /*3790*/  HFMA2 R36, R49, R28.reuse, R36 ;  /* 0x0000001c31247231 */ /* 0x080fe40000000024 */
[----:B------:R-:W-:Y:S01]  /*37a0*/  HFMA2 R42, R47, R28, R42 ;  /* 0x0000001c2f2a7231 */ /* 0x000fe2000000002a */
[----:B------:R-:W-:-:S03]  /*37b0*/  HFMA2.MMA R37, R23, R39, R37 ;  /* 0x0000002717257235 */ /* 0x000fc60000000025 */
[----:B------:R-:W-:Y:S01]  /*37c0*/  HFMA2 R42, R53, R29, R42 ;  /* 0x0000001d352a7231 */ /* 0x000fe2000000002a */
[----:B------:R-:W-:-:S03]  /*37d0*/  HFMA2.MMA R41, R54, R29, R41 ;  /* 0x0000001d36297235 */ /* 0x000fc60000000029 */
[-C--:B------:R-:W-:Y:S01]  /*37e0*/  HFMA2 R42, R57, R30.reuse, R42 ;  /* 0x0000001e392a7231 */ /* 0x080fe2000000002a */
[----:B------:R-:W-:Y:S01]  /*37f0*/  HFMA2.MMA R43, R46, R28, R37 ;  /* 0x0000001c2e2b7235 */ /* 0x000fe20000000025 */
[----:B------:R-:W-:Y:S02]  /*3800*/  HFMA2 R28, R55, R29, R36 ;  /* 0x0000001d371c7231 */ /* 0x000fe40000000024 */
[----:B------:R-:W0:Y:S01]  /*3810*/  LDS.128 R36, [UR4+0x430] ;  /* 0x00043004ff247984 */ /* 0x000e220008000c00 */
[----:B------:R-:W-:Y:S01]  /*3820*/  HFMA2.MMA R41, R58, R30, R41 ;  /* 0x0000001e3a297235 */ /* 0x000fe20000000029 */
[----:B------:R-:W-:Y:S02]  /*3830*/  HFMA2 R28, R59, R30, R28 ;  /* 0x0000001e3b1c7231 */ /* 0x000fe4000000001c */
[-C--:B------:R-:W-:Y:S01]  /*3840*/  HFMA2 R42, R62, R31.reuse, R42 ;  /* 0x0000001f3e2a7231 */ /* 0x080fe2000000002a */
[----:B------:R-:W-:Y:S01]  /*3850*/  HFMA2.MMA R43, R52, R29, R43 ;  /* 0x0000001d342b7235 */ /* 0x000fe2000000002b */
[----:B------:R-:W-:-:S03]  /*3860*/  HFMA2 R28, R64, R31, R28 ;  /* 0x0000001f401c7231 */ /* 0x000fc6000000001c */
[----:B------:R-:W-:-:S04]  /*3870*/  HFMA2.MMA R41, R63, R31, R41 ;  /* 0x0000001f3f297235 */ /* 0x000fc80000000029 */
[----:B------:R-:W-:Y:S01]  /*3880*/  HFMA2.MMA R43, R56, R30, R43 ;  /* 0x0000001e382b7235 */ /* 0x000fe2000000002b */
[----:B-1----:R-:W-:-:S03]  /*3890*/  HFMA2 R28, R68, R32, R28 ;  /* 0x00000020441c7231 */ /* 0x002fc6000000001c */
[----:B------:R-:W-:Y:S01]  /*38a0*/  HFMA2.MMA R41, R67, R32, R41 ;  /* 0x0000002043297235 */ /* 0x000fe20000000029 */
[----:B------:R-:W-:Y:S02]  /*38b0*/  HFMA2 R42, R66, R32, R42 ;  /* 0x00000020422a7231 */ /* 0x000fe4000000002a */
[-C--:B------:R-:W-:Y:S01]  /*38c0*/  HFMA2 R28, R72, R33.reuse, R28 ;  /* 0x00000021481c7231 */ /* 0x080fe2000000001c */
[----:B------:R-:W-:Y:S01]  /*38d0*/  HFMA2.MMA R43, R61, R31, R43 ;  /* 0x0000001f3d2b7235 */ /* 0x000fe2000000002b */
[----:B------:R-:W-:-:S03]  /*38e0*/  HFMA2 R42, R70, R33, R42 ;  /* 0x00000021462a7231 */ /* 0x000fc6000000002a */
[----:B------:R-:W-:Y:S01]  /*38f0*/  HFMA2.MMA R41, R71, R33, R41 ;  /* 0x0000002147297235 */ /* 0x000fe20000000029 */
[----:B------:R-:W-:-:S03]  /*3900*/  HFMA2 R42, R84, R34, R42 ;  /* 0x00000022542a7231 */ /* 0x000fc6000000002a */
[----:B------:R-:W-:Y:S01]  /*3910*/  HFMA2.MMA R43, R65, R32, R43 ;  /* 0x00000020412b7235 */ /* 0x000fe2000000002b */
[----:B------:R-:W-:-:S03]  /*3920*/  HFMA2 R42, R90, R35, R42 ;  /* 0x000000235a2a7231 */ /* 0x000fc6000000002a */
[----:B------:R-:W-:-:S04]  /*3930*/  HFMA2.MMA R41, R75, R34, R41 ;  /* 0x000000224b297235 */ /* 0x000fc80000000029 */
[----:B------:R-:W-:Y:S01]  /*3940*/  HFMA2.MMA R33, R69, R33, R43 ;  /* 0x0000002145217235 */ /* 0x000fe2000000002b */
[----:B------:R-:W-:Y:S02]  /*3950*/  HFMA2 R43, R78, R34, R28 ;  /* 0x000000224e2b7231 */ /* 0x000fe4000000001c */
[----:B------:R-:W1:Y:S01]  /*3960*/  LDS.128 R28, [UR4+0x500] ;  /* 0x00050004ff1c7984 */ /* 0x000e620008000c00 */
[----:B------:R-:W-:Y:S01]  /*3970*/  HFMA2.MMA R41, R93, R35, R41 ;  /* 0x000000235d297235 */ /* 0x000fe20000000029 */
[----:B------:R-:W-:Y:S02]  /*3980*/  HFMA2 R43, R86, R35, R43 ;  /* 0x00000023562b7231 */ /* 0x000fe4000000002b */
[-C--:B0-----:R-:W-:Y:S01]  /*3990*/  HFMA2 R42, R83, R36.reuse, R42 ;  /* 0x00000024532a7231 */ /* 0x081fe2000000002a */
[----:B------:R-:W-:Y:S01]  /*39a0*/  HFMA2.MMA R33, R81, R34, R33 ;  /* 0x0000002251217235 */ /* 0x000fe20000000021 */
[----:B------:R-:W-:Y:S02]  /*39b0*/  HFMA2 R43, R77, R36, R43 ;  /* 0x000000244d2b7231 */ /* 0x000fe4000000002b */
[-C--:B------:R-:W-:Y:S01]  /*39c0*/  HFMA2 R42, R89, R37.reuse, R42 ;  /* 0x00000025592a7231 */ /* 0x080fe2000000002a */
[----:B------:R-:W-:Y:S01]  /*39d0*/  HFMA2.MMA R41, R74, R36, R41 ;  /* 0x000000244a297235 */ /* 0x000fe20000000029 */
[----:B------:R-:W-:-:S02]  /*39e0*/  HFMA2 R43, R85, R37, R43 ;  /* 0x00000025552b7231 */ /* 0x000fc4000000002b */
[-C--:B------:R-:W-:Y:S01]  /*39f0*/  HFMA2 R42, R88, R38.reuse, R42 ;  /* 0x00000026582a7231 */ /* 0x080fe2000000002a */
[----:B------:R-:W-:Y:S01]  /*3a00*/  HFMA2.MMA R33, R96, R35, R33 ;  /* 0x0000002360217235 */ /* 0x000fe20000000021 */
[----:B------:R-:W-:Y:S02]  /*3a10*/  HFMA2 R43, R87, R38, R43 ;  /* 0x00000026572b7231 */ /* 0x000fe4000000002b */
[-C--:B------:R-:W-:Y:S01]  /*3a20*/  HFMA2 R42, R82, R39.reuse, R42 ;  /* 0x00000027522a7231 */ /* 0x080fe2000000002a */
[----:B------:R-:W-:Y:S01]  /*3a30*/  HFMA2.MMA R41, R92, R37, R41 ;  /* 0x000000255c297235 */ /* 0x000fe20000000029 */
[----:B------:R-:W-:-:S03]  /*3a40*/  HFMA2 R43, R76, R39, R43 ;  /* 0x000000274c2b7231 */ /* 0x000fc6000000002b */
[----:B------:R-:W-:-:S04]  /*3a50*/  HFMA2.MMA R33, R80, R36, R33 ;  /* 0x0000002450217235 */ /* 0x000fc80000000021 */
[----:B------:R-:W-:-:S04]  /*3a60*/  HFMA2.MMA R41, R91, R38, R41 ;  /* 0x000000265b297235 */ /* 0x000fc80000000029 */
[----:B------:R-:W-:-:S04]  /*3a70*/  HFMA2.MMA R33, R95, R37, R33 ;  /* 0x000000255f217235 */ /* 0x000fc80000000021 */
[----:B------:R-:W-:-:S04]  /*3a80*/  HFMA2.MMA R41, R73, R39, R41 ;  /* 0x0000002749297235 */ /* 0x000fc80000000029 */
[----:B------:R-:W-:Y:S02]  /*3a90*/  HFMA2.MMA R33, R94, R38, R33 ;  /* 0x000000265e217235 */ /* 0x000fe40000000021 */
[----:B-1----:R-:W-:Y:S01]  /*3aa0*/  HFMA2.MMA R37, R18, R28, RZ ;  /* 0x0000001c12257235 */ /* 0x002fe200000000ff */
[----:B------:R-:W-:-:S03]  /*3ab0*/  HFMA2 R38, R12, R28, RZ.H0_H0 ;  /* 0x0000001c0c267231 */ /* 0x000fc600000400ff */
[C-C-:B------:R-:W-:Y:S02]  /*3ac0*/  PRMT R36, R43.reuse, 0x5410, R41.reuse ;  /* 0x000054102b247816 */ /* 0x140fe40000000029 */
[----:B------:R-:W-:Y:S01]  /*3ad0*/  HFMA2.MMA R39, R79, R39, R33 ;  /* 0x000000274f277235 */ /* 0x000fe20000000021 */
[----:B------:R-:W-:Y:S01]  /*3ae0*/  PRMT R41, R43, 0x7632, R41 ;  /* 0x000076322b297816 */ /* 0x000fe20000000029 */
[----:B------:R-:W0:Y:S04]  /*3af0*/  LDS.128 R32, [UR4+0x510] ;  /* 0x00051004ff207984 */ /* 0x000e280008000c00 */
[----:B------:R-:W-:Y:S01]  /*3b00*/  HADD2 R36, R36, R41 ;  /* 0x0000002924247230 */ /* 0x000fe20000000000 */
[----:B------:R-:W-:-:S03]  /*3b10*/  HFMA2.MMA R41, R19, R29, R37 ;  /* 0x0000001d13297235 */ /* 0x000fc60000000025 */
[C-C-:B------:R-:W-:Y:S02]  /*3b20*/  PRMT R40, R42.reuse, 0x5410, R39.reuse ;  /* 0x000054102a287816 */ /* 0x140fe40000000027 */
[----:B------:R-:W-:Y:S01]  /*3b30*/  PRMT R39, R42, 0x7632, R39 ;  /* 0x000076322a277816 */ /* 0x000fe20000000027 */
[----:B------:R-:W-:Y:S01]  /*3b40*/  HFMA2.MMA R11, R36, R98, R11 ;  /* 0x00000062240b7235 */ /* 0x000fe2000000000b */
[----:B------:R-:W-:Y:S01]  /*3b50*/  HFMA2 R36, R51, R28, RZ.H0_H0 ;  /* 0x0000001c33247231 */ /* 0x000fe200000400ff */
[----:B------:R-:W-:Y:S01]  /*3b60*/  HFMA2.MMA R41, R21, R30, R41 ;  /* 0x0000001e15297235 */ /* 0x000fe20000000029 */
[-C--:B------:R-:W-:Y:S02]  /*3b70*/  HFMA2 R42, R27, R29.reuse, R38 ;  /* 0x0000001d1b2a7231 */ /* 0x080fe40000000026 */
[----:B------:R-:W-:Y:S02]  /*3b80*/  HFMA2.MMA R40, R40, 1, 1, R39 ;  /* 0x3c003c0028287835 */ /* 0x000fe40000000027 */
[----:B------:R-:W-:Y:S01]  /*3b90*/  HFMA2.MMA R39, R22, R28, RZ ;  /* 0x0000001c16277235 */ /* 0x000fe200000000ff */
[----:B------:R-:W-:-:S02]  /*3ba0*/  HFMA2 R28, R50, R29, R36 ;  /* 0x0000001d321c7231 */ /* 0x000fc40000000024 */
[----:B------:R-:W-:Y:S01]  /*3bb0*/  HFMA2.MMA R41, R44, R31, R41 ;  /* 0x0000001f2c297235 */ /* 0x000fe20000000029 */
[-C--:B------:R-:W-:Y:S02]  /*3bc0*/  HFMA2 R42, R17, R30.reuse, R42 ;  /* 0x0000001e112a7231 */ /* 0x080fe4000000002a */
[----:B------:R-:W-:Y:S02]  /*3bd0*/  HFMA2 R28, R60, R30, R28 ;  /* 0x0000001e3c1c7231 */ /* 0x000fe4000000001c */
[----:B------:R-:W-:Y:S01]  /*3be0*/  HFMA2.MMA R29, R26, R29, R39 ;  /* 0x0000001d1a1d7235 */ /* 0x000fe20000000027 */
[-C--:B------:R-:W-:Y:S01]  /*3bf0*/  HFMA2 R42, R24, R31.reuse, R42 ;  /* 0x0000001f182a7231 */ /* 0x080fe2000000002a */
[----:B------:R-:W1:Y:S01]  /*3c00*/  LDS.128 R36, [UR4+0x520] ;  /* 0x00052004ff247984 */ /* 0x000e620008000c00 */
[----:B------:R-:W-:Y:S02]  /*3c10*/  HFMA2 R28, R45, R31, R28 ;  /* 0x0000001f2d1c7231 */ /* 0x000fe4000000001c */
[----:B------:R-:W-:-:S03]  /*3c20*/  HFMA2 R2, R40, R97, R2 ;  /* 0x0000006128027231 */ /* 0x000fc60000000002 */
[----:B------:R-:W-:Y:S02]  /*3c30*/  HFMA2.MMA R29, R25, R30, R29 ;  /* 0x0000001e191d7235 */ /* 0x000fe4000000001d */
[----:B0-----:R-:W-:Y:S01]  /*3c40*/  HFMA2.MMA R41, R48, R32, R41 ;  /* 0x0000002030297235 */ /* 0x001fe20000000029 */
[----:B------:R-:W-:-:S05]  /*3c50*/  HFMA2 R28, R49, R32, R28 ;  /* 0x00000020311c7231 */ /* 0x000fca000000001c */
[----:B------:R-:W-:Y:S01]  /*3c60*/  HFMA2.MMA R29, R23, R31, R29 ;  /* 0x0000001f171d7235 */ /* 0x000fe2000000001d */
[----:B------:R-:W-:-:S04]  /*3c70*/  HFMA2 R42, R47, R32, R42 ;  /* 0x000000202f2a7231 */ /* 0x000fc8000000002a */
[-C--:B------:R-:W-:Y:S01]  /*3c80*/  HFMA2 R42, R53, R33.reuse, R42 ;  /* 0x00000021352a7231 */ /* 0x080fe2000000002a */
[----:B------:R-:W-:Y:S02]  /*3c90*/  HFMA2.MMA R41, R54, R33, R41 ;  /* 0x0000002136297235 */ /* 0x000fe40000000029 */
[----:B------:R-:W-:Y:S01]  /*3ca0*/  HFMA2.MMA R43, R46, R32, R29 ;  /* 0x000000202e2b7235 */ /* 0x000fe2000000001d */
[----:B------:R-:W-:Y:S02]  /*3cb0*/  HFMA2 R32, R55, R33, R28 ;  /* 0x0000002137207231 */ /* 0x000fe4000000001c */
[----:B------:R-:W0:Y:S01]  /*3cc0*/  LDS.128 R28, [UR4+0x530] ;  /* 0x00053004ff1c7984 */ /* 0x000e220008000c00 */
[-C--:B------:R-:W-:Y:S02]  /*3cd0*/  HFMA2 R42, R57, R34.reuse, R42 ;  /* 0x00000022392a7231 */ /* 0x080fe4000000002a */
[----:B------:R-:W-:Y:S01]  /*3ce0*/  HFMA2.MMA R41, R58, R34, R41 ;  /* 0x000000223a297235 */ /* 0x000fe20000000029 */
[----:B------:R-:W-:Y:S01]  /*3cf0*/  HFMA2 R32, R59, R34, R32 ;  /* 0x000000223b207231 */ /* 0x000fe20000000020 */
[----:B------:R-:W-:Y:S01]  /*3d00*/  HFMA2.MMA R43, R52, R33, R43 ;  /* 0x00000021342b7235 */ /* 0x000fe2000000002b */
[----:B------:R-:W-:-:S05]  /*3d10*/  HFMA2 R33, R62, R35, R42 ;  /* 0x000000233e217231 */ /* 0x000fca000000002a */
[----:B------:R-:W-:Y:S02]  /*3d20*/  HFMA2.MMA R41, R63, R35, R41 ;  /* 0x000000233f297235 */ /* 0x000fe40000000029 */
[----:B------:R-:W-:Y:S01]  /*3d30*/  HFMA2.MMA R43, R56, R34, R43 ;  /* 0x00000022382b7235 */ /* 0x000fe2000000002b */
[----:B------:R-:W-:-:S04]  /*3d40*/  HFMA2 R34, R64, R35, R32 ;  /* 0x0000002340227231 */ /* 0x000fc80000000020 */
[-C--:B-1----:R-:W-:Y:S01]  /*3d50*/  HFMA2 R34, R68, R36.reuse, R34 ;  /* 0x0000002444227231 */ /* 0x082fe20000000022 */
[----:B------:R-:W-:Y:S02]  /*3d60*/  HFMA2.MMA R41, R67, R36, R41 ;  /* 0x0000002443297235 */ /* 0x000fe40000000029 */
[----:B------:R-:W-:Y:S01]  /*3d70*/  HFMA2.MMA R43, R61, R35, R43 ;  /* 0x000000233d2b7235 */ /* 0x000fe2000000002b */
[----:B------:R-:W-:Y:S02]  /*3d80*/  HFMA2 R35, R66, R36, R33 ;  /* 0x0000002442237231 */ /* 0x000fe40000000021 */
[-C--:B------:R-:W-:Y:S02]  /*3d90*/  HFMA2 R34, R72, R37.reuse, R34 ;  /* 0x0000002548227231 */ /* 0x080fe40000000022 */
[----:B------:R-:W-:Y:S01]  /*3da0*/  HFMA2 R42, R70, R37, R35 ;  /* 0x00000025462a7231 */ /* 0x000fe20000000023 */
[----:B------:R-:W-:Y:S02]  /*3db0*/  HFMA2.MMA R41, R71, R37, R41 ;  /* 0x0000002547297235 */ /* 0x000fe40000000029 */
[----:B------:R-:W-:Y:S01]  /*3dc0*/  HFMA2.MMA R43, R65, R36, R43 ;  /* 0x00000024412b7235 */ /* 0x000fe2000000002b */
[----:B------:R-:W-:-:S04]  /*3dd0*/  HFMA2 R42, R84, R38, R42 ;  /* 0x00000026542a7231 */ /* 0x000fc8000000002a */
[-C--:B------:R-:W-:Y:S01]  /*3de0*/  HFMA2 R42, R90, R39.reuse, R42 ;  /* 0x000000275a2a7231 */ /* 0x080fe2000000002a */
[----:B------:R-:W-:Y:S02]  /*3df0*/  HFMA2.MMA R41, R75, R38, R41 ;  /* 0x000000264b297235 */ /* 0x000fe40000000029 */
[----:B------:R-:W-:Y:S01]  /*3e00*/  HFMA2.MMA R37, R69, R37, R43 ;  /* 0x0000002545257235 */ /* 0x000fe2000000002b */
[----:B------:R-:W-:Y:S02]  /*3e10*/  HFMA2 R43, R78, R38, R34 ;  /* 0x000000264e2b7231 */ /* 0x000fe40000000022 */
[----:B------:R-:W1:Y:S01]  /*3e20*/  LDS.128 R32, [UR4+0x600] ;  /* 0x00060004ff207984 */ /* 0x000e620008000c00 */
[-C--:B0-----:R-:W-:Y:S02]  /*3e30*/  HFMA2 R42, R83, R28.reuse, R42 ;  /* 0x0000001c532a7231 */ /* 0x081fe4000000002a */
[----:B------:R-:W-:Y:S02]  /*3e40*/  HFMA2 R43, R86, R39, R43 ;  /* 0x00000027562b7231 */ /* 0x000fe4000000002b */
[----:B------:R-:W-:Y:S01]  /*3e50*/  HFMA2.MMA R38, R81, R38, R37 ;  /* 0x0000002651267235 */ /* 0x000fe20000000025 */
[----:B------:R-:W-:Y:S01]  /*3e60*/  HFMA2 R42, R89, R29, R42 ;  /* 0x0000001d592a7231 */ /* 0x000fe2000000002a */
[----:B------:R-:W-:Y:S01]  /*3e70*/  HFMA2.MMA R37, R93, R39, R41 ;  /* 0x000000275d257235 */ /* 0x000fe20000000029 */
[----:B------:R-:W-:-:S02]  /*3e80*/  HFMA2 R43, R77, R28, R43 ;  /* 0x0000001c4d2b7231 */ /* 0x000fc4000000002b */
[----:B------:R-:W-:Y:S02]  /*3e90*/  HFMA2 R41, R88, R30, R42 ;  /* 0x0000001e58297231 */ /* 0x000fe4000000002a */
[----:B------:R-:W-:Y:S01]  /*3ea0*/  HFMA2 R43, R85, R29, R43 ;  /* 0x0000001d552b7231 */ /* 0x000fe2000000002b */
[----:B------:R-:W-:Y:S01]  /*3eb0*/  HFMA2.MMA R38, R96, R39, R38 ;  /* 0x0000002760267235 */ /* 0x000fe20000000026 */
[----:B------:R-:W-:Y:S01]  /*3ec0*/  HFMA2 R41, R82, R31, R41 ;  /* 0x0000001f52297231 */ /* 0x000fe20000000029 */
[----:B------:R-:W-:-:S06]  /*3ed0*/  HFMA2.MMA R37, R74, R28, R37 ;  /* 0x0000001c4a257235 */ /* 0x000fcc0000000025 */
[----:B------:R-:W-:Y:S02]  /*3ee0*/  HFMA2.MMA R38, R80, R28, R38 ;  /* 0x0000001c50267235 */ /* 0x000fe40000000026 */
[----:B------:R-:W-:-:S06]  /*3ef0*/  HFMA2.MMA R37, R92, R29, R37 ;  /* 0x0000001d5c257235 */ /* 0x000fcc0000000025 */
[----:B------:R-:W-:Y:S01]  /*3f00*/  HFMA2.MMA R29, R95, R29, R38 ;  /* 0x0000001d5f1d7235 */ /* 0x000fe20000000026 */
[----:B------:R-:W-:Y:S01]  /*3f10*/  HFMA2 R38, R87, R30, R43 ;  /* 0x0000001e57267231 */ /* 0x000fe2000000002b */
[----:B------:R-:W-:-:S03]  /*3f20*/  HFMA2.MMA R37, R91, R30, R37 ;  /* 0x0000001e5b257235 */ /* 0x000fc60000000025 */
[----:B------:R-:W-:-:S03]  /*3f30*/  HFMA2 R28, R76, R31, R38 ;  /* 0x0000001f4c1c7231 */ /* 0x000fc60000000026 */
[----:B------:R-:W-:Y:S02]  /*3f40*/  HFMA2.MMA R30, R94, R30, R29 ;  /* 0x0000001e5e1e7235 */ /* 0x000fe4000000001d */
[-C--:B------:R-:W-:Y:S02]  /*3f50*/  HFMA2.MMA R29, R73, R31.reuse, R37 ;  /* 0x0000001f491d7235 */ /* 0x080fe40000000025 */
[----:B------:R-:W0:Y:S04]  /*3f60*/  LDS.128 R36, [UR4+0x610] ;  /* 0x00061004ff247984 */ /* 0x000e280008000c00 */
[----:B------:R-:W-:-:S04]  /*3f70*/  HFMA2.MMA R30, R79, R31, R30 ;  /* 0x0000001f4f1e7235 */ /* 0x000fc8000000001e */
[C-C-:B------:R-:W-:Y:S02]  /*3f80*/  PRMT R31, R28.reuse, 0x5410, R29.reuse ;  /* 0x000054101c1f7816 */ /* 0x140fe4000000001d */
[----:B------:R-:W-:-:S04]  /*3f90*/  PRMT R29, R28, 0x7632, R29 ;  /* 0x000076321c1d7816 */ /* 0x000fc8000000001d */
[C-C-:B------:R-:W-:Y:S01]  /*3fa0*/  PRMT R40, R41.reuse, 0x5410, R30.reuse ;  /* 0x0000541029287816 */ /* 0x140fe2000000001e */
[----:B------:R-:W-:Y:S01]  /*3fb0*/  HADD2 R28, R31, R29 ;  /* 0x0000001d1f1c7230 */ /* 0x000fe20000000000 */
[----:B------:R-:W-:Y:S01]  /*3fc0*/  PRMT R30, R41, 0x7632, R30 ;  /* 0x00007632291e7816 */ /* 0x000fe2000000001e */
[-C--:B-1----:R-:W-:Y:S02]  /*3fd0*/  HFMA2.MMA R29, R18, R32.reuse, RZ ;  /* 0x00000020121d7235 */ /* 0x082fe400000000ff */
[----:B------:R-:W-:Y:S02]  /*3fe0*/  HFMA2.MMA R31, R22, R32, RZ ;  /* 0x00000020161f7235 */ /* 0x000fe400000000ff */
[----:B------:R-:W-:Y:S01]  /*3ff0*/  HFMA2.MMA R0, R28, R98, R0 ;  /* 0x000000621c007235 */ /* 0x000fe20000000000 */
[-C--:B------:R-:W-:Y:S01]  /*4000*/  HFMA2 R28, R51, R32.reuse, RZ.H0_H0 ;  /* 0x00000020331c7231 */ /* 0x080fe200000400ff */
[----:B------:R-:W-:Y:S01]  /*4010*/  HFMA2.MMA R40, R40, 1, 1, R30 ;  /* 0x3c003c0028287835 */ /* 0x000fe2000000001e */
[----:B------:R-:W-:Y:S01]  /*4020*/  HFMA2 R30, R12, R32, RZ.H0_H0 ;  /* 0x000000200c1e7231 */ /* 0x000fe200000400ff */
[----:B------:R-:W-:Y:S01]  /*4030*/  HFMA2.MMA R41, R19, R33, R29 ;  /* 0x0000002113297235 */ /* 0x000fe2000000001d */
[----:B------:R-:W-:-:S02]  /*4040*/  HFMA2 R32, R50, R33, R28 ;  /* 0x0000002132207231 */ /* 0x000fc4000000001c */
[----:B------:R-:W-:Y:S01]  /*4050*/  HFMA2 R42, R27, R33, R30 ;  /* 0x000000211b2a7231 */ /* 0x000fe2000000001e */
[----:B------:R-:W-:Y:S01]  /*4060*/  HFMA2.MMA R33, R26, R33, R31 ;  /* 0x000000211a217235 */ /* 0x000fe2000000001f */
[-C--:B------:R-:W-:Y:S01]  /*4070*/  HFMA2 R32, R60, R34.reuse, R32 ;  /* 0x000000223c207231 */ /* 0x080fe20000000020 */
[----:B------:R-:W1:Y:S01]  /*4080*/  LDS.128 R28, [UR4+0x620] ;  /* 0x00062004ff1c7984 */ /* 0x000e620008000c00 */
[----:B------:R-:W-:Y:S01]  /*4090*/  HFMA2 R42, R17, R34, R42 ;  /* 0x00000022112a7231 */ /* 0x000fe2000000002a */
[-C--:B------:R-:W-:Y:S01]  /*40a0*/  HFMA2.MMA R41, R21, R34.reuse, R41 ;  /* 0x0000002215297235 */ /* 0x080fe20000000029 */
[----:B------:R-:W-:Y:S02]  /*40b0*/  HFMA2 R32, R45, R35, R32 ;  /* 0x000000232d207231 */ /* 0x000fe40000000020 */
[----:B------:R-:W-:Y:S01]  /*40c0*/  HFMA2 R20, R40, R97, R20 ;  /* 0x0000006128147231 */ /* 0x000fe20000000014 */
[----:B------:R-:W-:Y:S01]  /*40d0*/  HFMA2.MMA R43, R25, R34, R33 ;  /* 0x00000022192b7235 */ /* 0x000fe20000000021 */
[----:B------:R-:W-:-:S03]  /*40e0*/  HFMA2 R34, R24, R35, R42 ;  /* 0x0000002318227231 */ /* 0x000fc6000000002a */
[----:B------:R-:W-:Y:S01]  /*40f0*/  HFMA2.MMA R33, R44, R35, R41 ;  /* 0x000000232c217235 */ /* 0x000fe20000000029 */
[----:B0-----:R-:W-:-:S03]  /*4100*/  HFMA2 R41, R49, R36, R32 ;  /* 0x0000002431297231 */ /* 0x001fc60000000020 */
[----:B------:R-:W-:Y:S01]  /*4110*/  HFMA2.MMA R35, R23, R35, R43 ;  /* 0x0000002317237235 */ /* 0x000fe2000000002b */
[----:B------:R-:W-:Y:S02]  /*4120*/  HFMA2 R43, R47, R36, R34 ;  /* 0x000000242f2b7231 */ /* 0x000fe40000000022 */
[-C--:B------:R-:W-:Y:S01]  /*4130*/  HFMA2 R41, R55, R37.reuse, R41 ;  /* 0x0000002537297231 */ /* 0x080fe20000000029 */
[-C--:B------:R-:W-:Y:S01]  /*4140*/  HFMA2.MMA R42, R48, R36.reuse, R33 ;  /* 0x00000024302a7235 */ /* 0x080fe20000000021 */
[----:B------:R-:W-:Y:S02]  /*4150*/  HFMA2 R43, R53, R37, R43 ;  /* 0x00000025352b7231 */ /* 0x000fe4000000002b */
[-C--:B------:R-:W-:Y:S01]  /*4160*/  HFMA2 R41, R59, R38.reuse, R41 ;  /* 0x000000263b297231 */ /* 0x080fe20000000029 */
[----:B------:R-:W-:Y:S01]  /*4170*/  HFMA2.MMA R36, R46, R36, R35 ;  /* 0x000000242e247235 */ /* 0x000fe20000000023 */
[----:B------:R-:W-:Y:S01]  /*4180*/  HFMA2 R43, R57, R38, R43 ;  /* 0x00000026392b7231 */ /* 0x000fe2000000002b */
[----:B------:R-:W0:Y:S01]  /*4190*/  LDS.128 R32, [UR4+0x630] ;  /* 0x00063004ff207984 */ /* 0x000e220008000c00 */
[-C--:B------:R-:W-:Y:S01]  /*41a0*/  HFMA2 R41, R64, R39.reuse, R41 ;  /* 0x0000002740297231 */ /* 0x080fe20000000029 */
[----:B------:R-:W-:Y:S01]  /*41b0*/  HFMA2.MMA R42, R54, R37, R42 ;  /* 0x00000025362a7235 */ /* 0x000fe2000000002a */
[----:B------:R-:W-:-:S03]  /*41c0*/  HFMA2 R43, R62, R39, R43 ;  /* 0x000000273e2b7231 */ /* 0x000fc6000000002b */
[----:B------:R-:W-:-:S04]  /*41d0*/  HFMA2.MMA R36, R52, R37, R36 ;  /* 0x0000002534247235 */ /* 0x000fc80000000024 */
[----:B------:R-:W-:-:S04]  /*41e0*/  HFMA2.MMA R42, R58, R38, R42 ;  /* 0x000000263a2a7235 */ /* 0x000fc8000000002a */
[----:B------:R-:W-:Y:S01]  /*41f0*/  HFMA2.MMA R36, R56, R38, R36 ;  /* 0x0000002638247235 */ /* 0x000fe20000000024 */
[----:B-1----:R-:W-:-:S03]  /*4200*/  HFMA2 R43, R66, R28, R43 ;  /* 0x0000001c422b7231 */ /* 0x002fc6000000002b */
[----:B------:R-:W-:-:S04]  /*4210*/  HFMA2.MMA R42, R63, R39, R42 ;  /* 0x000000273f2a7235 */ /* 0x000fc8000000002a */
[----:B------:R-:W-:Y:S01]  /*4220*/  HFMA2.MMA R39, R61, R39, R36 ;  /* 0x000000273d277235 */ /* 0x000fe20000000024 */
[----:B------:R-:W-:-:S03]  /*4230*/  HFMA2 R36, R68, R28, R41 ;  /* 0x0000001c44247231 */ /* 0x000fc60000000029 */
[----:B------:R-:W-:-:S04]  /*4240*/  HFMA2.MMA R42, R67, R28, R42 ;  /* 0x0000001c432a7235 */ /* 0x000fc8000000002a */
[----:B------:R-:W-:Y:S01]  /*4250*/  HFMA2.MMA R37, R65, R28, R39 ;  /* 0x0000001c41257235 */ /* 0x000fe20000000027 */
[-C--:B------:R-:W-:Y:S02]  /*4260*/  HFMA2 R39, R72, R29.reuse, R36 ;  /* 0x0000001d48277231 */ /* 0x080fe40000000024 */
[----:B------:R-:W-:Y:S01]  /*4270*/  HFMA2 R28, R70, R29, R43 ;  /* 0x0000001d461c7231 */ /* 0x000fe2000000002b */
[-C--:B------:R-:W-:Y:S01]  /*4280*/  HFMA2.MMA R42, R71, R29.reuse, R42 ;  /* 0x0000001d472a7235 */ /* 0x080fe2000000002a */
[-C--:B------:R-:W-:Y:S02]  /*4290*/  HFMA2 R43, R78, R30.reuse, R39 ;  /* 0x0000001e4e2b7231 */ /* 0x080fe40000000027 */
[----:B------:R-:W-:Y:S01]  /*42a0*/  HFMA2 R28, R84, R30, R28 ;  /* 0x0000001e541c7231 */ /* 0x000fe2000000001c */
[----:B------:R-:W-:Y:S01]  /*42b0*/  HFMA2.MMA R37, R69, R29, R37 ;  /* 0x0000001d45257235 */ /* 0x000fe20000000025 */
[-C--:B------:R-:W-:Y:S02]  /*42c0*/  HFMA2 R43, R86, R31.reuse, R43 ;  /* 0x0000001f562b7231 */ /* 0x080fe4000000002b */
[----:B------:R-:W-:Y:S01]  /*42d0*/  HFMA2 R36, R90, R31, R28 ;  /* 0x0000001f5a247231 */ /* 0x000fe2000000001c */
[----:B------:R-:W-:Y:S01]  /*42e0*/  HFMA2.MMA R42, R75, R30, R42 ;  /* 0x0000001e4b2a7235 */ /* 0x000fe2000000002a */
[----:B0-----:R-:W-:-:S02]  /*42f0*/  HFMA2 R43, R77, R32, R43 ;  /* 0x000000204d2b7231 */ /* 0x001fc4000000002b */
[----:B------:R-:W-:Y:S01]  /*4300*/  HFMA2 R36, R83, R32, R36 ;  /* 0x0000002053247231 */ /* 0x000fe20000000024 */
[----:B------:R-:W-:Y:S01]  /*4310*/  HFMA2.MMA R30, R81, R30, R37 ;  /* 0x0000001e511e7235 */ /* 0x000fe20000000025 */
[-C--:B------:R-:W-:Y:S02]  /*4320*/  HFMA2 R43, R85, R33.reuse, R43 ;  /* 0x00000021552b7231 */ /* 0x080fe4000000002b */
[----:B------:R-:W-:Y:S01]  /*4330*/  HFMA2 R36, R89, R33, R36 ;  /* 0x0000002159247231 */ /* 0x000fe20000000024 */
[----:B------:R-:W-:-:S03]  /*4340*/  HFMA2.MMA R37, R93, R31, R42 ;  /* 0x0000001f5d257235 */ /* 0x000fc6000000002a */
[----:B------:R-:W-:Y:S01]  /*4350*/  HFMA2 R41, R88, R34, R36 ;  /* 0x0000002258297231 */ /* 0x000fe20000000024 */
[----:B------:R-:W-:Y:S02]  /*4360*/  HFMA2.MMA R38, R96, R31, R30 ;  /* 0x0000001f60267235 */ /* 0x000fe4000000001e */
[----:B------:R-:W0:Y:S01]  /*4370*/  LDS.128 R28, [UR4+0x700] ;  /* 0x00070004ff1c7984 */ /* 0x000e220008000c00 */
[----:B------:R-:W-:Y:S01]  /*4380*/  HFMA2 R41, R82, R35, R41 ;  /* 0x0000002352297231 */ /* 0x000fe20000000029 */
[----:B------:R-:W-:-:S04]  /*4390*/  HFMA2.MMA R37, R74, R32, R37 ;  /* 0x000000204a257235 */ /* 0x000fc80000000025 */
[----:B------:R-:W-:-:S04]  /*43a0*/  HFMA2.MMA R38, R80, R32, R38 ;  /* 0x0000002050267235 */ /* 0x000fc80000000026 */
[----:B------:R-:W-:-:S04]  /*43b0*/  HFMA2.MMA R37, R92, R33, R37 ;  /* 0x000000215c257235 */ /* 0x000fc80000000025 */
[----:B------:R-:W-:Y:S01]  /*43c0*/  HFMA2.MMA R33, R95, R33, R38 ;  /* 0x000000215f217235 */ /* 0x000fe20000000026 */
[----:B------:R-:W-:-:S03]  /*43d0*/  HFMA2 R38, R87, R34, R43 ;  /* 0x0000002257267231 */ /* 0x000fc6000000002b */
[----:B------:R-:W-:Y:S01]  /*43e0*/  HFMA2.MMA R37, R91, R34, R37 ;  /* 0x000000225b257235 */ /* 0x000fe20000000025 */
[----:B------:R-:W-:-:S03]  /*43f0*/  HFMA2 R32, R76, R35, R38 ;  /* 0x000000234c207231 */ /* 0x000fc60000000026 */
[----:B------:R-:W-:-:S04]  /*4400*/  HFMA2.MMA R34, R94, R34, R33 ;  /* 0x000000225e227235 */ /* 0x000fc80000000021 */
[-C--:B------:R-:W-:Y:S02]  /*4410*/  HFMA2.MMA R33, R73, R35.reuse, R37 ;  /* 0x0000002349217235 */ /* 0x080fe40000000025 */
[----:B------:R-:W1:Y:S02]  /*4420*/  LDS.128 R36, [UR4+0x710] ;  /* 0x00071004ff247984 */ /* 0x000e640008000c00 */
[----:B------:R-:W-:-:S06]  /*4430*/  HFMA2.MMA R34, R79, R35, R34 ;  /* 0x000000234f227235 */ /* 0x000fcc0000000022 */
[C-C-:B------:R-:W-:Y:S02]  /*4440*/  PRMT R114, R32.reuse, 0x5410, R33.reuse ;  /* 0x0000541020727816 */ /* 0x140fe40000000021 */
[----:B------:R-:W-:Y:S01]  /*4450*/  PRMT R33, R32, 0x7632, R33 ;  /* 0x0000763220217816 */ /* 0x000fe20000000021 */
[-C--:B0-----:R-:W-:Y:S01]  /*4460*/  HFMA2.MMA R51, R51, R28.reuse, RZ ;  /* 0x0000001c33337235 */ /* 0x081fe200000000ff */
[-C--:B------:R-:W-:Y:S01]  /*4470*/  HFMA2 R18, R18, R28.reuse, RZ.H0_H0 ;  /* 0x0000001c12127231 */ /* 0x080fe200000400ff */
[----:B------:R-:W-:Y:S01]  /*4480*/  HFMA2.MMA R12, R12, R28, RZ ;  /* 0x0000001c0c0c7235 */ /* 0x000fe200000000ff */
[C-C-:B------:R-:W-:Y:S01]  /*4490*/  PRMT R118, R41.reuse, 0x5410, R34.reuse ;  /* 0x0000541029767816 */ /* 0x140fe20000000022 */
[----:B------:R-:W-:Y:S01]  /*44a0*/  HFMA2 R22, R22, R28, RZ.H0_H0 ;  /* 0x0000001c16167231 */ /* 0x000fe200000400ff */
[----:B------:R-:W-:Y:S01]  /*44b0*/  PRMT R34, R41, 0x7632, R34 ;  /* 0x0000763229227816 */ /* 0x000fe20000000022 */
[-C--:B------:R-:W-:Y:S01]  /*44c0*/  HFMA2 R18, R19, R29.reuse, R18 ;  /* 0x0000001d13127231 */ /* 0x080fe20000000012 */
[----:B------:R-:W-:Y:S01]  /*44d0*/  LDS.128 R40, [UR4+0x730] ;  /* 0x00073004ff287984 */ /* 0x000fe20008000c00 */
[-C--:B------:R-:W-:Y:S01]  /*44e0*/  HFMA2.MMA R51, R50, R29.reuse, R51 ;  /* 0x0000001d32337235 */ /* 0x080fe20000000033 */
[----:B------:R-:W-:Y:S01]  /*44f0*/  HFMA2 R26, R26, R29, R22 ;  /* 0x0000001d1a1a7231 */ /* 0x000fe20000000016 */
[----:B------:R-:W-:Y:S01]  /*4500*/  HFMA2.MMA R12, R27, R29, R12 ;  /* 0x0000001d1b0c7235 */ /* 0x000fe2000000000c */
[----:B------:R-:W-:Y:S01]  /*4510*/  HADD2 R114, R114, R33 ;  /* 0x0000002172727230 */ /* 0x000fe20000000000 */
[----:B------:R-:W-:Y:S01]  /*4520*/  HFMA2.MMA R118, R118, 1, 1, R34 ;  /* 0x3c003c0076767835 */ /* 0x000fe20000000022 */
[-C--:B------:R-:W-:Y:S01]  /*4530*/  HFMA2 R22, R21, R30.reuse, R18 ;  /* 0x0000001e15167231 */ /* 0x080fe20000000012 */
[----:B------:R-:W0:Y:S01]  /*4540*/  LDS.128 R32, [UR4+0x720] ;  /* 0x00072004ff207984 */ /* 0x000e220008000c00 */
[----:B------:R-:W-:Y:S01]  /*4550*/  HFMA2 R26, R25, R30, R26 ;  /* 0x0000001e191a7231 */ /* 0x000fe2000000001a */
[-C--:B------:R-:W-:Y:S01]  /*4560*/  HFMA2.MMA R51, R60, R30.reuse, R51 ;  /* 0x0000001e3c337235 */ /* 0x080fe20000000033 */
[-C--:B------:R-:W-:Y:S01]  /*4570*/  HFMA2 R22, R44, R31.reuse, R22 ;  /* 0x0000001f2c167231 */ /* 0x080fe20000000016 */
[----:B------:R-:W-:Y:S01]  /*4580*/  HFMA2.MMA R12, R17, R30, R12 ;  /* 0x0000001e110c7235 */ /* 0x000fe2000000000c */
[----:B------:R-:W-:Y:S01]  /*4590*/  HFMA2 R23, R23, R31, R26 ;  /* 0x0000001f17177231 */ /* 0x000fe2000000001a */
[----:B------:R-:W-:Y:S01]  /*45a0*/  UIADD3 UR4, UR4, 0x40, URZ ;  /* 0x0000004004047890 */ /* 0x000fe2000fffe03f */
[----:B------:R-:W-:Y:S01]  /*45b0*/  HFMA2.MMA R16, R114, R98, R16 ;  /* 0x0000006272107235 */ /* 0x000fe20000000010 */
[----:B------:R-:W-:-:S02]  /*45c0*/  HFMA2 R15, R118, R97, R15 ;  /* 0x00000061760f7231 */ /* 0x000fc4000000000f */
        /* <DEDUP_REMOVED lines=13> */
[----:B------:R-:W-:-:S05]  /*46a0*/  HFMA2 R28, R61, R39, R28 ;  /* 0x000000273d1c7231 */ /* 0x000fca000000001c */
[-C--:B------:R-:W-:Y:S02]  /*46b0*/  HFMA2.MMA R19, R59, R38.reuse, R19 ;  /* 0x000000263b137235 */ /* 0x080fe40000000013 */
[----:B------:R-:W-:Y:S01]  /*46c0*/  HFMA2.MMA R31, R57, R38, R12 ;  /* 0x00000026391f7235 */ /* 0x000fe2000000000c */
[----:B0-----:R-:W-:-:S05]  /*46d0*/  HFMA2 R28, R65, R32, R28 ;  /* 0x00000020411c7231 */ /* 0x001fca000000001c */
[-C--:B------:R-:W-:Y:S01]  /*46e0*/  HFMA2.MMA R19, R64, R39.reuse, R19 ;  /* 0x0000002740137235 */ /* 0x080fe20000000013 */
[----:B------:R-:W-:Y:S01]  /*46f0*/  HFMA2 R29, R67, R32, R29 ;  /* 0x00000020431d7231 */ /* 0x000fe2000000001d */
[----:B------:R-:W-:Y:S01]  /*4700*/  HFMA2.MMA R31, R62, R39, R31 ;  /* 0x000000273e1f7235 */ /* 0x000fe2000000001f */
[-C--:B------:R-:W-:Y:S02]  /*4710*/  HFMA2 R28, R69, R33.reuse, R28 ;  /* 0x00000021451c7231 */ /* 0x080fe4000000001c */
[----:B------:R-:W-:Y:S02]  /*4720*/  HFMA2 R17, R71, R33, R29 ;  /* 0x0000002147117231 */ /* 0x000fe4000000001d */
[-C--:B------:R-:W-:Y:S01]  /*4730*/  HFMA2 R48, R81, R34.reuse, R28 ;  /* 0x0000002251307231 */ /* 0x080fe2000000001c */
        /* <DEDUP_REMOVED lines=16> */
[----:B------:R-:W-:Y:S02]  /*4840*/  HFMA2 R19, R73, R43, R46 ;  /* 0x0000002b49137231 */ /* 0x000fe4000000002e */
[-C--:B------:R-:W-:Y:S02]  /*4850*/  HFMA2.MMA R39, R86, R35.reuse, R39 ;  /* 0x0000002356277235 */ /* 0x080fe40000000027 */
[----:B------:R-:W-:-:S06]  /*4860*/  HFMA2.MMA R45, R90, R35, R45 ;  /* 0x000000235a2d7235 */ /* 0x000fcc000000002d */
[-C--:B------:R-:W-:Y:S02]  /*4870*/  HFMA2.MMA R39, R77, R40.reuse, R39 ;  /* 0x000000284d277235 */ /* 0x080fe40000000027 */
[----:B------:R-:W-:-:S06]  /*4880*/  HFMA2.MMA R45, R83, R40, R45 ;  /* 0x00000028532d7235 */ /* 0x000fcc000000002d */
[-C--:B------:R-:W-:Y:S02]  /*4890*/  HFMA2.MMA R21, R85, R41.reuse, R39 ;  /* 0x0000002955157235 */ /* 0x080fe40000000027 */
[----:B------:R-:W-:-:S06]  /*48a0*/  HFMA2.MMA R44, R89, R41, R45 ;  /* 0x00000029592c7235 */ /* 0x000fcc000000002d */
[-C--:B------:R-:W-:Y:S02]  /*48b0*/  HFMA2.MMA R38, R87, R42.reuse, R21 ;  /* 0x0000002a57267235 */ /* 0x080fe40000000015 */
[----:B------:R-:W-:-:S06]  /*48c0*/  HFMA2.MMA R41, R88, R42, R44 ;  /* 0x0000002a58297235 */ /* 0x000fcc000000002c */
[----:B------:R-:W-:-:S04]  /*48d0*/  HFMA2.MMA R38, R76, R43, R38 ;  /* 0x0000002b4c267235 */ /* 0x000fc80000000026 */
[----:B------:R-:W-:-:S05]  /*48e0*/  HFMA2 R41, R82, R43, R41 ;  /* 0x0000002b52297231 */ /* 0x000fca0000000029 */
[C-C-:B------:R-:W-:Y:S02]  /*48f0*/  PRMT R12, R41.reuse, 0x5410, R47.reuse ;  /* 0x00005410290c7816 */ /* 0x140fe4000000002f */
[----:B------:R-:W-:Y:S02]  /*4900*/  PRMT R47, R41, 0x7632, R47 ;  /* 0x00007632292f7816 */ /* 0x000fe4000000002f */
[C-C-:B------:R-:W-:Y:S02]  /*4910*/  PRMT R49, R38.reuse, 0x5410, R19.reuse ;  /* 0x0000541026317816 */ /* 0x140fe40000000013 */
[----:B------:R-:W-:Y:S02]  /*4920*/  PRMT R19, R38, 0x7632, R19 ;  /* 0x0000763226137816 */ /* 0x000fe40000000013 */
[----:B------:R-:W-:-:S03]  /*4930*/  HFMA2.MMA R12, R12, 1, 1, R47 ;  /* 0x3c003c000c0c7835 */ /* 0x000fc6000000002f */
[----:B------:R-:W-:-:S06]  /*4940*/  HADD2 R49, R49, R19 ;  /* 0x0000001331317230 */ /* 0x000fcc0000000000 */
[----:B------:R-:W-:Y:S01]  /*4950*/  HFMA2.MMA R14, R49, R98, R14 ;  /* 0x00000062310e7235 */ /* 0x000fe2000000000e */
[----:B------:R-:W-:Y:S01]  /*4960*/  HFMA2 R13, R12, R97, R13 ;  /* 0x000000610c0d7231 */ /* 0x000fe2000000000d */
[----:B------:R-:W-:Y:S09]  /*4970*/  @!P0 BRA `(.L_x_566) ;  /* 0xffffffc400c88947 */ /* 0x000ff2000383ffff */
.L_x_559:
[----:B------:R-:W0:Y:S01]  /*4980*/  S2UR UR4, SR_CTAID.Y ;  /* 0x00000000000479c3 */ /* 0x000e220000002600 */
[----:B------:R-:W-:-:S07]  /*4990*/  MOV R12, R3 ;  /* 0x00000003000c7202 */ /* 0x000fce0000000f00 */
        /* <DEDUP_REMOVED lines=11> */
.L_x_570:
[----:B------:R-:W0:Y:S02]  /*4a50*/  LDS R18, [R12] ;  /* 0x000000000c127984 */ /* 0x000e240000000800 */
[----:B0-----:R-:W-:-:S06]  /*4a60*/  HADD2 R19, R18, R3 ;  /* 0x0000000312137230 */ /* 0x001fcc0000000000 */
[----:B------:R-:W0:Y:S02]  /*4a70*/  ATOMS.CAST.SPIN R19, [R12], R18, R19 ;  /* 0x000000120c13738d */ /* 0x000e240001800013 */
[----:B0-----:R-:W-:-:S13]  /*4a80*/  ISETP.EQ.U32.AND P0, PT, R19, 0x1, PT ;  /* 0x000000011300780c */ /* 0x001fda0003f02070 */
[----:B------:R-:W-:Y:S05]  /*4a90*/  @!P0 BRA `(.L_x_570) ;  /* 0xfffffffc00ec8947 */ /* 0x000fea000383ffff */
[----:B------:R-:W-:Y:S05]  /*4aa0*/  BRA `(.L_x_568) ;  /* 0x00000000000c7947 */ /* 0x000fea0003800000 */
.L_x_569:
[----:B------:R-:W2:Y:S02]  /*4ab0*/  LD.E R3, desc[UR8][R24.64] ;  /* 0x0000000818037980 */ /* 0x000ea4000c101900 */
[----:B--2---:R-:W-:-:S05]  /*4ac0*/  IADD3 R3, R12, R3, RZ ;  /* 0x000000030c037210 */ /* 0x004fca0007ffe0ff */
[----:B------:R0:W-:Y:S02]  /*4ad0*/  ST.E desc[UR8][R24.64], R3 ;  /* 0x0000000318007985 */ /* 0x0001e4000c101908 */
.L_x_568:
[----:B------:R-:W-:Y:S05]  /*4ae0*/  BSYNC B0 ;  /* 0x0000000000007941 */ /* 0x000fea0003800000 */
.L_x_567:
        /* <DEDUP_REMOVED lines=8> */
[----:B0-----:R-:W-:-:S07]  /*4b70*/  MOV R3, R18 ;  /* 0x0000001200037202 */ /* 0x001fce0000000f00 */
.L_x_574:
[----:B------:R-:W0:Y:S02]  /*4b80*/  LDS R18, [R3+0x4] ;  /* 0x0000040003127984 */ /* 0x000e240000000800 */
[----:B0-----:R-:W-:-:S10]  /*4b90*/  HFMA2.MMA R19, R18, 1, 1, R4 ;  /* 0x3c003c0012137835 */ /* 0x001fd40000000004 */
[----:B------:R-:W0:Y:S02]  /*4ba0*/  ATOMS.CAST.SPIN R19, [R3+0x4], R18, R19 ;  /* 0x000004120313738d */ /* 0x000e240001800013 */
[----:B0-----:R-:W-:-:S13]  /*4bb0*/  ISETP.EQ.U32.AND P0, PT, R19, 0x1, PT ;  /* 0x000000011300780c */ /* 0x001fda0003f02070 */
[----:B------:R-:W-:Y:S05]  /*4bc0*/  @!P0 BRA `(.L_x_574) ;  /* 0xfffffffc00ec8947 */ /* 0x000fea000383ffff */
[----:B------:R-:W-:Y:S05]  /*4bd0*/  BRA `(.L_x_572) ;  /* 0x00000000000c7947 */ /* 0x000fea0003800000 */
.L_x_573:
[----:B0-----:R-:W2:Y:S02]  /*4be0*/  LD.E R3, desc[UR8][R24.64+0x4] ;  /* 0x0000040818037980 */ /* 0x001ea4000c101900 */
[----:B--2---:R-:W-:-:S05]  /*4bf0*/  IADD3 R3, R4, R3, RZ ;  /* 0x0000000304037210 */ /* 0x004fca0007ffe0ff */
[----:B------:R1:W-:Y:S02]  /*4c00*/  ST.E desc[UR8][R24.64+0x4], R3 ;  /* 0x0000040318007985 */ /* 0x0003e4000c101908 */
.L_x_572:
[----:B------:R-:W-:Y:S05]  /*4c10*/  BSYNC B0 ;  /* 0x0000000000007941 */ /* 0x000fea0003800000 */
.L_x_571:
[----:B01----:R-:W-:-:S05]  /*4c20*/  IMAD.WIDE R24, R100, 0x2, R24 ;  /* 0x0000000264187825 */ /* 0x003fca00078e0218 */
[----:B------:R0:W-:Y:S01]  /*4c30*/  ATOM.E.ADD.F16x2.RN.STRONG.GPU P0, RZ, desc[UR8][R24.64], R5 ;  /* 0x0000000518ff79a2 */ /* 0x0001e2000810e1c8 */
[----:B------:R-:W-:Y:S04]  /*4c40*/  BSSY B0, `(.L_x_575) ;  /* 0x0000010000007945 */ /* 0x000fe80003800000 */
[----:B0-----:R-:W-:Y:S05]  /*4c50*/  @P0 BRA `(.L_x_576) ;  /* 0x0000000000380947 */ /* 0x001fea0003800000 */
[----:B------:R-:W0:Y:S02]  /*4c60*/  QSPC.E.S P0, RZ, [R24] ;  /* 0x0000000018ff73aa */ /* 0x000e240000000500 */
[----:B0-----:R-:W-:Y:S05]  /*4c70*/  @!P0 BRA `(.L_x_577) ;  /* 0x0000000000248947 */ /* 0x001fea0003800000 */
[----:B------:R-:W-:Y:S02]  /*4c80*/  MOV R18, R24 ;  /* 0x0000001800127202 */ /* 0x000fe40000000f00 */
[----:B------:R-:W-:Y:S02]  /*4c90*/  MOV R3, R5 ;  /* 0x0000000500037202 */ /* 0x000fe40000000f00 */
[----:B------:R-:W-:-:S07]  /*4ca0*/  MOV R18, R18 ;  /* 0x0000001200127202 */ /* 0x000fce0000000f00 */
.L_x_578:
[----:B------:R-:W0:Y:S02]  /*4cb0*/  LDS R4, [R18] ;  /* 0x0000000012047984 */ /* 0x000e240000000800 */
[----:B0-----:R-:W-:-:S06]  /*4cc0*/  HADD2 R5, R4, R3 ;  /* 0x0000000304057230 */ /* 0x001fcc0000000000 */
[----:B------:R-:W0:Y:S02]  /*4cd0*/  ATOMS.CAST.SPIN R5, [R18], R4, R5 ;  /* 0x000000041205738d */ /* 0x000e240001800005 */
[----:B0-----:R-:W-:-:S13]  /*4ce0*/  ISETP.EQ.U32.AND P0, PT, R5, 0x1, PT ;  /* 0x000000010500780c */ /* 0x001fda0003f02070 */
[----:B------:R-:W-:Y:S05]  /*4cf0*/  @!P0 BRA `(.L_x_578) ;  /* 0xfffffffc00ec8947 */ /* 0x000fea000383ffff */
[----:B------:R-:W-:Y:S05]  /*4d00*/  BRA `(.L_x_576) ;  /* 0x00000000000c7947 */ /* 0x000fea0003800000 */
.L_x_577:
[----:B------:R-:W2:Y:S02]  /*4d10*/  LD.E R3, desc[UR8][R24.64] ;  /* 0x0000000818037980 */ /* 0x000ea4000c101900 */
[----:B--2---:R-:W-:-:S05]  /*4d20*/  IADD3 R3, R5, R3, RZ ;  /* 0x0000000305037210 */ /* 0x004fca0007ffe0ff */
[----:B------:R0:W-:Y:S02]  /*4d30*/  ST.E desc[UR8][R24.64], R3 ;  /* 0x0000000318007985 */ /* 0x0001e4000c101908 */
.L_x_576:
[----:B------:R-:W-:Y:S05]  /*4d40*/  BSYNC B0 ;  /* 0x0000000000007941 */ /* 0x000fea0003800000 */
.L_x_575:
[----:B------:R-:W-:-:S05]  /*4d50*/  IMAD.WIDE R22, R100, 0x2, R22 ;  /* 0x0000000264167825 */ /* 0x000fca00078e0216 */
[----:B------:R1:W-:Y:S01]  /*4d60*/  ATOM.E.ADD.F16x2.RN.STRONG.GPU P0, RZ, desc[UR8][R22.64], R6 ;  /* 0x0000000616ff79a2 */ /* 0x0003e2000810e1c8 */
[----:B------:R-:W-:Y:S04]  /*4d70*/  BSSY B0, `(.L_x_579) ;  /* 0x000000f000007945 */ /* 0x000fe80003800000 */
[----:B-1----:R-:W-:Y:S05]  /*4d80*/  @P0 BRA `(.L_x_580) ;  /* 0x0000000000340947 */ /* 0x002fea0003800000 */
[----:B------:R-:W1:Y:S02]  /*4d90*/  QSPC.E.S P0, RZ, [R22] ;  /* 0x0000000016ff73aa */ /* 0x000e640000000500 */
[----:B-1----:R-:W-:Y:S05]  /*4da0*/  @!P0 BRA `(.L_x_581) ;  /* 0x0000000000208947 */ /* 0x002fea0003800000 */
[----:B------:R-:W-:-:S04]  /*4db0*/  MOV R4, R22 ;  /* 0x0000001600047202 */ /* 0x000fc80000000f00 */
[----:B0-----:R-:W-:-:S07]  /*4dc0*/  MOV R3, R4 ;  /* 0x0000000400037202 */ /* 0x001fce0000000f00 */
.L_x_582:
[----:B------:R-:W0:Y:S02]  /*4dd0*/  LDS R4, [R3] ;  /* 0x0000000003047984 */ /* 0x000e240000000800 */
[----:B0-----:R-:W-:-:S10]  /*4de0*/  HFMA2.MMA R5, R4, 1, 1, R6 ;  /* 0x3c003c0004057835 */ /* 0x001fd40000000006 */
[----:B------:R-:W0:Y:S02]  /*4df0*/  ATOMS.CAST.SPIN R5, [R3], R4, R5 ;  /* 0x000000040305738d */ /* 0x000e240001800005 */
[----:B0-----:R-:W-:-:S13]  /*4e00*/  ISETP.EQ.U32.AND P0, PT, R5, 0x1, PT ;  /* 0x000000010500780c */ /* 0x001fda0003f02070 */
[----:B------:R-:W-:Y:S05]  /*4e10*/  @!P0 BRA `(.L_x_582) ;  /* 0xfffffffc00ec8947 */ /* 0x000fea000383ffff */
[----:B------:R-:W-:Y:S05]  /*4e20*/  BRA `(.L_x_580) ;  /* 0x00000000000c7947 */ /* 0x000fea0003800000 */
.L_x_581:
[----:B0-----:R-:W2:Y:S02]  /*4e30*/  LD.E R3, desc[UR8][R22.64] ;  /* 0x0000000816037980 */ /* 0x001ea4000c101900 */
[----:B--2---:R-:W-:-:S05]  /*4e40*/  IADD3 R3, R6, R3, RZ ;  /* 0x0000000306037210 */ /* 0x004fca0007ffe0ff */
[----:B------:R1:W-:Y:S02]  /*4e50*/  ST.E desc[UR8][R22.64], R3 ;  /* 0x0000000316007985 */ /* 0x0003e4000c101908 */
.L_x_580:
[----:B------:R-:W-:Y:S05]  /*4e60*/  BSYNC B0 ;  /* 0x0000000000007941 */ /* 0x000fea0003800000 */
.L_x_579:
[----:B------:R-:W-:-:S05]  /*4e70*/  IMAD.WIDE R18, R100, 0x2, R24 ;  /* 0x0000000264127825 */ /* 0x000fca00078e0218 */
[----:B------:R2:W-:Y:S01]  /*4e80*/  ATOM.E.ADD.F16x2.RN.STRONG.GPU P0, RZ, desc[UR8][R18.64], R7 ;  /* 0x0000000712ff79a2 */ /* 0x0005e2000810e1c8 */
[----:B------:R-:W-:Y:S04]  /*4e90*/  BSSY B0, `(.L_x_583) ;  /* 0x000000f000007945 */ /* 0x000fe80003800000 */
[----:B--2---:R-:W-:Y:S05]  /*4ea0*/  @P0 BRA `(.L_x_584) ;  /* 0x0000000000340947 */ /* 0x004fea0003800000 */
[----:B------:R-:W2:Y:S02]  /*4eb0*/  QSPC.E.S P0, RZ, [R18] ;  /* 0x0000000012ff73aa */ /* 0x000ea40000000500 */
[----:B--2---:R-:W-:Y:S05]  /*4ec0*/  @!P0 BRA `(.L_x_585) ;  /* 0x0000000000208947 */ /* 0x004fea0003800000 */
[----:B------:R-:W-:-:S04]  /*4ed0*/  MOV R4, R18 ;  /* 0x0000001200047202 */ /* 0x000fc80000000f00 */
[----:B01----:R-:W-:-:S07]  /*4ee0*/  MOV R3, R4 ;  /* 0x0000000400037202 */ /* 0x003fce0000000f00 */
.L_x_586:
[----:B------:R-:W0:Y:S02]  /*4ef0*/  LDS R4, [R3] ;  /* 0x0000000003047984 */ /* 0x000e240000000800 */
[----:B0-----:R-:W-:-:S06]  /*4f00*/  HADD2 R5, R4, R7 ;  /* 0x0000000704057230 */ /* 0x001fcc0000000000 */
[----:B------:R-:W0:Y:S02]  /*4f10*/  ATOMS.CAST.SPIN R5, [R3], R4, R5 ;  /* 0x000000040305738d */ /* 0x000e240001800005 */
[----:B0-----:R-:W-:-:S13]  /*4f20*/  ISETP.EQ.U32.AND P0, PT, R5, 0x1, PT ;  /* 0x000000010500780c */ /* 0x001fda0003f02070 */
[----:B------:R-:W-:Y:S05]  /*4f30*/  @!P0 BRA `(.L_x_586) ;  /* 0xfffffffc00ec8947 */ /* 0x000fea000383ffff */
[----:B------:R-:W-:Y:S05]  /*4f40*/  BRA `(.L_x_584) ;  /* 0x00000000000c7947 */ /* 0x000fea0003800000 */
.L_x_585:
[----:B01----:R-:W2:Y:S02]  /*4f50*/  LD.E R3, desc[UR8][R18.64] ;  /* 0x0000000812037980 */ /* 0x003ea4000c101900 */
[----:B--2---:R-:W-:-:S05]  /*4f60*/  IADD3 R3, R7, R3, RZ ;  /* 0x0000000307037210 */ /* 0x004fca0007ffe0ff */
[----:B------:R2:W-:Y:S02]  /*4f70*/  ST.E desc[UR8][R18.64], R3 ;  /* 0x0000000312007985 */ /* 0x0005e4000c101908 */
.L_x_584:
[----:B------:R-:W-:Y:S05]  /*4f80*/  BSYNC B0 ;  /* 0x0000000000007941 */ /* 0x000fea0003800000 */
.L_x_583:
[----:B------:R-:W-:Y:S01]  /*4f90*/  HFMA2.MMA R4, -RZ, RZ, 0, 2.384185791015625e-07 ;  /* 0x00000004ff047435 */ /* 0x000fe200000001ff */
[----:B------:R-:W-:-:S09]  /*4fa0*/  MOV R5, 0x0 ;  /* 0x0000000000057802 */ /* 0x000fd20000000f00 */
[----:B------:R-:W-:-:S03]  /*4fb0*/  IMAD.WIDE R4, R100, 0x2, R4 ;  /* 0x0000000264047825 */ /* 0x000fc600078e0204 */
[----:B------:R-:W-:-:S04]  /*4fc0*/  IADD3 R6, P0, R24, R4, RZ ;  /* 0x0000000418067210 */ /* 0x000fc80007f1e0ff */
[----:B------:R-:W-:-:S08]  /*4fd0*/  IADD3.X R7, R25, R5, RZ, P0, !PT ;  /* 0x0000000519077210 */ /* 0x000fd000007fe4ff */
[----:B------:R3:W-:Y:S01]  /*4fe0*/  ATOM.E.ADD.F16x2.RN.STRONG.GPU P0, RZ, desc[UR8][R6.64], R8 ;  /* 0x0000000806ff79a2 */ /* 0x0007e2000810e1c8 */
[----:B------:R-:W-:Y:S04]  /*4ff0*/  BSSY B0, `(.L_x_587) ;  /* 0x000000e000007945 */ /* 0x000fe80003800000 */
[----:B---3--:R-:W-:Y:S05]  /*5000*/  @P0 BRA `(.L_x_588) ;  /* 0x0000000000300947 */ /* 0x008fea0003800000 */
[----:B------:R-:W3:Y:S02]  /*5010*/  QSPC.E.S P0, RZ, [R6] ;  /* 0x0000000006ff73aa */ /* 0x000ee40000000500 */
[----:B---3--:R-:W-:Y:S05]  /*5020*/  @!P0 BRA `(.L_x_589) ;  /* 0x00000000001c8947 */ /* 0x008fea0003800000 */
[----:B012---:R-:W-:-:S07]  /*5030*/  MOV R3, R6 ;  /* 0x0000000600037202 */ /* 0x007fce0000000f00 */
.L_x_590:
[----:B------:R-:W0:Y:S02]  /*5040*/  LDS R6, [R3] ;  /* 0x0000000003067984 */ /* 0x000e240000000800 */
[----:B0-----:R-:W-:-:S06]  /*5050*/  HADD2 R7, R6, R8 ;  /* 0x0000000806077230 */ /* 0x001fcc0000000000 */
[----:B------:R-:W0:Y:S02]  /*5060*/  ATOMS.CAST.SPIN R7, [R3], R6, R7 ;  /* 0x000000060307738d */ /* 0x000e240001800007 */
[----:B0-----:R-:W-:-:S13]  /*5070*/  ISETP.EQ.U32.AND P0, PT, R7, 0x1, PT ;  /* 0x000000010700780c */ /* 0x001fda0003f02070 */
[----:B------:R-:W-:Y:S05]  /*5080*/  @!P0 BRA `(.L_x_590) ;  /* 0xfffffffc00ec8947 */ /* 0x000fea000383ffff */
[----:B------:R-:W-:Y:S05]  /*5090*/  BRA `(.L_x_588) ;  /* 0x00000000000c7947 */ /* 0x000fea0003800000 */
.L_x_589:
[----:B012---:R-:W2:Y:S02]  /*50a0*/  LD.E R3, desc[UR8][R6.64] ;  /* 0x0000000806037980 */ /* 0x007ea4000c101900 */
[----:B--2---:R-:W-:-:S05]  /*50b0*/  IADD3 R3, R8, R3, RZ ;  /* 0x0000000308037210 */ /* 0x004fca0007ffe0ff */
[----:B------:R3:W-:Y:S02]  /*50c0*/  ST.E desc[UR8][R6.64], R3 ;  /* 0x0000000306007985 */ /* 0x0007e4000c101908 */
.L_x_588:
[----:B------:R-:W-:Y:S05]  /*50d0*/  BSYNC B0 ;  /* 0x0000000000007941 */ /* 0x000fea0003800000 */
.L_x_587:
[----:B-1----:R-:W-:-:S05]  /*50e0*/  IMAD.WIDE R22, R100, 0x2, R18 ;  /* 0x0000000264167825 */ /* 0x002fca00078e0212 */
[----:B------:R1:W-:Y:S01]  /*50f0*/  ATOM.E.ADD.F16x2.RN.STRONG.GPU P0, RZ, desc[UR8][R22.64], R9 ;  /* 0x0000000916ff79a2 */ /* 0x0003e2000810e1c8 */
[----:B------:R-:W-:Y:S04]  /*5100*/  BSSY B0, `(.L_x_591) ;  /* 0x000000f000007945 */ /* 0x000fe80003800000 */
[----:B-1----:R-:W-:Y:S05]  /*5110*/  @P0 BRA `(.L_x_592) ;  /* 0x0000000000340947 */ /* 0x002fea0003800000 */
[----:B------:R-:W1:Y:S02]  /*5120*/  QSPC.E.S P0, RZ, [R22] ;  /* 0x0000000016ff73aa */ /* 0x000e640000000500 */
[----:B-1----:R-:W-:Y:S05]  /*5130*/  @!P0 BRA `(.L_x_593) ;  /* 0x0000000000208947 */ /* 0x002fea0003800000 */
[----:B---3--:R-:W-:-:S04]  /*5140*/  MOV R6, R22 ;  /* 0x0000001600067202 */ /* 0x008fc80000000f00 */
[----:B0-2---:R-:W-:-:S07]  /*5150*/  MOV R3, R6 ;  /* 0x0000000600037202 */ /* 0x005fce0000000f00 */
.L_x_594:
[----:B------:R-:W0:Y:S02]  /*5160*/  LDS R6, [R3] ;  /* 0x0000000003067984 */ /* 0x000e240000000800 */
[----:B0-----:R-:W-:-:S10]  /*5170*/  HFMA2.MMA R7, R6, 1, 1, R9 ;  /* 0x3c003c0006077835 */ /* 0x001fd40000000009 */
[----:B------:R-:W0:Y:S02]  /*5180*/  ATOMS.CAST.SPIN R7, [R3], R6, R7 ;  /* 0x000000060307738d */ /* 0x000e240001800007 */
[----:B0-----:R-:W-:-:S13]  /*5190*/  ISETP.EQ.U32.AND P0, PT, R7, 0x1, PT ;  /* 0x000000010700780c */ /* 0x001fda0003f02070 */
[----:B------:R-:W-:Y:S05]  /*51a0*/  @!P0 BRA `(.L_x_594) ;  /* 0xfffffffc00ec8947 */ /* 0x000fea000383ffff */
[----:B------:R-:W-:Y:S05]  /*51b0*/  BRA `(.L_x_592) ;  /* 0x00000000000c7947 */ /* 0x000fea0003800000 */
.L_x_593:
[----:B0-23--:R-:W2:Y:S02]  /*51c0*/  LD.E R3, desc[UR8][R22.64] ;  /* 0x0000000816037980 */ /* 0x00dea4000c101900 */
[----:B--2---:R-:W-:-:S05]  /*51d0*/  IADD3 R3, R9, R3, RZ ;  /* 0x0000000309037210 */ /* 0x004fca0007ffe0ff */
[----:B------:R1:W-:Y:S02]  /*51e0*/  ST.E desc[UR8][R22.64], R3 ;  /* 0x0000000316007985 */ /* 0x0003e4000c101908 */
.L_x_592:
[----:B------:R-:W-:Y:S05]  /*51f0*/  BSYNC B0 ;  /* 0x0000000000007941 */ /* 0x000fea0003800000 */
.L_x_591:
[----:B---3--:R-:W-:-:S04]  /*5200*/  IADD3 R6, P0, R18, R4, RZ ;  /* 0x0000000412067210 */ /* 0x008fc80007f1e0ff */
[----:B------:R-:W-:-:S08]  /*5210*/  IADD3.X R7, R19, R5, RZ, P0, !PT ;  /* 0x0000000513077210 */ /* 0x000fd000007fe4ff */
[----:B------:R3:W-:Y:S01]  /*5220*/  ATOM.E.ADD.F16x2.RN.STRONG.GPU P0, RZ, desc[UR8][R6.64], R10 ;  /* 0x0000000a06ff79a2 */ /* 0x0007e2000810e1c8 */
[----:B------:R-:W-:Y:S04]  /*5230*/  BSSY B0, `(.L_x_595) ;  /* 0x000000e000007945 */ /* 0x000fe80003800000 */
[----:B---3--:R-:W-:Y:S05]  /*5240*/  @P0 BRA `(.L_x_596) ;  /* 0x0000000000300947 */ /* 0x008fea0003800000 */
[----:B------:R-:W3:Y:S02]  /*5250*/  QSPC.E.S P0, RZ, [R6] ;  /* 0x0000000006ff73aa */ /* 0x000ee40000000500 */
[----:B---3--:R-:W-:Y:S05]  /*5260*/  @!P0 BRA `(.L_x_597) ;  /* 0x00000000001c8947 */ /* 0x008fea0003800000 */
[----:B012---:R-:W-:-:S07]  /*5270*/  MOV R3, R6 ;  /* 0x0000000600037202 */ /* 0x007fce0000000f00 */
.L_x_598:
[----:B------:R-:W0:Y:S02]  /*5280*/  LDS R6, [R3] ;  /* 0x0000000003067984 */ /* 0x000e240000000800 */
[----:B0-----:R-:W-:-:S06]  /*5290*/  HADD2 R7, R6, R10 ;  /* 0x0000000a06077230 */ /* 0x001fcc0000000000 */
[----:B------:R-:W0:Y:S02]  /*52a0*/  ATOMS.CAST.SPIN R7, [R3], R6, R7 ;  /* 0x000000060307738d */ /* 0x000e240001800007 */
[----:B0-----:R-:W-:-:S13]  /*52b0*/  ISETP.EQ.U32.AND P0, PT, R7, 0x1, PT ;  /* 0x000000010700780c */ /* 0x001fda0003f02070 */
[----:B------:R-:W-:Y:S05]  /*52c0*/  @!P0 BRA `(.L_x_598) ;  /* 0xfffffffc00ec8947 */ /* 0x000fea000383ffff */
[----:B------:R-:W-:Y:S05]  /*52d0*/  BRA `(.L_x_596) ;  /* 0x00000000000c7947 */ /* 0x000fea0003800000 */
.L_x_597:
[----:B012---:R-:W2:Y:S02]  /*52e0*/  LD.E R3, desc[UR8][R6.64] ;  /* 0x0000000806037980 */ /* 0x007ea4000c101900 */
[----:B--2---:R-:W-:-:S05]  /*52f0*/  IADD3 R3, R10, R3, RZ ;  /* 0x000000030a037210 */ /* 0x004fca0007ffe0ff */
[----:B------:R3:W-:Y:S02]  /*5300*/  ST.E desc[UR8][R6.64], R3 ;  /* 0x0000000306007985 */ /* 0x0007e4000c101908 */
.L_x_596:
[----:B------:R-:W-:Y:S05]  /*5310*/  BSYNC B0 ;  /* 0x0000000000007941 */ /* 0x000fea0003800000 */
.L_x_595:
[----:B------:R-:W-:-:S05]  /*5320*/  IMAD.WIDE R8, R100, 0x2, R22 ;  /* 0x0000000264087825 */ /* 0x000fca00078e0216 */
[----:B------:R4:W-:Y:S01]  /*5330*/  ATOM.E.ADD.F16x2.RN.STRONG.GPU P0, RZ, desc[UR8][R8.64], R11 ;  /* 0x0000000b08ff79a2 */ /* 0x0009e2000810e1c8 */
[----:B------:R-:W-:Y:S01]  /*5340*/  BSSY B0, `(.L_x_599) ;  /* 0x0000010000007945 */ /* 0x000fe20003800000 */
[----:B------:R-:W-:-:S03]  /*5350*/  MOV R17, R2 ;  /* 0x0000000200117202 */ /* 0x000fc60000000f00 */
[----:B----4-:R-:W-:Y:S05]  /*5360*/  @P0 BRA `(.L_x_600) ;  /* 0x0000000000340947 */ /* 0x010fea0003800000 */
[----:B------:R-:W4:Y:S02]  /*5370*/  QSPC.E.S P0, RZ, [R8] ;  /* 0x0000000008ff73aa */ /* 0x000f240000000500 */
[----:B----4-:R-:W-:Y:S05]  /*5380*/  @!P0 BRA `(.L_x_601) ;  /* 0x0000000000208947 */ /* 0x010fea0003800000 */
[----:B---3--:R-:W-:-:S04]  /*5390*/  MOV R6, R8 ;  /* 0x0000000800067202 */ /* 0x008fc80000000f00 */
[----:B012---:R-:W-:-:S07]  /*53a0*/  MOV R3, R6 ;  /* 0x0000000600037202 */ /* 0x007fce0000000f00 */
.L_x_602:
[----:B------:R-:W0:Y:S02]  /*53b0*/  LDS R6, [R3] ;  /* 0x0000000003067984 */ /* 0x000e240000000800 */
[----:B0-----:R-:W-:-:S10]  /*53c0*/  HFMA2.MMA R7, R6, 1, 1, R11 ;  /* 0x3c003c0006077835 */ /* 0x001fd4000000000b */
[----:B------:R-:W0:Y:S02]  /*53d0*/  ATOMS.CAST.SPIN R7, [R3], R6, R7 ;  /* 0x000000060307738d */ /* 0x000e240001800007 */
[----:B0-----:R-:W-:-:S13]  /*53e0*/  ISETP.EQ.U32.AND P0, PT, R7, 0x1, PT ;  /* 0x000000010700780c */ /* 0x001fda0003f02070 */
[----:B------:R-:W-:Y:S05]  /*53f0*/  @!P0 BRA `(.L_x_602) ;  /* 0xfffffffc00ec8947 */ /* 0x000fea000383ffff */
[----:B------:R-:W-:Y:S05]  /*5400*/  BRA `(.L_x_600) ;  /* 0x00000000000c7947 */ /* 0x000fea0003800000 */
.L_x_601:
[----:B0123--:R-:W2:Y:S02]  /*5410*/  LD.E R3, desc[UR8][R8.64] ;  /* 0x0000000808037980 */ /* 0x00fea4000c101900 */
[----:B--2---:R-:W-:-:S05]  /*5420*/  IADD3 R3, R11, R3, RZ ;  /* 0x000000030b037210 */ /* 0x004fca0007ffe0ff */
[----:B------:R4:W-:Y:S02]  /*5430*/  ST.E desc[UR8][R8.64], R3 ;  /* 0x0000000308007985 */ /* 0x0009e4000c101908 */
.L_x_600:
[----:B------:R-:W-:Y:S05]  /*5440*/  BSYNC B0 ;  /* 0x0000000000007941 */ /* 0x000fea0003800000 */
.L_x_599:
[----:B---3--:R-:W-:-:S04]  /*5450*/  IADD3 R6, P0, R4, R22, RZ ;  /* 0x0000001604067210 */ /* 0x008fc80007f1e0ff */
[----:B------:R-:W-:-:S08]  /*5460*/  IADD3.X R7, R5, R23, RZ, P0, !PT ;  /* 0x0000001705077210 */ /* 0x000fd000007fe4ff */
[----:B------:R3:W-:Y:S01]  /*5470*/  ATOM.E.ADD.F16x2.RN.STRONG.GPU P0, RZ, desc[UR8][R6.64], R17 ;  /* 0x0000001106ff79a2 */ /* 0x0007e2000810e1c8 */
[----:B------:R-:W-:Y:S04]  /*5480*/  BSSY B0, `(.L_x_603) ;  /* 0x000000f000007945 */ /* 0x000fe80003800000 */
[----:B---3--:R-:W-:Y:S05]  /*5490*/  @P0 BRA `(.L_x_604) ;  /* 0x0000000000340947 */ /* 0x008fea0003800000 */
[----:B------:R-:W3:Y:S02]  /*54a0*/  QSPC.E.S P0, RZ, [R6] ;  /* 0x0000000006ff73aa */ /* 0x000ee40000000500 */
[----:B---3--:R-:W-:Y:S05]  /*54b0*/  @!P0 BRA `(.L_x_605) ;  /* 0x0000000000208947 */ /* 0x008fea0003800000 */
[----:B------:R-:W-:Y:S02]  /*54c0*/  MOV R6, R6 ;  /* 0x0000000600067202 */ /* 0x000fe40000000f00 */
[----:B------:R-:W-:-:S07]  /*54d0*/  MOV R7, R2 ;  /* 0x0000000200077202 */ /* 0x000fce0000000f00 */
.L_x_606:
[----:B------:R-:W0:Y:S02]  /*54e0*/  LDS R2, [R6] ;  /* 0x0000000006027984 */ /* 0x000e240000000800 */
[----:B012-4-:R-:W-:-:S06]  /*54f0*/  HADD2 R3, R2, R7 ;  /* 0x0000000702037230 */ /* 0x017fcc0000000000 */
[----:B------:R-:W0:Y:S02]  /*5500*/  ATOMS.CAST.SPIN R3, [R6], R2, R3 ;  /* 0x000000020603738d */ /* 0x000e240001800003 */
[----:B0-----:R-:W-:-:S13]  /*5510*/  ISETP.EQ.U32.AND P0, PT, R3, 0x1, PT ;  /* 0x000000010300780c */ /* 0x001fda0003f02070 */
[----:B------:R-:W-:Y:S05]  /*5520*/  @!P0 BRA `(.L_x_606) ;  /* 0xfffffffc00ec8947 */ /* 0x000fea000383ffff */
[----:B------:R-:W-:Y:S05]  /*5530*/  BRA `(.L_x_604) ;  /* 0x00000000000c7947 */ /* 0x000fea0003800000 */
.L_x_605:
[----:B------:R-:W0:Y:S02]  /*5540*/  LD.E R2, desc[UR8][R6.64] ;  /* 0x0000000806027980 */ /* 0x000e24000c101900 */
[----:B012-4-:R-:W-:-:S05]  /*5550*/  IADD3 R3, R17, R2, RZ ;  /* 0x0000000211037210 */ /* 0x017fca0007ffe0ff */
[----:B------:R3:W-:Y:S02]  /*5560*/  ST.E desc[UR8][R6.64], R3 ;  /* 0x0000000306007985 */ /* 0x0007e4000c101908 */
.L_x_604:
[----:B------:R-:W-:Y:S05]  /*5570*/  BSYNC B0 ;  /* 0x0000000000007941 */ /* 0x000fea0003800000 */
.L_x_603:
[----:B---3--:R-:W-:Y:S01]  /*5580*/  IMAD.WIDE R6, R100, 0x2, R8 ;  /* 0x0000000264067825 */ /* 0x008fe200078e0208 */
[----:B012-4-:R-:W-:-:S05]  /*5590*/  MOV R3, R0 ;  /* 0x0000000000037202 */ /* 0x017fca0000000f00 */
[----:B------:R0:W-:Y:S01]  /*55a0*/  ATOM.E.ADD.F16x2.RN.STRONG.GPU P0, RZ, desc[UR8][R6.64], R3 ;  /* 0x0000000306ff79a2 */ /* 0x0001e2000810e1c8 */
[----:B------:R-:W-:Y:S04]  /*55b0*/  BSSY B0, `(.L_x_607) ;  /* 0x000000f000007945 */ /* 0x000fe80003800000 */
[----:B0-----:R-:W-:Y:S05]  /*55c0*/  @P0 BRA `(.L_x_608) ;  /* 0x0000000000340947 */ /* 0x001fea0003800000 */
[----:B------:R-:W0:Y:S02]  /*55d0*/  QSPC.E.S P0, RZ, [R6] ;  /* 0x0000000006ff73aa */ /* 0x000e240000000500 */
[----:B0-----:R-:W-:Y:S05]  /*55e0*/  @!P0 BRA `(.L_x_609) ;  /* 0x0000000000208947 */ /* 0x001fea0003800000 */
[----:B------:R-:W-:-:S04]  /*55f0*/  MOV R2, R6 ;  /* 0x0000000600027202 */ /* 0x000fc80000000f00 */
[----:B------:R-:W-:-:S07]  /*5600*/  MOV R10, R2 ;  /* 0x00000002000a7202 */ /* 0x000fce0000000f00 */
.L_x_610:
[----:B------:R-:W0:Y:S02]  /*5610*/  LDS R2, [R10] ;  /* 0x000000000a027984 */ /* 0x000e240000000800 */
[----:B0-----:R-:W-:-:S10]  /*5620*/  HFMA2.MMA R3, R2, 1, 1, R0 ;  /* 0x3c003c0002037835 */ /* 0x001fd40000000000 */
[----:B------:R-:W0:Y:S02]  /*5630*/  ATOMS.CAST.SPIN R3, [R10], R2, R3 ;  /* 0x000000020a03738d */ /* 0x000e240001800003 */
[----:B0-----:R-:W-:-:S13]  /*5640*/  ISETP.EQ.U32.AND P0, PT, R3, 0x1, PT ;  /* 0x000000010300780c */ /* 0x001fda0003f02070 */
[----:B------:R-:W-:Y:S05]  /*5650*/  @!P0 BRA `(.L_x_610) ;  /* 0xfffffffc00ec8947 */ /* 0x000fea000383ffff */
[----:B------:R-:W-:Y:S05]  /*5660*/  BRA `(.L_x_608) ;  /* 0x00000000000c7947 */ /* 0x000fea0003800000 */
.L_x_609:
[----:B------:R-:W2:Y:S02]  /*5670*/  LD.E R0, desc[UR8][R6.64] ;  /* 0x0000000806007980 */ /* 0x000ea4000c101900 */
[----:B--2---:R-:W-:-:S05]  /*5680*/  IADD3 R3, R3, R0, RZ ;  /* 0x0000000003037210 */ /* 0x004fca0007ffe0ff */
[----:B------:R0:W-:Y:S02]  /*5690*/  ST.E desc[UR8][R6.64], R3 ;  /* 0x0000000306007985 */ /* 0x0001e4000c101908 */
.L_x_608:
[----:B------:R-:W-:Y:S05]  /*56a0*/  BSYNC B0 ;  /* 0x0000000000007941 */ /* 0x000fea0003800000 */
.L_x_607:
        /* <DEDUP_REMOVED lines=8> */
.L_x_614:
[----:B------:R-:W0:Y:S02]  /*5730*/  LDS R2, [R0] ;  /* 0x0000000000027984 */ /* 0x000e240000000800 */
[----:B0-----:R-:W-:-:S06]  /*5740*/  HADD2 R3, R2, R20 ;  /* 0x0000001402037230 */ /* 0x001fcc0000000000 */
[----:B------:R-:W0:Y:S02]  /*5750*/  ATOMS.CAST.SPIN R3, [R0], R2, R3 ;  /* 0x000000020003738d */ /* 0x000e240001800003 */
[----:B0-----:R-:W-:-:S13]  /*5760*/  ISETP.EQ.U32.AND P0, PT, R3, 0x1, PT ;  /* 0x000000010300780c */ /* 0x001fda0003f02070 */
[----:B------:R-:W-:Y:S05]  /*5770*/  @!P0 BRA `(.L_x_614) ;  /* 0xfffffffc00ec8947 */ /* 0x000fea000383ffff */
[----:B------:R-:W-:Y:S05]  /*5780*/  BRA `(.L_x_612) ;  /* 0x00000000000c7947 */ /* 0x000fea0003800000 */
.L_x_613:
[----:B------:R-:W2:Y:S02]  /*5790*/  LD.E R0, desc[UR8][R2.64] ;  /* 0x0000000802007980 */ /* 0x000ea4000c101900 */
[----:B--2---:R-:W-:-:S05]  /*57a0*/  IADD3 R9, R20, R0, RZ ;  /* 0x0000000014097210 */ /* 0x004fca0007ffe0ff */
[----:B------:R0:W-:Y:S02]  /*57b0*/  ST.E desc[UR8][R2.64], R9 ;  /* 0x0000000902007985 */ /* 0x0001e4000c101908 */
.L_x_612:
[----:B------:R-:W-:Y:S05]  /*57c0*/  BSYNC B0 ;  /* 0x0000000000007941 */ /* 0x000fea0003800000 */
.L_x_611:
        /* <DEDUP_REMOVED lines=8> */
.L_x_618:
[----:B------:R-:W0:Y:S02]  /*5850*/  LDS R2, [R0] ;  /* 0x0000000000027984 */ /* 0x000e240000000800 */
[----:B0-----:R-:W-:-:S10]  /*5860*/  HFMA2.MMA R3, R2, 1, 1, R16 ;  /* 0x3c003c0002037835 */ /* 0x001fd40000000010 */
[----:B------:R-:W0:Y:S02]  /*5870*/  ATOMS.CAST.SPIN R3, [R0], R2, R3 ;  /* 0x000000020003738d */ /* 0x000e240001800003 */
[----:B0-----:R-:W-:-:S13]  /*5880*/  ISETP.EQ.U32.AND P0, PT, R3, 0x1, PT ;  /* 0x000000010300780c */ /* 0x001fda0003f02070 */
[----:B------:R-:W-:Y:S05]  /*5890*/  @!P0 BRA `(.L_x_618) ;  /* 0xfffffffc00ec8947 */ /* 0x000fea000383ffff */
[----:B------:R-:W-:Y:S05]  /*58a0*/  BRA `(.L_x_616) ;  /* 0x00000000000c7947 */ /* 0x000fea0003800000 */
.L_x_617:
[----:B------:R-:W2:Y:S02]  /*58b0*/  LD.E R0, desc[UR8][R8.64] ;  /* 0x0000000808007980 */ /* 0x000ea4000c101900 */
[----:B--2---:R-:W-:-:S05]  /*58c0*/  IADD3 R3, R16, R0, RZ ;  /* 0x0000000010037210 */ /* 0x004fca0007ffe0ff */
[----:B------:R0:W-:Y:S02]  /*58d0*/  ST.E desc[UR8][R8.64], R3 ;  /* 0x0000000308007985 */ /* 0x0001e4000c101908 */
.L_x_616:
[----:B------:R-:W-:Y:S05]  /*58e0*/  BSYNC B0 ;  /* 0x0000000000007941 */ /* 0x000fea0003800000 */
.L_x_615:
        /* <DEDUP_REMOVED lines=8> */
.L_x_622:
[----:B------:R-:W0:Y:S02]  /*5970*/  LDS R2, [R0] ;  /* 0x0000000000027984 */ /* 0x000e240000000800 */
[----:B0-----:R-:W-:-:S06]  /*5980*/  HADD2 R3, R2, R15 ;  /* 0x0000000f02037230 */ /* 0x001fcc0000000000 */
[----:B------:R-:W0:Y:S02]  /*5990*/  ATOMS.CAST.SPIN R3, [R0], R2, R3 ;  /* 0x000000020003738d */ /* 0x000e240001800003 */
[----:B0-----:R-:W-:-:S13]  /*59a0*/  ISETP.EQ.U32.AND P0, PT, R3, 0x1, PT ;  /* 0x000000010300780c */ /* 0x001fda0003f02070 */
[----:B------:R-:W-:Y:S05]  /*59b0*/  @!P0 BRA `(.L_x_622) ;  /* 0xfffffffc00ec8947 */ /* 0x000fea000383ffff */
[----:B------:R-:W-:Y:S05]  /*59c0*/  BRA `(.L_x_620) ;  /* 0x00000000000c7947 */ /* 0x000fea0003800000 */
.L_x_621:
[----:B------:R-:W2:Y:S02]  /*59d0*/  LD.E R0, desc[UR8][R2.64] ;  /* 0x0000000802007980 */ /* 0x000ea4000c101900 */
[----:B--2---:R-:W-:-:S05]  /*59e0*/  IADD3 R7, R15, R0, RZ ;  /* 0x000000000f077210 */ /* 0x004fca0007ffe0ff */
[----:B------:R0:W-:Y:S02]  /*59f0*/  ST.E desc[UR8][R2.64], R7 ;  /* 0x0000000702007985 */ /* 0x0001e4000c101908 */
.L_x_620:
[----:B------:R-:W-:Y:S05]  /*5a00*/  BSYNC B0 ;  /* 0x0000000000007941 */ /* 0x000fea0003800000 */
.L_x_619:
[----:B0-----:R-:W-:-:S05]  /*5a10*/  IMAD.WIDE R2, R100, 0x2, R8 ;  /* 0x0000000264027825 */ /* 0x001fca00078e0208 */
[----:B------:R0:W-:Y:S01]  /*5a20*/  ATOM.E.ADD.F16x2.RN.STRONG.GPU P0, RZ, desc[UR8][R2.64], R14 ;  /* 0x0000000e02ff79a2 */ /* 0x0001e2000810e1c8 */
[----:B------:R-:W-:Y:S04]  /*5a30*/  BSSY B0, `(.L_x_623) ;  /* 0x000000e000007945 */ /* 0x000fe80003800000 */
[----:B0-----:R-:W-:Y:S05]  /*5a40*/  @P0 BRA `(.L_x_624) ;  /* 0x0000000000300947 */ /* 0x001fea0003800000 */
[----:B------:R-:W0:Y:S02]  /*5a50*/  QSPC.E.S P0, RZ, [R2] ;  /* 0x0000000002ff73aa */ /* 0x000e240000000500 */
[----:B0-----:R-:W-:Y:S05]  /*5a60*/  @!P0 BRA `(.L_x_625) ;  /* 0x00000000001c8947 */ /* 0x001fea0003800000 */
[----:B------:R-:W-:-:S07]  /*5a70*/  MOV R0, R2 ;  /* 0x0000000200007202 */ /* 0x000fce0000000f00 */
.L_x_626:
[----:B------:R-:W0:Y:S02]  /*5a80*/  LDS R2, [R0] ;  /* 0x0000000000027984 */ /* 0x000e240000000800 */
[----:B0-----:R-:W-:-:S10]  /*5a90*/  HFMA2.MMA R3, R2, 1, 1, R14 ;  /* 0x3c003c0002037835 */ /* 0x001fd4000000000e */
[----:B------:R-:W0:Y:S02]  /*5aa0*/  ATOMS.CAST.SPIN R3, [R0], R2, R3 ;  /* 0x000000020003738d */ /* 0x000e240001800003 */
[----:B0-----:R-:W-:-:S13]  /*5ab0*/  ISETP.EQ.U32.AND P0, PT, R3, 0x1, PT ;  /* 0x000000010300780c */ /* 0x001fda0003f02070 */
[----:B------:R-:W-:Y:S05]  /*5ac0*/  @!P0 BRA `(.L_x_626) ;  /* 0xfffffffc00ec8947 */ /* 0x000fea000383ffff */
[----:B------:R-:W-:Y:S05]  /*5ad0*/  BRA `(.L_x_624) ;  /* 0x00000000000c7947 */ /* 0x000fea0003800000 */
.L_x_625:
[----:B------:R-:W2:Y:S02]  /*5ae0*/  LD.E R0, desc[UR8][R2.64] ;  /* 0x0000000802007980 */ /* 0x000ea4000c101900 */
[----:B--2---:R-:W-:-:S05]  /*5af0*/  IADD3 R7, R14, R0, RZ ;  /* 0x000000000e077210 */ /* 0x004fca0007ffe0ff */
[----:B------:R0:W-:Y:S02]  /*5b00*/  ST.E desc[UR8][R2.64], R7 ;  /* 0x0000000702007985 */ /* 0x0001e4000c101908 */
.L_x_624:
[----:B------:R-:W-:Y:S05]  /*5b10*/  BSYNC B0 ;  /* 0x0000000000007941 */ /* 0x000fea0003800000 */
.L_x_623:
[----:B0-----:R-:W-:-:S04]  /*5b20*/  IADD3 R2, P0, R4, R8, RZ ;  /* 0x0000000804027210 */ /* 0x001fc80007f1e0ff */
[----:B------:R-:W-:-:S08]  /*5b30*/  IADD3.X R3, R5, R9, RZ, P0, !PT ;  /* 0x0000000905037210 */ /* 0x000fd000007fe4ff */
[----:B------:R0:W-:Y:S02]  /*5b40*/  ATOM.E.ADD.F16x2.RN.STRONG.GPU P0, RZ, desc[UR8][R2.64], R13 ;  /* 0x0000000d02ff79a2 */ /* 0x0001e4000810e1c8 */
[----:B0-----:R-:W-:Y:S05]  /*5b50*/  @P0 EXIT ;  /* 0x000000000000094d */ /* 0x001fea0003800000 */
[----:B------:R-:W0:Y:S02]  /*5b60*/  QSPC.E.S P0, RZ, [R2] ;  /* 0x0000000002ff73aa */ /* 0x000e240000000500 */
[----:B0-----:R-:W-:Y:S05]  /*5b70*/  @!P0 BRA `(.L_x_627) ;  /* 0x00000000001c8947 */ /* 0x001fea0003800000 */
[----:B------:R-:W-:-:S07]  /*5b80*/  MOV R0, R2 ;  /* 0x0000000200007202 */ /* 0x000fce0000000f00 */
.L_x_628:
[----:B------:R-:W0:Y:S02]  /*5b90*/  LDS R2, [R0] ;  /* 0x0000000000027984 */ /* 0x000e240000000800 */
[----:B0-----:R-:W-:-:S06]  /*5ba0*/  HADD2 R3, R2, R13 ;  /* 0x0000000d02037230 */ /* 0x001fcc0000000000 */
[----:B------:R-:W0:Y:S02]  /*5bb0*/  ATOMS.CAST.SPIN R3, [R0], R2, R3 ;  /* 0x000000020003738d */ /* 0x000e240001800003 */
[----:B0-----:R-:W-:-:S13]  /*5bc0*/  ISETP.EQ.U32.AND P0, PT, R3, 0x1, PT ;  /* 0x000000010300780c */ /* 0x001fda0003f02070 */
[----:B------:R-:W-:Y:S05]  /*5bd0*/  @!P0 BRA `(.L_x_628) ;  /* 0xfffffffc00ec8947 */ /* 0x000fea000383ffff */
[----:B------:R-:W-:Y:S05]  /*5be0*/  EXIT ;  /* 0x000000000000794d */ /* 0x000fea0003800000 */
.L_x_627:
[----:B------:R-:W2:Y:S02]  /*5bf0*/  LD.E R0, desc[UR8][R2.64] ;  /* 0x0000000802007980 */ /* 0x000ea4000c101900 */
[----:B--2---:R-:W-:-:S05]  /*5c00*/  IADD3 R5, R13, R0, RZ ;  /* 0x000000000d057210 */ /* 0x004fca0007ffe0ff */
[----:B------:R-:W-:Y:S01]  /*5c10*/  ST.E desc[UR8][R2.64], R5 ;  /* 0x0000000502007985 */ /* 0x000fe2000c101908 */
[----:B------:R-:W-:Y:S05]  /*5c20*/  EXIT ;  /* 0x000000000000794d */ /* 0x000fea0003800000 */
.L_x_629:
        /* <DEDUP_REMOVED lines=13> */
.L_x_1819:


//--------------------- .text._ZN4vllm4gptq33gemm_half_q_half_gptq_2bit_kernelILb1ELi8EEEvPK6__halfPKjS6_S4_PS2_iiiibPKi --------------------------
	.section	.text._ZN4vllm4gptq33gemm_half_q_half_gptq_2bit_kernelILb1ELi8EEEvPK6__halfPKjS6_S4_PS2_iiiibPKi,"ax",@progbits
	.align	128
        .global         _ZN4vllm4gptq33gemm_half_q_half_gptq_2bit_kernelILb1ELi8EEEvPK6__halfPKjS6_S4_PS2_iiiibPKi
        .type           _ZN4vllm4gptq33gemm_half_q_half_gptq_2bit_kernelILb1ELi8EEEvPK6__halfPKjS6_S4_PS2_iiiibPKi,@function
        .size           _ZN4vllm4gptq33gemm_half_q_half_gptq_2bit_kernelILb1ELi8EEEvPK6__halfPKjS6_S4_PS2_iiiibPKi,(.L_x_1820 - _ZN4vllm4gptq33gemm_half_q_half_gptq_2bit_kernelILb1ELi8EEEvPK6__halfPKjS6_S4_PS2_iiiibPKi)
        .other          _ZN4vllm4gptq33gemm_half_q_half_gptq_2bit_kernelILb1ELi8EEEvPK6__halfPKjS6_S4_PS2_iiiibPKi,@"STO_CUDA_ENTRY STV_DEFAULT"
_ZN4vllm4gptq33gemm_half_q_half_gptq_2bit_kernelILb1ELi8EEEvPK6__halfPKjS6_S4_PS2_iiiibPKi:
.text._ZN4vllm4gptq33gemm_half_q_half_gptq_2bit_kernelILb1ELi8EEEvPK6__halfPKjS6_S4_PS2_iiiibPKi:
        /* <DEDUP_REMOVED lines=22> */
[----:B-1----:R-:W-:-:S06]  /*0160*/  ULEA UR5, UR6, UR5, 0x18 ;  /* 0x0000000506057291 */ /* 0x002fcc000f8ec03f */
[----:B------:R-:W-:Y:S02]  /*0170*/  LEA R14, R5, UR5, 0x1 ;  /* 0x00000005050e7c11 */ /* 0x000fe4000f8e08ff */
[----:B------:R-:W-:Y:S01]  /*0180*/  SHF.R.S32.HI R5, RZ, 0x1f, R3 ;  /* 0x0000001fff057819 */ /* 0x000fe20000011403 */
        /* <DEDUP_REMOVED lines=33> */
.L_x_632:
        /* <DEDUP_REMOVED lines=28> */
.L_x_631:
[----:B------:R-:W-:Y:S05]  /*0560*/  BSYNC B0 ;  /* 0x0000000000007941 */ /* 0x000fea0003800000 */
.L_x_630:
[----:B------:R-:W-:Y:S02]  /*0570*/  ULDC UR4, c[0x0][0x23c] ;  /* 0x00008f0000047ab9 */ /* 0x000fe40000000800 */
[----:B01----:R-:W-:-:S04]  /*0580*/  MOV R14, UR4 ;  /* 0x00000004000e7c02 */ /* 0x003fc80008000f00 */
[----:B------:R-:W-:-:S13]  /*0590*/  ISETP.GE.AND P0, PT, R89, R14, PT ;  /* 0x0000000e5900720c */ /* 0x000fda0003f06270 */
[----:B------:R-:W-:Y:S05]  /*05a0*/  @P0 EXIT ;  /* 0x000000000000094d */ /* 0x000fea0003800000 */
[----:B------:R-:W0:Y:S01]  /*05b0*/  LDC R4, c[0x0][0x244] ;  /* 0x00009100ff047b82 */ /* 0x000e220000000800 */
[----:B------:R-:W-:Y:S02]  /*05c0*/  PRMT R48, RZ, 0x5410, RZ ;  /* 0x00005410ff307816 */ /* 0x000fe400000000ff */
[----:B------:R-:W-:Y:S02]  /*05d0*/  PRMT R47, RZ, 0x5410, RZ ;  /* 0x00005410ff2f7816 */ /* 0x000fe400000000ff */
[----:B------:R-:W-:Y:S02]  /*05e0*/  PRMT R46, RZ, 0x5410, RZ ;  /* 0x00005410ff2e7816 */ /* 0x000fe400000000ff */
[----:B------:R-:W-:Y:S01]  /*05f0*/  PRMT R8, RZ, 0x5410, RZ ;  /* 0x00005410ff087816 */ /* 0x000fe200000000ff */
[----:B------:R-:W1:Y:S01]  /*0600*/  LDC.64 R18, c[0x0][0x228] ;  /* 0x00008a00ff127b82 */ /* 0x000e620000000a00 */
[----:B------:R-:W-:Y:S02]  /*0610*/  PRMT R9, RZ, 0x5410, RZ ;  /* 0x00005410ff097816 */ /* 0x000fe400000000ff */
[----:B------:R-:W-:-:S02]  /*0620*/  PRMT R10, RZ, 0x5410, RZ ;  /* 0x00005410ff0a7816 */ /* 0x000fc400000000ff */
[----:B------:R-:W-:Y:S02]  /*0630*/  PRMT R11, RZ, 0x5410, RZ ;  /* 0x00005410ff0b7816 */ /* 0x000fe400000000ff */
[----:B------:R-:W-:Y:S01]  /*0640*/  PRMT R12, RZ, 0x5410, RZ ;  /* 0x00005410ff0c7816 */ /* 0x000fe200000000ff */
[----:B------:R-:W2:Y:S01]  /*0650*/  LDC.64 R16, c[0x0][0x220] ;  /* 0x00008800ff107b82 */ /* 0x000ea20000000a00 */
[----:B------:R-:W-:Y:S02]  /*0660*/  PRMT R13, RZ, 0x5410, RZ ;  /* 0x00005410ff0d7816 */ /* 0x000fe400000000ff */
[----:B0-----:R-:W-:-:S04]  /*0670*/  IABS R5, R4 ;  /* 0x0000000400057213 */ /* 0x001fc80000000000 */
[----:B------:R-:W0:Y:S08]  /*0680*/  I2F.RP R0, R5 ;  /* 0x0000000500007306 */ /* 0x000e300000209400 */
[----:B0-----:R-:W0:Y:S02]  /*0690*/  MUFU.RCP R0, R0 ;  /* 0x0000000000007308 */ /* 0x001e240000001000 */
[----:B0-----:R-:W-:-:S06]  /*06a0*/  IADD3 R2, R0, 0xffffffe, RZ ;  /* 0x0ffffffe00027810 */ /* 0x001fcc0007ffe0ff */
[----:B------:R0:W3:Y:S02]  /*06b0*/  F2I.FTZ.U32.TRUNC.NTZ R3, R2 ;  /* 0x0000000200037305 */ /* 0x0000e4000021f000 */
[----:B0-----:R-:W-:Y:S01]  /*06c0*/  HFMA2.MMA R2, -RZ, RZ, 0, 0 ;  /* 0x00000000ff027435 */ /* 0x001fe200000001ff */
[----:B---3--:R-:W-:-:S05]  /*06d0*/  IADD3 R6, RZ, -R3, RZ ;  /* 0x80000003ff067210 */ /* 0x008fca0007ffe0ff */
[----:B------:R-:W-:Y:S01]  /*06e0*/  IMAD R7, R6, R5, RZ ;  /* 0x0000000506077224 */ /* 0x000fe200078e02ff */
[----:B------:R-:W-:-:S03]  /*06f0*/  IABS R6, R21 ;  /* 0x0000001500067213 */ /* 0x000fc60000000000 */
[----:B------:R-:W-:Y:S01]  /*0700*/  IMAD.HI.U32 R3, R3, R7, R2 ;  /* 0x0000000703037227 */ /* 0x000fe200078e0002 */
[----:B------:R-:W-:-:S05]  /*0710*/  PRMT R7, RZ, 0x5410, RZ ;  /* 0x00005410ff077816 */ /* 0x000fca00000000ff */
[----:B------:R-:W-:-:S05]  /*0720*/  IMAD.HI.U32 R3, R3, R6, RZ ;  /* 0x0000000603037227 */ /* 0x000fca00078e00ff */
[----:B------:R-:W-:-:S05]  /*0730*/  IADD3 R0, RZ, -R3, RZ ;  /* 0x80000003ff007210 */ /* 0x000fca0007ffe0ff */
[C---:B------:R-:W-:Y:S01]  /*0740*/  IMAD R0, R5.reuse, R0, R6 ;  /* 0x0000000005007224 */ /* 0x040fe200078e0206 */
[----:B------:R-:W-:Y:S01]  /*0750*/  PRMT R6, RZ, 0x5410, RZ ;  /* 0x00005410ff067816 */ /* 0x000fe200000000ff */
[----:B------:R-:W-:Y:S03]  /*0760*/  BAR.SYNC.DEFER_BLOCKING 0x0 ;  /* 0x0000000000007b1d */ /* 0x000fe60000010000 */
        /* <DEDUP_REMOVED lines=10> */
[----:B------:R-:W-:Y:S02]  /*0810*/  @!P2 LOP3.LUT R70, RZ, R4, RZ, 0x33, !PT ;  /* 0x00000004ff46a212 */ /* 0x000fe400078e33ff */
[----:B------:R-:W-:Y:S02]  /*0820*/  PRMT R4, RZ, 0x5410, RZ ;  /* 0x00005410ff047816 */ /* 0x000fe400000000ff */
[----:B------:R-:W0:Y:S01]  /*0830*/  I2F.U32.RP R0, R70 ;  /* 0x0000004600007306 */ /* 0x000e220000209000 */
[----:B------:R-:W-:Y:S02]  /*0840*/  IADD3 R5, RZ, -R70, RZ ;  /* 0x80000046ff057210 */ /* 0x000fe40007ffe0ff */
[----:B------:R-:W-:-:S05]  /*0850*/  ISETP.NE.U32.AND P2, PT, R70, RZ, PT ;  /* 0x000000ff4600720c */ /* 0x000fca0003f45070 */
[----:B0-----:R-:W0:Y:S02]  /*0860*/  MUFU.RCP R0, R0 ;  /* 0x0000000000007308 */ /* 0x001e240000001000 */
[----:B0-----:R-:W-:-:S06]  /*0870*/  IADD3 R2, R0, 0xffffffe, RZ ;  /* 0x0ffffffe00027810 */ /* 0x001fcc0007ffe0ff */
[----:B------:R0:W3:Y:S02]  /*0880*/  F2I.FTZ.U32.TRUNC.NTZ R3, R2 ;  /* 0x0000000200037305 */ /* 0x0000e4000021f000 */
[----:B0-----:R-:W-:Y:S01]  /*0890*/  HFMA2.MMA R2, -RZ, RZ, 0, 0 ;  /* 0x00000000ff027435 */ /* 0x001fe200000001ff */
[----:B---3--:R-:W-:-:S09]  /*08a0*/  IMAD R5, R5, R3, RZ ;  /* 0x0000000305057224 */ /* 0x008fd200078e02ff */
[----:B------:R-:W-:Y:S01]  /*08b0*/  IMAD.HI.U32 R3, R3, R5, R2 ;  /* 0x0000000503037227 */ /* 0x000fe200078e0002 */
[----:B------:R-:W-:-:S04]  /*08c0*/  SHF.R.S32.HI R2, RZ, 0x1f, R89 ;  /* 0x0000001fff027819 */ /* 0x000fc80000011459 */
[----:B------:R-:W-:Y:S01]  /*08d0*/  LEA.HI R2, R2, R89, RZ, 0x4 ;  /* 0x0000005902027211 */ /* 0x000fe200078f20ff */
[----:B------:R-:W-:-:S03]  /*08e0*/  IMAD.HI.U32 R71, R3, R88, RZ ;  /* 0x0000005803477227 */ /* 0x000fc600078e00ff */
[----:B------:R-:W-:Y:S02]  /*08f0*/  SHF.R.S32.HI R72, RZ, 0x4, R2 ;  /* 0x00000004ff487819 */ /* 0x000fe40000011402 */
[----:B------:R-:W-:Y:S02]  /*0900*/  IADD3 R3, RZ, -R71, RZ ;  /* 0x80000047ff037210 */ /* 0x000fe40007ffe0ff */
[----:B------:R-:W-:-:S03]  /*0910*/  PRMT R2, RZ, 0x5410, RZ ;  /* 0x00005410ff027816 */ /* 0x000fc600000000ff */
        /* <DEDUP_REMOVED lines=11> */
[----:B------:R-:W-:Y:S02]  /*09d0*/  LEA.HI R3, R3, R0, RZ, 0x4 ;  /* 0x0000000003037211 */ /* 0x000fe400078f20ff */
[----:B------:R-:W-:Y:S01]  /*09e0*/  PRMT R0, RZ, 0x5410, RZ ;  /* 0x00005410ff007816 */ /* 0x000fe200000000ff */
[----:B-1----:R-:W-:Y:S01]  /*09f0*/  IMAD.WIDE R18, R5, 0x2, R18 ;  /* 0x0000000205127825 */ /* 0x002fe200078e0212 */
[----:B------:R-:W-:Y:S02]  /*0a00*/  LEA.HI.SX32 R3, R3, R72, 0x1c ;  /* 0x0000004803037211 */ /* 0x000fe400078fe2ff */
[----:B------:R-:W-:-:S03]  /*0a10*/  PRMT R5, RZ, 0x5410, RZ ;  /* 0x00005410ff057816 */ /* 0x000fc600000000ff */
[----:B--2---:R-:W-:Y:S01]  /*0a20*/  IMAD.WIDE R16, R3, 0x4, R16 ;  /* 0x0000000403107825 */ /* 0x004fe200078e0210 */
[----:B------:R-:W-:Y:S01]  /*0a30*/  PRMT R3, RZ, 0x5410, RZ ;  /* 0x00005410ff037816 */ /* 0x000fe200000000ff */
[----:B------:R-:W-:Y:S06]  /*0a40*/  @P0 BRA `(.L_x_633) ;  /* 0x0000002000480947 */ /* 0x000fec0003800000 */
[----:B------:R-:W2:Y:S04]  /*0a50*/  LDG.E.CONSTANT R16, desc[UR8][R16.64] ;  /* 0x0000000810107981 */ /* 0x000ea8000c1e9900 */
[----:B------:R0:W5:Y:S04]  /*0a60*/  LDG.E.CONSTANT R74, desc[UR8][R18.64] ;  /* 0x00000008124a7981 */ /* 0x000168000c1e9900 */
[----:B------:R0:W5:Y:S01]  /*0a70*/  LDG.E.CONSTANT R75, desc[UR8][R18.64+0x4] ;  /* 0x00000408124b7981 */ /* 0x000162000c1e9900 */
[----:B------:R-:W-:Y:S01]  /*0a80*/  SHF.L.U32 R15, R15, 0x3, RZ ;  /* 0x000000030f0f7819 */ /* 0x000fe200000006ff */
[----:B------:R-:W1:Y:S01]  /*0a90*/  S2UR UR5, SR_CgaCtaId ;  /* 0x00000000000579c3 */ /* 0x000e620000008800 */
[----:B------:R-:W-:Y:S01]  /*0aa0*/  ULDC.64 UR6, c[0x0][0x218] ;  /* 0x0000860000067ab9 */ /* 0x000fe20000000a00 */
[----:B------:R-:W-:Y:S01]  /*0ab0*/  ULDC.U8 UR4, c[0x0][0x248] ;  /* 0x0000920000047ab9 */ /* 0x000fe20000000000 */
[----:B------:R-:W-:-:S05]  /*0ac0*/  LOP3.LUT R15, R15, 0xffffff8, RZ, 0xc0, !PT ;  /* 0x0ffffff80f0f7812 */ /* 0x000fca00078ec0ff */
[----:B------:R-:W-:Y:S01]  /*0ad0*/  IMAD R14, R15, R14, RZ ;  /* 0x0000000e0f0e7224 */ /* 0x000fe200078e02ff */
[----:B------:R-:W-:-:S04]  /*0ae0*/  SHF.L.U32 R73, R89, 0x1, RZ ;  /* 0x0000000159497819 */ /* 0x000fc800000006ff */
[----:B------:R-:W-:Y:S02]  /*0af0*/  SHF.R.S32.HI R20, RZ, 0x1f, R14 ;  /* 0x0000001fff147819 */ /* 0x000fe4000001140e */
[----:B------:R-:W-:Y:S02]  /*0b00*/  IADD3 R14, P0, R89, R14, RZ ;  /* 0x0000000e590e7210 */ /* 0x000fe40007f1e0ff */
[----:B------:R-:W-:Y:S02]  /*0b10*/  LOP3.LUT R73, R73, 0x18, RZ, 0xc0, !PT ;  /* 0x0000001849497812 */ /* 0x000fe400078ec0ff */
[----:B------:R-:W-:Y:S02]  /*0b20*/  LEA.HI.X.SX32 R93, R89, R20, 0x1, P0 ;  /* 0x00000014595d7211 */ /* 0x000fe400000f0eff */
[----:B------:R-:W-:Y:S01]  /*0b30*/  LEA R92, P0, R14, UR6, 0x2 ;  /* 0x000000060e5c7c11 */ /* 0x000fe2000f8010ff */
[----:B------:R-:W-:Y:S01]  /*0b40*/  UPRMT UR6, UR4, 0x8880, URZ ;  /* 0x0000888004067896 */ /* 0x000fe2000800003f */
[----:B------:R-:W-:-:S02]  /*0b50*/  IADD3 R70, R88, R70, RZ ;  /* 0x0000004658467210 */ /* 0x000fc40007ffe0ff */
[----:B------:R-:W-:Y:S02]  /*0b60*/  UMOV UR4, 0x400 ;  /* 0x0000040000047882 */ /* 0x000fe40000000000 */
[----:B-1----:R-:W-:-:S03]  /*0b70*/  ULEA UR4, UR5, UR4, 0x18 ;  /* 0x0000000405047291 */ /* 0x002fc6000f8ec03f */
[----:B------:R-:W-:Y:S01]  /*0b80*/  UMOV UR5, UR6 ;  /* 0x0000000600057c82 */ /* 0x000fe20008000000 */
[----:B------:R-:W-:Y:S01]  /*0b90*/  LEA.HI.X R93, R14, UR7, R93, 0x2, P0 ;  /* 0x000000070e5d7c11 */ /* 0x000fe200080f145d */
[----:B------:R-:W-:Y:S01]  /*0ba0*/  UISETP.NE.AND UP0, UPT, UR5, URZ, UPT ;  /* 0x0000003f0500728c */ /* 0x000fe2000bf05270 */
[----:B------:R-:W-:Y:S01]  /*0bb0*/  PRMT R48, RZ, 0x7610, R48 ;  /* 0x00007610ff307816 */ /* 0x000fe20000000030 */
[----:B------:R-:W-:Y:S01]  /*0bc0*/  ULDC UR6, c[0x0][0x23c] ;  /* 0x00008f0000067ab9 */ /* 0x000fe20000000800 */
[----:B------:R-:W-:Y:S01]  /*0bd0*/  MOV R65, R70 ;  /* 0x0000004600417202 */ /* 0x000fe20000000f00 */
[----:B------:R-:W-:Y:S01]  /*0be0*/  USEL UR5, URZ, 0x1, UP0 ;  /* 0x000000013f057887 */ /* 0x000fe20008000000 */
[----:B--2---:R-:W-:-:S04]  /*0bf0*/  SHF.R.U32.HI R66, RZ, R73, R16 ;  /* 0x00000049ff427219 */ /* 0x004fc80000011610 */
[--C-:B------:R-:W-:Y:S02]  /*0c00*/  SHF.R.U32.HI R69, RZ, 0x6, R66.reuse ;  /* 0x00000006ff457819 */ /* 0x100fe40000011642 */
[--C-:B------:R-:W-:Y:S02]  /*0c10*/  SHF.R.U32.HI R68, RZ, 0x4, R66.reuse ;  /* 0x00000004ff447819 */ /* 0x100fe40000011642 */
[----:B------:R-:W-:Y:S02]  /*0c20*/  SHF.R.U32.HI R67, RZ, 0x2, R66 ;  /* 0x00000002ff437819 */ /* 0x000fe40000011642 */
[----:B------:R-:W-:Y:S02]  /*0c30*/  LOP3.LUT R66, R66, 0x3, RZ, 0xc0, !PT ;  /* 0x0000000342427812 */ /* 0x000fe400078ec0ff */
[----:B------:R-:W-:Y:S02]  /*0c40*/  LOP3.LUT R69, R69, 0x3, RZ, 0xc0, !PT ;  /* 0x0000000345457812 */ /* 0x000fe400078ec0ff */
[----:B------:R-:W-:-:S02]  /*0c50*/  LOP3.LUT R68, R68, 0x3, RZ, 0xc0, !PT ;  /* 0x0000000344447812 */ /* 0x000fc400078ec0ff */
[----:B0-----:R-:W-:-:S07]  /*0c60*/  LOP3.LUT R67, R67, 0x3, RZ, 0xc0, !PT ;  /* 0x0000000343437812 */ /* 0x001fce00078ec0ff */
.L_x_635:
[----:B-----5:R0:W5:Y:S01]  /*0c70*/  LDG.E.128.CONSTANT R16, desc[UR8][R92.64] ;  /* 0x000000085c107981 */ /* 0x020162000c1e9d00 */
[----:B------:R-:W-:Y:S01]  /*0c80*/  ISETP.NE.AND P0, PT, R88, R65, PT ;  /* 0x000000415800720c */ /* 0x000fe20003f05270 */
[----:B------:R-:W1:Y:S08]  /*0c90*/  I2F.F16 R24, -0x100 ;  /* 0xffffff0000187906 */ /* 0x000e700000200c00 */
[----:B------:R-:W2:Y:S08]  /*0ca0*/  I2F.F16 R27, -0x40 ;  /* 0xffffffc0001b7906 */ /* 0x000eb00000200c00 */
[----:B------:R-:W3:Y:S01]  /*0cb0*/  I2F.F16 R45, -0x10 ;  /* 0xfffffff0002d7906 */ /* 0x000ee20000200c00 */
[----:B01----:R-:W-:Y:S05]  /*0cc0*/  @P0 BRA `(.L_x_634) ;  /* 0x0000000000580947 */ /* 0x003fea0003800000 */
        /* <DEDUP_REMOVED lines=9> */
[----:B------:R-:W4:Y:S01]  /*0d60*/  LDG.E.CONSTANT R14, desc[UR8][R14.64] ;  /* 0x000000080e0e7981 */ /* 0x000f22000c1e9900 */
[----:B-1----:R-:W-:-:S05]  /*0d70*/  IMAD.WIDE R20, R25, 0x2, R20 ;  /* 0x0000000219147825 */ /* 0x002fca00078e0214 */
[----:B------:R0:W5:Y:S04]  /*0d80*/  LDG.E.CONSTANT R74, desc[UR8][R20.64] ;  /* 0x00000008144a7981 */ /* 0x000168000c1e9900 */
[----:B------:R0:W5:Y:S01]  /*0d90*/  LDG.E.CONSTANT R75, desc[UR8][R20.64+0x4] ;  /* 0x00000408144b7981 */ /* 0x000162000c1e9900 */
[----:B------:R-:W-:Y:S02]  /*0da0*/  MOV R65, R70 ;  /* 0x0000004600417202 */ /* 0x000fe40000000f00 */
[----:B----4-:R-:W-:-:S04]  /*0db0*/  SHF.R.U32.HI R66, RZ, R73, R14 ;  /* 0x00000049ff427219 */ /* 0x010fc8000001160e */
[--C-:B------:R-:W-:Y:S02]  /*0dc0*/  SHF.R.U32.HI R67, RZ, 0x2, R66.reuse ;  /* 0x00000002ff437819 */ /* 0x100fe40000011642 */
[--C-:B------:R-:W-:Y:S02]  /*0dd0*/  SHF.R.U32.HI R68, RZ, 0x4, R66.reuse ;  /* 0x00000004ff447819 */ /* 0x100fe40000011642 */
[----:B------:R-:W-:Y:S02]  /*0de0*/  SHF.R.U32.HI R69, RZ, 0x6, R66 ;  /* 0x00000006ff457819 */ /* 0x000fe40000011642 */
[----:B------:R-:W-:Y:S02]  /*0df0*/  LOP3.LUT R66, R66, 0x3, RZ, 0xc0, !PT ;  /* 0x0000000342427812 */ /* 0x000fe400078ec0ff */
[----:B------:R-:W-:Y:S02]  /*0e00*/  LOP3.LUT R67, R67, 0x3, RZ, 0xc0, !PT ;  /* 0x0000000343437812 */ /* 0x000fe400078ec0ff */
[----:B------:R-:W-:-:S02]  /*0e10*/  LOP3.LUT R68, R68, 0x3, RZ, 0xc0, !PT ;  /* 0x0000000344447812 */ /* 0x000fc400078ec0ff */
[----:B0-----:R-:W-:-:S07]  /*0e20*/  LOP3.LUT R69, R69, 0x3, RZ, 0xc0, !PT ;  /* 0x0000000345457812 */ /* 0x001fce00078ec0ff */
.L_x_634:
[----:B------:R-:W-:Y:S02]  /*0e30*/  IADD3 R14, R66, UR5, RZ ;  /* 0x00000005420e7c10 */ /* 0x000fe4000fffe0ff */
[----:B-----5:R-:W-:Y:S02]  /*0e40*/  SHF.R.U32.HI R25, RZ, 0x8, R16 ;  /* 0x00000008ff197819 */ /* 0x020fe40000011610 */
[----:B------:R-:W-:Y:S01]  /*0e50*/  LOP3.LUT R15, R16, 0x30003, RZ, 0xc0, !PT ;  /* 0x00030003100f7812 */ /* 0x000fe200078ec0ff */
[----:B------:R0:W3:Y:S01]  /*0e60*/  I2F.F16 R28, R14 ;  /* 0x0000000e001c7306 */ /* 0x0000e20000200c00 */
[----:B--2---:R-:W-:Y:S02]  /*0e70*/  PRMT R53, R24, 0x5410, R27 ;  /* 0x0000541018357816 */ /* 0x004fe4000000001b */
[C---:B------:R-:W-:Y:S02]  /*0e80*/  LOP3.LUT R27, R16.reuse, 0xc000c, RZ, 0xc0, !PT ;  /* 0x000c000c101b7812 */ /* 0x040fe400078ec0ff */
[----:B------:R-:W-:-:S02]  /*0e90*/  LOP3.LUT R26, R16, 0x300030, RZ, 0xc0, !PT ;  /* 0x00300030101a7812 */ /* 0x000fc400078ec0ff */
[----:B------:R-:W-:Y:S02]  /*0ea0*/  LOP3.LUT R24, R16, 0xc000c0, RZ, 0xc0, !PT ;  /* 0x00c000c010187812 */ /* 0x000fe400078ec0ff */
[----:B------:R-:W-:Y:S02]  /*0eb0*/  LOP3.LUT R16, R25, 0x30003, RZ, 0xc0, !PT ;  /* 0x0003000319107812 */ /* 0x000fe400078ec0ff */
[----:B------:R-:W-:Y:S02]  /*0ec0*/  LOP3.LUT R15, R15, 0x64006400, RZ, 0xfc, !PT ;  /* 0x640064000f0f7812 */ /* 0x000fe400078efcff */
[----:B0-----:R-:W-:Y:S02]  /*0ed0*/  LOP3.LUT R14, R14, 0xe400, RZ, 0xfc, !PT ;  /* 0x0000e4000e0e7812 */ /* 0x001fe400078efcff */
[C---:B------:R-:W-:Y:S01]  /*0ee0*/  LOP3.LUT R43, R17.reuse, 0x30003, RZ, 0xc0, !PT ;  /* 0x00030003112b7812 */ /* 0x040fe200078ec0ff */
[----:B---3--:R-:W-:Y:S01]  /*0ef0*/  HADD2 R36, R45.H0_H0, -R28.H0_H0 ;  /* 0xa000001c2d247230 */ /* 0x008fe20000000800 */
[C---:B------:R-:W-:Y:S01]  /*0f00*/  LOP3.LUT R21, R17.reuse, 0xc000c, RZ, 0xc0, !PT ;  /* 0x000c000c11157812 */ /* 0x040fe200078ec0ff */
[----:B------:R-:W-:Y:S01]  /*0f10*/  HADD2 R64, R15, R14.H0_H0 ;  /* 0x2000000e0f407230 */ /* 0x000fe20000000000 */
        /* <DEDUP_REMOVED lines=8> */
[----:B------:R-:W-:Y:S02]  /*0fa0*/  LOP3.LUT R17, R16, 0x64006400, RZ, 0xfc, !PT ;  /* 0x6400640010117812 */ /* 0x000fe400078efcff */
[----:B------:R-:W-:Y:S02]  /*0fb0*/  LOP3.LUT R18, R19, 0x30003, RZ, 0xc0, !PT ;  /* 0x0003000313127812 */ /* 0x000fe400078ec0ff */
[----:B------:R-:W-:Y:S01]  /*0fc0*/  SHF.R.U32.HI R32, RZ, 0x8, R19 ;  /* 0x00000008ff207819 */ /* 0x000fe20000011613 */
[----:B------:R-:W-:Y:S01]  /*0fd0*/  HADD2 R14, R17, R14.H0_H0 ;  /* 0x2000000e110e7230 */ /* 0x000fe20000000000 */
[----:B------:R-:W-:Y:S02]  /*0fe0*/  LOP3.LUT R15, R23, 0x30003, RZ, 0xc0, !PT ;  /* 0x00030003170f7812 */ /* 0x000fe400078ec0ff */
[----:B------:R-:W-:-:S02]  /*0ff0*/  IADD3 R37, R67, UR5, RZ ;  /* 0x0000000543257c10 */ /* 0x000fc4000fffe0ff */
[----:B------:R-:W-:Y:S02]  /*1000*/  LOP3.LUT R60, R43, 0x64006400, RZ, 0xfc, !PT ;  /* 0x640064002b3c7812 */ /* 0x000fe400078efcff */
[----:B------:R-:W-:Y:S01]  /*1010*/  IADD3 R44, R68, UR5, RZ ;  /* 0x00000005442c7c10 */ /* 0x000fe2000fffe0ff */
[----:B------:R0:W1:Y:S01]  /*1020*/  I2F.F16 R38, R37 ;  /* 0x0000002500267306 */ /* 0x0000620000200c00 */
[----:B------:R-:W-:Y:S02]  /*1030*/  LOP3.LUT R43, R18, 0x64006400, RZ, 0xfc, !PT ;  /* 0x64006400122b7812 */ /* 0x000fe400078efcff */
[----:B------:R-:W-:Y:S02]  /*1040*/  LOP3.LUT R17, R40, 0x30003, RZ, 0xc0, !PT ;  /* 0x0003000328117812 */ /* 0x000fe400078ec0ff */
[----:B------:R-:W-:Y:S02]  /*1050*/  LOP3.LUT R18, R32, 0x30003, RZ, 0xc0, !PT ;  /* 0x0003000320127812 */ /* 0x000fe400078ec0ff */
[----:B------:R-:W-:Y:S01]  /*1060*/  IADD3 R51, R69, UR5, RZ ;  /* 0x0000000545337c10 */ /* 0x000fe2000fffe0ff */
[----:B------:R2:W3:Y:S01]  /*1070*/  I2F.F16 R50, R44 ;  /* 0x0000002c00327306 */ /* 0x0004e20000200c00 */
[----:B------:R-:W-:-:S02]  /*1080*/  LOP3.LUT R16, R15, 0x64006400, RZ, 0xfc, !PT ;  /* 0x640064000f107812 */ /* 0x000fc400078efcff */
[----:B------:R-:W-:Y:S02]  /*1090*/  LOP3.LUT R15, R37, 0xe400, RZ, 0xfc, !PT ;  /* 0x0000e400250f7812 */ /* 0x000fe400078efcff */
[----:B------:R-:W-:Y:S02]  /*10a0*/  LOP3.LUT R17, R17, 0x64006400, RZ, 0xfc, !PT ;  /* 0x6400640011117812 */ /* 0x000fe400078efcff */
[----:B0-----:R-:W-:Y:S01]  /*10b0*/  LOP3.LUT R37, R18, 0x64006400, RZ, 0xfc, !PT ;  /* 0x6400640012257812 */ /* 0x001fe200078efcff */
[--C-:B------:R-:W-:Y:S01]  /*10c0*/  HADD2 R60, R60, R15.reuse.H0_H0 ;  /* 0x2000000f3c3c7230 */ /* 0x100fe20000000000 */
[----:B--2---:R-:W-:Y:S01]  /*10d0*/  LOP3.LUT R44, R44, 0xe400, RZ, 0xfc, !PT ;  /* 0x0000e4002c2c7812 */ /* 0x004fe200078efcff */
[----:B------:R-:W-:Y:S01]  /*10e0*/  HADD2 R15, R16, R15.H0_H0 ;  /* 0x2000000f100f7230 */ /* 0x000fe20000000000 */
[----:B------:R-:W-:Y:S01]  /*10f0*/  LOP3.LUT R18, R51, 0xe400, RZ, 0xfc, !PT ;  /* 0x0000e40033127812 */ /* 0x000fe200078efcff */
[----:B------:R0:W2:Y:S01]  /*1100*/  I2F.F16 R52, R51 ;  /* 0x0000003300347306 */ /* 0x0000a20000200c00 */
[----:B------:R-:W-:Y:S01]  /*1110*/  LOP3.LUT R49, R49, 0x64006400, RZ, 0xfc, !PT ;  /* 0x6400640031317812 */ /* 0x000fe200078efcff */
[----:B------:R-:W-:Y:S01]  /*1120*/  HADD2 R16, R17, R44.H0_H0 ;  /* 0x2000002c11107230 */ /* 0x000fe20000000000 */
[----:B------:R-:W-:Y:S01]  /*1130*/  LOP3.LUT R29, R19, 0xc000c, RZ, 0xc0, !PT ;  /* 0x000c000c131d7812 */ /* 0x000fe200078ec0ff */
[----:B------:R-:W-:Y:S01]  /*1140*/  HADD2 R17, R37, R18.H0_H0 ;  /* 0x2000001225117230 */ /* 0x000fe20000000000 */
[----:B------:R-:W-:Y:S01]  /*1150*/  LOP3.LUT R37, R25, 0x300030, RZ, 0xc0, !PT ;  /* 0x0030003019257812 */ /* 0x000fe200078ec0ff */
[----:B------:R-:W-:Y:S01]  /*1160*/  HADD2 R56, R49, R44.H0_H0 ;  /* 0x2000002c31387230 */ /* 0x000fe20000000000 */
[C---:B------:R-:W-:Y:S01]  /*1170*/  LOP3.LUT R30, R19.reuse, 0x300030, RZ, 0xc0, !PT ;  /* 0x00300030131e7812 */ /* 0x040fe200078ec0ff */
[----:B-1----:R-:W-:Y:S01]  /*1180*/  HADD2 R39, R45.H0_H0, -R38.H0_H0 ;  /* 0xa00000262d277230 */ /* 0x002fe20000000800 */
[----:B------:R-:W-:Y:S01]  /*1190*/  LOP3.LUT R31, R19, 0xc000c0, RZ, 0xc0, !PT ;  /* 0x00c000c0131f7812 */ /* 0x000fe200078ec0ff */
[----:B0-----:R-:W-:Y:S01]  /*11a0*/  HADD2 R51, R43, R18.H0_H0 ;  /* 0x200000122b337230 */ /* 0x001fe20000000000 */
[----:B------:R-:W-:Y:S01]  /*11b0*/  LOP3.LUT R18, R27, 0x64006400, RZ, 0xfc, !PT ;  /* 0x640064001b127812 */ /* 0x000fe200078efcff */
[C---:B------:R-:W-:Y:S01]  /*11c0*/  HADD2 R19, R53.reuse, -R28.H0_H0 ;  /* 0xa000001c35137230 */ /* 0x040fe20000000000 */
[C---:B------:R-:W-:Y:S01]  /*11d0*/  LOP3.LUT R27, R25.reuse, 0xc000c, RZ, 0xc0, !PT ;  /* 0x000c000c191b7812 */ /* 0x040fe200078ec0ff */
[C---:B------:R-:W-:Y:S01]  /*11e0*/  HADD2 R38, R53.reuse, -R38.H0_H0 ;  /* 0xa000002635267230 */ /* 0x040fe20000000000 */
[----:B------:R-:W-:Y:S01]  /*11f0*/  LOP3.LUT R25, R25, 0xc000c0, RZ, 0xc0, !PT ;  /* 0x00c000c019197812 */ /* 0x000fe200078ec0ff */
[--C-:B------:R-:W-:Y:S01]  /*1200*/  HFMA2 R63, R18, 0.25, 0.25, R19.reuse.H0_H0 ;  /* 0x34003400123f7831 */ /* 0x100fe20000040013 */
[----:B------:R-:W-:Y:S01]  /*1210*/  LOP3.LUT R26, R26, 0x64006400, RZ, 0xfc, !PT ;  /* 0x640064001a1a7812 */ /* 0x000fe200078efcff */
[--C-:B---3--:R-:W-:Y:S01]  /*1220*/  HADD2 R41, R53, -R50.reuse.H0_H0 ;  /* 0xa000003235297230 */ /* 0x108fe20000000000 */
[----:B------:R-:W-:Y:S01]  /*1230*/  LOP3.LUT R44, R27, 0x64006400, RZ, 0xfc, !PT ;  /* 0x640064001b2c7812 */ /* 0x000fe200078efcff */
[----:B------:R-:W-:Y:S01]  /*1240*/  HADD2 R42, R45.H0_H0, -R50.H0_H0 ;  /* 0xa00000322d2a7230 */ /* 0x000fe20000000800 */
[----:B------:R-:W-:Y:S01]  /*1250*/  LOP3.LUT R61, R24, 0x64006400, RZ, 0xfc, !PT ;  /* 0x64006400183d7812 */ /* 0x000fe200078efcff */
[--C-:B------:R-:W-:Y:S01]  /*1260*/  HFMA2 R62, R26, 0.0625, 0.0625, R19.reuse.H1_H1 ;  /* 0x2c002c001a3e7831 */ /* 0x100fe20000060013 */
[----:B------:R-:W-:Y:S01]  /*1270*/  LOP3.LUT R24, R37, 0x64006400, RZ, 0xfc, !PT ;  /* 0x6400640025187812 */ /* 0x000fe200078efcff */
[--C-:B------:R-:W-:Y:S01]  /*1280*/  HFMA2 R18, R44, 0.25, 0.25, R19.reuse.H0_H0 ;  /* 0x340034002c127831 */ /* 0x100fe20000040013 */
[----:B------:R-:W-:Y:S01]  /*1290*/  LOP3.LUT R25, R25, 0x64006400, RZ, 0xfc, !PT ;  /* 0x6400640019197812 */ /* 0x000fe200078efcff */
[--C-:B------:R-:W-:Y:S01]  /*12a0*/  HFMA2 R61, R61, 0.015625, 0.015625, R36.reuse.H0_H0 ;  /* 0x240024003d3d7831 */ /* 0x100fe20000040024 */
[----:B------:R-:W-:Y:S01]  /*12b0*/  LOP3.LUT R44, R23, 0xc000c0, RZ, 0xc0, !PT ;  /* 0x00c000c0172c7812 */ /* 0x000fe200078ec0ff */
[----:B------:R-:W-:Y:S01]  /*12c0*/  HFMA2 R19, R24, 0.0625, 0.0625, R19.H1_H1 ;  /* 0x2c002c0018137831 */ /* 0x000fe20000060013 */
[----:B------:R-:W-:Y:S01]  /*12d0*/  LOP3.LUT R22, R22, 0x64006400, RZ, 0xfc, !PT ;  /* 0x6400640016167812 */ /* 0x000fe200078efcff */
[----:B------:R-:W-:Y:S01]  /*12e0*/  HFMA2 R36, R25, 0.015625, 0.015625, R36.H0_H0 ;  /* 0x2400240019247831 */ /* 0x000fe20000040024 */
[----:B------:R-:W-:Y:S01]  /*12f0*/  LOP3.LUT R44, R44, 0x64006400, RZ, 0xfc, !PT ;  /* 0x640064002c2c7812 */ /* 0x000fe200078efcff */
[----:B------:R-:W0:Y:S01]  /*1300*/  LDS.128 R24, [UR4] ;  /* 0x00000004ff187984 */ /* 0x000e220008000c00 */
[----:B------:R-:W-:Y:S01]  /*1310*/  LOP3.LUT R43, R20, 0x64006400, RZ, 0xfc, !PT ;  /* 0x64006400142b7812 */ /* 0x000fe200078efcff */
[--C-:B------:R-:W-:Y:S01]  /*1320*/  HFMA2 R57, R22, 0.015625, 0.015625, R39.reuse.H0_H0 ;  /* 0x2400240016397831 */ /* 0x100fe20000040027 */
[----:B------:R-:W-:Y:S01]  /*1330*/  LOP3.LUT R54, R35, 0x64006400, RZ, 0xfc, !PT ;  /* 0x6400640023367812 */ /* 0x000fe200078efcff */
[----:B------:R-:W-:Y:S01]  /*1340*/  HFMA2 R39, R44, 0.015625, 0.015625, R39.H0_H0 ;  /* 0x240024002c277831 */ /* 0x000fe20000040027 */
[----:B------:R-:W-:Y:S01]  /*1350*/  LOP3.LUT R44, R33, 0x64006400, RZ, 0xfc, !PT ;  /* 0x64006400212c7812 */ /* 0x000fe200078efcff */
[----:B------:R-:W-:Y:S01]  /*1360*/  HFMA2 R58, R43, 0.0625, 0.0625, R38.H1_H1 ;  /* 0x2c002c002b3a7831 */ /* 0x000fe20000060026 */
[C---:B------:R-:W-:Y:S01]  /*1370*/  LOP3.LUT R33, R40.reuse, 0xc000c, RZ, 0xc0, !PT ;  /* 0x000c000c28217812 */ /* 0x040fe200078ec0ff */
[--C-:B------:R-:W-:Y:S01]  /*1380*/  HFMA2 R54, R54, 0.0625, 0.0625, R41.reuse.H1_H1 ;  /* 0x2c002c0036367831 */ /* 0x100fe20000060029 */
[C---:B------:R-:W-:Y:S01]  /*1390*/  LOP3.LUT R35, R40.reuse, 0x300030, RZ, 0xc0, !PT ;  /* 0x0030003028237812 */ /* 0x040fe200078ec0ff */
[----:B------:R-:W-:Y:S01]  /*13a0*/  HFMA2 R55, R44, 0.25, 0.25, R41.H0_H0 ;  /* 0x340034002c377831 */ /* 0x000fe20000040029 */
[----:B------:R-:W-:Y:S01]  /*13b0*/  LOP3.LUT R43, R40, 0xc000c0, RZ, 0xc0, !PT ;  /* 0x00c000c0282b7812 */ /* 0x000fe200078ec0ff */
[--C-:B--2---:R-:W-:Y:S01]  /*13c0*/  HADD2 R28, R53, -R52.reuse.H0_H0 ;  /* 0xa0000034351c7230 */ /* 0x104fe20000000000 */
[----:B------:R-:W-:Y:S01]  /*13d0*/  LOP3.LUT R37, R23, 0xc000c, RZ, 0xc0, !PT ;  /* 0x000c000c17257812 */ /* 0x000fe200078ec0ff */
[----:B------:R-:W-:Y:S01]  /*13e0*/  HADD2 R45, R45.H0_H0, -R52.H0_H0 ;  /* 0xa00000342d2d7230 */ /* 0x000fe20000000800 */
[----:B------:R-:W-:-:S02]  /*13f0*/  LOP3.LUT R40, R33, 0x64006400, RZ, 0xfc, !PT ;  /* 0x6400640021287812 */ /* 0x000fc400078efcff */
[----:B------:R-:W-:Y:S02]  /*1400*/  LOP3.LUT R20, R23, 0x300030, RZ, 0xc0, !PT ;  /* 0x0030003017147812 */ /* 0x000fe400078ec0ff */
[----:B------:R-:W-:Y:S01]  /*1410*/  LOP3.LUT R33, R34, 0x64006400, RZ, 0xfc, !PT ;  /* 0x6400640022217812 */ /* 0x000fe200078efcff */
[--C-:B------:R-:W-:Y:S01]  /*1420*/  HFMA2 R40, R40, 0.25, 0.25, R41.reuse.H0_H0 ;  /* 0x3400340028287831 */ /* 0x100fe20000040029 */
[----:B------:R-:W-:Y:S02]  /*1430*/  LOP3.LUT R34, R35, 0x64006400, RZ, 0xfc, !PT ;  /* 0x6400640023227812 */ /* 0x000fe400078efcff */
[----:B------:R-:W-:Y:S01]  /*1440*/  LOP3.LUT R21, R21, 0x64006400, RZ, 0xfc, !PT ;  /* 0x6400640015157812 */ /* 0x000fe200078efcff */
[----:B------:R-:W-:Y:S01]  /*1450*/  HFMA2 R50, R33, 0.015625, 0.015625, R42.H0_H0 ;  /* 0x2400240021327831 */ /* 0x000fe2000004002a */
[----:B------:R-:W-:Y:S01]  /*1460*/  LOP3.LUT R37, R37, 0x64006400, RZ, 0xfc, !PT ;  /* 0x6400640025257812 */ /* 0x000fe200078efcff */
[----:B------:R-:W-:Y:S01]  /*1470*/  HFMA2 R41, R34, 0.0625, 0.0625, R41.H1_H1 ;  /* 0x2c002c0022297831 */ /* 0x000fe20000060029 */
[----:B------:R-:W-:Y:S01]  /*1480*/  LOP3.LUT R23, R20, 0x64006400, RZ, 0xfc, !PT ;  /* 0x6400640014177812 */ /* 0x000fe200078efcff */
[--C-:B------:R-:W-:Y:S01]  /*1490*/  HFMA2 R59, R21, 0.25, 0.25, R38.reuse.H0_H0 ;  /* 0x34003400153b7831 */ /* 0x100fe20000040026 */
[C---:B------:R-:W-:Y:S01]  /*14a0*/  LOP3.LUT R33, R32.reuse, 0xc000c, RZ, 0xc0, !PT ;  /* 0x000c000c20217812 */ /* 0x040fe200078ec0ff */
[--C-:B------:R-:W-:Y:S01]  /*14b0*/  HFMA2 R37, R37, 0.25, 0.25, R38.reuse.H0_H0 ;  /* 0x3400340025257831 */ /* 0x100fe20000040026 */
[C---:B------:R-:W-:Y:S01]  /*14c0*/  LOP3.LUT R34, R32.reuse, 0x300030, RZ, 0xc0, !PT ;  /* 0x0030003020227812 */ /* 0x040fe200078ec0ff */
[----:B------:R-:W-:Y:S01]  /*14d0*/  HFMA2 R38, R23, 0.0625, 0.0625, R38.H1_H1 ;  /* 0x2c002c0017267831 */ /* 0x000fe20000060026 */
[----:B------:R-:W-:Y:S01]  /*14e0*/  LOP3.LUT R32, R32, 0xc000c0, RZ, 0xc0, !PT ;  /* 0x00c000c020207812 */ /* 0x000fe200078ec0ff */
[----:B------:R-:W1:Y:S01]  /*14f0*/  LDS.128 R20, [UR4+0x10] ;  /* 0x00001004ff147984 */ /* 0x000e620008000c00 */
[----:B------:R-:W-:-:S02]  /*1500*/  LOP3.LUT R53, R30, 0x64006400, RZ, 0xfc, !PT ;  /* 0x640064001e357812 */ /* 0x000fc400078efcff */
[----:B------:R-:W-:Y:S02]  /*1510*/  LOP3.LUT R30, R31, 0x64006400, RZ, 0xfc, !PT ;  /* 0x640064001f1e7812 */ /* 0x000fe400078efcff */
[----:B------:R-:W-:Y:S01]  /*1520*/  LOP3.LUT R32, R32, 0x64006400, RZ, 0xfc, !PT ;  /* 0x6400640020207812 */ /* 0x000fe200078efcff */
[--C-:B------:R-:W-:Y:S01]  /*1530*/  HFMA2 R53, R53, 0.0625, 0.0625, R28.reuse.H1_H1 ;  /* 0x2c002c0035357831 */ /* 0x100fe2000006001c */
[----:B------:R-:W-:Y:S01]  /*1540*/  LOP3.LUT R31, R34, 0x64006400, RZ, 0xfc, !PT ;  /* 0x64006400221f7812 */ /* 0x000fe200078efcff */
[--C-:B------:R-:W-:Y:S01]  /*1550*/  HFMA2 R49, R30, 0.015625, 0.015625, R45.reuse.H0_H0 ;  /* 0x240024001e317831 */ /* 0x100fe2000004002d */
[-C--:B0-----:R-:W-:Y:S01]  /*1560*/  HFMA2.MMA R34, R56, R24.reuse, RZ ;  /* 0x0000001838227235 */ /* 0x081fe200000000ff */
[----:B------:R-:W-:Y:S01]  /*1570*/  HFMA2 R45, R32, 0.015625, 0.015625, R45.H0_H0 ;  /* 0x24002400202d7831 */ /* 0x000fe2000004002d */
[----:B------:R-:W-:Y:S01]  /*1580*/  HFMA2.MMA R32, R64, R24, RZ ;  /* 0x0000001840207235 */ /* 0x000fe200000000ff */
[----:B------:R-:W-:Y:S01]  /*1590*/  LOP3.LUT R43, R43, 0x64006400, RZ, 0xfc, !PT ;  /* 0x640064002b2b7812 */ /* 0x000fe200078efcff */
[----:B------:R-:W-:Y:S01]  /*15a0*/  HFMA2 R44, R31, 0.0625, 0.0625, R28.H1_H1 ;  /* 0x2c002c001f2c7831 */ /* 0x000fe2000006001c */
[----:B------:R-:W-:-:S02]  /*15b0*/  LOP3.LUT R33, R33, 0x64006400, RZ, 0xfc, !PT ;  /* 0x6400640021217812 */ /* 0x000fc400078efcff */
[----:B------:R-:W-:Y:S01]  /*15c0*/  LOP3.LUT R29, R29, 0x64006400, RZ, 0xfc, !PT ;  /* 0x640064001d1d7812 */ /* 0x000fe200078efcff */
[----:B------:R-:W-:Y:S01]  /*15d0*/  HFMA2 R42, R43, 0.015625, 0.015625, R42.H0_H0 ;  /* 0x240024002b2a7831 */ /* 0x000fe2000004002a */
[-C--:B------:R-:W-:Y:S01]  /*15e0*/  HFMA2.MMA R34, R55, R25.reuse, R34 ;  /* 0x0000001937227235 */ /* 0x080fe20000000022 */
[--C-:B------:R-:W-:Y:S01]  /*15f0*/  HFMA2 R43, R33, 0.25, 0.25, R28.reuse.H0_H0 ;  /* 0x34003400212b7831 */ /* 0x100fe2000004001c */
[----:B------:R-:W-:Y:S01]  /*1600*/  HFMA2.MMA R32, R63, R25, R32 ;  /* 0x000000193f207235 */ /* 0x000fe20000000020 */
[-C--:B------:R-:W-:Y:S01]  /*1610*/  HFMA2 R33, R60, R24.reuse, RZ.H0_H0 ;  /* 0x000000183c217231 */ /* 0x080fe200000400ff */
[----:B------:R-:W-:Y:S01]  /*1620*/  IADD3 R88, R88, 0x10, RZ ;  /* 0x0000001058587810 */ /* 0x000fe20007ffe0ff */
[----:B------:R-:W-:Y:S01]  /*1630*/  HFMA2 R52, R29, 0.25, 0.25, R28.H0_H0 ;  /* 0x340034001d347831 */ /* 0x000fe2000004001c */
[----:B------:R-:W-:Y:S01]  /*1640*/  IADD3 R70, R70, 0x10, RZ ;  /* 0x0000001046467810 */ /* 0x000fe20007ffe0ff */
[----:B------:R-:W-:Y:S01]  /*1650*/  HFMA2 R24, R51, R24, RZ.H0_H0 ;  /* 0x0000001833187231 */ /* 0x000fe200000400ff */
[----:B------:R-:W0:Y:S01]  /*1660*/  LDS.128 R28, [UR4+0x100] ;  /* 0x00010004ff1c7984 */ /* 0x000e220008000c00 */
[-C--:B------:R-:W-:Y:S01]  /*1670*/  HFMA2 R33, R59, R25.reuse, R33 ;  /* 0x000000193b217231 */ /* 0x080fe20000000021 */
[-C--:B------:R-:W-:Y:S01]  /*1680*/  HFMA2.MMA R32, R62, R26.reuse, R32 ;  /* 0x0000001a3e207235 */ /* 0x080fe20000000020 */
[----:B------:R-:W-:Y:S01]  /*1690*/  HFMA2 R24, R52, R25, R24 ;  /* 0x0000001934187231 */ /* 0x000fe20000000018 */
[----:B------:R-:W-:Y:S01]  /*16a0*/  HFMA2.MMA R25, R54, R26, R34 ;  /* 0x0000001a36197235 */ /* 0x000fe20000000022 */
[-C--:B------:R-:W-:Y:S01]  /*16b0*/  HFMA2 R33, R58, R26.reuse, R33 ;  /* 0x0000001a3a217231 */ /* 0x080fe20000000021 */
[----:B------:R-:W-:Y:S01]  /*16c0*/  ISETP.GE.AND P0, PT, R88, R91, PT ;  /* 0x0000005b5800720c */ /* 0x000fe20003f06270 */
[----:B------:R-:W-:-:S02]  /*16d0*/  HFMA2 R24, R53, R26, R24 ;  /* 0x0000001a35187231 */ /* 0x000fc40000000018 */
[-C--:B------:R-:W-:Y:S01]  /*16e0*/  HFMA2 R33, R57, R27.reuse, R33 ;  /* 0x0000001b39217231 */ /* 0x080fe20000000021 */
[-C--:B------:R-:W-:Y:S01]  /*16f0*/  HFMA2.MMA R32, R61, R27.reuse, R32 ;  /* 0x0000001b3d207235 */ /* 0x080fe20000000020 */
[----:B------:R-:W-:Y:S01]  /*1700*/  HFMA2 R24, R49, R27, R24 ;  /* 0x0000001b31187231 */ /* 0x000fe20000000018 */
[----:B------:R-:W-:Y:S01]  /*1710*/  HFMA2.MMA R25, R50, R27, R25 ;  /* 0x0000001b32197235 */ /* 0x000fe20000000019 */
[----:B-1----:R-:W-:-:S05]  /*1720*/  HFMA2 R33, R15, R20, R33 ;  /* 0x000000140f217231 */ /* 0x002fca0000000021 */
[-C--:B------:R-:W-:Y:S01]  /*1730*/  HFMA2.MMA R32, R14, R20.reuse, R32 ;  /* 0x000000140e207235 */ /* 0x080fe20000000020 */
[-C--:B------:R-:W-:Y:S01]  /*1740*/  HFMA2 R33, R37, R21.reuse, R33 ;  /* 0x0000001525217231 */ /* 0x080fe20000000021 */
[----:B------:R-:W-:Y:S01]  /*1750*/  HFMA2.MMA R34, R16, R20, R25 ;  /* 0x0000001410227235 */ /* 0x000fe20000000019 */
[----:B------:R-:W-:Y:S02]  /*1760*/  HFMA2 R20, R17, R20, R24 ;  /* 0x0000001411147231 */ /* 0x000fe40000000018 */
[-C--:B------:R-:W-:Y:S01]  /*1770*/  HFMA2 R33, R38, R22.reuse, R33 ;  /* 0x0000001626217231 */ /* 0x080fe20000000021 */
[----:B------:R-:W1:Y:S01]  /*1780*/  LDS.128 R24, [UR4+0x110] ;  /* 0x00011004ff187984 */ /* 0x000e620008000c00 */
[----:B------:R-:W-:Y:S01]  /*1790*/  HFMA2 R20, R43, R21, R20 ;  /* 0x000000152b147231 */ /* 0x000fe20000000014 */
[-C--:B------:R-:W-:Y:S01]  /*17a0*/  HFMA2.MMA R32, R18, R21.reuse, R32 ;  /* 0x0000001512207235 */ /* 0x080fe20000000020 */
[----:B------:R-:W-:Y:S01]  /*17b0*/  HFMA2 R33, R39, R23, R33 ;  /* 0x0000001727217231 */ /* 0x000fe20000000021 */
[----:B------:R-:W-:Y:S01]  /*17c0*/  HFMA2.MMA R34, R40, R21, R34 ;  /* 0x0000001528227235 */ /* 0x000fe20000000022 */
[----:B------:R-:W-:-:S04]  /*17d0*/  HFMA2 R20, R44, R22, R20 ;  /* 0x000000162c147231 */ /* 0x000fc80000000014 */
[----:B------:R-:W-:Y:S01]  /*17e0*/  HFMA2 R20, R45, R23, R20 ;  /* 0x000000172d147231 */ /* 0x000fe20000000014 */
[-C--:B------:R-:W-:Y:S02]  /*17f0*/  HFMA2.MMA R32, R19, R22.reuse, R32 ;  /* 0x0000001613207235 */ /* 0x080fe40000000020 */
[----:B------:R-:W-:Y:S02]  /*1800*/  HFMA2.MMA R21, R41, R22, R34 ;  /* 0x0000001629157235 */ /* 0x000fe40000000022 */
[----:B0-----:R-:W-:Y:S01]  /*1810*/  HFMA2.MMA R34, R60, R28, RZ ;  /* 0x0000001c3c227235 */ /* 0x001fe200000000ff */
[----:B------:R-:W-:-:S03]  /*1820*/  HFMA2 R35, R56, R28, RZ.H0_H0 ;  /* 0x0000001c38237231 */ /* 0x000fc600000400ff */
[-C--:B------:R-:W-:Y:S02]  /*1830*/  HFMA2.MMA R32, R36, R23.reuse, R32 ;  /* 0x0000001724207235 */ /* 0x080fe40000000020 */
[----:B------:R-:W-:Y:S01]  /*1840*/  HFMA2.MMA R21, R42, R23, R21 ;  /* 0x000000172a157235 */ /* 0x000fe20000000015 */
[----:B------:R-:W-:Y:S01]  /*1850*/  MOV R23, R48 ;  /* 0x0000003000177202 */ /* 0x000fe20000000f00 */
[----:B------:R-:W-:Y:S01]  /*1860*/  HFMA2 R35, R55, R29, R35 ;  /* 0x0000001d37237231 */ /* 0x000fe20000000023 */
[----:B------:R-:W-:-:S03]  /*1870*/  HFMA2.MMA R34, R59, R29, R34 ;  /* 0x0000001d3b227235 */ /* 0x000fc60000000022 */
[----:B------:R-:W-:Y:S02]  /*1880*/  HFMA2 R35, R54, R30, R35 ;  /* 0x0000001e36237231 */ /* 0x000fe40000000023 */
[C-C-:B------:R-:W-:Y:S02]  /*1890*/  PRMT R48, R32.reuse, 0x5410, R33.reuse ;  /* 0x0000541020307816 */ /* 0x140fe40000000021 */
[----:B------:R-:W-:Y:S01]  /*18a0*/  PRMT R33, R32, 0x7632, R33 ;  /* 0x0000763220217816 */ /* 0x000fe20000000021 */
[----:B------:R-:W-:Y:S01]  /*18b0*/  HFMA2 R35, R50, R31, R35 ;  /* 0x0000001f32237231 */ /* 0x000fe20000000023 */
[C-C-:B------:R-:W-:Y:S01]  /*18c0*/  PRMT R32, R21.reuse, 0x5410, R20.reuse ;  /* 0x0000541015207816 */ /* 0x140fe20000000014 */
[----:B------:R-:W-:Y:S01]  /*18d0*/  HFMA2.MMA R34, R58, R30, R34 ;  /* 0x0000001e3a227235 */ /* 0x000fe20000000022 */
[----:B------:R-:W-:Y:S01]  /*18e0*/  PRMT R20, R21, 0x7632, R20 ;  /* 0x0000763215147816 */ /* 0x000fe20000000014 */
[----:B------:R-:W-:Y:S02]  /*18f0*/  HADD2 R48, R48, R33 ;  /* 0x0000002130307230 */ /* 0x000fe40000000000 */
[----:B------:R-:W-:Y:S01]  /*1900*/  HFMA2 R33, R64, R28, RZ.H0_H0 ;  /* 0x0000001c40217231 */ /* 0x000fe200000400ff */
[----:B------:R-:W-:-:S02]  /*1910*/  HFMA2.MMA R28, R51, R28, RZ ;  /* 0x0000001c331c7235 */ /* 0x000fc400000000ff */
[----:B------:R-:W-:Y:S01]  /*1920*/  HFMA2.MMA R32, R32, 1, 1, R20 ;  /* 0x3c003c0020207835 */ /* 0x000fe20000000014 */
[----:B-1----:R-:W-:Y:S01]  /*1930*/  HFMA2 R35, R16, R24, R35 ;  /* 0x0000001810237231 */ /* 0x002fe20000000023 */
[----:B------:R-:W-:Y:S01]  /*1940*/  HFMA2.MMA R48, R48, R74, R23 ;  /* 0x0000004a30307235 */ /* 0x000fe20000000017 */
[----:B------:R-:W-:Y:S01]  /*1950*/  HFMA2 R33, R63, R29, R33 ;  /* 0x0000001d3f217231 */ /* 0x000fe20000000021 */
[----:B------:R-:W0:Y:S01]  /*1960*/  LDS.128 R20, [UR4+0x200] ;  /* 0x00020004ff147984 */ /* 0x000e220008000c00 */
[----:B------:R-:W-:Y:S01]  /*1970*/  HFMA2.MMA R34, R57, R31, R34 ;  /* 0x0000001f39227235 */ /* 0x000fe20000000022 */
[----:B------:R-:W-:Y:S01]  /*1980*/  HFMA2 R35, R40, R25, R35 ;  /* 0x0000001928237231 */ /* 0x000fe20000000023 */
[----:B------:R-:W-:Y:S01]  /*1990*/  HFMA2.MMA R28, R52, R29, R28 ;  /* 0x0000001d341c7235 */ /* 0x000fe2000000001c */
[----:B------:R-:W-:Y:S02]  /*19a0*/  HFMA2 R33, R62, R30, R33 ;  /* 0x0000001e3e217231 */ /* 0x000fe40000000021 */
[----:B------:R-:W-:-:S02]  /*19b0*/  HFMA2 R35, R41, R26, R35 ;  /* 0x0000001a29237231 */ /* 0x000fc40000000023 */
[----:B------:R-:W-:Y:S01]  /*19c0*/  HFMA2 R33, R61, R31, R33 ;  /* 0x0000001f3d217231 */ /* 0x000fe20000000021 */
[----:B------:R-:W-:Y:S01]  /*19d0*/  HFMA2.MMA R34, R15, R24, R34 ;  /* 0x000000180f227235 */ /* 0x000fe20000000022 */
[----:B------:R-:W-:Y:S01]  /*19e0*/  HFMA2 R35, R42, R27, R35 ;  /* 0x0000001b2a237231 */ /* 0x000fe20000000023 */
[----:B------:R-:W-:Y:S01]  /*19f0*/  HFMA2.MMA R28, R53, R30, R28 ;  /* 0x0000001e351c7235 */ /* 0x000fe2000000001c */
[----:B------:R-:W-:Y:S02]  /*1a00*/  HFMA2 R47, R32, R75, R47 ;  /* 0x0000004b202f7231 */ /* 0x000fe4000000002f */
[----:B------:R-:W-:-:S03]  /*1a10*/  HFMA2 R33, R14, R24, R33 ;  /* 0x000000180e217231 */ /* 0x000fc60000000021 */
[----:B------:R-:W-:Y:S01]  /*1a20*/  HFMA2.MMA R34, R37, R25, R34 ;  /* 0x0000001925227235 */ /* 0x000fe20000000022 */
[----:B------:R-:W-:Y:S01]  /*1a30*/  HFMA2 R33, R18, R25, R33 ;  /* 0x0000001912217231 */ /* 0x000fe20000000021 */
[----:B------:R-:W-:Y:S02]  /*1a40*/  HFMA2.MMA R76, R49, R31, R28 ;  /* 0x0000001f314c7235 */ /* 0x000fe4000000001c */
[----:B------:R-:W1:Y:S01]  /*1a50*/  LDS.128 R28, [UR4+0x210] ;  /* 0x00021004ff1c7984 */ /* 0x000e620008000c00 */
[----:B------:R-:W-:-:S03]  /*1a60*/  HFMA2 R33, R19, R26, R33 ;  /* 0x0000001a13217231 */ /* 0x000fc60000000021 */
[----:B------:R-:W-:Y:S01]  /*1a70*/  HFMA2.MMA R34, R38, R26, R34 ;  /* 0x0000001a26227235 */ /* 0x000fe20000000022 */
[----:B------:R-:W-:Y:S01]  /*1a80*/  HFMA2 R33, R36, R27, R33 ;  /* 0x0000001b24217231 */ /* 0x000fe20000000021 */
[----:B------:R-:W-:-:S06]  /*1a90*/  HFMA2.MMA R76, R17, R24, R76 ;  /* 0x00000018114c7235 */ /* 0x000fcc000000004c */
[----:B------:R-:W-:Y:S02]  /*1aa0*/  HFMA2.MMA R34, R39, R27, R34 ;  /* 0x0000001b27227235 */ /* 0x000fe40000000022 */
[----:B------:R-:W-:-:S08]  /*1ab0*/  HFMA2.MMA R76, R43, R25, R76 ;  /* 0x000000192b4c7235 */ /* 0x000fd0000000004c */
[----:B------:R-:W-:Y:S01]  /*1ac0*/  HFMA2.MMA R76, R44, R26, R76 ;  /* 0x0000001a2c4c7235 */ /* 0x000fe2000000004c */
[C-C-:B------:R-:W-:Y:S02]  /*1ad0*/  PRMT R24, R33.reuse, 0x5410, R34.reuse ;  /* 0x0000541021187816 */ /* 0x140fe40000000022 */
[----:B------:R-:W-:-:S05]  /*1ae0*/  PRMT R34, R33, 0x7632, R34 ;  /* 0x0000763221227816 */ /* 0x000fca0000000022 */
[----:B------:R-:W-:Y:S01]  /*1af0*/  HFMA2.MMA R76, R45, R27, R76 ;  /* 0x0000001b2d4c7235 */ /* 0x000fe2000000004c */
[----:B------:R-:W-:Y:S01]  /*1b00*/  HADD2 R33, R24, R34 ;  /* 0x0000002218217230 */ /* 0x000fe20000000000 */
[----:B0-----:R-:W-:Y:S01]  /*1b10*/  HFMA2.MMA R34, R64, R20, RZ ;  /* 0x0000001440227235 */ /* 0x001fe200000000ff */
[----:B------:R-:W0:Y:S04]  /*1b20*/  LDS.128 R24, [UR4+0x300] ;  /* 0x00030004ff187984 */ /* 0x000e280008000c00 */
[----:B------:R-:W-:-:S03]  /*1b30*/  HFMA2.MMA R46, R33, R74, R46 ;  /* 0x0000004a212e7235 */ /* 0x000fc6000000002e */
[C-C-:B------:R-:W-:Y:S01]  /*1b40*/  PRMT R32, R35.reuse, 0x5410, R76.reuse ;  /* 0x0000541023207816 */ /* 0x140fe2000000004c */
[----:B------:R-:W-:Y:S01]  /*1b50*/  HFMA2.MMA R34, R63, R21, R34 ;  /* 0x000000153f227235 */ /* 0x000fe20000000022 */
[----:B------:R-:W-:Y:S01]  /*1b60*/  PRMT R76, R35, 0x7632, R76 ;  /* 0x00007632234c7816 */ /* 0x000fe2000000004c */
[----:B------:R-:W-:-:S04]  /*1b70*/  HFMA2 R35, R60, R20, RZ.H0_H0 ;  /* 0x000000143c237231 */ /* 0x000fc800000400ff */
[-C--:B------:R-:W-:Y:S01]  /*1b80*/  HFMA2 R35, R59, R21.reuse, R35 ;  /* 0x000000153b237231 */ /* 0x080fe20000000023 */
[----:B------:R-:W-:Y:S02]  /*1b90*/  HFMA2.MMA R32, R32, 1, 1, R76 ;  /* 0x3c003c0020207835 */ /* 0x000fe4000000004c */
[----:B------:R-:W-:Y:S01]  /*1ba0*/  HFMA2.MMA R76, R56, R20, RZ ;  /* 0x00000014384c7235 */ /* 0x000fe200000000ff */
[----:B------:R-:W-:Y:S01]  /*1bb0*/  HFMA2 R20, R51, R20, RZ.H0_H0 ;  /* 0x0000001433147231 */ /* 0x000fe200000400ff */
[----:B------:R-:W-:Y:S01]  /*1bc0*/  HFMA2.MMA R34, R62, R22, R34 ;  /* 0x000000163e227235 */ /* 0x000fe20000000022 */
[-C--:B------:R-:W-:Y:S02]  /*1bd0*/  HFMA2 R35, R58, R22.reuse, R35 ;  /* 0x000000163a237231 */ /* 0x080fe40000000023 */
[----:B------:R-:W-:Y:S02]  /*1be0*/  HFMA2 R20, R52, R21, R20 ;  /* 0x0000001534147231 */ /* 0x000fe40000000014 */
[----:B------:R-:W-:Y:S01]  /*1bf0*/  HFMA2 R35, R57, R23, R35 ;  /* 0x0000001739237231 */ /* 0x000fe20000000023 */
[----:B------:R-:W-:Y:S01]  /*1c00*/  HFMA2.MMA R76, R55, R21, R76 ;  /* 0x00000015374c7235 */ /* 0x000fe2000000004c */
[----:B------:R-:W-:Y:S01]  /*1c10*/  HFMA2 R20, R53, R22, R20 ;  /* 0x0000001635147231 */ /* 0x000fe20000000014 */
[----:B------:R-:W-:Y:S01]  /*1c20*/  HFMA2.MMA R34, R61, R23, R34 ;  /* 0x000000173d227235 */ /* 0x000fe20000000022 */
[----:B-1----:R-:W-:-:S02]  /*1c30*/  HFMA2 R35, R15, R28, R35 ;  /* 0x0000001c0f237231 */ /* 0x002fc40000000023 */
[----:B------:R-:W-:Y:S02]  /*1c40*/  HFMA2 R20, R49, R23, R20 ;  /* 0x0000001731147231 */ /* 0x000fe40000000014 */
[----:B------:R-:W-:Y:S01]  /*1c50*/  HFMA2 R35, R37, R29, R35 ;  /* 0x0000001d25237231 */ /* 0x000fe20000000023 */
[----:B------:R-:W-:Y:S01]  /*1c60*/  HFMA2.MMA R76, R54, R22, R76 ;  /* 0x00000016364c7235 */ /* 0x000fe2000000004c */
[----:B------:R-:W-:Y:S01]  /*1c70*/  HFMA2 R0, R32, R75, R0 ;  /* 0x0000004b20007231 */ /* 0x000fe20000000000 */
[----:B------:R-:W-:Y:S01]  /*1c80*/  HFMA2.MMA R34, R14, R28, R34 ;  /* 0x0000001c0e227235 */ /* 0x000fe20000000022 */
[----:B------:R-:W-:Y:S01]  /*1c90*/  HFMA2 R35, R38, R30, R35 ;  /* 0x0000001e26237231 */ /* 0x000fe20000000023 */
[----:B0-----:R-:W-:-:S03]  /*1ca0*/  HFMA2.MMA R33, R56, R24, RZ ;  /* 0x0000001838217235 */ /* 0x001fc600000000ff */
[----:B------:R-:W-:Y:S01]  /*1cb0*/  HFMA2 R35, R39, R31, R35 ;  /* 0x0000001f27237231 */ /* 0x000fe20000000023 */
[----:B------:R-:W-:Y:S01]  /*1cc0*/  HFMA2.MMA R76, R50, R23, R76 ;  /* 0x00000017324c7235 */ /* 0x000fe2000000004c */
[----:B------:R-:W-:Y:S01]  /*1cd0*/  HFMA2 R32, R60, R24, RZ.H0_H0 ;  /* 0x000000183c207231 */ /* 0x000fe200000400ff */
[----:B------:R-:W-:-:S06]  /*1ce0*/  HFMA2.MMA R34, R18, R29, R34 ;  /* 0x0000001d12227235 */ /* 0x000fcc0000000022 */
[----:B------:R-:W-:Y:S01]  /*1cf0*/  HFMA2.MMA R76, R16, R28, R76 ;  /* 0x0000001c104c7235 */ /* 0x000fe2000000004c */
[----:B------:R-:W-:Y:S01]  /*1d00*/  HFMA2 R28, R17, R28, R20 ;  /* 0x0000001c111c7231 */ /* 0x000fe20000000014 */
[----:B------:R-:W-:Y:S01]  /*1d10*/  HFMA2.MMA R34, R19, R30, R34 ;  /* 0x0000001e13227235 */ /* 0x000fe20000000022 */
[----:B------:R-:W0:Y:S02]  /*1d20*/  LDS.128 R20, [UR4+0x310] ;  /* 0x00031004ff147984 */ /* 0x000e240008000c00 */
[----:B------:R-:W-:-:S03]  /*1d30*/  HFMA2 R28, R43, R29, R28 ;  /* 0x0000001d2b1c7231 */ /* 0x000fc6000000001c */
[----:B------:R-:W-:Y:S01]  /*1d40*/  HFMA2.MMA R76, R40, R29, R76 ;  /* 0x0000001d284c7235 */ /* 0x000fe2000000004c */
[----:B------:R-:W-:Y:S01]  /*1d50*/  HFMA2 R28, R44, R30, R28 ;  /* 0x0000001e2c1c7231 */ /* 0x000fe2000000001c */
[----:B------:R-:W-:-:S03]  /*1d60*/  HFMA2.MMA R34, R36, R31, R34 ;  /* 0x0000001f24227235 */ /* 0x000fc60000000022 */
[----:B------:R-:W-:-:S03]  /*1d70*/  HFMA2 R28, R45, R31, R28 ;  /* 0x0000001f2d1c7231 */ /* 0x000fc6000000001c */
[----:B------:R-:W-:-:S04]  /*1d80*/  HFMA2.MMA R76, R41, R30, R76 ;  /* 0x0000001e294c7235 */ /* 0x000fc8000000004c */
[C-C-:B------:R-:W-:Y:S02]  /*1d90*/  PRMT R29, R34.reuse, 0x5410, R35.reuse ;  /* 0x00005410221d7816 */ /* 0x140fe40000000023 */
[----:B------:R-:W-:Y:S01]  /*1da0*/  PRMT R35, R34, 0x7632, R35 ;  /* 0x0000763222237816 */ /* 0x000fe20000000023 */
[----:B------:R-:W-:Y:S01]  /*1db0*/  HFMA2 R34, R51, R24, RZ.H0_H0 ;  /* 0x0000001833227231 */ /* 0x000fe200000400ff */
[----:B------:R-:W-:-:S03]  /*1dc0*/  HFMA2.MMA R76, R42, R31, R76 ;  /* 0x0000001f2a4c7235 */ /* 0x000fc6000000004c */
[----:B------:R-:W-:-:S06]  /*1dd0*/  HADD2 R29, R29, R35 ;  /* 0x000000231d1d7230 */ /* 0x000fcc0000000000 */
[----:B------:R-:W-:Y:S01]  /*1de0*/  HFMA2.MMA R2, R29, R74, R2 ;  /* 0x0000004a1d027235 */ /* 0x000fe20000000002 */
[C-C-:B------:R-:W-:Y:S02]  /*1df0*/  PRMT R30, R76.reuse, 0x5410, R28.reuse ;  /* 0x000054104c1e7816 */ /* 0x140fe4000000001c */
[----:B------:R-:W-:Y:S01]  /*1e00*/  PRMT R28, R76, 0x7632, R28 ;  /* 0x000076324c1c7816 */ /* 0x000fe2000000001c */
[----:B------:R-:W-:-:S04]  /*1e10*/  HFMA2 R76, R52, R25, R34 ;  /* 0x00000019344c7231 */ /* 0x000fc80000000022 */
[-C--:B------:R-:W-:Y:S01]  /*1e20*/  HFMA2 R76, R53, R26.reuse, R76 ;  /* 0x0000001a354c7231 */ /* 0x080fe2000000004c */
[----:B------:R-:W-:Y:S02]  /*1e30*/  HFMA2.MMA R28, R30, 1, 1, R28 ;  /* 0x3c003c001e1c7835 */ /* 0x000fe4000000001c */
[----:B------:R-:W-:Y:S01]  /*1e40*/  HFMA2.MMA R30, R64, R24, RZ ;  /* 0x00000018401e7235 */ /* 0x000fe200000000ff */
[----:B------:R-:W-:Y:S02]  /*1e50*/  HFMA2 R24, R59, R25, R32 ;  /* 0x000000193b187231 */ /* 0x000fe40000000020 */
[-C--:B------:R-:W-:Y:S02]  /*1e60*/  HFMA2 R76, R49, R27.reuse, R76 ;  /* 0x0000001b314c7231 */ /* 0x080fe4000000004c */
[----:B------:R-:W-:Y:S02]  /*1e70*/  HFMA2 R24, R58, R26, R24 ;  /* 0x0000001a3a187231 */ /* 0x000fe40000000018 */
[-C--:B0-----:R-:W-:Y:S01]  /*1e80*/  HFMA2 R76, R17, R20.reuse, R76 ;  /* 0x00000014114c7231 */ /* 0x081fe2000000004c */
[-C--:B------:R-:W-:Y:S01]  /*1e90*/  HFMA2.MMA R31, R63, R25.reuse, R30 ;  /* 0x000000193f1f7235 */ /* 0x080fe2000000001e */
[----:B------:R-:W-:Y:S01]  /*1ea0*/  HFMA2 R24, R57, R27, R24 ;  /* 0x0000001b39187231 */ /* 0x000fe20000000018 */
[----:B------:R-:W-:Y:S01]  /*1eb0*/  HFMA2.MMA R30, R55, R25, R33 ;  /* 0x00000019371e7235 */ /* 0x000fe20000000021 */
[----:B------:R-:W-:Y:S01]  /*1ec0*/  HFMA2 R76, R43, R21, R76 ;  /* 0x000000152b4c7231 */ /* 0x000fe2000000004c */
[----:B------:R-:W0:Y:S01]  /*1ed0*/  LDS.128 R32, [UR4+0x400] ;  /* 0x00040004ff207984 */ /* 0x000e220008000c00 */
[----:B------:R-:W-:-:S02]  /*1ee0*/  HFMA2 R24, R15, R20, R24 ;  /* 0x000000140f187231 */ /* 0x000fc40000000018 */
[----:B------:R-:W-:Y:S01]  /*1ef0*/  HFMA2 R76, R44, R22, R76 ;  /* 0x000000162c4c7231 */ /* 0x000fe2000000004c */
[-C--:B------:R-:W-:Y:S01]  /*1f00*/  HFMA2.MMA R31, R62, R26.reuse, R31 ;  /* 0x0000001a3e1f7235 */ /* 0x080fe2000000001f */
[----:B------:R-:W-:Y:S01]  /*1f10*/  HFMA2 R3, R28, R75, R3 ;  /* 0x0000004b1c037231 */ /* 0x000fe20000000003 */
[----:B------:R-:W-:Y:S01]  /*1f20*/  HFMA2.MMA R25, R54, R26, R30 ;  /* 0x0000001a36197235 */ /* 0x000fe2000000001e */
[----:B------:R-:W-:-:S05]  /*1f30*/  HFMA2 R76, R45, R23, R76 ;  /* 0x000000172d4c7231 */ /* 0x000fca000000004c */
[-C--:B------:R-:W-:Y:S02]  /*1f40*/  HFMA2.MMA R31, R61, R27.reuse, R31 ;  /* 0x0000001b3d1f7235 */ /* 0x080fe4000000001f */
[----:B------:R-:W-:-:S06]  /*1f50*/  HFMA2.MMA R25, R50, R27, R25 ;  /* 0x0000001b32197235 */ /* 0x000fcc0000000019 */
[-C--:B------:R-:W-:Y:S02]  /*1f60*/  HFMA2.MMA R31, R14, R20.reuse, R31 ;  /* 0x000000140e1f7235 */ /* 0x080fe4000000001f */
[----:B------:R-:W-:Y:S01]  /*1f70*/  HFMA2.MMA R25, R16, R20, R25 ;  /* 0x0000001410197235 */ /* 0x000fe20000000019 */
[----:B------:R-:W-:-:S04]  /*1f80*/  HFMA2 R20, R37, R21, R24 ;  /* 0x0000001525147231 */ /* 0x000fc80000000018 */
[----:B------:R-:W-:Y:S01]  /*1f90*/  HFMA2 R20, R38, R22, R20 ;  /* 0x0000001626147231 */ /* 0x000fe20000000014 */
[-C--:B------:R-:W-:Y:S02]  /*1fa0*/  HFMA2.MMA R31, R18, R21.reuse, R31 ;  /* 0x00000015121f7235 */ /* 0x080fe4000000001f */
[----:B------:R-:W-:Y:S01]  /*1fb0*/  HFMA2.MMA R30, R40, R21, R25 ;  /* 0x00000015281e7235 */ /* 0x000fe20000000019 */
[----:B------:R-:W-:Y:S01]  /*1fc0*/  HFMA2 R20, R39, R23, R20 ;  /* 0x0000001727147231 */ /* 0x000fe20000000014 */
[----:B------:R-:W1:Y:S04]  /*1fd0*/  LDS.128 R24, [UR4+0x500] ;  /* 0x00050004ff187984 */ /* 0x000e680008000c00 */
[-C--:B------:R-:W-:Y:S02]  /*1fe0*/  HFMA2.MMA R31, R19, R22.reuse, R31 ;  /* 0x00000016131f7235 */ /* 0x080fe4000000001f */
[----:B------:R-:W-:-:S06]  /*1ff0*/  HFMA2.MMA R21, R41, R22, R30 ;  /* 0x0000001629157235 */ /* 0x000fcc000000001e */
[-C--:B------:R-:W-:Y:S02]  /*2000*/  HFMA2.MMA R31, R36, R23.reuse, R31 ;  /* 0x00000017241f7235 */ /* 0x080fe4000000001f */
[----:B------:R-:W-:-:S08]  /*2010*/  HFMA2.MMA R21, R42, R23, R21 ;  /* 0x000000172a157235 */ /* 0x000fd00000000015 */
[C-C-:B------:R-:W-:Y:S02]  /*2020*/  PRMT R22, R31.reuse, 0x5410, R20.reuse ;  /* 0x000054101f167816 */ /* 0x140fe40000000014 */
[----:B------:R-:W-:Y:S02]  /*2030*/  PRMT R20, R31, 0x7632, R20 ;  /* 0x000076321f147816 */ /* 0x000fe40000000014 */
[C-C-:B------:R-:W-:Y:S01]  /*2040*/  PRMT R23, R21.reuse, 0x5410, R76.reuse ;  /* 0x0000541015177816 */ /* 0x140fe2000000004c */
[----:B------:R-:W2:Y:S01]  /*2050*/  LDS.128 R28, [UR4+0x600] ;  /* 0x00060004ff1c7984 */ /* 0x000ea20008000c00 */
[----:B------:R-:W-:Y:S01]  /*2060*/  PRMT R76, R21, 0x7632, R76 ;  /* 0x00007632154c7816 */ /* 0x000fe2000000004c */
[----:B------:R-:W-:Y:S01]  /*2070*/  HADD2 R20, R22, R20 ;  /* 0x0000001416147230 */ /* 0x000fe20000000000 */
[----:B0-----:R-:W-:-:S04]  /*2080*/  HFMA2.MMA R22, R56, R32, RZ ;  /* 0x0000002038167235 */ /* 0x001fc800000000ff */
[----:B------:R-:W-:Y:S01]  /*2090*/  HFMA2.MMA R21, R23, 1, 1, R76 ;  /* 0x3c003c0017157835 */ /* 0x000fe2000000004c */
[----:B------:R-:W-:Y:S01]  /*20a0*/  HFMA2 R23, R51, R32, RZ.H0_H0 ;  /* 0x0000002033177231 */ /* 0x000fe200000400ff */
[----:B------:R-:W-:Y:S02]  /*20b0*/  HFMA2.MMA R4, R20, R74, R4 ;  /* 0x0000004a14047235 */ /* 0x000fe40000000004 */
[----:B------:R-:W-:Y:S02]  /*20c0*/  HFMA2.MMA R20, R64, R32, RZ ;  /* 0x0000002040147235 */ /* 0x000fe400000000ff */
[----:B------:R-:W-:-:S04]  /*20d0*/  HFMA2.MMA R77, R55, R33, R22 ;  /* 0x00000021374d7235 */ /* 0x000fc80000000016 */
[----:B------:R-:W-:Y:S02]  /*20e0*/  HFMA2 R5, R21, R75, R5 ;  /* 0x0000004b15057231 */ /* 0x000fe40000000005 */
[----:B------:R-:W-:Y:S01]  /*20f0*/  HFMA2 R21, R60, R32, RZ.H0_H0 ;  /* 0x000000203c157231 */ /* 0x000fe200000400ff */
[----:B------:R-:W-:Y:S02]  /*2100*/  HFMA2.MMA R32, R63, R33, R20 ;  /* 0x000000213f207235 */ /* 0x000fe40000000014 */
[-C--:B------:R-:W-:Y:S01]  /*2110*/  HFMA2.MMA R77, R54, R34.reuse, R77 ;  /* 0x00000022364d7235 */ /* 0x080fe2000000004d */
[-C--:B------:R-:W-:Y:S02]  /*2120*/  HFMA2 R76, R59, R33.reuse, R21 ;  /* 0x000000213b4c7231 */ /* 0x080fe40000000015 */
[----:B------:R-:W-:Y:S02]  /*2130*/  HFMA2 R33, R52, R33, R23 ;  /* 0x0000002134217231 */ /* 0x000fe40000000017 */
[-C--:B------:R-:W-:Y:S01]  /*2140*/  HFMA2 R76, R58, R34.reuse, R76 ;  /* 0x000000223a4c7231 */ /* 0x080fe2000000004c */
[----:B------:R-:W-:Y:S01]  /*2150*/  HFMA2.MMA R32, R62, R34, R32 ;  /* 0x000000223e207235 */ /* 0x000fe20000000020 */
[----:B------:R-:W-:Y:S01]  /*2160*/  HFMA2 R33, R53, R34, R33 ;  /* 0x0000002235217231 */ /* 0x000fe20000000021 */
[----:B------:R-:W-:Y:S01]  /*2170*/  HFMA2.MMA R78, R50, R35, R77 ;  /* 0x00000023324e7235 */ /* 0x000fe2000000004d */
[-C--:B------:R-:W-:Y:S01]  /*2180*/  HFMA2 R84, R57, R35.reuse, R76 ;  /* 0x0000002339547231 */ /* 0x080fe2000000004c */
[----:B-1----:R-:W-:Y:S01]  /*2190*/  HFMA2.MMA R77, R64, R24, RZ ;  /* 0x00000018404d7235 */ /* 0x002fe200000000ff */
[----:B------:R-:W-:Y:S01]  /*21a0*/  HFMA2 R85, R49, R35, R33 ;  /* 0x0000002331557231 */ /* 0x000fe20000000021 */
[----:B------:R-:W0:Y:S01]  /*21b0*/  LDS.128 R20, [UR4+0x700] ;  /* 0x00070004ff147984 */ /* 0x000e220008000c00 */
[-C--:B------:R-:W-:Y:S01]  /*21c0*/  HFMA2 R76, R60, R24.reuse, RZ.H0_H0 ;  /* 0x000000183c4c7231 */ /* 0x080fe200000400ff */
[----:B------:R-:W-:Y:S01]  /*21d0*/  HFMA2.MMA R79, R61, R35, R32 ;  /* 0x000000233d4f7235 */ /* 0x000fe20000000020 */
[----:B------:R-:W-:Y:S01]  /*21e0*/  HFMA2 R33, R51, R24, RZ.H0_H0 ;  /* 0x0000001833217231 */ /* 0x000fe200000400ff */
[----:B------:R-:W-:Y:S01]  /*21f0*/  HFMA2.MMA R32, R56, R24, RZ ;  /* 0x0000001838207235 */ /* 0x000fe200000000ff */
[-C--:B------:R-:W-:Y:S01]  /*2200*/  HFMA2 R76, R59, R25.reuse, R76 ;  /* 0x000000193b4c7231 */ /* 0x080fe2000000004c */
[----:B------:R-:W-:Y:S01]  /*2210*/  HFMA2.MMA R77, R63, R25, R77 ;  /* 0x000000193f4d7235 */ /* 0x000fe2000000004d */
[----:B------:R-:W-:-:S02]  /*2220*/  HFMA2 R80, R52, R25, R33 ;  /* 0x0000001934507231 */ /* 0x000fc40000000021 */
[-C--:B------:R-:W-:Y:S02]  /*2230*/  HFMA2 R83, R58, R26.reuse, R76 ;  /* 0x0000001a3a537231 */ /* 0x080fe4000000004c */
[----:B------:R-:W-:Y:S01]  /*2240*/  HFMA2 R80, R53, R26, R80 ;  /* 0x0000001a35507231 */ /* 0x000fe20000000050 */
[----:B------:R-:W-:Y:S01]  /*2250*/  HFMA2.MMA R24, R55, R25, R32 ;  /* 0x0000001937187235 */ /* 0x000fe20000000020 */
[-C--:B------:R-:W-:Y:S01]  /*2260*/  HFMA2 R83, R57, R27.reuse, R83 ;  /* 0x0000001b39537231 */ /* 0x080fe20000000053 */
[----:B------:R-:W-:Y:S01]  /*2270*/  HFMA2.MMA R77, R62, R26, R77 ;  /* 0x0000001a3e4d7235 */ /* 0x000fe2000000004d */
[----:B------:R-:W1:Y:S01]  /*2280*/  LDS.128 R32, [UR4+0x410] ;  /* 0x00041004ff207984 */ /* 0x000e620008000c00 */
[----:B------:R-:W-:-:S04]  /*2290*/  HFMA2 R86, R49, R27, R80 ;  /* 0x0000001b31567231 */ /* 0x000fc80000000050 */
[----:B------:R-:W-:Y:S01]  /*22a0*/  HFMA2.MMA R25, R54, R26, R24 ;  /* 0x0000001a36197235 */ /* 0x000fe20000000018 */
[----:B--2---:R-:W-:Y:S01]  /*22b0*/  HFMA2 R26, R51, R28, RZ.H0_H0 ;  /* 0x0000001c331a7231 */ /* 0x004fe200000400ff */
[----:B------:R-:W-:Y:S02]  /*22c0*/  HFMA2.MMA R24, R56, R28, RZ ;  /* 0x0000001c38187235 */ /* 0x000fe400000000ff */
[----:B------:R-:W-:Y:S01]  /*22d0*/  HFMA2.MMA R76, R61, R27, R77 ;  /* 0x0000001b3d4c7235 */ /* 0x000fe2000000004d */
[----:B------:R-:W-:-:S03]  /*22e0*/  HFMA2 R26, R52, R29, R26 ;  /* 0x0000001d341a7231 */ /* 0x000fc6000000001a */
[----:B------:R-:W-:Y:S01]  /*22f0*/  HFMA2.MMA R82, R50, R27, R25 ;  /* 0x0000001b32527235 */ /* 0x000fe20000000019 */
[----:B------:R-:W-:Y:S01]  /*2300*/  HFMA2 R27, R60, R28, RZ.H0_H0 ;  /* 0x0000001c3c1b7231 */ /* 0x000fe200000400ff */
[----:B------:R-:W-:Y:S01]  /*2310*/  HFMA2.MMA R25, R64, R28, RZ ;  /* 0x0000001c40197235 */ /* 0x000fe200000000ff */
[----:B------:R-:W-:-:S04]  /*2320*/  HFMA2 R26, R53, R30, R26 ;  /* 0x0000001e351a7231 */ /* 0x000fc8000000001a */
[----:B------:R-:W-:-:S03]  /*2330*/  HFMA2 R87, R49, R31, R26 ;  /* 0x0000001f31577231 */ /* 0x000fc6000000001a */
[-C--:B------:R-:W-:Y:S01]  /*2340*/  HFMA2.MMA R28, R63, R29.reuse, R25 ;  /* 0x0000001d3f1c7235 */ /* 0x080fe20000000019 */
[----:B------:R-:W-:Y:S01]  /*2350*/  HFMA2 R25, R59, R29, R27 ;  /* 0x0000001d3b197231 */ /* 0x000fe2000000001b */
[----:B------:R-:W-:Y:S01]  /*2360*/  HFMA2.MMA R27, R55, R29, R24 ;  /* 0x0000001d371b7235 */ /* 0x000fe20000000018 */
[----:B0-----:R-:W-:Y:S01]  /*2370*/  HFMA2 R60, R60, R20, RZ.H0_H0 ;  /* 0x000000143c3c7231 */ /* 0x001fe200000400ff */
[-C--:B------:R-:W-:Y:S01]  /*2380*/  HFMA2.MMA R64, R64, R20.reuse, RZ ;  /* 0x0000001440407235 */ /* 0x080fe200000000ff */
[----:B------:R-:W-:Y:S01]  /*2390*/  HFMA2 R25, R58, R30, R25 ;  /* 0x0000001e3a197231 */ /* 0x000fe20000000019 */
[----:B------:R-:W-:Y:S01]  /*23a0*/  HFMA2.MMA R56, R56, R20, RZ ;  /* 0x0000001438387235 */ /* 0x000fe200000000ff */
[----:B------:R-:W-:Y:S01]  /*23b0*/  HFMA2 R20, R51, R20, RZ.H0_H0 ;  /* 0x0000001433147231 */ /* 0x000fe200000400ff */
[-C--:B------:R-:W-:Y:S01]  /*23c0*/  HFMA2.MMA R28, R62, R30.reuse, R28 ;  /* 0x0000001e3e1c7235 */ /* 0x080fe2000000001c */
[----:B------:R-:W-:Y:S01]  /*23d0*/  HFMA2 R81, R57, R31, R25 ;  /* 0x0000001f39517231 */ /* 0x000fe20000000019 */
[----:B------:R-:W-:Y:S01]  /*23e0*/  HFMA2.MMA R27, R54, R30, R27 ;  /* 0x0000001e361b7235 */ /* 0x000fe2000000001b */
[----:B------:R-:W-:-:S02]  /*23f0*/  HFMA2 R29, R59, R21, R60 ;  /* 0x000000153b1d7231 */ /* 0x000fc4000000003c */
[----:B------:R-:W-:Y:S01]  /*2400*/  HFMA2 R20, R52, R21, R20 ;  /* 0x0000001534147231 */ /* 0x000fe20000000014 */
[----:B------:R-:W-:Y:S01]  /*2410*/  HFMA2.MMA R56, R55, R21, R56 ;  /* 0x0000001537387235 */ /* 0x000fe20000000038 */
[----:B------:R-:W-:Y:S01]  /*2420*/  HFMA2 R29, R58, R22, R29 ;  /* 0x000000163a1d7231 */ /* 0x000fe2000000001d */
[-C--:B------:R-:W-:Y:S01]  /*2430*/  HFMA2.MMA R77, R61, R31.reuse, R28 ;  /* 0x0000001f3d4d7235 */ /* 0x080fe2000000001c */
[-C--:B-1----:R-:W-:Y:S01]  /*2440*/  HFMA2 R84, R15, R32.reuse, R84 ;  /* 0x000000200f547231 */ /* 0x082fe20000000054 */
[----:B------:R-:W-:Y:S01]  /*2450*/  HFMA2.MMA R80, R50, R31, R27 ;  /* 0x0000001f32507235 */ /* 0x000fe2000000001b */
[----:B------:R-:W-:Y:S01]  /*2460*/  HFMA2 R85, R17, R32, R85 ;  /* 0x0000002011557231 */ /* 0x000fe20000000055 */
[----:B------:R-:W0:Y:S01]  /*2470*/  LDS.128 R24, [UR4+0x510] ;  /* 0x00051004ff187984 */ /* 0x000e220008000c00 */
[----:B------:R-:W-:Y:S01]  /*2480*/  HFMA2.MMA R79, R14, R32, R79 ;  /* 0x000000200e4f7235 */ /* 0x000fe2000000004f */
[-C--:B------:R-:W-:Y:S01]  /*2490*/  HFMA2 R84, R37, R33.reuse, R84 ;  /* 0x0000002125547231 */ /* 0x080fe20000000054 */
[----:B------:R-:W-:Y:S01]  /*24a0*/  HFMA2.MMA R31, R63, R21, R64 ;  /* 0x000000153f1f7235 */ /* 0x000fe20000000040 */
[----:B------:R-:W-:Y:S01]  /*24b0*/  HFMA2 R85, R43, R33, R85 ;  /* 0x000000212b557231 */ /* 0x000fe20000000055 */
[----:B------:R-:W-:Y:S01]  /*24c0*/  HFMA2.MMA R54, R54, R22, R56 ;  /* 0x0000001636367235 */ /* 0x000fe20000000038 */
[----:B------:R-:W-:-:S02]  /*24d0*/  HFMA2 R84, R38, R34, R84 ;  /* 0x0000002226547231 */ /* 0x000fc40000000054 */
[----:B------:R-:W-:Y:S01]  /*24e0*/  HFMA2 R85, R44, R34, R85 ;  /* 0x000000222c557231 */ /* 0x000fe20000000055 */
[----:B------:R-:W-:Y:S01]  /*24f0*/  HFMA2.MMA R79, R18, R33, R79 ;  /* 0x00000021124f7235 */ /* 0x000fe2000000004f */
[----:B------:R-:W-:Y:S01]  /*2500*/  HFMA2 R84, R39, R35, R84 ;  /* 0x0000002327547231 */ /* 0x000fe20000000054 */
[----:B------:R-:W-:Y:S01]  /*2510*/  HFMA2.MMA R31, R62, R22, R31 ;  /* 0x000000163e1f7235 */ /* 0x000fe2000000001f */
[----:B------:R-:W-:Y:S01]  /*2520*/  HFMA2 R22, R53, R22, R20 ;  /* 0x0000001635167231 */ /* 0x000fe20000000014 */
[----:B------:R-:W-:Y:S01]  /*2530*/  HFMA2.MMA R20, R16, R32, R78 ;  /* 0x0000002010147235 */ /* 0x000fe2000000004e */
[-C--:B------:R-:W-:Y:S01]  /*2540*/  HFMA2 R57, R57, R23.reuse, R29 ;  /* 0x0000001739397231 */ /* 0x080fe2000000001d */
[----:B------:R-:W-:Y:S01]  /*2550*/  HFMA2.MMA R54, R50, R23, R54 ;  /* 0x0000001732367235 */ /* 0x000fe20000000036 */
[----:B------:R-:W-:Y:S01]  /*2560*/  HFMA2 R49, R49, R23, R22 ;  /* 0x0000001731317231 */ /* 0x000fe20000000016 */
[----:B------:R-:W-:Y:S02]  /*2570*/  HFMA2.MMA R79, R19, R34, R79 ;  /* 0x00000022134f7235 */ /* 0x000fe4000000004f */
[----:B------:R-:W-:Y:S01]  /*2580*/  HFMA2.MMA R61, R61, R23, R31 ;  /* 0x000000173d3d7235 */ /* 0x000fe2000000001f */
[----:B------:R-:W-:Y:S01]  /*2590*/  MOV R23, R6 ;  /* 0x0000000600177202 */ /* 0x000fe20000000f00 */
[----:B------:R-:W-:Y:S01]  /*25a0*/  HFMA2.MMA R20, R40, R33, R20 ;  /* 0x0000002128147235 */ /* 0x000fe20000000014 */
[----:B------:R-:W1:Y:S01]  /*25b0*/  LDS.128 R28, [UR4+0x610] ;  /* 0x00061004ff1c7984 */ /* 0x000e620008000c00 */
[----:B------:R-:W-:-:S02]  /*25c0*/  HFMA2.MMA R85, R45, R35, R85 ;  /* 0x000000232d557235 */ /* 0x000fc40000000055 */
[----:B------:R-:W-:-:S04]  /*25d0*/  HFMA2.MMA R79, R36, R35, R79 ;  /* 0x00000023244f7235 */ /* 0x000fc8000000004f */
[----:B------:R-:W-:-:S06]  /*25e0*/  HFMA2.MMA R21, R41, R34, R20 ;  /* 0x0000002229157235 */ /* 0x000fcc0000000014 */
[C-C-:B------:R-:W-:Y:S02]  /*25f0*/  PRMT R6, R79.reuse, 0x5410, R84.reuse ;  /* 0x000054104f067816 */ /* 0x140fe40000000054 */
[----:B------:R-:W-:Y:S02]  /*2600*/  PRMT R84, R79, 0x7632, R84 ;  /* 0x000076324f547816 */ /* 0x000fe40000000054 */
[----:B------:R-:W-:Y:S01]  /*2610*/  HFMA2 R21, R42, R35, R21 ;  /* 0x000000232a157231 */ /* 0x000fe20000000015 */
[-C--:B0-----:R-:W-:Y:S01]  /*2620*/  HFMA2.MMA R83, R15, R24.reuse, R83 ;  /* 0x000000180f537235 */ /* 0x081fe20000000053 */
[-C--:B------:R-:W-:Y:S01]  /*2630*/  HFMA2 R76, R14, R24.reuse, R76 ;  /* 0x000000180e4c7231 */ /* 0x080fe2000000004c */
[----:B------:R-:W-:Y:S01]  /*2640*/  HFMA2.MMA R86, R17, R24, R86 ;  /* 0x0000001811567235 */ /* 0x000fe20000000056 */
[----:B------:R-:W-:Y:S01]  /*2650*/  HFMA2 R20, R16, R24, R82 ;  /* 0x0000001810147231 */ /* 0x000fe20000000052 */
[C-C-:B------:R-:W-:Y:S01]  /*2660*/  PRMT R32, R21.reuse, 0x5410, R85.reuse ;  /* 0x0000541015207816 */ /* 0x140fe20000000055 */
[----:B------:R-:W-:Y:S01]  /*2670*/  HADD2 R6, R6, R84 ;  /* 0x0000005406067230 */ /* 0x000fe20000000000 */
[----:B------:R-:W-:Y:S01]  /*2680*/  PRMT R85, R21, 0x7632, R85 ;  /* 0x0000763215557816 */ /* 0x000fe20000000055 */
[-C--:B------:R-:W-:Y:S01]  /*2690*/  HFMA2 R76, R18, R25.reuse, R76 ;  /* 0x00000019124c7231 */ /* 0x080fe2000000004c */
[-C--:B------:R-:W-:Y:S01]  /*26a0*/  HFMA2.MMA R83, R37, R25.reuse, R83 ;  /* 0x0000001925537235 */ /* 0x080fe20000000053 */
[----:B------:R-:W-:Y:S01]  /*26b0*/  HFMA2 R20, R40, R25, R20 ;  /* 0x0000001928147231 */ /* 0x000fe20000000014 */
[----:B------:R-:W-:Y:S01]  /*26c0*/  HFMA2.MMA R22, R43, R25, R86 ;  /* 0x000000192b167235 */ /* 0x000fe20000000056 */
[-C--:B------:R-:W-:Y:S01]  /*26d0*/  HFMA2 R76, R19, R26.reuse, R76 ;  /* 0x0000001a134c7231 */ /* 0x080fe2000000004c */
[----:B------:R-:W-:Y:S01]  /*26e0*/  HFMA2.MMA R6, R6, R74, R23 ;  /* 0x0000004a06067235 */ /* 0x000fe20000000017 */
[----:B------:R-:W-:Y:S01]  /*26f0*/  HFMA2 R24, R41, R26, R20 ;  /* 0x0000001a29187231 */ /* 0x000fe20000000014 */
[----:B------:R-:W-:Y:S01]  /*2700*/  MOV R25, R8 ;  /* 0x0000000800197202 */ /* 0x000fe20000000f00 */
[-C--:B------:R-:W-:Y:S01]  /*2710*/  HFMA2 R76, R36, R27.reuse, R76 ;  /* 0x0000001b244c7231 */ /* 0x080fe2000000004c */
[-C--:B------:R-:W-:Y:S01]  /*2720*/  HFMA2.MMA R83, R38, R26.reuse, R83 ;  /* 0x0000001a26537235 */ /* 0x080fe20000000053 */
[----:B------:R-:W-:Y:S01]  /*2730*/  HFMA2 R24, R42, R27, R24 ;  /* 0x0000001b2a187231 */ /* 0x000fe20000000018 */
[----:B------:R-:W-:-:S02]  /*2740*/  HFMA2.MMA R26, R44, R26, R22 ;  /* 0x0000001a2c1a7235 */ /* 0x000fc40000000016 */
[----:B------:R-:W0:Y:S01]  /*2750*/  LDS.128 R20, [UR4+0x710] ;  /* 0x00071004ff147984 */ /* 0x000e220008000c00 */
[----:B------:R-:W-:Y:S01]  /*2760*/  HFMA2.MMA R32, R32, 1, 1, R85 ;  /* 0x3c003c0020207835 */ /* 0x000fe20000000055 */
[-C--:B-1----:R-:W-:Y:S01]  /*2770*/  HFMA2 R80, R16, R28.reuse, R80 ;  /* 0x0000001c10507231 */ /* 0x082fe20000000050 */
[-C--:B------:R-:W-:Y:S01]  /*2780*/  HFMA2.MMA R87, R17, R28.reuse, R87 ;  /* 0x0000001c11577235 */ /* 0x080fe20000000057 */
[----:B------:R-:W-:Y:S01]  /*2790*/  HFMA2 R77, R14, R28, R77 ;  /* 0x0000001c0e4d7231 */ /* 0x000fe2000000004d */
[----:B------:R-:W-:Y:S01]  /*27a0*/  HFMA2.MMA R81, R15, R28, R81 ;  /* 0x0000001c0f517235 */ /* 0x000fe20000000051 */
[-C--:B------:R-:W-:Y:S01]  /*27b0*/  HFMA2 R80, R40, R29.reuse, R80 ;  /* 0x0000001d28507231 */ /* 0x080fe20000000050 */
        /* <DEDUP_REMOVED lines=8> */
[----:B------:R-:W-:Y:S01]  /*2840*/  UIADD3 UR4, UR4, 0x20, URZ ;  /* 0x0000002004047890 */ /* 0x000fe2000fffe03f */
[----:B------:R-:W-:Y:S01]  /*2850*/  HFMA2 R77, R36, R31, R77 ;  /* 0x0000001f244d7231 */ /* 0x000fe2000000004d */
[C-C-:B------:R-:W-:Y:S01]  /*2860*/  PRMT R27, R24.reuse, 0x5410, R26.reuse ;  /* 0x00005410181b7816 */ /* 0x140fe2000000001a */
[----:B------:R-:W-:Y:S01]  /*2870*/  HFMA2 R7, R32, R75, R7 ;  /* 0x0000004b20077231 */ /* 0x000fe20000000007 */
[-C--:B------:R-:W-:Y:S01]  /*2880*/  HFMA2.MMA R87, R44, R30.reuse, R87 ;  /* 0x0000001e2c577235 */ /* 0x080fe20000000057 */
[----:B------:R-:W-:Y:S01]  /*2890*/  PRMT R26, R24, 0x7632, R26 ;  /* 0x00007632181a7816 */ /* 0x000fe2000000001a */
[----:B------:R-:W-:Y:S01]  /*28a0*/  HFMA2.MMA R81, R38, R30, R81 ;  /* 0x0000001e26517235 */ /* 0x000fe20000000051 */
[----:B------:R-:W-:-:S02]  /*28b0*/  PRMT R8, R76, 0x5410, R83 ;  /* 0x000054104c087816 */ /* 0x000fc40000000053 */
[----:B------:R-:W-:Y:S02]  /*28c0*/  PRMT R83, R76, 0x7632, R83 ;  /* 0x000076324c537816 */ /* 0x000fe40000000053 */
[----:B------:R-:W-:Y:S02]  /*28d0*/  HFMA2.MMA R24, R27, 1, 1, R26 ;  /* 0x3c003c001b187835 */ /* 0x000fe4000000001a */
[-C--:B------:R-:W-:Y:S01]  /*28e0*/  HFMA2.MMA R87, R45, R31.reuse, R87 ;  /* 0x0000001f2d577235 */ /* 0x080fe20000000057 */
[----:B------:R-:W-:Y:S01]  /*28f0*/  HADD2 R8, R8, R83 ;  /* 0x0000005308087230 */ /* 0x000fe20000000000 */
[----:B------:R-:W-:-:S05]  /*2900*/  HFMA2.MMA R81, R39, R31, R81 ;  /* 0x0000001f27517235 */ /* 0x000fca0000000051 */
[----:B------:R-:W-:Y:S01]  /*2910*/  HFMA2.MMA R8, R8, R74, R25 ;  /* 0x0000004a08087235 */ /* 0x000fe20000000019 */
[----:B------:R-:W-:Y:S01]  /*2920*/  HFMA2 R9, R24, R75, R9 ;  /* 0x0000004b18097231 */ /* 0x000fe20000000009 */
[----:B------:R-:W-:Y:S02]  /*2930*/  MOV R25, R10 ;  /* 0x0000000a00197202 */ /* 0x000fe40000000f00 */
[C-C-:B------:R-:W-:Y:S01]  /*2940*/  PRMT R24, R80.reuse, 0x5410, R87.reuse ;  /* 0x0000541050187816 */ /* 0x140fe20000000057 */
[-C--:B0-----:R-:W-:Y:S01]  /*2950*/  HFMA2.MMA R49, R17, R20.reuse, R49 ;  /* 0x0000001411317235 */ /* 0x081fe20000000031 */
[-C--:B------:R-:W-:Y:S01]  /*2960*/  HFMA2 R54, R16, R20.reuse, R54 ;  /* 0x0000001410367231 */ /* 0x080fe20000000036 */
[----:B------:R-:W-:Y:S01]  /*2970*/  HFMA2.MMA R57, R15, R20, R57 ;  /* 0x000000140f397235 */ /* 0x000fe20000000039 */
[----:B------:R-:W-:Y:S01]  /*2980*/  HFMA2 R61, R14, R20, R61 ;  /* 0x000000140e3d7231 */ /* 0x000fe2000000003d */
[----:B------:R-:W-:Y:S01]  /*2990*/  PRMT R87, R80, 0x7632, R87 ;  /* 0x0000763250577816 */ /* 0x000fe20000000057 */
[-C--:B------:R-:W-:Y:S01]  /*29a0*/  HFMA2 R54, R40, R21.reuse, R54 ;  /* 0x0000001528367231 */ /* 0x080fe20000000036 */
[----:B------:R-:W0:Y:S01]  /*29b0*/  LDC R14, c[0x0][0x23c] ;  /* 0x00008f00ff0e7b82 */ /* 0x000e220000000800 */
[----:B------:R-:W-:Y:S01]  /*29c0*/  HFMA2 R61, R18, R21, R61 ;  /* 0x00000015123d7231 */ /* 0x000fe2000000003d */
[-C--:B------:R-:W-:Y:S01]  /*29d0*/  HFMA2.MMA R49, R43, R21.reuse, R49 ;  /* 0x000000152b317235 */ /* 0x080fe20000000031 */
[C-C-:B------:R-:W-:Y:S01]  /*29e0*/  PRMT R10, R77.reuse, 0x5410, R81.reuse ;  /* 0x000054104d0a7816 */ /* 0x140fe20000000051 */
[----:B------:R-:W-:Y:S01]  /*29f0*/  HFMA2.MMA R57, R37, R21, R57 ;  /* 0x0000001525397235 */ /* 0x000fe20000000039 */
[-C--:B------:R-:W-:Y:S01]  /*2a00*/  HFMA2 R21, R41, R22.reuse, R54 ;  /* 0x0000001629157231 */ /* 0x080fe20000000036 */
[----:B------:R-:W-:Y:S01]  /*2a10*/  PRMT R81, R77, 0x7632, R81 ;  /* 0x000076324d517816 */ /* 0x000fe20000000051 */
[----:B------:R-:W-:Y:S01]  /*2a20*/  HFMA2 R18, R19, R22, R61 ;  /* 0x0000001613127231 */ /* 0x000fe2000000003d */
[----:B------:R-:W-:Y:S01]  /*2a30*/  HFMA2.MMA R24, R24, 1, 1, R87 ;  /* 0x3c003c0018187835 */ /* 0x000fe20000000057 */
[-C--:B------:R-:W-:Y:S01]  /*2a40*/  HFMA2 R21, R42, R23.reuse, R21 ;  /* 0x000000172a157231 */ /* 0x080fe20000000015 */
[-C--:B------:R-:W-:Y:S01]  /*2a50*/  HFMA2.MMA R49, R44, R22.reuse, R49 ;  /* 0x000000162c317235 */ /* 0x080fe20000000031 */
[----:B------:R-:W-:Y:S01]  /*2a60*/  HFMA2 R18, R36, R23, R18 ;  /* 0x0000001724127231 */ /* 0x000fe20000000012 */
[----:B------:R-:W-:Y:S01]  /*2a70*/  HFMA2.MMA R57, R38, R22, R57 ;  /* 0x0000001626397235 */ /* 0x000fe20000000039 */
[----:B------:R-:W-:-:S05]  /*2a80*/  HADD2 R10, R10, R81 ;  /* 0x000000510a0a7230 */ /* 0x000fca0000000000 */
[-C--:B------:R-:W-:Y:S01]  /*2a90*/  HFMA2.MMA R49, R45, R23.reuse, R49 ;  /* 0x000000172d317235 */ /* 0x080fe20000000031 */
[----:B------:R-:W-:Y:S01]  /*2aa0*/  HFMA2 R11, R24, R75, R11 ;  /* 0x0000004b180b7231 */ /* 0x000fe2000000000b */
[----:B------:R-:W-:Y:S02]  /*2ab0*/  HFMA2.MMA R57, R39, R23, R57 ;  /* 0x0000001727397235 */ /* 0x000fe40000000039 */
[----:B------:R-:W-:Y:S01]  /*2ac0*/  HFMA2.MMA R10, R10, R74, R25 ;  /* 0x0000004a0a0a7235 */ /* 0x000fe20000000019 */
[----:B0-----:R-:W-:-:S05]  /*2ad0*/  IMAD.WIDE R92, R14, 0x4, R92 ;  /* 0x000000040e5c7825 */ /* 0x001fca00078e025c */
        /* <DEDUP_REMOVED lines=9> */
.L_x_633:
        /* <DEDUP_REMOVED lines=12> */
.L_x_639:
[----:B------:R-:W0:Y:S02]  /*2c30*/  LDS R16, [R15] ;  /* 0x000000000f107984 */ /* 0x000e240000000800 */
[----:B0-----:R-:W-:-:S06]  /*2c40*/  HADD2 R17, R16, R48 ;  /* 0x0000003010117230 */ /* 0x001fcc0000000000 */
[----:B------:R-:W0:Y:S02]  /*2c50*/  ATOMS.CAST.SPIN R17, [R15], R16, R17 ;  /* 0x000000100f11738d */ /* 0x000e240001800011 */
[----:B0-----:R-:W-:-:S13]  /*2c60*/  ISETP.EQ.U32.AND P0, PT, R17, 0x1, PT ;  /* 0x000000011100780c */ /* 0x001fda0003f02070 */
[----:B------:R-:W-:Y:S05]  /*2c70*/  @!P0 BRA `(.L_x_639) ;  /* 0xfffffffc00ec8947 */ /* 0x000fea000383ffff */
[----:B------:R-:W-:Y:S05]  /*2c80*/  BRA `(.L_x_637) ;  /* 0x00000000000c7947 */ /* 0x000fea0003800000 */
.L_x_638:
[----:B------:R-:W2:Y:S02]  /*2c90*/  LD.E R15, desc[UR8][R20.64] ;  /* 0x00000008140f7980 */ /* 0x000ea4000c101900 */
[----:B--2---:R-:W-:-:S05]  /*2ca0*/  IADD3 R15, R48, R15, RZ ;  /* 0x0000000f300f7210 */ /* 0x004fca0007ffe0ff */
[----:B------:R0:W-:Y:S02]  /*2cb0*/  ST.E desc[UR8][R20.64], R15 ;  /* 0x0000000f14007985 */ /* 0x0001e4000c101908 */
.L_x_637:
[----:B------:R-:W-:Y:S05]  /*2cc0*/  BSYNC B0 ;  /* 0x0000000000007941 */ /* 0x000fea0003800000 */
.L_x_636:
        /* <DEDUP_REMOVED lines=9> */
.L_x_643:
[----:B------:R-:W0:Y:S02]  /*2d60*/  LDS R16, [R15+0x4] ;  /* 0x000004000f107984 */ /* 0x000e240000000800 */
[----:B0-----:R-:W-:-:S10]  /*2d70*/  HFMA2.MMA R17, R16, 1, 1, R47 ;  /* 0x3c003c0010117835 */ /* 0x001fd4000000002f */
[----:B------:R-:W0:Y:S02]  /*2d80*/  ATOMS.CAST.SPIN R17, [R15+0x4], R16, R17 ;  /* 0x000004100f11738d */ /* 0x000e240001800011 */
[----:B0-----:R-:W-:-:S13]  /*2d90*/  ISETP.EQ.U32.AND P0, PT, R17, 0x1, PT ;  /* 0x000000011100780c */ /* 0x001fda0003f02070 */
[----:B------:R-:W-:Y:S05]  /*2da0*/  @!P0 BRA `(.L_x_643) ;  /* 0xfffffffc00ec8947 */ /* 0x000fea000383ffff */
[----:B------:R-:W-:Y:S05]  /*2db0*/  BRA `(.L_x_641) ;  /* 0x00000000000c7947 */ /* 0x000fea0003800000 */
.L_x_642:
[----:B0-----:R-:W2:Y:S02]  /*2dc0*/  LD.E R15, desc[UR8][R20.64+0x4] ;  /* 0x00000408140f7980 */ /* 0x001ea4000c101900 */
[----:B--2---:R-:W-:-:S05]  /*2dd0*/  IADD3 R15, R47, R15, RZ ;  /* 0x0000000f2f0f7210 */ /* 0x004fca0007ffe0ff */
[----:B------:R1:W-:Y:S02]  /*2de0*/  ST.E desc[UR8][R20.64+0x4], R15 ;  /* 0x0000040f14007985 */ /* 0x0003e4000c101908 */
.L_x_641:
[----:B------:R-:W-:Y:S05]  /*2df0*/  BSYNC B0 ;  /* 0x0000000000007941 */ /* 0x000fea0003800000 */
.L_x_640:
[----:B01----:R-:W-:-:S05]  /*2e00*/  IMAD.WIDE R20, R14, 0x2, R20 ;  /* 0x000000020e147825 */ /* 0x003fca00078e0214 */
[----:B------:R0:W-:Y:S01]  /*2e10*/  ATOM.E.ADD.F16x2.RN.STRONG.GPU P0, RZ, desc[UR8][R20.64], R46 ;  /* 0x0000002e14ff79a2 */ /* 0x0001e2000810e1c8 */
[----:B------:R-:W-:Y:S01]  /*2e20*/  BSSY B0, `(.L_x_644) ;  /* 0x0000010000007945 */ /* 0x000fe20003800000 */
[----:B------:R-:W-:-:S03]  /*2e30*/  MOV R23, R0 ;  /* 0x0000000000177202 */ /* 0x000fc60000000f00 */
[----:B0-----:R-:W-:Y:S05]  /*2e40*/  @P0 BRA `(.L_x_645) ;  /* 0x0000000000340947 */ /* 0x001fea0003800000 */
[----:B------:R-:W0:Y:S02]  /*2e50*/  QSPC.E.S P0, RZ, [R20] ;  /* 0x0000000014ff73aa */ /* 0x000e240000000500 */
[----:B0-----:R-:W-:Y:S05]  /*2e60*/  @!P0 BRA `(.L_x_646) ;  /* 0x0000000000208947 */ /* 0x001fea0003800000 */
[----:B------:R-:W-:-:S04]  /*2e70*/  MOV R16, R20 ;  /* 0x0000001400107202 */ /* 0x000fc80000000f00 */
[----:B------:R-:W-:-:S07]  /*2e80*/  MOV R15, R16 ;  /* 0x00000010000f7202 */ /* 0x000fce0000000f00 */
.L_x_647:
[----:B------:R-:W0:Y:S02]  /*2e90*/  LDS R16, [R15] ;  /* 0x000000000f107984 */ /* 0x000e240000000800 */
[----:B0-----:R-:W-:-:S06]  /*2ea0*/  HADD2 R17, R16, R46 ;  /* 0x0000002e10117230 */ /* 0x001fcc0000000000 */
[----:B------:R-:W0:Y:S02]  /*2eb0*/  ATOMS.CAST.SPIN R17, [R15], R16, R17 ;  /* 0x000000100f11738d */ /* 0x000e240001800011 */
[----:B0-----:R-:W-:-:S13]  /*2ec0*/  ISETP.EQ.U32.AND P0, PT, R17, 0x1, PT ;  /* 0x000000011100780c */ /* 0x001fda0003f02070 */
[----:B------:R-:W-:Y:S05]  /*2ed0*/  @!P0 BRA `(.L_x_647) ;  /* 0xfffffffc00ec8947 */ /* 0x000fea000383ffff */
[----:B------:R-:W-:Y:S05]  /*2ee0*/  BRA `(.L_x_645) ;  /* 0x00000000000c7947 */ /* 0x000fea0003800000 */
.L_x_646:
[----:B------:R-:W2:Y:S02]  /*2ef0*/  LD.E R15, desc[UR8][R20.64] ;  /* 0x00000008140f7980 */ /* 0x000ea4000c101900 */
[----:B--2---:R-:W-:-:S05]  /*2f00*/  IADD3 R15, R46, R15, RZ ;  /* 0x0000000f2e0f7210 */ /* 0x004fca0007ffe0ff */
[----:B------:R0:W-:Y:S02]  /*2f10*/  ST.E desc[UR8][R20.64], R15 ;  /* 0x0000000f14007985 */ /* 0x0001e4000c101908 */
.L_x_645:
[----:B------:R-:W-:Y:S05]  /*2f20*/  BSYNC B0 ;  /* 0x0000000000007941 */ /* 0x000fea0003800000 */
.L_x_644:
        /* <DEDUP_REMOVED lines=8> */
.L_x_651:
[----:B------:R-:W0:Y:S02]  /*2fb0*/  LDS R16, [R15] ;  /* 0x000000000f107984 */ /* 0x000e240000000800 */
[----:B0-----:R-:W-:-:S10]  /*2fc0*/  HFMA2.MMA R17, R16, 1, 1, R0 ;  /* 0x3c003c0010117835 */ /* 0x001fd40000000000 */
[----:B------:R-:W0:Y:S02]  /*2fd0*/  ATOMS.CAST.SPIN R17, [R15], R16, R17 ;  /* 0x000000100f11738d */ /* 0x000e240001800011 */
[----:B0-----:R-:W-:-:S13]  /*2fe0*/  ISETP.EQ.U32.AND P0, PT, R17, 0x1, PT ;  /* 0x000000011100780c */ /* 0x001fda0003f02070 */
[----:B------:R-:W-:Y:S05]  /*2ff0*/  @!P0 BRA `(.L_x_651) ;  /* 0xfffffffc00ec8947 */ /* 0x000fea000383ffff */
[----:B------:R-:W-:Y:S05]  /*3000*/  BRA `(.L_x_649) ;  /* 0x00000000000c7947 */ /* 0x000fea0003800000 */
.L_x_650:
[----:B------:R-:W0:Y:S02]  /*3010*/  LD.E R0, desc[UR8][R18.64] ;  /* 0x0000000812007980 */ /* 0x000e24000c101900 */
[----:B0-----:R-:W-:-:S05]  /*3020*/  IADD3 R15, R23, R0, RZ ;  /* 0x00000000170f7210 */ /* 0x001fca0007ffe0ff */
[----:B------:R1:W-:Y:S02]  /*3030*/  ST.E desc[UR8][R18.64], R15 ;  /* 0x0000000f12007985 */ /* 0x0003e4000c101908 */
.L_x_649:
[----:B------:R-:W-:Y:S05]  /*3040*/  BSYNC B0 ;  /* 0x0000000000007941 */ /* 0x000fea0003800000 */
.L_x_648:
        /* <DEDUP_REMOVED lines=8> */
.L_x_655:
[----:B------:R-:W2:Y:S02]  /*30d0*/  LDS R16, [R0] ;  /* 0x0000000000107984 */ /* 0x000ea40000000800 */
[----:B--2---:R-:W-:-:S06]  /*30e0*/  HADD2 R17, R16, R2 ;  /* 0x0000000210117230 */ /* 0x004fcc0000000000 */
[----:B------:R-:W2:Y:S02]  /*30f0*/  ATOMS.CAST.SPIN R17, [R0], R16, R17 ;  /* 0x000000100011738d */ /* 0x000ea40001800011 */
[----:B--2---:R-:W-:-:S13]  /*3100*/  ISETP.EQ.U32.AND P0, PT, R17, 0x1, PT ;  /* 0x000000011100780c */ /* 0x004fda0003f02070 */
[----:B------:R-:W-:Y:S05]  /*3110*/  @!P0 BRA `(.L_x_655) ;  /* 0xfffffffc00ec8947 */ /* 0x000fea000383ffff */
[----:B------:R-:W-:Y:S05]  /*3120*/  BRA `(.L_x_653) ;  /* 0x00000000000c7947 */ /* 0x000fea0003800000 */
.L_x_654:
[----:B------:R-:W0:Y:S02]  /*3130*/  LD.E R0, desc[UR8][R22.64] ;  /* 0x0000000816007980 */ /* 0x000e24000c101900 */
[----:B01----:R-:W-:-:S05]  /*3140*/  IADD3 R15, R2, R0, RZ ;  /* 0x00000000020f7210 */ /* 0x003fca0007ffe0ff */
[----:B------:R2:W-:Y:S02]  /*3150*/  ST.E desc[UR8][R22.64], R15 ;  /* 0x0000000f16007985 */ /* 0x0005e4000c101908 */
.L_x_653:
[----:B------:R-:W-:Y:S05]  /*3160*/  BSYNC B0 ;  /* 0x0000000000007941 */ /* 0x000fea0003800000 */
.L_x_652:
[----:B------:R-:W-:Y:S01]  /*3170*/  HFMA2.MMA R16, -RZ, RZ, 0, 2.384185791015625e-07 ;  /* 0x00000004ff107435 */ /* 0x000fe200000001ff */
[----:B------:R-:W-:-:S09]  /*3180*/  MOV R17, 0x0 ;  /* 0x0000000000117802 */ /* 0x000fd20000000f00 */
[----:B------:R-:W-:-:S03]  /*3190*/  IMAD.WIDE R16, R14, 0x2, R16 ;  /* 0x000000020e107825 */ /* 0x000fc600078e0210 */
[----:B-1----:R-:W-:-:S04]  /*31a0*/  IADD3 R18, P0, R20, R16, RZ ;  /* 0x0000001014127210 */ /* 0x002fc80007f1e0ff */
[----:B------:R-:W-:-:S08]  /*31b0*/  IADD3.X R19, R21, R17, RZ, P0, !PT ;  /* 0x0000001115137210 */ /* 0x000fd000007fe4ff */
[----:B------:R1:W-:Y:S01]  /*31c0*/  ATOM.E.ADD.F16x2.RN.STRONG.GPU P0, RZ, desc[UR8][R18.64], R3 ;  /* 0x0000000312ff79a2 */ /* 0x0003e2000810e1c8 */
[----:B------:R-:W-:Y:S04]  /*31d0*/  BSSY B0, `(.L_x_656) ;  /* 0x000000f000007945 */ /* 0x000fe80003800000 */
[----:B-1----:R-:W-:Y:S05]  /*31e0*/  @P0 BRA `(.L_x_657) ;  /* 0x0000000000340947 */ /* 0x002fea0003800000 */
[----:B------:R-:W1:Y:S02]  /*31f0*/  QSPC.E.S P0, RZ, [R18] ;  /* 0x0000000012ff73aa */ /* 0x000e640000000500 */
[----:B-1----:R-:W-:Y:S05]  /*3200*/  @!P0 BRA `(.L_x_658) ;  /* 0x0000000000208947 */ /* 0x002fea0003800000 */
[----:B------:R-:W-:Y:S02]  /*3210*/  MOV R18, R18 ;  /* 0x0000001200127202 */ /* 0x000fe40000000f00 */
[----:B0-2---:R-:W-:-:S07]  /*3220*/  MOV R15, R3 ;  /* 0x00000003000f7202 */ /* 0x005fce0000000f00 */
.L_x_659:
[----:B------:R-:W0:Y:S02]  /*3230*/  LDS R2, [R18] ;  /* 0x0000000012027984 */ /* 0x000e240000000800 */
[----:B0-----:R-:W-:-:S06]  /*3240*/  HADD2 R3, R2, R15 ;  /* 0x0000000f02037230 */ /* 0x001fcc0000000000 */
[----:B------:R-:W0:Y:S02]  /*3250*/  ATOMS.CAST.SPIN R3, [R18], R2, R3 ;  /* 0x000000021203738d */ /* 0x000e240001800003 */
[----:B0-----:R-:W-:-:S13]  /*3260*/  ISETP.EQ.U32.AND P0, PT, R3, 0x1, PT ;  /* 0x000000010300780c */ /* 0x001fda0003f02070 */
[----:B------:R-:W-:Y:S05]  /*3270*/  @!P0 BRA `(.L_x_659) ;  /* 0xfffffffc00ec8947 */ /* 0x000fea000383ffff */
[----:B------:R-:W-:Y:S05]  /*3280*/  BRA `(.L_x_657) ;  /* 0x00000000000c7947 */ /* 0x000fea0003800000 */
.L_x_658:
[----:B------:R-:W3:Y:S02]  /*3290*/  LD.E R0, desc[UR8][R18.64] ;  /* 0x0000000812007980 */ /* 0x000ee4000c101900 */
[----:B---3--:R-:W-:-:S05]  /*32a0*/  IADD3 R3, R3, R0, RZ ;  /* 0x0000000003037210 */ /* 0x008fca0007ffe0ff */
[----:B------:R1:W-:Y:S02]  /*32b0*/  ST.E desc[UR8][R18.64], R3 ;  /* 0x0000000312007985 */ /* 0x0003e4000c101908 */
.L_x_657:
[----:B------:R-:W-:Y:S05]  /*32c0*/  BSYNC B0 ;  /* 0x0000000000007941 */ /* 0x000fea0003800000 */
.L_x_656:
[----:B-1----:R-:W-:-:S05]  /*32d0*/  IMAD.WIDE R18, R14, 0x2, R22 ;  /* 0x000000020e127825 */ /* 0x002fca00078e0216 */
[----:B------:R1:W-:Y:S01]  /*32e0*/  ATOM.E.ADD.F16x2.RN.STRONG.GPU P0, RZ, desc[UR8][R18.64], R4 ;  /* 0x0000000412ff79a2 */ /* 0x0003e2000810e1c8 */
[----:B------:R-:W-:Y:S04]  /*32f0*/  BSSY B0, `(.L_x_660) ;  /* 0x000000f000007945 */ /* 0x000fe80003800000 */
[----:B-1----:R-:W-:Y:S05]  /*3300*/  @P0 BRA `(.L_x_661) ;  /* 0x0000000000340947 */ /* 0x002fea0003800000 */
[----:B------:R-:W1:Y:S02]  /*3310*/  QSPC.E.S P0, RZ, [R18] ;  /* 0x0000000012ff73aa */ /* 0x000e640000000500 */
[----:B-1----:R-:W-:Y:S05]  /*3320*/  @!P0 BRA `(.L_x_662) ;  /* 0x0000000000208947 */ /* 0x002fea0003800000 */
[----:B------:R-:W-:-:S04]  /*3330*/  MOV R2, R18 ;  /* 0x0000001200027202 */ /* 0x000fc80000000f00 */
[----:B------:R-:W-:-:S07]  /*3340*/  MOV R0, R2 ;  /* 0x0000000200007202 */ /* 0x000fce0000000f00 */
.L_x_663:
[----:B------:R-:W1:Y:S02]  /*3350*/  LDS R2, [R0] ;  /* 0x0000000000027984 */ /* 0x000e640000000800 */
[----:B-1----:R-:W-:-:S10]  /*3360*/  HFMA2.MMA R3, R2, 1, 1, R4 ;  /* 0x3c003c0002037835 */ /* 0x002fd40000000004 */
[----:B------:R-:W1:Y:S02]  /*3370*/  ATOMS.CAST.SPIN R3, [R0], R2, R3 ;  /* 0x000000020003738d */ /* 0x000e640001800003 */
[----:B-1----:R-:W-:-:S13]  /*3380*/  ISETP.EQ.U32.AND P0, PT, R3, 0x1, PT ;  /* 0x000000010300780c */ /* 0x002fda0003f02070 */
[----:B------:R-:W-:Y:S05]  /*3390*/  @!P0 BRA `(.L_x_663) ;  /* 0xfffffffc00ec8947 */ /* 0x000fea000383ffff */
[----:B------:R-:W-:Y:S05]  /*33a0*/  BRA `(.L_x_661) ;  /* 0x00000000000c7947 */ /* 0x000fea0003800000 */
.L_x_662:
[----:B------:R-:W3:Y:S02]  /*33b0*/  LD.E R0, desc[UR8][R18.64] ;  /* 0x0000000812007980 */ /* 0x000ee4000c101900 */
[----:B---3--:R-:W-:-:S05]  /*33c0*/  IADD3 R3, R4, R0, RZ ;  /* 0x0000000004037210 */ /* 0x008fca0007ffe0ff */
[----:B------:R1:W-:Y:S02]  /*33d0*/  ST.E desc[UR8][R18.64], R3 ;  /* 0x0000000312007985 */ /* 0x0003e4000c101908 */
.L_x_661:
[----:B------:R-:W-:Y:S05]  /*33e0*/  BSYNC B0 ;  /* 0x0000000000007941 */ /* 0x000fea0003800000 */
.L_x_660:
[----:B------:R-:W-:-:S04]  /*33f0*/  IADD3 R2, P0, R22, R16, RZ ;  /* 0x0000001016027210 */ /* 0x000fc80007f1e0ff */
[----:B-1----:R-:W-:-:S08]  /*3400*/  IADD3.X R3, R23, R17, RZ, P0, !PT ;  /* 0x0000001117037210 */ /* 0x002fd000007fe4ff */
[----:B------:R1:W-:Y:S01]  /*3410*/  ATOM.E.ADD.F16x2.RN.STRONG.GPU P0, RZ, desc[UR8][R2.64], R5 ;  /* 0x0000000502ff79a2 */ /* 0x0003e2000810e1c8 */
[----:B------:R-:W-:Y:S04]  /*3420*/  BSSY B0, `(.L_x_664) ;  /* 0x000000e000007945 */ /* 0x000fe80003800000 */
[----:B-1----:R-:W-:Y:S05]  /*3430*/  @P0 BRA `(.L_x_665) ;  /* 0x0000000000300947 */ /* 0x002fea0003800000 */
[----:B------:R-:W1:Y:S02]  /*3440*/  QSPC.E.S P0, RZ, [R2] ;  /* 0x0000000002ff73aa */ /* 0x000e640000000500 */
[----:B-1----:R-:W-:Y:S05]  /*3450*/  @!P0 BRA `(.L_x_666) ;  /* 0x00000000001c8947 */ /* 0x002fea0003800000 */
[----:B------:R-:W-:-:S07]  /*3460*/  MOV R0, R2 ;  /* 0x0000000200007202 */ /* 0x000fce0000000f00 */
.L_x_667:
[----:B------:R-:W1:Y:S02]  /*3470*/  LDS R2, [R0] ;  /* 0x0000000000027984 */ /* 0x000e640000000800 */
[----:B-1----:R-:W-:-:S06]  /*3480*/  HADD2 R3, R2, R5 ;  /* 0x0000000502037230 */ /* 0x002fcc0000000000 */
[----:B------:R-:W1:Y:S02]  /*3490*/  ATOMS.CAST.SPIN R3, [R0], R2, R3 ;  /* 0x000000020003738d */ /* 0x000e640001800003 */
[----:B-1----:R-:W-:-:S13]  /*34a0*/  ISETP.EQ.U32.AND P0, PT, R3, 0x1, PT ;  /* 0x000000010300780c */ /* 0x002fda0003f02070 */
[----:B------:R-:W-:Y:S05]  /*34b0*/  @!P0 BRA `(.L_x_667) ;  /* 0xfffffffc00ec8947 */ /* 0x000fea000383ffff */
[----:B------:R-:W-:Y:S05]  /*34c0*/  BRA `(.L_x_665) ;  /* 0x00000000000c7947 */ /* 0x000fea0003800000 */
.L_x_666:
[----:B------:R-:W3:Y:S02]  /*34d0*/  LD.E R0, desc[UR8][R2.64] ;  /* 0x0000000802007980 */ /* 0x000ee4000c101900 */
[----:B---3--:R-:W-:-:S05]  /*34e0*/  IADD3 R5, R5, R0, RZ ;  /* 0x0000000005057210 */ /* 0x008fca0007ffe0ff */
[----:B------:R1:W-:Y:S02]  /*34f0*/  ST.E desc[UR8][R2.64], R5 ;  /* 0x0000000502007985 */ /* 0x0003e4000c101908 */
.L_x_665:
[----:B------:R-:W-:Y:S05]  /*3500*/  BSYNC B0 ;  /* 0x0000000000007941 */ /* 0x000fea0003800000 */
.L_x_664:
        /* <DEDUP_REMOVED lines=8> */
.L_x_671:
[----:B------:R-:W1:Y:S02]  /*3590*/  LDS R2, [R0] ;  /* 0x0000000000027984 */ /* 0x000e640000000800 */
[----:B-1----:R-:W-:-:S10]  /*35a0*/  HFMA2.MMA R3, R2, 1, 1, R6 ;  /* 0x3c003c0002037835 */ /* 0x002fd40000000006 */
[----:B------:R-:W1:Y:S02]  /*35b0*/  ATOMS.CAST.SPIN R3, [R0], R2, R3 ;  /* 0x000000020003738d */ /* 0x000e640001800003 */
[----:B-1----:R-:W-:-:S13]  /*35c0*/  ISETP.EQ.U32.AND P0, PT, R3, 0x1, PT ;  /* 0x000000010300780c */ /* 0x002fda0003f02070 */
[----:B------:R-:W-:Y:S05]  /*35d0*/  @!P0 BRA `(.L_x_671) ;  /* 0xfffffffc00ec8947 */ /* 0x000fea000383ffff */
[----:B------:R-:W-:Y:S05]  /*35e0*/  BRA `(.L_x_669) ;  /* 0x00000000000c7947 */ /* 0x000fea0003800000 */
.L_x_670:
[----:B------:R-:W3:Y:S02]  /*35f0*/  LD.E R0, desc[UR8][R4.64] ;  /* 0x0000000804007980 */ /* 0x000ee4000c101900 */
[----:B---3--:R-:W-:-:S05]  /*3600*/  IADD3 R3, R6, R0, RZ ;  /* 0x0000000006037210 */ /* 0x008fca0007ffe0ff */
[----:B------:R1:W-:Y:S02]  /*3610*/  ST.E desc[UR8][R4.64], R3 ;  /* 0x0000000304007985 */ /* 0x0003e4000c101908 */
.L_x_669:
[----:B------:R-:W-:Y:S05]  /*3620*/  BSYNC B0 ;  /* 0x0000000000007941 */ /* 0x000fea0003800000 */
.L_x_668:
        /* <DEDUP_REMOVED lines=8> */
.L_x_675:
[----:B------:R-:W1:Y:S02]  /*36b0*/  LDS R2, [R0] ;  /* 0x0000000000027984 */ /* 0x000e640000000800 */
[----:B-1----:R-:W-:-:S06]  /*36c0*/  HADD2 R3, R2, R7 ;  /* 0x0000000702037230 */ /* 0x002fcc0000000000 */
[----:B------:R-:W1:Y:S02]  /*36d0*/  ATOMS.CAST.SPIN R3, [R0], R2, R3 ;  /* 0x000000020003738d */ /* 0x000e640001800003 */
[----:B-1----:R-:W-:-:S13]  /*36e0*/  ISETP.EQ.U32.AND P0, PT, R3, 0x1, PT ;  /* 0x000000010300780c */ /* 0x002fda0003f02070 */
[----:B------:R-:W-:Y:S05]  /*36f0*/  @!P0 BRA `(.L_x_675) ;  /* 0xfffffffc00ec8947 */ /* 0x000fea000383ffff */
[----:B------:R-:W-:Y:S05]  /*3700*/  BRA `(.L_x_673) ;  /* 0x00000000000c7947 */ /* 0x000fea0003800000 */
.L_x_674:
[----:B------:R-:W3:Y:S02]  /*3710*/  LD.E R0, desc[UR8][R2.64] ;  /* 0x0000000802007980 */ /* 0x000ee4000c101900 */
[----:B---3--:R-:W-:-:S05]  /*3720*/  IADD3 R7, R7, R0, RZ ;  /* 0x0000000007077210 */ /* 0x008fca0007ffe0ff */
[----:B------:R1:W-:Y:S02]  /*3730*/  ST.E desc[UR8][R2.64], R7 ;  /* 0x0000000702007985 */ /* 0x0003e4000c101908 */
.L_x_673:
[----:B------:R-:W-:Y:S05]  /*3740*/  BSYNC B0 ;  /* 0x0000000000007941 */ /* 0x000fea0003800000 */
.L_x_672:
        /* <DEDUP_REMOVED lines=8> */
.L_x_679:
[----:B------:R-:W1:Y:S02]  /*37d0*/  LDS R2, [R0] ;  /* 0x0000000000027984 */ /* 0x000e640000000800 */
[----:B-1----:R-:W-:-:S10]  /*37e0*/  HFMA2.MMA R3, R2, 1, 1, R8 ;  /* 0x3c003c0002037835 */ /* 0x002fd40000000008 */
[----:B------:R-:W1:Y:S02]  /*37f0*/  ATOMS.CAST.SPIN R3, [R0], R2, R3 ;  /* 0x000000020003738d */ /* 0x000e640001800003 */
[----:B-1----:R-:W-:-:S13]  /*3800*/  ISETP.EQ.U32.AND P0, PT, R3, 0x1, PT ;  /* 0x000000010300780c */ /* 0x002fda0003f02070 */
[----:B------:R-:W-:Y:S05]  /*3810*/  @!P0 BRA `(.L_x_679) ;  /* 0xfffffffc00ec8947 */ /* 0x000fea000383ffff */
[----:B------:R-:W-:Y:S05]  /*3820*/  BRA `(.L_x_677) ;  /* 0x00000000000c7947 */ /* 0x000fea0003800000 */
.L_x_678:
[----:B------:R-:W3:Y:S02]  /*3830*/  LD.E R0, desc[UR8][R6.64] ;  /* 0x0000000806007980 */ /* 0x000ee4000c101900 */
[----:B---3--:R-:W-:-:S05]  /*3840*/  IADD3 R3, R8, R0, RZ ;  /* 0x0000000008037210 */ /* 0x008fca0007ffe0ff */
[----:B------:R1:W-:Y:S02]  /*3850*/  ST.E desc[UR8][R6.64], R3 ;  /* 0x0000000306007985 */ /* 0x0003e4000c101908 */
.L_x_677:
[----:B------:R-:W-:Y:S05]  /*3860*/  BSYNC B0 ;  /* 0x0000000000007941 */ /* 0x000fea0003800000 */
.L_x_676:
        /* <DEDUP_REMOVED lines=8> */
.L_x_683:
[----:B------:R-:W1:Y:S02]  /*38f0*/  LDS R2, [R0] ;  /* 0x0000000000027984 */ /* 0x000e640000000800 */
[----:B-1----:R-:W-:-:S06]  /*3900*/  HADD2 R3, R2, R9 ;  /* 0x0000000902037230 */ /* 0x002fcc0000000000 */
[----:B------:R-:W1:Y:S02]  /*3910*/  ATOMS.CAST.SPIN R3, [R0], R2, R3 ;  /* 0x000000020003738d */ /* 0x000e640001800003 */
[----:B-1----:R-:W-:-:S13]  /*3920*/  ISETP.EQ.U32.AND P0, PT, R3, 0x1, PT ;  /* 0x000000010300780c */ /* 0x002fda0003f02070 */
[----:B------:R-:W-:Y:S05]  /*3930*/  @!P0 BRA `(.L_x_683) ;  /* 0xfffffffc00ec8947 */ /* 0x000fea000383ffff */
[----:B------:R-:W-:Y:S05]  /*3940*/  BRA `(.L_x_681) ;  /* 0x00000000000c7947 */ /* 0x000fea0003800000 */
.L_x_682:
[----:B------:R-:W3:Y:S02]  /*3950*/  LD.E R0, desc[UR8][R2.64] ;  /* 0x0000000802007980 */ /* 0x000ee4000c101900 */
[----:B---3--:R-:W-:-:S05]  /*3960*/  IADD3 R5, R9, R0, RZ ;  /* 0x0000000009057210 */ /* 0x008fca0007ffe0ff */
[----:B------:R1:W-:Y:S02]  /*3970*/  ST.E desc[UR8][R2.64], R5 ;  /* 0x0000000502007985 */ /* 0x0003e4000c101908 */
.L_x_681:
[----:B------:R-:W-:Y:S05]  /*3980*/  BSYNC B0 ;  /* 0x0000000000007941 */ /* 0x000fea0003800000 */
.L_x_680:
        /* <DEDUP_REMOVED lines=8> */
.L_x_687:
[----:B------:R-:W1:Y:S02]  /*3a10*/  LDS R2, [R0] ;  /* 0x0000000000027984 */ /* 0x000e640000000800 */
[----:B-1----:R-:W-:-:S10]  /*3a20*/  HFMA2.MMA R3, R2, 1, 1, R10 ;  /* 0x3c003c0002037835 */ /* 0x002fd4000000000a */
[----:B------:R-:W1:Y:S02]  /*3a30*/  ATOMS.CAST.SPIN R3, [R0], R2, R3 ;  /* 0x000000020003738d */ /* 0x000e640001800003 */
[----:B-1----:R-:W-:-:S13]  /*3a40*/  ISETP.EQ.U32.AND P0, PT, R3, 0x1, PT ;  /* 0x000000010300780c */ /* 0x002fda0003f02070 */
[----:B------:R-:W-:Y:S05]  /*3a50*/  @!P0 BRA `(.L_x_687) ;  /* 0xfffffffc00ec8947 */ /* 0x000fea000383ffff */
[----:B------:R-:W-:Y:S05]  /*3a60*/  BRA `(.L_x_685) ;  /* 0x00000000000c7947 */ /* 0x000fea0003800000 */
.L_x_686:
[----:B------:R-:W3:Y:S02]  /*3a70*/  LD.E R0, desc[UR8][R4.64] ;  /* 0x0000000804007980 */ /* 0x000ee4000c101900 */
[----:B---3--:R-:W-:-:S05]  /*3a80*/  IADD3 R3, R10, R0, RZ ;  /* 0x000000000a037210 */ /* 0x008fca0007ffe0ff */
[----:B------:R1:W-:Y:S02]  /*3a90*/  ST.E desc[UR8][R4.64], R3 ;  /* 0x0000000304007985 */ /* 0x0003e4000c101908 */
.L_x_685:
[----:B------:R-:W-:Y:S05]  /*3aa0*/  BSYNC B0 ;  /* 0x0000000000007941 */ /* 0x000fea0003800000 */
.L_x_684:
        /* <DEDUP_REMOVED lines=8> */
.L_x_691:
[----:B------:R-:W1:Y:S02]  /*3b30*/  LDS R2, [R0] ;  /* 0x0000000000027984 */ /* 0x000e640000000800 */
[----:B-1----:R-:W-:-:S06]  /*3b40*/  HADD2 R3, R2, R11 ;  /* 0x0000000b02037230 */ /* 0x002fcc0000000000 */
[----:B------:R-:W1:Y:S02]  /*3b50*/  ATOMS.CAST.SPIN R3, [R0], R2, R3 ;  /* 0x000000020003738d */ /* 0x000e640001800003 */
[----:B-1----:R-:W-:-:S13]  /*3b60*/  ISETP.EQ.U32.AND P0, PT, R3, 0x1, PT ;  /* 0x000000010300780c */ /* 0x002fda0003f02070 */
[----:B------:R-:W-:Y:S05]  /*3b70*/  @!P0 BRA `(.L_x_691) ;  /* 0xfffffffc00ec8947 */ /* 0x000fea000383ffff */
[----:B------:R-:W-:Y:S05]  /*3b80*/  BRA `(.L_x_689) ;  /* 0x00000000000c7947 */ /* 0x000fea0003800000 */
.L_x_690:
[----:B------:R-:W3:Y:S02]  /*3b90*/  LD.E R0, desc[UR8][R2.64] ;  /* 0x0000000802007980 */ /* 0x000ee4000c101900 */
[----:B---3--:R-:W-:-:S05]  /*3ba0*/  IADD3 R7, R11, R0, RZ ;  /* 0x000000000b077210 */ /* 0x008fca0007ffe0ff */
[----:B------:R1:W-:Y:S02]  /*3bb0*/  ST.E desc[UR8][R2.64], R7 ;  /* 0x0000000702007985 */ /* 0x0003e4000c101908 */
.L_x_689:
[----:B------:R-:W-:Y:S05]  /*3bc0*/  BSYNC B0 ;  /* 0x0000000000007941 */ /* 0x000fea0003800000 */
.L_x_688:
[----:B-1----:R-:W-:-:S05]  /*3bd0*/  IMAD.WIDE R2, R14, 0x2, R4 ;  /* 0x000000020e027825 */ /* 0x002fca00078e0204 */
[----:B------:R1:W-:Y:S01]  /*3be0*/  ATOM.E.ADD.F16x2.RN.STRONG.GPU P0, RZ, desc[UR8][R2.64], R12 ;  /* 0x0000000c02ff79a2 */ /* 0x0003e2000810e1c8 */
[----:B------:R-:W-:Y:S04]  /*3bf0*/  BSSY B0, `(.L_x_692) ;  /* 0x000000e000007945 */ /* 0x000fe80003800000 */
[----:B-1----:R-:W-:Y:S05]  /*3c00*/  @P0 BRA `(.L_x_693) ;  /* 0x0000000000300947 */ /* 0x002fea0003800000 */
[----:B------:R-:W1:Y:S02]  /*3c10*/  QSPC.E.S P0, RZ, [R2] ;  /* 0x0000000002ff73aa */ /* 0x000e640000000500 */
[----:B-1----:R-:W-:Y:S05]  /*3c20*/  @!P0 BRA `(.L_x_694) ;  /* 0x00000000001c8947 */ /* 0x002fea0003800000 */
[----:B------:R-:W-:-:S07]  /*3c30*/  MOV R0, R2 ;  /* 0x0000000200007202 */ /* 0x000fce0000000f00 */
.L_x_695:
[----:B------:R-:W1:Y:S02]  /*3c40*/  LDS R2, [R0] ;  /* 0x0000000000027984 */ /* 0x000e640000000800 */
[----:B-1----:R-:W-:-:S10]  /*3c50*/  HFMA2.MMA R3, R2, 1, 1, R12 ;  /* 0x3c003c0002037835 */ /* 0x002fd4000000000c */
[----:B------:R-:W1:Y:S02]  /*3c60*/  ATOMS.CAST.SPIN R3, [R0], R2, R3 ;  /* 0x000000020003738d */ /* 0x000e640001800003 */
[----:B-1----:R-:W-:-:S13]  /*3c70*/  ISETP.EQ.U32.AND P0, PT, R3, 0x1, PT ;  /* 0x000000010300780c */ /* 0x002fda0003f02070 */
[----:B------:R-:W-:Y:S05]  /*3c80*/  @!P0 BRA `(.L_x_695) ;  /* 0xfffffffc00ec8947 */ /* 0x000fea000383ffff */
[----:B------:R-:W-:Y:S05]  /*3c90*/  BRA `(.L_x_693) ;  /* 0x00000000000c7947 */ /* 0x000fea0003800000 */
.L_x_694:
[----:B------:R-:W3:Y:S02]  /*3ca0*/  LD.E R0, desc[UR8][R2.64] ;  /* 0x0000000802007980 */ /* 0x000ee4000c101900 */
[----:B---3--:R-:W-:-:S05]  /*3cb0*/  IADD3 R7, R12, R0, RZ ;  /* 0x000000000c077210 */ /* 0x008fca0007ffe0ff */
[----:B------:R1:W-:Y:S02]  /*3cc0*/  ST.E desc[UR8][R2.64], R7 ;  /* 0x0000000702007985 */ /* 0x0003e4000c101908 */
.L_x_693:
[----:B------:R-:W-:Y:S05]  /*3cd0*/  BSYNC B0 ;  /* 0x0000000000007941 */ /* 0x000fea0003800000 */
.L_x_692:
[----:B-1----:R-:W-:-:S04]  /*3ce0*/  IADD3 R2, P0, R16, R4, RZ ;  /* 0x0000000410027210 */ /* 0x002fc80007f1e0ff */
[----:B------:R-:W-:-:S08]  /*3cf0*/  IADD3.X R3, R17, R5, RZ, P0, !PT ;  /* 0x0000000511037210 */ /* 0x000fd000007fe4ff */
[----:B------:R1:W-:Y:S02]  /*3d00*/  ATOM.E.ADD.F16x2.RN.STRONG.GPU P0, RZ, desc[UR8][R2.64], R13 ;  /* 0x0000000d02ff79a2 */ /* 0x0003e4000810e1c8 */
[----:B-1----:R-:W-:Y:S05]  /*3d10*/  @P0 EXIT ;  /* 0x000000000000094d */ /* 0x002fea0003800000 */
[----:B------:R-:W1:Y:S02]  /*3d20*/  QSPC.E.S P0, RZ, [R2] ;  /* 0x0000000002ff73aa */ /* 0x000e640000000500 */
[----:B-1----:R-:W-:Y:S05]  /*3d30*/  @!P0 BRA `(.L_x_696) ;  /* 0x00000000001c8947 */ /* 0x002fea0003800000 */
[----:B------:R-:W-:-:S07]  /*3d40*/  MOV R0, R2 ;  /* 0x0000000200007202 */ /* 0x000fce0000000f00 */
.L_x_697:
[----:B------:R-:W1:Y:S02]  /*3d50*/  LDS R2, [R0] ;  /* 0x0000000000027984 */ /* 0x000e640000000800 */
[----:B-1----:R-:W-:-:S06]  /*3d60*/  HADD2 R3, R2, R13 ;  /* 0x0000000d02037230 */ /* 0x002fcc0000000000 */
[----:B------:R-:W1:Y:S02]  /*3d70*/  ATOMS.CAST.SPIN R3, [R0], R2, R3 ;  /* 0x000000020003738d */ /* 0x000e640001800003 */
[----:B-1----:R-:W-:-:S13]  /*3d80*/  ISETP.EQ.U32.AND P0, PT, R3, 0x1, PT ;  /* 0x000000010300780c */ /* 0x002fda0003f02070 */
[----:B------:R-:W-:Y:S05]  /*3d90*/  @!P0 BRA `(.L_x_697) ;  /* 0xfffffffc00ec8947 */ /* 0x000fea000383ffff */
[----:B------:R-:W-:Y:S05]  /*3da0*/  EXIT ;  /* 0x000000000000794d */ /* 0x000fea0003800000 */
.L_x_696:
[----:B------:R-:W3:Y:S02]  /*3db0*/  LD.E R0, desc[UR8][R2.64] ;  /* 0x0000000802007980 */ /* 0x000ee4000c101900 */
[----:B---3--:R-:W-:-:S05]  /*3dc0*/  IADD3 R5, R13, R0, RZ ;  /* 0x000000000d057210 */ /* 0x008fca0007ffe0ff */
[----:B------:R-:W-:Y:S01]  /*3dd0*/  ST.E desc[UR8][R2.64], R5 ;  /* 0x0000000502007985 */ /* 0x000fe2000c101908 */
[----:B------:R-:W-:Y:S05]  /*3de0*/  EXIT ;  /* 0x000000000000794d */ /* 0x000fea0003800000 */
.L_x_698:
        /* <DEDUP_REMOVED lines=9> */
.L_x_1820:


//--------------------- .text._ZN4vllm4gptq33gemm_half_q_half_gptq_8bit_kernelILb1ELi7EEEvPK6__halfPKjS6_S4_PS2_iiiibPKi --------------------------
	.section	.text._ZN4vllm4gptq33gemm_half_q_half_gptq_8bit_kernelILb1ELi7EEEvPK6__halfPKjS6_S4_PS2_iiiibPKi,"ax",@progbits
	.align	128
        .global         _ZN4vllm4gptq33gemm_half_q_half_gptq_8bit_kernelILb1ELi7EEEvPK6__halfPKjS6_S4_PS2_iiiibPKi
        .type           _ZN4vllm4gptq33gemm_half_q_half_gptq_8bit_kernelILb1ELi7EEEvPK6__halfPKjS6_S4_PS2_iiiibPKi,@function
        .size           _ZN4vllm4gptq33gemm_half_q_half_gptq_8bit_kernelILb1ELi7EEEvPK6__halfPKjS6_S4_PS2_iiiibPKi,(.L_x_1821 - _ZN4vllm4gptq33gemm_half_q_half_gptq_8bit_kernelILb1ELi7EEEvPK6__halfPKjS6_S4_PS2_iiiibPKi)
        .other          _ZN4vllm4gptq33gemm_half_q_half_gptq_8bit_kernelILb1ELi7EEEvPK6__halfPKjS6_S4_PS2_iiiibPKi,@"STO_CUDA_ENTRY STV_DEFAULT"
_ZN4vllm4gptq33gemm_half_q_half_gptq_8bit_kernelILb1ELi7EEEvPK6__halfPKjS6_S4_PS2_iiiibPKi:
.text._ZN4vllm4gptq33gemm_half_q_half_gptq_8bit_kernelILb1ELi7EEEvPK6__halfPKjS6_S4_PS2_iiiibPKi:
[----:B------:R-:W-:Y:S08]  /*0000*/  LDC R1, c[0x0][0x28] ;  /* 0x00000a00ff017b82 */ /* 0x000ff00000000800 */
[----:B------:R-:W0:Y:S01]  /*0010*/  S2UR UR7, SR_CTAID.Z ;  /* 0x00000000000779c3 */ /* 0x000e220000002700 */
[----:B------:R-:W1:Y:S01]  /*0020*/  S2R R5, SR_TID.X ;  /* 0x0000000000057919 */ /* 0x000e620000002100 */
[----:B------:R-:W-:Y:S01]  /*0030*/  ULDC.64 UR10, c[0x0][0x208] ;  /* 0x00008200000a7ab9 */ /* 0x000fe20000000a00 */
[----:B------:R-:W-:Y:S01]  /*0040*/  BSSY B0, `(.L_x_699) ;  /* 0x000004e000007945 */ /* 0x000fe20003800000 */
[----:B------:R-:W1:Y:S04]  /*0050*/  S2R R2, SR_CTAID.X ;  /* 0x0000000000027919 */ /* 0x000e680000002500 */
[----:B------:R-:W2:Y:S01]  /*0060*/  LDC R17, c[0x0][0x240] ;  /* 0x00009000ff117b82 */ /* 0x000ea20000000800 */
[----:B0-----:R-:W-:-:S06]  /*0070*/  USHF.L.U32 UR9, UR7, 0x7, URZ ;  /* 0x0000000707097899 */ /* 0x001fcc000800063f */
[----:B------:R-:W-:-:S04]  /*0080*/  MOV R0, UR9 ;  /* 0x0000000900007c02 */ /* 0x000fc80008000f00 */
[----:B--2---:R-:W-:Y:S02]  /*0090*/  VIADDMNMX.U32 R0, R0, 0x80, R17, PT ;  /* 0x0000008000007846 */ /* 0x004fe40003800011 */
[----:B-1----:R-:W-:Y:S02]  /*00a0*/  LEA R2, R2, R5, 0x7 ;  /* 0x0000000502027211 */ /* 0x002fe400078e38ff */
[----:B------:R-:W-:Y:S02]  /*00b0*/  R2UR UR8, R0 ;  /* 0x00000000000872ca */ /* 0x000fe400000e0000 */
[----:B------:R-:W-:Y:S02]  /*00c0*/  IADD3 R0, R5, UR9, RZ ;  /* 0x0000000905007c10 */ /* 0x000fe4000fffe0ff */
[----:B------:R-:W-:-:S09]  /*00d0*/  SHF.L.U32 R22, R2, 0x2, RZ ;  /* 0x0000000202167819 */ /* 0x000fd200000006ff */
[----:B------:R-:W-:-:S13]  /*00e0*/  ISETP.GE.U32.AND P0, PT, R0, UR8, PT ;  /* 0x0000000800007c0c */ /* 0x000fda000bf06070 */
[----:B------:R-:W-:Y:S05]  /*00f0*/  @P0 BRA `(.L_x_700) ;  /* 0x0000000400080947 */ /* 0x000fea0003800000 */
[----:B------:R-:W0:Y:S01]  /*0100*/  S2UR UR4, SR_CTAID.Y ;  /* 0x00000000000479c3 */ /* 0x000e220000002600 */
[----:B------:R-:W-:Y:S01]  /*0110*/  ULDC.64 UR12, c[0x0][0x250] ;  /* 0x00009400000c7ab9 */ /* 0x000fe20000000a00 */
[----:B------:R-:W-:Y:S01]  /*0120*/  UMOV UR5, 0x400 ;  /* 0x0000040000057882 */ /* 0x000fe20000000000 */
[----:B------:R-:W-:-:S04]  /*0130*/  ISETP.NE.U32.AND P0, PT, RZ, UR12, PT ;  /* 0x0000000cff007c0c */ /* 0x000fc8000bf05070 */
[----:B------:R-:W-:Y:S01]  /*0140*/  ISETP.NE.AND.EX P0, PT, RZ, UR13, PT, P0 ;  /* 0x0000000dff007c0c */ /* 0x000fe2000bf05300 */
[----:B------:R-:W1:Y:S01]  /*0150*/  S2UR UR6, SR_CgaCtaId ;  /* 0x00000000000679c3 */ /* 0x000e620000008800 */
[----:B0-----:R-:W-:-:S06]  /*0160*/  UIMAD UR4, UR4, 0x7, URZ ;  /* 0x00000007040478a4 */ /* 0x001fcc000f8e023f */
        /* <DEDUP_REMOVED lines=32> */
[----:B------:R0:W-:Y:S01]  /*0370*/  STS.U16 [R16+0x600], R15 ;  /* 0x0006000f10007388 */ /* 0x0001e20000000400 */
[----:B------:R-:W-:Y:S05]  /*0380*/  BRA `(.L_x_700) ;  /* 0x0000000000647947 */ /* 0x000fea0003800000 */
.L_x_701:
        /* <DEDUP_REMOVED lines=24> */
[----:B------:R1:W-:Y:S02]  /*0510*/  STS.U16 [R16+0x600], R15 ;  /* 0x0006000f10007388 */ /* 0x0003e40000000400 */
.L_x_700:
[----:B------:R-:W-:Y:S05]  /*0520*/  BSYNC B0 ;  /* 0x0000000000007941 */ /* 0x000fea0003800000 */
.L_x_699:
[----:B------:R-:W-:Y:S02]  /*0530*/  ULDC UR4, c[0x0][0x23c] ;  /* 0x00008f0000047ab9 */ /* 0x000fe40000000800 */
[----:B------:R-:W-:-:S04]  /*0540*/  MOV R23, UR4 ;  /* 0x0000000400177c02 */ /* 0x000fc80008000f00 */
[----:B------:R-:W-:-:S13]  /*0550*/  ISETP.GE.AND P0, PT, R22, R23, PT ;  /* 0x000000171600720c */ /* 0x000fda0003f06270 */
[----:B------:R-:W-:Y:S05]  /*0560*/  @P0 EXIT ;  /* 0x000000000000094d */ /* 0x000fea0003800000 */
[----:B------:R-:W2:Y:S01]  /*0570*/  LDC R4, c[0x0][0x244] ;  /* 0x00009100ff047b82 */ /* 0x000ea20000000800 */
[----:B------:R-:W-:Y:S01]  /*0580*/  UISETP.GE.AND UP0, UPT, UR9, UR8, UPT ;  /* 0x000000080900728c */ /* 0x000fe2000bf06270 */
[----:B01----:R-:W-:Y:S02]  /*0590*/  SHF.R.S32.HI R9, RZ, 0x1f, R22 ;  /* 0x0000001fff097819 */ /* 0x003fe40000011416 */
[----:B------:R-:W-:Y:S02]  /*05a0*/  PRMT R61, RZ, 0x5410, RZ ;  /* 0x00005410ff3d7816 */ /* 0x000fe400000000ff */
[----:B------:R-:W-:Y:S02]  /*05b0*/  LEA.HI R9, R9, R22, RZ, 0x2 ;  /* 0x0000001609097211 */ /* 0x000fe400078f10ff */
[----:B------:R-:W-:Y:S02]  /*05c0*/  PRMT R55, RZ, 0x5410, RZ ;  /* 0x00005410ff377816 */ /* 0x000fe400000000ff */
[----:B------:R-:W-:-:S02]  /*05d0*/  SHF.R.S32.HI R25, RZ, 0x2, R9 ;  /* 0x00000002ff197819 */ /* 0x000fc40000011409 */
        /* <DEDUP_REMOVED lines=12> */
[----:B------:R-:W-:-:S02]  /*06a0*/  PRMT R59, RZ, 0x5410, RZ ;  /* 0x00005410ff3b7816 */ /* 0x000fc400000000ff */
[----:B------:R-:W-:Y:S01]  /*06b0*/  PRMT R56, RZ, 0x5410, RZ ;  /* 0x00005410ff387816 */ /* 0x000fe200000000ff */
        /* <DEDUP_REMOVED lines=19> */
[----:B------:R-:W-:-:S06]  /*07f0*/  @P0 IADD3 R24, R24, 0x1, RZ ;  /* 0x0000000118180810 */ /* 0x000fcc0007ffe0ff */
        /* <DEDUP_REMOVED lines=8> */
[----:B0-----:R-:W-:Y:S01]  /*0880*/  MOV R2, RZ ;  /* 0x000000ff00027202 */ /* 0x001fe20000000f00 */
[----:B-1----:R-:W-:-:S04]  /*0890*/  IMAD R5, R5, R3, RZ ;  /* 0x0000000305057224 */ /* 0x002fc800078e02ff */
[----:B------:R-:W-:Y:S02]  /*08a0*/  IMAD.HI.U32 R3, R3, R5, R2 ;  /* 0x0000000503037227 */ /* 0x000fe400078e0002 */
[----:B------:R-:W0:Y:S04]  /*08b0*/  LDC.64 R4, c[0x0][0x228] ;  /* 0x00008a00ff047b82 */ /* 0x000e280000000a00 */
[----:B------:R-:W-:-:S05]  /*08c0*/  IMAD.HI.U32 R28, R3, UR9, RZ ;  /* 0x00000009031c7c27 */ /* 0x000fca000f8e00ff */
[----:B------:R-:W-:-:S05]  /*08d0*/  IADD3 R3, RZ, -R28, RZ ;  /* 0x8000001cff037210 */ /* 0x000fca0007ffe0ff */
[----:B------:R-:W-:-:S05]  /*08e0*/  IMAD R3, R24, R3, UR9 ;  /* 0x0000000918037e24 */ /* 0x000fca000f8e0203 */
[----:B------:R-:W-:-:S13]  /*08f0*/  ISETP.GE.U32.AND P0, PT, R3, R24, PT ;  /* 0x000000180300720c */ /* 0x000fda0003f06070 */
[----:B------:R-:W-:Y:S02]  /*0900*/  @P0 IADD3 R3, -R24, R3, RZ ;  /* 0x0000000318030210 */ /* 0x000fe40007ffe1ff */
[----:B------:R-:W-:Y:S02]  /*0910*/  @P0 IADD3 R28, R28, 0x1, RZ ;  /* 0x000000011c1c0810 */ /* 0x000fe40007ffe0ff */
[----:B------:R-:W-:Y:S02]  /*0920*/  ISETP.GE.U32.AND P1, PT, R3, R24, PT ;  /* 0x000000180300720c */ /* 0x000fe40003f26070 */
[----:B------:R-:W1:Y:S01]  /*0930*/  LDC.64 R2, c[0x0][0x220] ;  /* 0x00008800ff027b82 */ /* 0x000e620000000a00 */
[----:B------:R-:W-:-:S10]  /*0940*/  PLOP3.LUT P0, PT, PT, PT, UP0, 0x80, 0x0 ;  /* 0x000000000000781c */ /* 0x000fd40003f0f008 */
        /* <DEDUP_REMOVED lines=13> */
[----:B------:R-:W-:Y:S01]  /*0a20*/  USHF.L.U32 UR4, UR7, 0x5, URZ ;  /* 0x0000000507047899 */ /* 0x000fe2000800063f */
[----:B------:R-:W1:Y:S03]  /*0a30*/  S2UR UR6, SR_CgaCtaId ;  /* 0x00000000000679c3 */ /* 0x000e660000008800 */
[----:B------:R-:W-:-:S06]  /*0a40*/  ULOP3.LUT UR4, UR4, 0x3fffffe0, URZ, 0xc0, !UPT ;  /* 0x3fffffe004047892 */ /* 0x000fcc000f8ec03f */
[----:B------:R-:W-:Y:S01]  /*0a50*/  IMAD R23, R23, UR4, RZ ;  /* 0x0000000417177c24 */ /* 0x000fe2000f8e02ff */
[----:B------:R-:W-:-:S04]  /*0a60*/  ULDC.64 UR4, c[0x0][0x218] ;  /* 0x0000860000047ab9 */ /* 0x000fc80000000a00 */
        /* <DEDUP_REMOVED lines=8> */
[----:B------:R-:W-:Y:S01]  /*0af0*/  IADD3 R29, R24, UR9, RZ ;  /* 0x00000009181d7c10 */ /* 0x000fe2000fffe0ff */
        /* <DEDUP_REMOVED lines=11> */
.L_x_704:
[----:B------:R-:W0:Y:S01]  /*0bb0*/  LDC R23, c[0x0][0x23c] ;  /* 0x00008f00ff177b82 */ /* 0x000e220000000800 */
[----:B------:R-:W2:Y:S01]  /*0bc0*/  LDG.E.128.CONSTANT R4, desc[UR10][R36.64] ;  /* 0x0000000a24047981 */ /* 0x000ea2000c1e9d00 */
[----:B0-----:R-:W-:-:S05]  /*0bd0*/  IMAD.WIDE R2, R23, 0x4, R36 ;  /* 0x0000000417027825 */ /* 0x001fca00078e0224 */
[----:B-----5:R0:W5:Y:S01]  /*0be0*/  LDG.E.128.CONSTANT R8, desc[UR10][R2.64] ;  /* 0x0000000a02087981 */ /* 0x020162000c1e9d00 */
[----:B------:R-:W-:Y:S02]  /*0bf0*/  ISETP.NE.AND P0, PT, R29, UR9, PT ;  /* 0x000000091d007c0c */ /* 0x000fe4000bf05270 */
        /* <DEDUP_REMOVED lines=15> */
[----:B------:R-:W-:Y:S02]  /*0cf0*/  IADD3 R29, R24, UR9, RZ ;  /* 0x00000009181d7c10 */ /* 0x000fe4000fffe0ff */
[--C-:B--2---:R-:W-:Y:S02]  /*0d00*/  SHF.R.U32.HI R26, RZ, 0x8, R12.reuse ;  /* 0x00000008ff1a7819 */ /* 0x104fe4000001160c */
[----:B------:R-:W-:Y:S02]  /*0d10*/  SHF.R.U32.HI R27, RZ, 0x10, R12 ;  /* 0x00000010ff1b7819 */ /* 0x000fe4000001160c */
[----:B------:R-:W-:-:S02]  /*0d20*/  LOP3.LUT R31, R12, 0xff, RZ, 0xc0, !PT ;  /* 0x000000ff0c1f7812 */ /* 0x000fc400078ec0ff */
[----:B------:R-:W-:Y:S02]  /*0d30*/  SHF.R.U32.HI R30, RZ, 0x18, R12 ;  /* 0x00000018ff1e7819 */ /* 0x000fe4000001160c */
[----:B------:R-:W-:Y:S02]  /*0d40*/  LOP3.LUT R26, R26, 0xff, RZ, 0xc0, !PT ;  /* 0x000000ff1a1a7812 */ /* 0x000fe400078ec0ff */
[----:B0-----:R-:W-:-:S07]  /*0d50*/  LOP3.LUT R27, R27, 0xff, RZ, 0xc0, !PT ;  /* 0x000000ff1b1b7812 */ /* 0x001fce00078ec0ff */
.L_x_703:
[----:B------:R-:W-:Y:S01]  /*0d60*/  LOP3.LUT R12, R4, 0xff, RZ, 0xc0, !PT ;  /* 0x000000ff040c7812 */ /* 0x000fe200078ec0ff */
[----:B------:R-:W-:Y:S01]  /*0d70*/  LDS.64 R42, [UR4+0x108] ;  /* 0x00010804ff2a7984 */ /* 0x000fe20008000a00 */
[----:B------:R-:W-:Y:S02]  /*0d80*/  IADD3 R41, R31, UR5, RZ ;  /* 0x000000051f297c10 */ /* 0x000fe4000fffe0ff */
[----:B------:R-:W-:Y:S02]  /*0d90*/  LOP3.LUT R13, R7, 0xff, RZ, 0xc0, !PT ;  /* 0x000000ff070d7812 */ /* 0x000fe400078ec0ff */
[----:B------:R-:W-:Y:S02]  /*0da0*/  IADD3 R32, R30, UR5, RZ ;  /* 0x000000051e207c10 */ /* 0x000fe4000fffe0ff */
[----:B------:R-:W-:Y:S02]  /*0db0*/  IADD3 R12, R12, -R41, RZ ;  /* 0x800000290c0c7210 */ /* 0x000fe40007ffe0ff */
[----:B------:R-:W-:-:S02]  /*0dc0*/  SHF.R.U32.HI R15, RZ, 0x8, R6 ;  /* 0x00000008ff0f7819 */ /* 0x000fc40000011606 */
[----:B------:R-:W-:Y:S01]  /*0dd0*/  IADD3 R0, R13, -R32, RZ ;  /* 0x800000200d007210 */ /* 0x000fe20007ffe0ff */
[----:B------:R0:W-:Y:S01]  /*0de0*/  I2F.F16 R19, R12 ;  /* 0x0000000c00137306 */ /* 0x0001e20000200c00 */
[----:B------:R-:W-:Y:S02]  /*0df0*/  SHF.R.U32.HI R13, RZ, 0x8, R4 ;  /* 0x00000008ff0d7819 */ /* 0x000fe40000011604 */
[----:B------:R-:W-:Y:S02]  /*0e00*/  IADD3 R33, R27, UR5, RZ ;  /* 0x000000051b217c10 */ /* 0x000fe4000fffe0ff */
[----:B------:R-:W-:Y:S02]  /*0e10*/  LOP3.LUT R14, R13, 0xff, RZ, 0xc0, !PT ;  /* 0x000000ff0d0e7812 */ /* 0x000fe400078ec0ff */
[----:B------:R-:W-:Y:S01]  /*0e20*/  SHF.R.U32.HI R13, RZ, 0x8, R5 ;  /* 0x00000008ff0d7819 */ /* 0x000fe20000011605 */
[----:B------:R-:W1:Y:S01]  /*0e30*/  I2F.F16 R0, R0 ;  /* 0x0000000000007306 */ /* 0x000e620000200c00 */
[----:B0-----:R-:W-:-:S02]  /*0e40*/  LOP3.LUT R12, R15, 0xff, RZ, 0xc0, !PT ;  /* 0x000000ff0f0c7812 */ /* 0x001fc400078ec0ff */
[----:B------:R-:W-:Y:S02]  /*0e50*/  LEA.HI R92, R4, -R41, RZ, 0x8 ;  /* 0x80000029045c7211 */ /* 0x000fe400078f40ff */
[----:B------:R-:W-:Y:S02]  /*0e60*/  IADD3 R79, -R33, R12, RZ ;  /* 0x0000000c214f7210 */ /* 0x000fe40007ffe1ff */
[----:B------:R-:W-:Y:S02]  /*0e70*/  SHF.R.U32.HI R12, RZ, 0x10, R4 ;  /* 0x00000010ff0c7819 */ /* 0x000fe40000011604 */
[----:B------:R-:W-:Y:S01]  /*0e80*/  SHF.R.U32.HI R4, RZ, 0x10, R6 ;  /* 0x00000010ff047819 */ /* 0x000fe20000011606 */
[----:B------:R-:W-:Y:S01]  /*0e90*/  I2F.F16 R92, R92 ;  /* 0x0000005c005c7306 */ /* 0x000fe20000200c00 */
[----:B------:R-:W-:Y:S02]  /*0ea0*/  IADD3 R34, R26, UR5, RZ ;  /* 0x000000051a227c10 */ /* 0x000fe4000fffe0ff */
[----:B------:R-:W-:-:S02]  /*0eb0*/  LOP3.LUT R13, R13, 0xff, RZ, 0xc0, !PT ;  /* 0x000000ff0d0d7812 */ /* 0x000fc400078ec0ff */
[----:B------:R-:W-:Y:S02]  /*0ec0*/  LOP3.LUT R4, R4, 0xff, RZ, 0xc0, !PT ;  /* 0x000000ff04047812 */ /* 0x000fe400078ec0ff */
[----:B------:R-:W-:Y:S01]  /*0ed0*/  IADD3 R13, -R34, R13, RZ ;  /* 0x0000000d220d7210 */ /* 0x000fe20007ffe1ff */
[----:B------:R-:W-:Y:S01]  /*0ee0*/  I2F.F16 R79, R79 ;  /* 0x0000004f004f7306 */ /* 0x000fe20000200c00 */
[----:B------:R-:W-:Y:S02]  /*0ef0*/  IADD3 R89, -R33, R4, RZ ;  /* 0x0000000421597210 */ /* 0x000fe40007ffe1ff */
[----:B------:R-:W-:Y:S02]  /*0f00*/  SHF.R.U32.HI R4, RZ, 0x10, R7 ;  /* 0x00000010ff047819 */ /* 0x000fe40000011607 */
[----:B------:R-:W-:Y:S02]  /*0f10*/  LEA.HI R64, R5, -R34, RZ, 0x8 ;  /* 0x8000002205407211 */ /* 0x000fe400078f40ff */
[C---:B------:R-:W-:Y:S01]  /*0f20*/  LOP3.LUT R20, R6.reuse, 0xff, RZ, 0xc0, !PT ;  /* 0x000000ff06147812 */ /* 0x040fe200078ec0ff */
[----:B------:R0:W2:Y:S01]  /*0f30*/  I2F.F16 R69, R13 ;  /* 0x0000000d00457306 */ /* 0x0000a20000200c00 */
[----:B------:R-:W-:-:S02]  /*0f40*/  LEA.HI R63, R6, -R33, RZ, 0x8 ;  /* 0x80000021063f7211 */ /* 0x000fc400078f40ff */
[----:B-----5:R-:W-:Y:S02]  /*0f50*/  LOP3.LUT R6, R10, 0xff, RZ, 0xc0, !PT ;  /* 0x000000ff0a067812 */ /* 0x020fe400078ec0ff */
[----:B------:R-:W-:Y:S02]  /*0f60*/  SHF.R.U32.HI R15, RZ, 0x8, R7 ;  /* 0x00000008ff0f7819 */ /* 0x000fe40000011607 */
[----:B------:R-:W-:Y:S01]  /*0f70*/  IADD3 R86, -R33, R6, RZ ;  /* 0x0000000621567210 */ /* 0x000fe20007ffe1ff */
[----:B------:R-:W-:Y:S01]  /*0f80*/  I2F.F16 R89, R89 ;  /* 0x0000005900597306 */ /* 0x000fe20000200c00 */
[----:B0-----:R-:W-:Y:S02]  /*0f90*/  SHF.R.U32.HI R13, RZ, 0x10, R5 ;  /* 0x00000010ff0d7819 */ /* 0x001fe40000011605 */
[----:B------:R-:W-:Y:S02]  /*0fa0*/  LOP3.LUT R5, R4, 0xff, RZ, 0xc0, !PT ;  /* 0x000000ff04057812 */ /* 0x000fe400078ec0ff */
[----:B------:R-:W-:-:S02]  /*0fb0*/  LOP3.LUT R4, R8, 0xff, RZ, 0xc0, !PT ;  /* 0x000000ff08047812 */ /* 0x000fc400078ec0ff */
[----:B------:R-:W-:Y:S01]  /*0fc0*/  IADD3 R93, -R32, R5, RZ ;  /* 0x00000005205d7210 */ /* 0x000fe20007ffe1ff */
[----:B------:R-:W-:Y:S01]  /*0fd0*/  I2F.F16 R63, R63 ;  /* 0x0000003f003f7306 */ /* 0x000fe20000200c00 */
[----:B------:R-:W-:Y:S02]  /*0fe0*/  LOP3.LUT R5, R9, 0xff, RZ, 0xc0, !PT ;  /* 0x000000ff09057812 */ /* 0x000fe400078ec0ff */
[----:B------:R-:W-:Y:S02]  /*0ff0*/  IADD3 R4, -R41, R4, RZ ;  /* 0x0000000429047210 */ /* 0x000fe40007ffe1ff */
[----:B------:R-:W-:Y:S02]  /*1000*/  IADD3 R87, -R34, R5, RZ ;  /* 0x0000000522577210 */ /* 0x000fe40007ffe1ff */
[----:B------:R-:W-:Y:S01]  /*1010*/  SHF.R.U32.HI R5, RZ, 0x8, R8 ;  /* 0x00000008ff057819 */ /* 0x000fe20000011608 */
[----:B------:R0:W-:Y:S01]  /*1020*/  I2F.F16 R88, R4 ;  /* 0x0000000400587306 */ /* 0x0001e20000200c00 */
[----:B------:R-:W-:-:S02]  /*1030*/  LEA.HI R65, R7, -R32, RZ, 0x8 ;  /* 0x8000002007417211 */ /* 0x000fc400078f40ff */
[----:B------:R-:W-:Y:S02]  /*1040*/  LOP3.LUT R6, R5, 0xff, RZ, 0xc0, !PT ;  /* 0x000000ff05067812 */ /* 0x000fe400078ec0ff */
[----:B------:R-:W-:Y:S02]  /*1050*/  LOP3.LUT R7, R11, 0xff, RZ, 0xc0, !PT ;  /* 0x000000ff0b077812 */ /* 0x000fe400078ec0ff */
[----:B------:R-:W-:Y:S01]  /*1060*/  LOP3.LUT R12, R12, 0xff, RZ, 0xc0, !PT ;  /* 0x000000ff0c0c7812 */ /* 0x000fe200078ec0ff */
[----:B------:R-:W-:Y:S01]  /*1070*/  I2F.F16 R93, R93 ;  /* 0x0000005d005d7306 */ /* 0x000fe20000200c00 */
[----:B0-----:R-:W0:Y:S01]  /*1080*/  LDS.64 R4, [UR4+0x100] ;  /* 0x00010004ff047984 */ /* 0x001e220008000a00 */
[----:B------:R-:W-:Y:S02]  /*1090*/  IADD3 R85, -R32, R7, RZ ;  /* 0x0000000720557210 */ /* 0x000fe40007ffe1ff */
[----:B------:R-:W-:Y:S02]  /*10a0*/  IADD3 R12, -R41, R12, RZ ;  /* 0x0000000c290c7210 */ /* 0x000fe40007ffe1ff */
[----:B------:R-:W-:-:S02]  /*10b0*/  SHF.R.U32.HI R7, RZ, 0x8, R9 ;  /* 0x00000008ff077819 */ /* 0x000fc40000011609 */
[----:B------:R3:W-:Y:S01]  /*10c0*/  I2F.F16 R90, R12 ;  /* 0x0000000c005a7306 */ /* 0x0007e20000200c00 */
[----:B------:R-:W-:Y:S02]  /*10d0*/  LOP3.LUT R13, R13, 0xff, RZ, 0xc0, !PT ;  /* 0x000000ff0d0d7812 */ /* 0x000fe400078ec0ff */
[----:B------:R-:W-:Y:S02]  /*10e0*/  LOP3.LUT R7, R7, 0xff, RZ, 0xc0, !PT ;  /* 0x000000ff07077812 */ /* 0x000fe400078ec0ff */
[C---:B------:R-:W-:Y:S02]  /*10f0*/  IADD3 R13, -R34.reuse, R13, RZ ;  /* 0x0000000d220d7210 */ /* 0x040fe40007ffe1ff */
[----:B------:R-:W-:Y:S02]  /*1100*/  IADD3 R84, -R34, R7, RZ ;  /* 0x0000000722547210 */ /* 0x000fe40007ffe1ff */
[----:B------:R-:W-:Y:S01]  /*1110*/  IADD3 R14, -R41, R14, RZ ;  /* 0x0000000e290e7210 */ /* 0x000fe20007ffe1ff */
[----:B------:R4:W-:Y:S01]  /*1120*/  I2F.F16 R91, R13 ;  /* 0x0000000d005b7306 */ /* 0x0009e20000200c00 */
[----:B---3--:R-:W-:-:S02]  /*1130*/  SHF.R.U32.HI R12, RZ, 0x8, R10 ;  /* 0x00000008ff0c7819 */ /* 0x008fc4000001160a */
[----:B------:R-:W-:Y:S02]  /*1140*/  SHF.R.U32.HI R7, RZ, 0x8, R11 ;  /* 0x00000008ff077819 */ /* 0x000fe4000001160b */
[----:B------:R-:W-:Y:S02]  /*1150*/  LOP3.LUT R12, R12, 0xff, RZ, 0xc0, !PT ;  /* 0x000000ff0c0c7812 */ /* 0x000fe400078ec0ff */
[----:B------:R-:W-:Y:S01]  /*1160*/  IADD3 R18, R21, -R34, RZ ;  /* 0x8000002215127210 */ /* 0x000fe20007ffe0ff */
[----:B------:R-:W-:Y:S01]  /*1170*/  I2F.F16 R66, R14 ;  /* 0x0000000e00427306 */ /* 0x000fe20000200c00 */
[----:B------:R-:W-:Y:S02]  /*1180*/  IADD3 R12, -R33, R12, RZ ;  /* 0x0000000c210c7210 */ /* 0x000fe40007ffe1ff */
[----:B----4-:R-:W-:Y:S02]  /*1190*/  LOP3.LUT R13, R7, 0xff, RZ, 0xc0, !PT ;  /* 0x000000ff070d7812 */ /* 0x010fe400078ec0ff */
[----:B------:R-:W-:-:S02]  /*11a0*/  IADD3 R20, R20, -R33, RZ ;  /* 0x8000002114147210 */ /* 0x000fc40007ffe0ff */
[----:B------:R-:W-:Y:S01]  /*11b0*/  LOP3.LUT R15, R15, 0xff, RZ, 0xc0, !PT ;  /* 0x000000ff0f0f7812 */ /* 0x000fe200078ec0ff */
[----:B------:R3:W-:Y:S01]  /*11c0*/  I2F.F16 R83, R12 ;  /* 0x0000000c00537306 */ /* 0x0007e20000200c00 */
[C---:B------:R-:W-:Y:S02]  /*11d0*/  IADD3 R78, -R32.reuse, R13, RZ ;  /* 0x0000000d204e7210 */ /* 0x040fe40007ffe1ff */
[----:B------:R-:W-:Y:S02]  /*11e0*/  IADD3 R15, -R32, R15, RZ ;  /* 0x0000000f200f7210 */ /* 0x000fe40007ffe1ff */
[----:B------:R-:W-:Y:S02]  /*11f0*/  IADD3 R6, -R41, R6, RZ ;  /* 0x0000000629067210 */ /* 0x000fe40007ffe1ff */
[----:B------:R-:W-:Y:S01]  /*1200*/  SHF.R.U32.HI R7, RZ, 0x10, R8 ;  /* 0x00000010ff077819 */ /* 0x000fe20000011608 */
[----:B------:R-:W4:Y:S01]  /*1210*/  I2F.F16 R18, R18 ;  /* 0x0000001200127306 */ /* 0x000f220000200c00 */
[----:B---3--:R-:W-:Y:S01]  /*1220*/  IMAD.WIDE R12, R23, 0x4, R2 ;  /* 0x00000004170c7825 */ /* 0x008fe200078e0202 */
[----:B------:R-:W-:-:S02]  /*1230*/  SHF.R.U32.HI R2, RZ, 0x10, R10 ;  /* 0x00000010ff027819 */ /* 0x000fc4000001160a */
[----:B------:R-:W-:Y:S01]  /*1240*/  LEA.HI R74, R8, -R41, RZ, 0x8 ;  /* 0x80000029084a7211 */ /* 0x000fe200078f40ff */
[--C-:B0-----:R-:W-:Y:S01]  /*1250*/  HADD2.F32 R21, -RZ, R4.reuse.H0_H0 ;  /* 0x20000004ff157230 */ /* 0x101fe20000004100 */
[----:B------:R-:W-:Y:S01]  /*1260*/  SHF.R.U32.HI R8, RZ, 0x10, R11 ;  /* 0x00000010ff087819 */ /* 0x000fe2000001160b */
[----:B------:R-:W-:Y:S01]  /*1270*/  IMAD.WIDE R46, R23, 0x4, R12 ;  /* 0x00000004172e7825 */ /* 0x000fe200078e020c */
[----:B------:R-:W-:Y:S01]  /*1280*/  I2F.F16 R20, R20 ;  /* 0x0000001400147306 */ /* 0x000fe20000200c00 */
[----:B------:R-:W-:Y:S02]  /*1290*/  LEA.HI R73, R9, -R34, RZ, 0x8 ;  /* 0x8000002209497211 */ /* 0x000fe400078f40ff */
[----:B------:R-:W-:Y:S02]  /*12a0*/  HADD2.F32 R36, -RZ, R4.H1_H1 ;  /* 0x30000004ff247230 */ /* 0x000fe40000004100 */
[----:B-1----:R-:W-:-:S03]  /*12b0*/  HADD2.F32 R0, -RZ, R0.H0_H0 ;  /* 0x20000000ff007230 */ /* 0x002fc60000004100 */
[----:B------:R-:W-:Y:S01]  /*12c0*/  I2F.F16 R64, R64 ;  /* 0x0000004000407306 */ /* 0x000fe20000200c00 */
[----:B--2---:R-:W-:Y:S02]  /*12d0*/  HADD2.F32 R69, -RZ, R69.H0_H0 ;  /* 0x20000045ff457230 */ /* 0x004fe40000004100 */
[----:B------:R-:W-:Y:S02]  /*12e0*/  HADD2.F32 R79, -RZ, R79.H0_H0 ;  /* 0x2000004fff4f7230 */ /* 0x000fe40000004100 */
[----:B------:R-:W-:-:S03]  /*12f0*/  HADD2.F32 R38, -RZ, R5.H0_H0 ;  /* 0x20000005ff267230 */ /* 0x000fc60000004100 */
[----:B------:R0:W-:Y:S08]  /*1300*/  I2F.F16 R70, R6 ;  /* 0x0000000600467306 */ /* 0x0001f00000200c00 */
[----:B------:R1:W2:Y:S01]  /*1310*/  I2F.F16 R67, R15 ;  /* 0x0000000f00437306 */ /* 0x0002a20000200c00 */
[----:B0-----:R-:W-:Y:S01]  /*1320*/  LOP3.LUT R6, R7, 0xff, RZ, 0xc0, !PT ;  /* 0x000000ff07067812 */ /* 0x001fe200078ec0ff */
[----:B------:R-:W-:Y:S01]  /*1330*/  HADD2.F32 R4, -RZ, R19.H0_H0 ;  /* 0x20000013ff047230 */ /* 0x000fe20000004100 */
[----:B------:R-:W-:Y:S01]  /*1340*/  SHF.R.U32.HI R7, RZ, 0x10, R9 ;  /* 0x00000010ff077819 */ /* 0x000fe20000011609 */
[----:B----4-:R-:W-:Y:S01]  /*1350*/  HADD2.F32 R3, -RZ, R18.H0_H0 ;  /* 0x20000012ff037230 */ /* 0x010fe20000004100 */
[----:B------:R-:W-:Y:S01]  /*1360*/  IADD3 R6, -R41, R6, RZ ;  /* 0x0000000629067210 */ /* 0x000fe20007ffe1ff */
[----:B------:R-:W-:Y:S01]  /*1370*/  HADD2.F32 R66, -RZ, R66.H0_H0 ;  /* 0x20000042ff427230 */ /* 0x000fe20000004100 */
[----:B------:R-:W-:Y:S01]  /*1380*/  LOP3.LUT R7, R7, 0xff, RZ, 0xc0, !PT ;  /* 0x000000ff07077812 */ /* 0x000fe200078ec0ff */
[----:B------:R-:W0:Y:S01]  /*1390*/  I2F.F16 R65, R65 ;  /* 0x0000004100417306 */ /* 0x000e220000200c00 */
[----:B-1----:R-:W3:Y:S01]  /*13a0*/  LDG.E.128.CONSTANT R12, desc[UR10][R12.64] ;  /* 0x0000000a0c0c7981 */ /* 0x002ee2000c1e9d00 */
[----:B------:R-:W-:Y:S01]  /*13b0*/  FFMA.FTZ R58, R0, R21, RZ ;  /* 0x00000015003a7223 */ /* 0x000fe200000100ff */
[----:B------:R-:W-:Y:S01]  /*13c0*/  IADD3 R7, -R34, R7, RZ ;  /* 0x0000000722077210 */ /* 0x000fe20007ffe1ff */
[----:B------:R-:W-:-:S02]  /*13d0*/  HADD2.F32 R90, -RZ, R90.H0_H0 ;  /* 0x2000005aff5a7230 */ /* 0x000fc40000004100 */
[----:B------:R-:W-:Y:S02]  /*13e0*/  HADD2.F32 R91, -RZ, R91.H0_H0 ;  /* 0x2000005bff5b7230 */ /* 0x000fe40000004100 */
[----:B------:R1:W-:Y:S01]  /*13f0*/  I2F.F16 R77, R6 ;  /* 0x00000006004d7306 */ /* 0x0003e20000200c00 */
[----:B--2---:R-:W-:Y:S02]  /*1400*/  HADD2.F32 R67, -RZ, R67.H0_H0 ;  /* 0x20000043ff437230 */ /* 0x004fe40000004100 */
[----:B------:R-:W-:Y:S01]  /*1410*/  FFMA.FTZ R18, R3, R21, RZ ;  /* 0x0000001503127223 */ /* 0x000fe200000100ff */
[----:B------:R-:W-:Y:S02]  /*1420*/  HADD2.F32 R89, -RZ, R89.H0_H0 ;  /* 0x20000059ff597230 */ /* 0x000fe40000004100 */
[----:B------:R-:W-:Y:S01]  /*1430*/  HADD2.F32 R93, -RZ, R93.H0_H0 ;  /* 0x2000005dff5d7230 */ /* 0x000fe20000004100 */
[----:B------:R-:W-:Y:S01]  /*1440*/  LEA.HI R71, R10, -R33, RZ, 0x8 ;  /* 0x800000210a477211 */ /* 0x000fe200078f40ff */
[----:B------:R-:W-:Y:S01]  /*1450*/  HADD2.F32 R5, -RZ, R5.H1_H1 ;  /* 0x30000005ff057230 */ /* 0x000fe20000004100 */
[----:B------:R2:W-:Y:S01]  /*1460*/  I2F.F16 R68, R7 ;  /* 0x0000000700447306 */ /* 0x0005e20000200c00 */
[----:B-1----:R-:W-:Y:S01]  /*1470*/  LOP3.LUT R6, R2, 0xff, RZ, 0xc0, !PT ;  /* 0x000000ff02067812 */ /* 0x002fe200078ec0ff */
[----:B------:R-:W-:-:S02]  /*1480*/  HADD2.F32 R2, -RZ, R20.H0_H0 ;  /* 0x20000014ff027230 */ /* 0x000fc40000004100 */
[----:B------:R-:W-:-:S03]  /*1490*/  FFMA.FTZ R40, R69, R36, R18 ;  /* 0x0000002445287223 */ /* 0x000fc60000010012 */
[-C--:B------:R-:W-:Y:S01]  /*14a0*/  FFMA.FTZ R20, R2, R21.reuse, RZ ;  /* 0x0000001502147223 */ /* 0x080fe200000100ff */
[----:B------:R-:W1:Y:S01]  /*14b0*/  I2F.F16 R87, R87 ;  /* 0x0000005700577306 */ /* 0x000e620000200c00 */
[----:B--2---:R-:W-:Y:S01]  /*14c0*/  FFMA.FTZ R7, R4, R21, RZ ;  /* 0x0000001504077223 */ /* 0x004fe200000100ff */
[-C--:B------:R-:W-:Y:S01]  /*14d0*/  FFMA.FTZ R58, R67, R36.reuse, R58 ;  /* 0x00000024433a7223 */ /* 0x080fe2000001003a */
[-C--:B------:R-:W-:Y:S02]  /*14e0*/  FFMA.FTZ R48, R79, R36.reuse, R20 ;  /* 0x000000244f307223 */ /* 0x080fe40000010014 */
[----:B------:R-:W-:Y:S01]  /*14f0*/  FFMA.FTZ R9, R66, R36, R7 ;  /* 0x0000002442097223 */ /* 0x000fe20000010007 */
[----:B------:R-:W-:Y:S02]  /*1500*/  LOP3.LUT R7, R8, 0xff, RZ, 0xc0, !PT ;  /* 0x000000ff08077812 */ /* 0x000fe400078ec0ff */
[----:B------:R-:W2:Y:S01]  /*1510*/  I2F.F16 R86, R86 ;  /* 0x0000005600567306 */ /* 0x000ea20000200c00 */
[-C--:B------:R-:W-:Y:S01]  /*1520*/  FFMA.FTZ R9, R90, R38.reuse, R9 ;  /* 0x000000265a097223 */ /* 0x080fe20000010009 */
[----:B------:R-:W-:Y:S01]  /*1530*/  IADD3 R8, -R32, R7, RZ ;  /* 0x0000000720087210 */ /* 0x000fe20007ffe1ff */
[-C--:B------:R-:W-:Y:S01]  /*1540*/  FFMA.FTZ R35, R91, R38.reuse, R40 ;  /* 0x000000265b237223 */ /* 0x080fe20000010028 */
[-C--:B------:R-:W-:Y:S01]  /*1550*/  FFMA.FTZ R10, R89, R38.reuse, R48 ;  /* 0x00000026590a7223 */ /* 0x080fe20000010030 */
[----:B------:R-:W-:-:S03]  /*1560*/  FFMA.FTZ R58, R93, R38, R58 ;  /* 0x000000265d3a7223 */ /* 0x000fc6000001003a */
[----:B------:R-:W4:Y:S01]  /*1570*/  I2F.F16 R84, R84 ;  /* 0x0000005400547306 */ /* 0x000f220000200c00 */
[----:B------:R-:W4:Y:S01]  /*1580*/  LDS.64 R38, [UR4+0x200] ;  /* 0x00020004ff267984 */ /* 0x000f220008000a00 */
[----:B------:R-:W-:Y:S01]  /*1590*/  IADD3 R6, -R33, R6, RZ ;  /* 0x0000000621067210 */ /* 0x000fe20007ffe1ff */
[----:B------:R-:W-:-:S05]  /*15a0*/  HADD2.F32 R63, -RZ, R63.H0_H0 ;  /* 0x2000003fff3f7230 */ /* 0x000fca0000004100 */
[----:B------:R-:W4:Y:S01]  /*15b0*/  I2F.F16 R85, R85 ;  /* 0x0000005500557306 */ /* 0x000f220000200c00 */
[----:B------:R-:W-:Y:S01]  /*15c0*/  HADD2.F32 R64, -RZ, R64.H0_H0 ;  /* 0x20000040ff407230 */ /* 0x000fe20000004100 */
[----:B------:R-:W-:Y:S01]  /*15d0*/  LEA.HI R11, R11, -R32, RZ, 0x8 ;  /* 0x800000200b0b7211 */ /* 0x000fe200078f40ff */
[----:B------:R-:W-:Y:S02]  /*15e0*/  HADD2.F32 R92, -RZ, R92.H0_H0 ;  /* 0x2000005cff5c7230 */ /* 0x000fe40000004100 */
[-C--:B------:R-:W-:Y:S01]  /*15f0*/  FFMA.FTZ R57, R63, R5.reuse, R10 ;  /* 0x000000053f397223 */ /* 0x080fe2000001000a */
[----:B0-----:R-:W-:Y:S02]  /*1600*/  HADD2.F32 R65, -RZ, R65.H0_H0 ;  /* 0x20000041ff417230 */ /* 0x001fe40000004100 */
[----:B------:R-:W0:Y:S01]  /*1610*/  I2F.F16 R78, R78 ;  /* 0x0000004e004e7306 */ /* 0x000e220000200c00 */
[----:B------:R-:W-:Y:S02]  /*1620*/  HADD2.F32 R10, -RZ, R42.H0_H0 ;  /* 0x2000002aff0a7230 */ /* 0x000fe40000004100 */
[----:B------:R-:W-:Y:S01]  /*1630*/  FFMA.FTZ R48, R64, R5, R35 ;  /* 0x0000000540307223 */ /* 0x000fe20000010023 */
[----:B-1----:R-:W-:-:S04]  /*1640*/  HADD2.F32 R87, -RZ, R87.H0_H0 ;  /* 0x20000057ff577230 */ /* 0x002fc80000004100 */
[----:B------:R-:W1:Y:S01]  /*1650*/  I2F.F16 R8, R8 ;  /* 0x0000000800087306 */ /* 0x000e620000200c00 */
[-C--:B------:R-:W-:Y:S01]  /*1660*/  FFMA.FTZ R9, R92, R5.reuse, R9 ;  /* 0x000000055c097223 */ /* 0x080fe20000010009 */
[----:B------:R-:W-:Y:S01]  /*1670*/  FFMA.FTZ R58, R65, R5, R58 ;  /* 0x00000005413a7223 */ /* 0x000fe2000001003a */
[----:B------:R-:W-:-:S05]  /*1680*/  HADD2.F32 R88, -RZ, R88.H0_H0 ;  /* 0x20000058ff587230 */ /* 0x000fca0000004100 */
[----:B------:R-:W1:Y:S01]  /*1690*/  I2F.F16 R73, R73 ;  /* 0x0000004900497306 */ /* 0x000e620000200c00 */
[----:B------:R-:W-:-:S07]  /*16a0*/  HADD2.F32 R5, -RZ, R42.H1_H1 ;  /* 0x3000002aff057230 */ /* 0x000fce0000004100 */
[----:B------:R-:W1:Y:S01]  /*16b0*/  I2F.F16 R76, R6 ;  /* 0x00000006004c7306 */ /* 0x000e620000200c00 */
[----:B--2---:R-:W-:Y:S02]  /*16c0*/  HADD2.F32 R86, -RZ, R86.H0_H0 ;  /* 0x20000056ff567230 */ /* 0x004fe40000004100 */
[-C--:B------:R-:W-:Y:S01]  /*16d0*/  FFMA.FTZ R49, R87, R10.reuse, R48 ;  /* 0x0000000a57317223 */ /* 0x080fe20000010030 */
[----:B----4-:R-:W-:Y:S02]  /*16e0*/  HADD2.F32 R84, -RZ, R84.H0_H0 ;  /* 0x20000054ff547230 */ /* 0x010fe40000004100 */
[----:B------:R-:W-:Y:S02]  /*16f0*/  HADD2.F32 R85, -RZ, R85.H0_H0 ;  /* 0x20000055ff557230 */ /* 0x000fe40000004100 */
[----:B------:R-:W2:Y:S01]  /*1700*/  I2F.F16 R11, R11 ;  /* 0x0000000b000b7306 */ /* 0x000ea20000200c00 */
[----:B------:R-:W-:Y:S02]  /*1710*/  HADD2.F32 R70, -RZ, R70.H0_H0 ;  /* 0x20000046ff467230 */ /* 0x000fe40000004100 */
[----:B------:R-:W-:Y:S01]  /*1720*/  FFMA.FTZ R9, R88, R10, R9 ;  /* 0x0000000a58097223 */ /* 0x000fe20000010009 */
[----:B------:R-:W-:-:S02]  /*1730*/  HADD2.F32 R35, -RZ, R43.H0_H0 ;  /* 0x2000002bff237230 */ /* 0x000fc40000004100 */
[-C--:B------:R-:W-:Y:S01]  /*1740*/  FFMA.FTZ R48, R86, R10.reuse, R57 ;  /* 0x0000000a56307223 */ /* 0x080fe20000010039 */
[----:B------:R-:W-:Y:S02]  /*1750*/  HADD2.F32 R40, -RZ, R43.H1_H1 ;  /* 0x3000002bff287230 */ /* 0x000fe40000004100 */
[-C--:B------:R-:W-:Y:S01]  /*1760*/  FFMA.FTZ R49, R84, R5.reuse, R49 ;  /* 0x0000000554317223 */ /* 0x080fe20000010031 */
[----:B------:R-:W-:Y:S01]  /*1770*/  HADD2.F32 R83, -RZ, R83.H0_H0 ;  /* 0x20000053ff537230 */ /* 0x000fe20000004100 */
[----:B------:R-:W4:Y:S01]  /*1780*/  LDS.64 R42, [UR4+0x208] ;  /* 0x00020804ff2a7984 */ /* 0x000f220008000a00 */
[----:B------:R-:W-:Y:S01]  /*1790*/  HADD2.F32 R68, -RZ, R68.H0_H0 ;  /* 0x20000044ff447230 */ /* 0x000fe20000004100 */
[----:B------:R-:W2:Y:S01]  /*17a0*/  I2F.F16 R74, R74 ;  /* 0x0000004a004a7306 */ /* 0x000ea20000200c00 */
[----:B------:R-:W-:Y:S01]  /*17b0*/  FFMA.FTZ R57, R85, R10, R58 ;  /* 0x0000000a55397223 */ /* 0x000fe2000001003a */
[----:B0-----:R-:W-:Y:S02]  /*17c0*/  HADD2.F32 R78, -RZ, R78.H0_H0 ;  /* 0x2000004eff4e7230 */ /* 0x001fe40000004100 */
[----:B------:R-:W-:Y:S01]  /*17d0*/  FFMA.FTZ R10, R70, R5, R9 ;  /* 0x00000005460a7223 */ /* 0x000fe20000010009 */
[----:B-1----:R-:W-:-:S02]  /*17e0*/  HADD2.F32 R75, -RZ, R8.H0_H0 ;  /* 0x20000008ff4b7230 */ /* 0x002fc40000004100 */
[----:B------:R-:W-:Y:S01]  /*17f0*/  FFMA.FTZ R9, R83, R5, R48 ;  /* 0x0000000553097223 */ /* 0x000fe20000010030 */
[----:B------:R-:W-:Y:S02]  /*1800*/  HADD2.F32 R77, -RZ, R77.H0_H0 ;  /* 0x2000004dff4d7230 */ /* 0x000fe40000004100 */
[----:B------:R-:W-:Y:S01]  /*1810*/  FFMA.FTZ R8, R68, R35, R49 ;  /* 0x0000002344087223 */ /* 0x000fe20000010031 */
[----:B------:R-:W-:Y:S02]  /*1820*/  HADD2.F32 R73, -RZ, R73.H0_H0 ;  /* 0x20000049ff497230 */ /* 0x000fe40000004100 */
[----:B------:R-:W-:Y:S01]  /*1830*/  HADD2.F32 R76, -RZ, R76.H0_H0 ;  /* 0x2000004cff4c7230 */ /* 0x000fe20000004100 */
[----:B------:R-:W0:Y:S01]  /*1840*/  I2F.F16 R71, R71 ;  /* 0x0000004700477306 */ /* 0x000e220000200c00 */
[----:B------:R-:W-:Y:S01]  /*1850*/  FFMA.FTZ R48, R78, R5, R57 ;  /* 0x000000054e307223 */ /* 0x000fe20000010039 */
[----:B--2---:R-:W-:Y:S02]  /*1860*/  HADD2.F32 R72, -RZ, R11.H0_H0 ;  /* 0x2000000bff487230 */ /* 0x004fe40000004100 */
[-C--:B------:R-:W-:Y:S01]  /*1870*/  FFMA.FTZ R5, R77, R35.reuse, R10 ;  /* 0x000000234d057223 */ /* 0x080fe2000001000a */
[----:B------:R-:W-:Y:S01]  /*1880*/  FFMA.FTZ R58, R76, R35, R9 ;  /* 0x000000234c3a7223 */ /* 0x000fe20000010009 */
[----:B------:R-:W-:-:S02]  /*1890*/  FFMA.FTZ R57, R73, R40, R8 ;  /* 0x0000002849397223 */ /* 0x000fc40000010008 */
[----:B------:R1:W2:Y:S01]  /*18a0*/  LDG.E.128.CONSTANT R8, desc[UR10][R46.64] ;  /* 0x0000000a2e087981 */ /* 0x0002a2000c1e9d00 */
[----:B------:R-:W-:Y:S02]  /*18b0*/  HADD2.F32 R74, -RZ, R74.H0_H0 ;  /* 0x2000004aff4a7230 */ /* 0x000fe40000004100 */
[----:B------:R-:W-:-:S03]  /*18c0*/  FFMA.FTZ R35, R75, R35, R48 ;  /* 0x000000234b237223 */ /* 0x000fc60000010030 */
[-C--:B------:R-:W-:Y:S01]  /*18d0*/  FFMA.FTZ R94, R74, R40.reuse, R5 ;  /* 0x000000284a5e7223 */ /* 0x080fe20000010005 */
[-C--:B------:R-:W-:Y:S01]  /*18e0*/  FFMA.FTZ R5, R72, R40.reuse, R35 ;  /* 0x0000002848057223 */ /* 0x080fe20000010023 */
[----:B0-----:R-:W-:Y:S02]  /*18f0*/  HADD2.F32 R71, -RZ, R71.H0_H0 ;  /* 0x20000047ff477230 */ /* 0x001fe40000004100 */
[--C-:B------:R-:W-:Y:S02]  /*1900*/  HADD2.F32 R35, -RZ, R38.reuse.H0_H0 ;  /* 0x20000026ff237230 */ /* 0x100fe40000004100 */
[----:B------:R-:W-:Y:S02]  /*1910*/  HADD2.F32 R38, -RZ, R38.H1_H1 ;  /* 0x30000026ff267230 */ /* 0x000fe40000004100 */
[----:B------:R-:W-:Y:S01]  /*1920*/  FFMA.FTZ R58, R71, R40, R58 ;  /* 0x00000028473a7223 */ /* 0x000fe2000001003a */
[--C-:B------:R-:W-:Y:S02]  /*1930*/  HADD2.F32 R40, -RZ, R39.reuse.H0_H0 ;  /* 0x20000027ff287230 */ /* 0x100fe40000004100 */
[----:B------:R-:W-:Y:S01]  /*1940*/  FFMA.FTZ R96, R3, R35, RZ ;  /* 0x0000002303607223 */ /* 0x000fe200000100ff */
[----:B------:R-:W-:-:S02]  /*1950*/  HADD2.F32 R48, -RZ, R39.H1_H1 ;  /* 0x30000027ff307230 */ /* 0x000fc40000004100 */
        /* <DEDUP_REMOVED lines=11> */
[----:B----4-:R-:W-:-:S02]  /*1a10*/  HADD2.F32 R38, -RZ, R42.H0_H0 ;  /* 0x2000002aff267230 */ /* 0x010fc40000004100 */
[-C--:B------:R-:W-:Y:S01]  /*1a20*/  FFMA.FTZ R39, R92, R48.reuse, R39 ;  /* 0x000000305c277223 */ /* 0x080fe20000010027 */
[-C--:B------:R-:W-:Y:S01]  /*1a30*/  FFMA.FTZ R40, R64, R48.reuse, R35 ;  /* 0x0000003040287223 */ /* 0x080fe20000010023 */
[-C--:B------:R-:W-:Y:S01]  /*1a40*/  FFMA.FTZ R95, R63, R48.reuse, R98 ;  /* 0x000000303f5f7223 */ /* 0x080fe20000010062 */
[----:B------:R-:W-:Y:S01]  /*1a50*/  FFMA.FTZ R100, R65, R48, R100 ;  /* 0x0000003041647223 */ /* 0x000fe20000010064 */
[----:B------:R-:W-:Y:S02]  /*1a60*/  HADD2.F32 R35, -RZ, R42.H1_H1 ;  /* 0x3000002aff237230 */ /* 0x000fe40000004100 */
[-C--:B------:R-:W-:Y:S01]  /*1a70*/  FFMA.FTZ R39, R88, R38.reuse, R39 ;  /* 0x0000002658277223 */ /* 0x080fe20000010027 */
[----:B------:R-:W-:Y:S01]  /*1a80*/  FFMA.FTZ R49, R87, R38, R40 ;  /* 0x0000002657317223 */ /* 0x000fe20000010028 */
[----:B------:R-:W-:-:S04]  /*1a90*/  IMAD.WIDE R44, R23, 0x4, R46 ;  /* 0x00000004172c7825 */ /* 0x000fc800078e022e */
[-C--:B------:R-:W-:Y:S01]  /*1aa0*/  FFMA.FTZ R40, R86, R38.reuse, R95 ;  /* 0x0000002656287223 */ /* 0x080fe2000001005f */
[----:B------:R-:W-:Y:S01]  /*1ab0*/  FFMA.FTZ R95, R85, R38, R100 ;  /* 0x00000026555f7223 */ /* 0x000fe20000010064 */
[-C--:B------:R-:W-:Y:S01]  /*1ac0*/  FFMA.FTZ R38, R70, R35.reuse, R39 ;  /* 0x0000002346267223 */ /* 0x080fe20000010027 */
[--C-:B-1----:R-:W-:Y:S02]  /*1ad0*/  HADD2.F32 R47, -RZ, R43.reuse.H0_H0 ;  /* 0x2000002bff2f7230 */ /* 0x102fe40000004100 */
[-C--:B------:R-:W-:Y:S01]  /*1ae0*/  FFMA.FTZ R49, R84, R35.reuse, R49 ;  /* 0x0000002354317223 */ /* 0x080fe20000010031 */
[-C--:B------:R-:W-:Y:S01]  /*1af0*/  FFMA.FTZ R39, R83, R35.reuse, R40 ;  /* 0x0000002353277223 */ /* 0x080fe20000010028 */
[----:B------:R-:W-:Y:S01]  /*1b00*/  FFMA.FTZ R40, R78, R35, R95 ;  /* 0x000000234e287223 */ /* 0x000fe2000001005f */
[-C--:B------:R-:W-:Y:S01]  /*1b10*/  FFMA.FTZ R95, R77, R47.reuse, R38 ;  /* 0x0000002f4d5f7223 */ /* 0x080fe20000010026 */
[----:B------:R-:W-:Y:S02]  /*1b20*/  FFMA.FTZ R38, R68, R47, R49 ;  /* 0x0000002f44267223 */ /* 0x000fe40000010031 */
[----:B------:R-:W0:Y:S01]  /*1b30*/  LDS.64 R48, [UR4+0x300] ;  /* 0x00030004ff307984 */ /* 0x000e220008000a00 */
[----:B------:R-:W-:-:S02]  /*1b40*/  HADD2.F32 R43, -RZ, R43.H1_H1 ;  /* 0x3000002bff2b7230 */ /* 0x000fc40000004100 */
[-C--:B------:R-:W-:Y:S01]  /*1b50*/  FFMA.FTZ R42, R76, R47.reuse, R39 ;  /* 0x0000002f4c2a7223 */ /* 0x080fe20000010027 */
[----:B------:R-:W-:Y:S01]  /*1b60*/  FFMA.FTZ R47, R75, R47, R40 ;  /* 0x0000002f4b2f7223 */ /* 0x000fe20000010028 */
[--C-:B------:R-:W-:Y:S02]  /*1b70*/  HADD2.F32 R39, -RZ, R17.reuse.H0_H0 ;  /* 0x20000011ff277230 */ /* 0x100fe40000004100 */
[-C--:B------:R-:W-:Y:S01]  /*1b80*/  FFMA.FTZ R96, R74, R43.reuse, R95 ;  /* 0x0000002b4a607223 */ /* 0x080fe2000001005f */
[-C--:B------:R-:W-:Y:S01]  /*1b90*/  FFMA.FTZ R95, R73, R43.reuse, R38 ;  /* 0x0000002b495f7223 */ /* 0x080fe20000010026 */
[-C--:B------:R-:W-:Y:S01]  /*1ba0*/  FFMA.FTZ R98, R71, R43.reuse, R42 ;  /* 0x0000002b47627223 */ /* 0x080fe2000001002a */
[----:B------:R-:W-:Y:S02]  /*1bb0*/  HADD2.F32 R38, -RZ, R17.H1_H1 ;  /* 0x30000011ff267230 */ /* 0x000fe40000004100 */
[----:B------:R-:W-:Y:S01]  /*1bc0*/  FFMA.FTZ R43, R72, R43, R47 ;  /* 0x0000002b482b7223 */ /* 0x000fe2000001002f */
[--C-:B------:R-:W-:Y:S01]  /*1bd0*/  HADD2.F32 R35, -RZ, R16.reuse.H0_H0 ;  /* 0x20000010ff237230 */ /* 0x100fe20000004100 */
[----:B------:R-:W1:Y:S01]  /*1be0*/  LDS.64 R46, [UR4+0x308] ;  /* 0x00030804ff2e7984 */ /* 0x000e620008000a00 */
[----:B------:R-:W-:-:S02]  /*1bf0*/  HADD2.F32 R40, -RZ, R16.H1_H1 ;  /* 0x30000010ff287230 */ /* 0x000fc40000004100 */
[----:B------:R-:W-:Y:S01]  /*1c00*/  FMUL.FTZ R58, R39, R58 ;  /* 0x0000003a273a7220 */ /* 0x000fe20000410000 */
[----:B------:R-:W-:Y:S01]  /*1c10*/  FMUL.FTZ R42, R38, R5 ;  /* 0x00000005262a7220 */ /* 0x000fe20000410000 */
[----:B------:R-:W-:Y:S01]  /*1c20*/  FMUL.FTZ R94, R35, R94 ;  /* 0x0000005e235e7220 */ /* 0x000fe20000410000 */
[----:B------:R-:W-:Y:S01]  /*1c30*/  FMUL.FTZ R98, R39, R98 ;  /* 0x0000006227627220 */ /* 0x000fe20000410000 */
[----:B------:R-:W-:Y:S01]  /*1c40*/  FMUL.FTZ R57, R40, R57 ;  /* 0x0000003928397220 */ /* 0x000fe20000410000 */
[----:B------:R-:W-:Y:S01]  /*1c50*/  FMUL.FTZ R43, R38, R43 ;  /* 0x0000002b262b7220 */ /* 0x000fe20000410000 */
[----:B------:R-:W-:Y:S02]  /*1c60*/  F2FP.F16.F32.PACK_AB R5, RZ, R58 ;  /* 0x0000003aff05723e */ /* 0x000fe400000000ff */
[----:B------:R-:W-:Y:S01]  /*1c70*/  F2FP.F16.F32.PACK_AB R42, RZ, R42 ;  /* 0x0000002aff2a723e */ /* 0x000fe200000000ff */
[----:B------:R-:W-:Y:S01]  /*1c80*/  FMUL.FTZ R96, R35, R96 ;  /* 0x0000006023607220 */ /* 0x000fe20000410000 */
[----:B------:R-:W-:Y:S01]  /*1c90*/  F2FP.F16.F32.PACK_AB R94, RZ, R94 ;  /* 0x0000005eff5e723e */ /* 0x000fe200000000ff */
[----:B------:R-:W-:Y:S01]  /*1ca0*/  FMUL.FTZ R95, R40, R95 ;  /* 0x0000005f285f7220 */ /* 0x000fe20000410000 */
[----:B------:R-:W-:-:S02]  /*1cb0*/  F2FP.F16.F32.PACK_AB R57, RZ, R57 ;  /* 0x00000039ff39723e */ /* 0x000fc400000000ff */
[----:B------:R-:W-:Y:S02]  /*1cc0*/  F2FP.F16.F32.PACK_AB R98, RZ, R98 ;  /* 0x00000062ff62723e */ /* 0x000fe400000000ff */
[----:B------:R-:W-:Y:S02]  /*1cd0*/  F2FP.F16.F32.PACK_AB R43, RZ, R43 ;  /* 0x0000002bff2b723e */ /* 0x000fe400000000ff */
[----:B------:R-:W-:Y:S02]  /*1ce0*/  PRMT R5, R5, 0x5410, R42 ;  /* 0x0000541005057816 */ /* 0x000fe4000000002a */
[----:B------:R-:W-:Y:S02]  /*1cf0*/  PRMT R94, R94, 0x5410, R57 ;  /* 0x000054105e5e7816 */ /* 0x000fe40000000039 */
[----:B------:R-:W-:Y:S01]  /*1d00*/  PRMT R98, R98, 0x5410, R43 ;  /* 0x0000541062627816 */ /* 0x000fe2000000002b */
[----:B------:R-:W-:Y:S01]  /*1d10*/  HADD2 R57, R5, R50 ;  /* 0x0000003205397230 */ /* 0x000fe20000000000 */
[----:B------:R-:W-:Y:S01]  /*1d20*/  F2FP.F16.F32.PACK_AB R96, RZ, R96 ;  /* 0x00000060ff60723e */ /* 0x000fe200000000ff */
[----:B------:R-:W4:Y:S01]  /*1d30*/  LDS.64 R42, [UR4] ;  /* 0x00000004ff2a7984 */ /* 0x000f220008000a00 */
[----:B------:R-:W-:Y:S01]  /*1d40*/  F2FP.F16.F32.PACK_AB R95, RZ, R95 ;  /* 0x0000005fff5f723e */ /* 0x000fe200000000ff */
[--C-:B0-----:R-:W-:Y:S01]  /*1d50*/  HADD2.F32 R5, -RZ, R48.reuse.H0_H0 ;  /* 0x20000030ff057230 */ /* 0x101fe20000004100 */
[----:B------:R-:W-:Y:S01]  /*1d60*/  HFMA2.MMA R58, R94, 1, 1, R52 ;  /* 0x3c003c005e3a7835 */ /* 0x000fe20000000034 */
[----:B------:R-:W-:Y:S01]  /*1d70*/  HADD2.F32 R48, -RZ, R48.H1_H1 ;  /* 0x30000030ff307230 */ /* 0x000fe20000004100 */
[----:B------:R-:W-:Y:S01]  /*1d80*/  PRMT R96, R96, 0x5410, R95 ;  /* 0x0000541060607816 */ /* 0x000fe2000000005f */
[----:B------:R-:W-:Y:S01]  /*1d90*/  HFMA2.MMA R50, R98, 1, 1, R61 ;  /* 0x3c003c0062327835 */ /* 0x000fe2000000003d */
[----:B------:R-:W-:-:S02]  /*1da0*/  HADD2.F32 R52, -RZ, R49.H0_H0 ;  /* 0x20000031ff347230 */ /* 0x000fc40000004100 */
        /* <DEDUP_REMOVED lines=24> */
[--C-:B------:R-:W-:Y:S02]  /*1f30*/  HADD2.F32 R95, -RZ, R47.reuse.H0_H0 ;  /* 0x2000002fff5f7230 */ /* 0x100fe40000004100 */
[----:B------:R-:W-:Y:S01]  /*1f40*/  FFMA.FTZ R99, R85, R52, R98 ;  /* 0x0000003455637223 */ /* 0x000fe20000010062 */
        /* <DEDUP_REMOVED lines=15> */
[--C-:B------:R-:W-:Y:S02]  /*2040*/  HADD2.F32 R94, -RZ, R43.reuse.H0_H0 ;  /* 0x2000002bff5e7230 */ /* 0x100fe40000004100 */
[----:B------:R-:W-:Y:S02]  /*2050*/  HADD2.F32 R95, -RZ, R43.H1_H1 ;  /* 0x3000002bff5f7230 */ /* 0x000fe40000004100 */
[----:B------:R-:W-:Y:S01]  /*2060*/  FFMA.FTZ R43, R4, R5, RZ ;  /* 0x00000005042b7223 */ /* 0x000fe200000100ff */
[C---:B------:R-:W-:Y:S01]  /*2070*/  FFMA.FTZ R96, R5.reuse, R2, RZ ;  /* 0x0000000205607223 */ /* 0x040fe200000100ff */
[C---:B------:R-:W-:Y:S01]  /*2080*/  FFMA.FTZ R97, R5.reuse, R3, RZ ;  /* 0x0000000305617223 */ /* 0x040fe200000100ff */
[----:B------:R-:W-:Y:S01]  /*2090*/  FFMA.FTZ R100, R5, R0, RZ ;  /* 0x0000000005647223 */ /* 0x000fe200000100ff */
[----:B------:R-:W-:Y:S01]  /*20a0*/  FFMA.FTZ R43, R66, R42, R43 ;  /* 0x0000002a422b7223 */ /* 0x000fe2000001002b */
[C---:B------:R-:W-:Y:S01]  /*20b0*/  FFMA.FTZ R98, R42.reuse, R79, R96 ;  /* 0x0000004f2a627223 */ /* 0x040fe20000010060 */
[C---:B------:R-:W-:Y:S01]  /*20c0*/  FFMA.FTZ R97, R42.reuse, R69, R97 ;  /* 0x000000452a617223 */ /* 0x040fe20000010061 */
[----:B------:R-:W-:Y:S01]  /*20d0*/  FFMA.FTZ R100, R42, R67, R100 ;  /* 0x000000432a647223 */ /* 0x000fe20000010064 */
[----:B------:R-:W-:Y:S01]  /*20e0*/  FFMA.FTZ R43, R90, R94, R43 ;  /* 0x0000005e5a2b7223 */ /* 0x000fe2000001002b */
[----:B0-----:R-:W-:-:S02]  /*20f0*/  HADD2.F32 R42, -RZ, R48.H0_H0 ;  /* 0x20000030ff2a7230 */ /* 0x001fc40000004100 */
[C---:B------:R-:W-:Y:S01]  /*2100*/  FFMA.FTZ R98, R94.reuse, R89, R98 ;  /* 0x000000595e627223 */ /* 0x040fe20000010062 */
[----:B------:R-:W-:Y:S01]  /*2110*/  FFMA.FTZ R96, R94, R91, R97 ;  /* 0x0000005b5e607223 */ /* 0x000fe20000010061 */
[----:B------:R-:W-:Y:S01]  /*2120*/  FFMA.FTZ R43, R92, R95, R43 ;  /* 0x0000005f5c2b7223 */ /* 0x000fe2000001002b */
[----:B------:R-:W-:Y:S01]  /*2130*/  FFMA.FTZ R100, R94, R93, R100 ;  /* 0x0000005d5e647223 */ /* 0x000fe20000010064 */
[C---:B------:R-:W-:Y:S01]  /*2140*/  FFMA.FTZ R99, R95.reuse, R63, R98 ;  /* 0x0000003f5f637223 */ /* 0x040fe20000010062 */
[----:B------:R-:W-:Y:S02]  /*2150*/  HADD2.F32 R5, -RZ, R48.H1_H1 ;  /* 0x30000030ff057230 */ /* 0x000fe40000004100 */
[----:B------:R-:W-:Y:S01]  /*2160*/  FFMA.FTZ R43, R88, R42, R43 ;  /* 0x0000002a582b7223 */ /* 0x000fe2000001002b */
[C---:B------:R-:W-:Y:S01]  /*2170*/  FFMA.FTZ R97, R95.reuse, R64, R96 ;  /* 0x000000405f617223 */ /* 0x040fe20000010060 */
[----:B------:R-:W-:Y:S01]  /*2180*/  FFMA.FTZ R100, R95, R65, R100 ;  /* 0x000000415f647223 */ /* 0x000fe20000010064 */
[----:B------:R-:W-:Y:S01]  /*2190*/  FFMA.FTZ R96, R42, R86, R99 ;  /* 0x000000562a607223 */ /* 0x000fe20000010063 */
[----:B------:R-:W-:Y:S01]  /*21a0*/  FFMA.FTZ R48, R70, R5, R43 ;  /* 0x0000000546307223 */ /* 0x000fe2000001002b */
[C---:B------:R-:W-:Y:S01]  /*21b0*/  FFMA.FTZ R94, R42.reuse, R87, R97 ;  /* 0x000000572a5e7223 */ /* 0x040fe20000010061 */
[----:B------:R-:W-:-:S02]  /*21c0*/  FFMA.FTZ R99, R42, R85, R100 ;  /* 0x000000552a637223 */ /* 0x000fc40000010064 */
[----:B------:R-:W0:Y:S01]  /*21d0*/  LDS.64 R42, [UR4+0x400] ;  /* 0x00040004ff2a7984 */ /* 0x000e220008000a00 */
[--C-:B------:R-:W-:Y:S02]  /*21e0*/  HADD2.F32 R95, -RZ, R49.reuse.H0_H0 ;  /* 0x20000031ff5f7230 */ /* 0x100fe40000004100 */
[C---:B------:R-:W-:Y:S01]  /*21f0*/  FFMA.FTZ R94, R5.reuse, R84, R94 ;  /* 0x00000054055e7223 */ /* 0x040fe2000001005e */
[----:B------:R-:W-:Y:S01]  /*2200*/  FFMA.FTZ R97, R5, R83, R96 ;  /* 0x0000005305617223 */ /* 0x000fe20000010060 */
[----:B------:R-:W-:Y:S01]  /*2210*/  FMUL.FTZ R52, R35, R52 ;  /* 0x0000003423347220 */ /* 0x000fe20000410000 */
[----:B------:R-:W-:Y:S01]  /*2220*/  FMUL.FTZ R61, R40, R61 ;  /* 0x0000003d283d7220 */ /* 0x000fe20000410000 */
[----:B------:R-:W-:Y:S01]  /*2230*/  FFMA.FTZ R98, R5, R78, R99 ;  /* 0x0000004e05627223 */ /* 0x000fe20000010063 */
[----:B------:R-:W-:Y:S02]  /*2240*/  HADD2.F32 R49, -RZ, R49.H1_H1 ;  /* 0x30000031ff317230 */ /* 0x000fe40000004100 */
[----:B------:R-:W-:Y:S01]  /*2250*/  FFMA.FTZ R5, R77, R95, R48 ;  /* 0x0000005f4d057223 */ /* 0x000fe20000010030 */
[C---:B------:R-:W-:Y:S01]  /*2260*/  FFMA.FTZ R94, R95.reuse, R68, R94 ;  /* 0x000000445f5e7223 */ /* 0x040fe2000001005e */
[C---:B------:R-:W-:Y:S01]  /*2270*/  FFMA.FTZ R96, R95.reuse, R76, R97 ;  /* 0x0000004c5f607223 */ /* 0x040fe20000010061 */
[----:B------:R-:W-:Y:S01]  /*2280*/  FFMA.FTZ R95, R95, R75, R98 ;  /* 0x0000004b5f5f7223 */ /* 0x000fe20000010062 */
[----:B------:R-:W-:Y:S01]  /*2290*/  F2FP.F16.F32.PACK_AB R52, RZ, R52 ;  /* 0x00000034ff34723e */ /* 0x000fe200000000ff */
[----:B------:R-:W-:Y:S01]  /*22a0*/  FMUL.FTZ R46, R39, R46 ;  /* 0x0000002e272e7220 */ /* 0x000fe20000410000 */
[----:B------:R-:W-:Y:S01]  /*22b0*/  F2FP.F16.F32.PACK_AB R61, RZ, R61 ;  /* 0x0000003dff3d723e */ /* 0x000fe200000000ff */
[----:B------:R-:W-:Y:S01]  /*22c0*/  FMUL.FTZ R47, R38, R47 ;  /* 0x0000002f262f7220 */ /* 0x000fe20000410000 */
[----:B------:R-:W-:Y:S01]  /*22d0*/  FFMA.FTZ R48, R74, R49, R5 ;  /* 0x000000314a307223 */ /* 0x000fe20000010005 */
[C---:B------:R-:W-:Y:S01]  /*22e0*/  FFMA.FTZ R5, R49.reuse, R73, R94 ;  /* 0x0000004931057223 */ /* 0x040fe2000001005e */
[C---:B------:R-:W-:Y:S01]  /*22f0*/  FFMA.FTZ R96, R49.reuse, R71, R96 ;  /* 0x0000004731607223 */ /* 0x040fe20000010060 */
[----:B------:R-:W-:Y:S01]  /*2300*/  FFMA.FTZ R95, R49, R72, R95 ;  /* 0x00000048315f7223 */ /* 0x000fe2000001005f */
[----:B------:R-:W-:-:S02]  /*2310*/  PRMT R94, R52, 0x5410, R61 ;  /* 0x00005410345e7816 */ /* 0x000fc4000000003d */
[----:B------:R-:W-:Y:S02]  /*2320*/  F2FP.F16.F32.PACK_AB R49, RZ, R46 ;  /* 0x0000002eff31723e */ /* 0x000fe400000000ff */
[----:B------:R-:W-:Y:S02]  /*2330*/  F2FP.F16.F32.PACK_AB R52, RZ, R47 ;  /* 0x0000002fff34723e */ /* 0x000fe400000000ff */
[----:B------:R-:W1:Y:S01]  /*2340*/  LDS.64 R46, [UR4+0x408] ;  /* 0x00040804ff2e7984 */ /* 0x000e620008000a00 */
[----:B------:R-:W-:Y:S01]  /*2350*/  FMUL.FTZ R48, R48, R35 ;  /* 0x0000002330307220 */ /* 0x000fe20000410000 */
[----:B------:R-:W-:Y:S01]  /*2360*/  FMUL.FTZ R5, R5, R40 ;  /* 0x0000002805057220 */ /* 0x000fe20000410000 */
[----:B------:R-:W-:Y:S01]  /*2370*/  FMUL.FTZ R96, R96, R39 ;  /* 0x0000002760607220 */ /* 0x000fe20000410000 */
[----:B------:R-:W-:Y:S02]  /*2380*/  FMUL.FTZ R95, R95, R38 ;  /* 0x000000265f5f7220 */ /* 0x000fe40000410000 */
[----:B------:R-:W-:-:S02]  /*2390*/  F2FP.F16.F32.PACK_AB R48, RZ, R48 ;  /* 0x00000030ff30723e */ /* 0x000fc400000000ff */
[----:B------:R-:W-:Y:S02]  /*23a0*/  F2FP.F16.F32.PACK_AB R5, RZ, R5 ;  /* 0x00000005ff05723e */ /* 0x000fe400000000ff */
[----:B------:R-:W-:Y:S02]  /*23b0*/  F2FP.F16.F32.PACK_AB R96, RZ, R96 ;  /* 0x00000060ff60723e */ /* 0x000fe400000000ff */
[----:B------:R-:W-:Y:S02]  /*23c0*/  F2FP.F16.F32.PACK_AB R95, RZ, R95 ;  /* 0x0000005fff5f723e */ /* 0x000fe400000000ff */
[----:B------:R-:W-:Y:S02]  /*23d0*/  PRMT R48, R48, 0x5410, R5 ;  /* 0x0000541030307816 */ /* 0x000fe40000000005 */
[----:B------:R-:W-:Y:S01]  /*23e0*/  PRMT R96, R96, 0x5410, R95 ;  /* 0x0000541060607816 */ /* 0x000fe2000000005f */
[--C-:B0-----:R-:W-:Y:S01]  /*23f0*/  HADD2.F32 R5, -RZ, R42.reuse.H0_H0 ;  /* 0x2000002aff057230 */ /* 0x101fe20000004100 */
[----:B------:R-:W-:Y:S01]  /*2400*/  PRMT R49, R49, 0x5410, R52 ;  /* 0x0000541031317816 */ /* 0x000fe20000000034 */
[----:B------:R-:W-:Y:S01]  /*2410*/  HADD2.F32 R42, -RZ, R42.H1_H1 ;  /* 0x3000002aff2a7230 */ /* 0x000fe20000004100 */
[----:B------:R-:W-:Y:S01]  /*2420*/  HFMA2.MMA R53, R48, 1, 1, R53 ;  /* 0x3c003c0030357835 */ /* 0x000fe20000000035 */
[----:B------:R-:W-:Y:S01]  /*2430*/  HADD2.F32 R48, -RZ, R43.H0_H0 ;  /* 0x2000002bff307230 */ /* 0x000fe20000004100 */
[----:B------:R-:W-:Y:S01]  /*2440*/  HFMA2.MMA R52, R96, 1, 1, R60 ;  /* 0x3c003c0060347835 */ /* 0x000fe2000000003c */
[----:B------:R-:W-:Y:S01]  /*2450*/  HADD2 R51, R49, R51 ;  /* 0x0000003331337230 */ /* 0x000fe20000000000 */
[----:B------:R-:W-:Y:S01]  /*2460*/  HFMA2.MMA R54, R94, 1, 1, R54 ;  /* 0x3c003c005e367835 */ /* 0x000fe20000000036 */
        /* <DEDUP_REMOVED lines=13> */
[----:B------:R-:W-:Y:S01]  /*2540*/  FFMA.FTZ R60, R64, R49, R5 ;  /* 0x00000031403c7223 */ /* 0x000fe20000010005 */
[----:B-1----:R-:W-:-:S02]  /*2550*/  HADD2.F32 R42, -RZ, R46.H0_H0 ;  /* 0x2000002eff2a7230 */ /* 0x002fc40000004100 */
[-C--:B------:R-:W-:Y:S01]  /*2560*/  FFMA.FTZ R43, R92, R49.reuse, R43 ;  /* 0x000000315c2b7223 */ /* 0x080fe2000001002b */
[-C--:B------:R-:W-:Y:S01]  /*2570*/  FFMA.FTZ R95, R63, R49.reuse, R94 ;  /* 0x000000313f5f7223 */ /* 0x080fe2000001005e */
[----:B------:R-:W-:Y:S01]  /*2580*/  FFMA.FTZ R96, R65, R49, R96 ;  /* 0x0000003141607223 */ /* 0x000fe20000010060 */
[--C-:B------:R-:W-:Y:S02]  /*2590*/  HADD2.F32 R49, -RZ, R47.reuse.H0_H0 ;  /* 0x2000002fff317230 */ /* 0x100fe40000004100 */
[-C--:B------:R-:W-:Y:S01]  /*25a0*/  FFMA.FTZ R61, R87, R42.reuse, R60 ;  /* 0x0000002a573d7223 */ /* 0x080fe2000001003c */
[----:B------:R-:W-:Y:S02]  /*25b0*/  HADD2.F32 R48, -RZ, R47.H1_H1 ;  /* 0x3000002fff307230 */ /* 0x000fe40000004100 */
[-C--:B------:R-:W-:Y:S01]  /*25c0*/  FFMA.FTZ R60, R86, R42.reuse, R95 ;  /* 0x0000002a563c7223 */ /* 0x080fe2000001005f */
[-C--:B------:R-:W-:Y:S01]  /*25d0*/  FFMA.FTZ R47, R88, R42.reuse, R43 ;  /* 0x0000002a582f7223 */ /* 0x080fe2000001002b */
[----:B------:R-:W-:Y:S01]  /*25e0*/  FFMA.FTZ R95, R85, R42, R96 ;  /* 0x0000002a555f7223 */ /* 0x000fe20000010060 */
[----:B------:R-:W-:Y:S01]  /*25f0*/  HADD2.F32 R5, -RZ, R46.H1_H1 ;  /* 0x3000002eff057230 */ /* 0x000fe20000004100 */
[----:B------:R-:W0:Y:S04]  /*2600*/  LDS.64 R42, [UR4+0x500] ;  /* 0x00050004ff2a7984 */ /* 0x000e280008000a00 */
[-C--:B------:R-:W-:Y:S01]  /*2610*/  FFMA.FTZ R46, R70, R5.reuse, R47 ;  /* 0x00000005462e7223 */ /* 0x080fe2000001002f */
[-C--:B------:R-:W-:Y:S01]  /*2620*/  FFMA.FTZ R61, R84, R5.reuse, R61 ;  /* 0x00000005543d7223 */ /* 0x080fe2000001003d */
[-C--:B------:R-:W-:Y:S01]  /*2630*/  FFMA.FTZ R47, R83, R5.reuse, R60 ;  /* 0x00000005532f7223 */ /* 0x080fe2000001003c */
[----:B------:R-:W-:Y:S01]  /*2640*/  FFMA.FTZ R96, R78, R5, R95 ;  /* 0x000000054e607223 */ /* 0x000fe2000001005f */
[-C--:B------:R-:W-:Y:S01]  /*2650*/  FFMA.FTZ R5, R77, R49.reuse, R46 ;  /* 0x000000314d057223 */ /* 0x080fe2000001002e */
[-C--:B------:R-:W-:Y:S01]  /*2660*/  FFMA.FTZ R60, R68, R49.reuse, R61 ;  /* 0x00000031443c7223 */ /* 0x080fe2000001003d */
[----:B------:R-:W-:-:S02]  /*2670*/  FFMA.FTZ R94, R76, R49, R47 ;  /* 0x000000314c5e7223 */ /* 0x000fc4000001002f */
[-C--:B------:R-:W-:Y:S01]  /*2680*/  FFMA.FTZ R46, R74, R48.reuse, R5 ;  /* 0x000000304a2e7223 */ /* 0x080fe20000010005 */
[-C--:B------:R-:W-:Y:S01]  /*2690*/  FFMA.FTZ R5, R73, R48.reuse, R60 ;  /* 0x0000003049057223 */ /* 0x080fe2000001003c */
[----:B------:R-:W-:Y:S01]  /*26a0*/  FFMA.FTZ R49, R75, R49, R96 ;  /* 0x000000314b317223 */ /* 0x000fe20000010060 */
[----:B------:R-:W1:Y:S01]  /*26b0*/  LDS.64 R60, [UR4+0x508] ;  /* 0x00050804ff3c7984 */ /* 0x000e620008000a00 */
[-C--:B------:R-:W-:Y:S02]  /*26c0*/  FFMA.FTZ R94, R71, R48.reuse, R94 ;  /* 0x00000030475e7223 */ /* 0x080fe4000001005e */
[----:B------:R-:W-:Y:S01]  /*26d0*/  FFMA.FTZ R49, R72, R48, R49 ;  /* 0x0000003048317223 */ /* 0x000fe20000010031 */
[----:B------:R-:W-:Y:S01]  /*26e0*/  FMUL.FTZ R46, R35, R46 ;  /* 0x0000002e232e7220 */ /* 0x000fe20000410000 */
[----:B------:R-:W-:Y:S01]  /*26f0*/  FMUL.FTZ R5, R40, R5 ;  /* 0x0000000528057220 */ /* 0x000fe20000410000 */
[----:B------:R-:W-:Y:S01]  /*2700*/  FMUL.FTZ R94, R39, R94 ;  /* 0x0000005e275e7220 */ /* 0x000fe20000410000 */
[----:B------:R-:W-:-:S02]  /*2710*/  FMUL.FTZ R49, R38, R49 ;  /* 0x0000003126317220 */ /* 0x000fc40000410000 */
[----:B------:R-:W-:Y:S02]  /*2720*/  F2FP.F16.F32.PACK_AB R46, RZ, R46 ;  /* 0x0000002eff2e723e */ /* 0x000fe400000000ff */
[----:B------:R-:W-:Y:S02]  /*2730*/  F2FP.F16.F32.PACK_AB R5, RZ, R5 ;  /* 0x00000005ff05723e */ /* 0x000fe400000000ff */
[----:B------:R-:W-:Y:S02]  /*2740*/  F2FP.F16.F32.PACK_AB R94, RZ, R94 ;  /* 0x0000005eff5e723e */ /* 0x000fe400000000ff */
[----:B------:R-:W-:Y:S02]  /*2750*/  F2FP.F16.F32.PACK_AB R49, RZ, R49 ;  /* 0x00000031ff31723e */ /* 0x000fe400000000ff */
[----:B------:R-:W-:Y:S02]  /*2760*/  PRMT R46, R46, 0x5410, R5 ;  /* 0x000054102e2e7816 */ /* 0x000fe40000000005 */
[----:B------:R-:W-:-:S02]  /*2770*/  PRMT R5, R94, 0x5410, R49 ;  /* 0x000054105e057816 */ /* 0x000fc40000000031 */
[----:B---3--:R-:W-:Y:S02]  /*2780*/  LOP3.LUT R48, R14, 0xff, RZ, 0xc0, !PT ;  /* 0x000000ff0e307812 */ /* 0x008fe400078ec0ff */
[----:B------:R-:W-:Y:S01]  /*2790*/  LOP3.LUT R98, R12, 0xff, RZ, 0xc0, !PT ;  /* 0x000000ff0c627812 */ /* 0x000fe200078ec0ff */
[----:B------:R-:W-:Y:S01]  /*27a0*/  HADD2 R49, R5, R80 ;  /* 0x0000005005317230 */ /* 0x000fe20000000000 */
[----:B------:R-:W-:Y:S01]  /*27b0*/  IADD3 R48, -R33, R48, RZ ;  /* 0x0000003021307210 */ /* 0x000fe20007ffe1ff */
[--C-:B0-----:R-:W-:Y:S01]  /*27c0*/  HADD2.F32 R5, -RZ, R42.reuse.H0_H0 ;  /* 0x2000002aff057230 */ /* 0x101fe20000004100 */
[----:B------:R-:W-:Y:S01]  /*27d0*/  IADD3 R99, -R41, R98, RZ ;  /* 0x0000006229637210 */ /* 0x000fe20007ffe1ff */
[----:B------:R-:W-:Y:S01]  /*27e0*/  HADD2.F32 R42, -RZ, R42.H1_H1 ;  /* 0x3000002aff2a7230 */ /* 0x000fe20000004100 */
[----:B------:R0:W-:Y:S01]  /*27f0*/  I2F.F16 R98, R48 ;  /* 0x0000003000627306 */ /* 0x0001e20000200c00 */
[--C-:B------:R-:W-:Y:S01]  /*2800*/  HADD2.F32 R47, -RZ, R43.reuse.H1_H1 ;  /* 0x3000002bff2f7230 */ /* 0x100fe20000004100 */
[----:B------:R-:W-:Y:S01]  /*2810*/  HFMA2.MMA R46, R46, 1, 1, R82 ;  /* 0x3c003c002e2e7835 */ /* 0x000fe20000000052 */
[-C--:B------:R-:W-:Y:S01]  /*2820*/  FFMA.FTZ R80, R3, R5.reuse, RZ ;  /* 0x0000000503507223 */ /* 0x080fe200000100ff */
[-C--:B------:R-:W-:Y:S01]  /*2830*/  FFMA.FTZ R82, R2, R5.reuse, RZ ;  /* 0x0000000502527223 */ /* 0x080fe200000100ff */
[----:B------:R-:W-:Y:S01]  /*2840*/  FFMA.FTZ R102, R0, R5, RZ ;  /* 0x0000000500667223 */ /* 0x000fe200000100ff */
[----:B0-----:R-:W-:-:S02]  /*2850*/  HADD2.F32 R48, -RZ, R43.H0_H0 ;  /* 0x2000002bff307230 */ /* 0x001fc40000004100 */
[----:B------:R-:W-:Y:S01]  /*2860*/  FFMA.FTZ R43, R4, R5, RZ ;  /* 0x00000005042b7223 */ /* 0x000fe200000100ff */
[-C--:B------:R-:W-:Y:S01]  /*2870*/  FFMA.FTZ R80, R69, R42.reuse, R80 ;  /* 0x0000002a45507223 */ /* 0x080fe20000010050 */
[-C--:B------:R-:W-:Y:S02]  /*2880*/  FFMA.FTZ R82, R79, R42.reuse, R82 ;  /* 0x0000002a4f527223 */ /* 0x080fe40000010052 */
[-C--:B------:R-:W-:Y:S01]  /*2890*/  FFMA.FTZ R43, R66, R42.reuse, R43 ;  /* 0x0000002a422b7223 */ /* 0x080fe2000001002b */
[----:B------:R-:W-:Y:S01]  /*28a0*/  FFMA.FTZ R102, R67, R42, R102 ;  /* 0x0000002a43667223 */ /* 0x000fe20000010066 */
[-C--:B------:R-:W-:Y:S01]  /*28b0*/  FFMA.FTZ R5, R91, R48.reuse, R80 ;  /* 0x000000305b057223 */ /* 0x080fe20000010050 */
[-C--:B------:R-:W-:Y:S01]  /*28c0*/  FFMA.FTZ R82, R89, R48.reuse, R82 ;  /* 0x0000003059527223 */ /* 0x080fe20000010052 */
[-C--:B------:R-:W-:Y:S01]  /*28d0*/  FFMA.FTZ R43, R90, R48.reuse, R43 ;  /* 0x000000305a2b7223 */ /* 0x080fe2000001002b */
        /* <DEDUP_REMOVED lines=21> */
[----:B------:R-:W0:Y:S02]  /*2a30*/  LDS.64 R42, [UR4+0x600] ;  /* 0x00060004ff2a7984 */ /* 0x000e240008000a00 */
[-C--:B------:R-:W-:Y:S01]  /*2a40*/  FFMA.FTZ R82, R71, R61.reuse, R82 ;  /* 0x0000003d47527223 */ /* 0x080fe20000010052 */
[-C--:B------:R-:W-:Y:S01]  /*2a50*/  FFMA.FTZ R103, R72, R61.reuse, R103 ;  /* 0x0000003d48677223 */ /* 0x080fe20000010067 */
[-C--:B------:R-:W-:Y:S01]  /*2a60*/  FFMA.FTZ R48, R74, R61.reuse, R5 ;  /* 0x0000003d4a307223 */ /* 0x080fe20000010005 */
[----:B------:R-:W-:Y:S01]  /*2a70*/  FFMA.FTZ R5, R73, R61, R60 ;  /* 0x0000003d49057223 */ /* 0x000fe2000001003c */
[----:B------:R-:W-:Y:S01]  /*2a80*/  FMUL.FTZ R47, R39, R82 ;  /* 0x00000052272f7220 */ /* 0x000fe20000410000 */
[----:B------:R-:W-:Y:S01]  /*2a90*/  FMUL.FTZ R103, R38, R103 ;  /* 0x0000006726677220 */ /* 0x000fe20000410000 */
[----:B------:R-:W-:-:S02]  /*2aa0*/  SHF.R.U32.HI R60, RZ, 0x8, R12 ;  /* 0x00000008ff3c7819 */ /* 0x000fc4000001160c */
[----:B--2---:R-:W-:Y:S02]  /*2ab0*/  LEA.HI R61, R10, -R33, RZ, 0x8 ;  /* 0x800000210a3d7211 */ /* 0x004fe400078f40ff */
[----:B------:R-:W-:Y:S02]  /*2ac0*/  F2FP.F16.F32.PACK_AB R47, RZ, R47 ;  /* 0x0000002fff2f723e */ /* 0x000fe400000000ff */
[----:B------:R-:W-:Y:S02]  /*2ad0*/  F2FP.F16.F32.PACK_AB R103, RZ, R103 ;  /* 0x00000067ff67723e */ /* 0x000fe400000000ff */
[----:B------:R-:W-:Y:S02]  /*2ae0*/  LOP3.LUT R60, R60, 0xff, RZ, 0xc0, !PT ;  /* 0x000000ff3c3c7812 */ /* 0x000fe400078ec0ff */
[----:B------:R-:W-:Y:S01]  /*2af0*/  PRMT R106, R47, 0x5410, R103 ;  /* 0x000054102f6a7816 */ /* 0x000fe20000000067 */
[----:B------:R1:W-:Y:S01]  /*2b00*/  I2F.F16 R82, R61 ;  /* 0x0000003d00527306 */ /* 0x0003e20000200c00 */
[----:B------:R-:W-:-:S02]  /*2b10*/  MOV R47, R62 ;  /* 0x0000003e002f7202 */ /* 0x000fc40000000f00 */
[----:B------:R-:W-:Y:S02]  /*2b20*/  IADD3 R62, -R41, R60, RZ ;  /* 0x0000003c293e7210 */ /* 0x000fe40007ffe1ff */
[----:B-1----:R-:W1:Y:S01]  /*2b30*/  LDS.64 R60, [UR4+0x608] ;  /* 0x00060804ff3c7984 */ /* 0x002e620008000a00 */
[----:B------:R-:W-:Y:S01]  /*2b40*/  FMUL.FTZ R48, R35, R48 ;  /* 0x0000003023307220 */ /* 0x000fe20000410000 */
[----:B------:R-:W-:Y:S01]  /*2b50*/  FMUL.FTZ R5, R40, R5 ;  /* 0x0000000528057220 */ /* 0x000fe20000410000 */
[----:B------:R-:W-:-:S03]  /*2b60*/  LEA.HI R102, R9, -R34, RZ, 0x8 ;  /* 0x8000002209667211 */ /* 0x000fc600078f40ff */
[----:B------:R-:W-:Y:S02]  /*2b70*/  F2FP.F16.F32.PACK_AB R48, RZ, R48 ;  /* 0x00000030ff30723e */ /* 0x000fe400000000ff */
[----:B------:R-:W-:Y:S02]  /*2b80*/  F2FP.F16.F32.PACK_AB R5, RZ, R5 ;  /* 0x00000005ff05723e */ /* 0x000fe400000000ff */
[----:B------:R-:W-:Y:S02]  /*2b90*/  MOV R105, R81 ;  /* 0x0000005100697202 */ /* 0x000fe40000000f00 */
[----:B------:R-:W-:Y:S01]  /*2ba0*/  PRMT R48, R48, 0x5410, R5 ;  /* 0x0000541030307816 */ /* 0x000fe20000000005 */
[----:B------:R2:W-:Y:S01]  /*2bb0*/  I2F.F16 R81, R102 ;  /* 0x0000006600517306 */ /* 0x0005e20000200c00 */
[----:B------:R-:W-:Y:S01]  /*2bc0*/  LEA.HI R104, R11, -R32, RZ, 0x8 ;  /* 0x800000200b687211 */ /* 0x000fe200078f40ff */
[----:B0-----:R-:W-:-:S03]  /*2bd0*/  HADD2.F32 R103, -RZ, R42.H0_H0 ;  /* 0x2000002aff677230 */ /* 0x001fc60000004100 */
[----:B------:R-:W-:Y:S01]  /*2be0*/  HFMA2.MMA R48, R48, 1, 1, R105 ;  /* 0x3c003c0030307835 */ /* 0x000fe20000000069 */
[----:B--2---:R-:W-:Y:S02]  /*2bf0*/  SHF.R.U32.HI R102, RZ, 0x8, R13 ;  /* 0x00000008ff667819 */ /* 0x004fe4000001160d */
[----:B------:R0:W-:Y:S02]  /*2c00*/  I2F.F16 R5, R104 ;  /* 0x0000006800057306 */ /* 0x0001e40000200c00 */
[----:B------:R-:W-:Y:S01]  /*2c10*/  LOP3.LUT R105, R102, 0xff, RZ, 0xc0, !PT ;  /* 0x000000ff66697812 */ /* 0x000fe200078ec0ff */
[----:B------:R-:W-:-:S03]  /*2c20*/  FFMA.FTZ R2, R2, R103, RZ ;  /* 0x0000006702027223 */ /* 0x000fc600000100ff */
[----:B------:R-:W-:Y:S01]  /*2c30*/  IADD3 R102, -R34, R105, RZ ;  /* 0x0000006922667210 */ /* 0x000fe20007ffe1ff */
[----:B0-----:R-:W-:Y:S02]  /*2c40*/  HADD2.F32 R104, -RZ, R42.H1_H1 ;  /* 0x3000002aff687230 */ /* 0x001fe40000004100 */
[-C--:B------:R-:W-:Y:S01]  /*2c50*/  FFMA.FTZ R105, R4, R103.reuse, RZ ;  /* 0x0000006704697223 */ /* 0x080fe200000100ff */
[-C--:B------:R-:W-:Y:S01]  /*2c60*/  FFMA.FTZ R4, R3, R103.reuse, RZ ;  /* 0x0000006703047223 */ /* 0x080fe200000100ff */
[--C-:B------:R-:W-:Y:S02]  /*2c70*/  HADD2.F32 R42, -RZ, R43.reuse.H0_H0 ;  /* 0x2000002bff2a7230 */ /* 0x100fe40000004100 */
[----:B------:R-:W-:Y:S01]  /*2c80*/  FFMA.FTZ R0, R0, R103, RZ ;  /* 0x0000006700007223 */ /* 0x000fe200000100ff */
[-C--:B------:R-:W-:Y:S01]  /*2c90*/  FFMA.FTZ R2, R79, R104.reuse, R2 ;  /* 0x000000684f027223 */ /* 0x080fe20000010002 */
[-C--:B------:R-:W-:Y:S01]  /*2ca0*/  FFMA.FTZ R105, R66, R104.reuse, R105 ;  /* 0x0000006842697223 */ /* 0x080fe20000010069 */
[----:B------:R-:W-:Y:S01]  /*2cb0*/  FFMA.FTZ R4, R69, R104, R4 ;  /* 0x0000006845047223 */ /* 0x000fe20000010004 */
[C---:B------:R-:W-:Y:S01]  /*2cc0*/  LOP3.LUT R97, R13.reuse, 0xff, RZ, 0xc0, !PT ;  /* 0x000000ff0d617812 */ /* 0x040fe200078ec0ff */
[----:B------:R-:W-:Y:S01]  /*2cd0*/  HADD2.F32 R43, -RZ, R43.H1_H1 ;  /* 0x3000002bff2b7230 */ /* 0x000fe20000004100 */
[----:B------:R-:W-:Y:S01]  /*2ce0*/  LEA.HI R96, R13, -R34, RZ, 0x8 ;  /* 0x800000220d607211 */ /* 0x000fe200078f40ff */
[----:B------:R-:W-:Y:S01]  /*2cf0*/  FFMA.FTZ R104, R67, R104, R0 ;  /* 0x0000006843687223 */ /* 0x000fe20000010000 */
[----:B------:R-:W-:Y:S01]  /*2d00*/  LOP3.LUT R95, R15, 0xff, RZ, 0xc0, !PT ;  /* 0x000000ff0f5f7812 */ /* 0x000fe200078ec0ff */
[-C--:B------:R-:W-:Y:S01]  /*2d10*/  FFMA.FTZ R0, R89, R42.reuse, R2 ;  /* 0x0000002a59007223 */ /* 0x080fe20000010002 */
[----:B------:R-:W-:Y:S01]  /*2d20*/  SHF.R.U32.HI R13, RZ, 0x10, R13 ;  /* 0x00000010ff0d7819 */ /* 0x000fe2000001160d */
[-C--:B------:R-:W-:Y:S01]  /*2d30*/  FFMA.FTZ R105, R90, R42.reuse, R105 ;  /* 0x0000002a5a697223 */ /* 0x080fe20000010069 */
[----:B------:R-:W-:Y:S01]  /*2d40*/  IADD3 R95, -R32, R95, RZ ;  /* 0x0000005f205f7210 */ /* 0x000fe20007ffe1ff */
[----:B------:R-:W-:Y:S01]  /*2d50*/  FFMA.FTZ R63, R63, R43, R0 ;  /* 0x0000002b3f3f7223 */ /* 0x000fe20000010000 */
[----:B------:R-:W-:Y:S01]  /*2d60*/  LOP3.LUT R13, R13, 0xff, RZ, 0xc0, !PT ;  /* 0x000000ff0d0d7812 */ /* 0x000fe200078ec0ff */
[-C--:B------:R-:W-:Y:S01]  /*2d70*/  FFMA.FTZ R91, R91, R42.reuse, R4 ;  /* 0x0000002a5b5b7223 */ /* 0x080fe20000010004 */
[----:B------:R-:W-:Y:S01]  /*2d80*/  FFMA.FTZ R104, R93, R42, R104 ;  /* 0x0000002a5d687223 */ /* 0x000fe20000010068 */
[----:B-1----:R-:W-:-:S02]  /*2d90*/  HADD2.F32 R0, -RZ, R60.H0_H0 ;  /* 0x2000003cff007230 */ /* 0x002fc40000004100 */
[----:B------:R-:W-:Y:S01]  /*2da0*/  FFMA.FTZ R105, R92, R43, R105 ;  /* 0x0000002b5c697223 */ /* 0x000fe20000010069 */
[C---:B------:R-:W-:Y:S01]  /*2db0*/  IADD3 R97, -R34.reuse, R97, RZ ;  /* 0x0000006122617210 */ /* 0x040fe20007ffe1ff */
[----:B------:R0:W-:Y:S01]  /*2dc0*/  I2F.F16 R100, R95 ;  /* 0x0000005f00647306 */ /* 0x0001e20000200c00 */
[----:B------:R-:W-:Y:S01]  /*2dd0*/  IADD3 R79, -R34, R13, RZ ;  /* 0x0000000d224f7210 */ /* 0x000fe20007ffe1ff */
[-C--:B------:R-:W-:Y:S01]  /*2de0*/  FFMA.FTZ R64, R64, R43.reuse, R91 ;  /* 0x0000002b40407223 */ /* 0x080fe2000001005b */
[----:B------:R-:W-:Y:S01]  /*2df0*/  FFMA.FTZ R104, R65, R43, R104 ;  /* 0x0000002b41687223 */ /* 0x000fe20000010068 */
[----:B------:R-:W-:Y:S02]  /*2e00*/  HADD2.F32 R13, -RZ, R60.H1_H1 ;  /* 0x3000003cff0d7230 */ /* 0x000fe40000004100 */
[-C--:B------:R-:W-:Y:S01]  /*2e10*/  FFMA.FTZ R105, R88, R0.reuse, R105 ;  /* 0x0000000058697223 */ /* 0x080fe20000010069 */
[--C-:B------:R-:W-:Y:S01]  /*2e20*/  SHF.R.U32.HI R107, RZ, 0x8, R15.reuse ;  /* 0x00000008ff6b7819 */ /* 0x100fe2000001160f */
[----:B------:R-:W-:Y:S01]  /*2e30*/  HADD2 R47, R106, R47 ;  /* 0x0000002f6a2f7230 */ /* 0x000fe20000000000 */
[----:B------:R-:W1:Y:S01]  /*2e40*/  LDS.64 R2, [UR4+0x110] ;  /* 0x00011004ff027984 */ /* 0x000e620008000a00 */
[----:B0-----:R-:W-:Y:S01]  /*2e50*/  LEA.HI R95, R12, -R41, RZ, 0x8 ;  /* 0x800000290c5f7211 */ /* 0x001fe200078f40ff */
[----:B------:R0:W2:Y:S01]  /*2e60*/  I2F.F16 R101, R97 ;  /* 0x0000006100657306 */ /* 0x0000a20000200c00 */
[----:B------:R-:W-:Y:S01]  /*2e70*/  SHF.R.U32.HI R4, RZ, 0x10, R15 ;  /* 0x00000010ff047819 */ /* 0x000fe2000001160f */
[-C--:B------:R-:W-:Y:S01]  /*2e80*/  FFMA.FTZ R87, R87, R0.reuse, R64 ;  /* 0x0000000057577223 */ /* 0x080fe20000010040 */
[-C--:B------:R-:W-:Y:S01]  /*2e90*/  FFMA.FTZ R86, R86, R0.reuse, R63 ;  /* 0x0000000056567223 */ /* 0x080fe2000001003f */
[----:B------:R-:W-:Y:S01]  /*2ea0*/  FFMA.FTZ R85, R85, R0, R104 ;  /* 0x0000000055557223 */ /* 0x000fe20000010068 */
[----:B------:R-:W-:Y:S01]  /*2eb0*/  SHF.R.U32.HI R106, RZ, 0x8, R14 ;  /* 0x00000008ff6a7819 */ /* 0x000fe2000001160e */
[----:B------:R-:W-:-:S02]  /*2ec0*/  FFMA.FTZ R70, R70, R13, R105 ;  /* 0x0000000d46467223 */ /* 0x000fc40000010069 */
[----:B------:R3:W-:Y:S01]  /*2ed0*/  I2F.F16 R94, R95 ;  /* 0x0000005f005e7306 */ /* 0x0007e20000200c00 */
[----:B0-----:R-:W-:Y:S01]  /*2ee0*/  LEA.HI R97, R15, -R32, RZ, 0x8 ;  /* 0x800000200f617211 */ /* 0x001fe200078f40ff */
[--C-:B------:R-:W-:Y:S01]  /*2ef0*/  HADD2.F32 R15, -RZ, R61.reuse.H0_H0 ;  /* 0x2000003dff0f7230 */ /* 0x100fe20000004100 */
[----:B------:R-:W-:Y:S01]  /*2f00*/  SHF.R.U32.HI R12, RZ, 0x10, R12 ;  /* 0x00000010ff0c7819 */ /* 0x000fe2000001160c */
[----:B------:R-:W-:Y:S02]  /*2f10*/  HADD2.F32 R91, -RZ, R61.H1_H1 ;  /* 0x3000003dff5b7230 */ /* 0x000fe40000004100 */
[-C--:B------:R-:W-:Y:S01]  /*2f20*/  FFMA.FTZ R87, R84, R13.reuse, R87 ;  /* 0x0000000d54577223 */ /* 0x080fe20000010057 */
[----:B------:R-:W-:Y:S01]  /*2f30*/  FFMA.FTZ R83, R83, R13, R86 ;  /* 0x0000000d53537223 */ /* 0x000fe20000010056 */
[----:B---3--:R-:W-:Y:S02]  /*2f40*/  LEA.HI R95, R14, -R33, RZ, 0x8 ;  /* 0x800000210e5f7211 */ /* 0x008fe400078f40ff */
[----:B------:R-:W-:Y:S01]  /*2f50*/  SHF.R.U32.HI R14, RZ, 0x10, R14 ;  /* 0x00000010ff0e7819 */ /* 0x000fe2000001160e */
[----:B------:R-:W-:Y:S01]  /*2f60*/  FFMA.FTZ R78, R78, R13, R85 ;  /* 0x0000000d4e4e7223 */ /* 0x000fe20000010055 */
[----:B------:R-:W-:Y:S01]  /*2f70*/  FFMA.FTZ R13, R77, R15, R70 ;  /* 0x0000000f4d0d7223 */ /* 0x000fe20000010046 */
[----:B------:R-:W-:-:S02]  /*2f80*/  LOP3.LUT R12, R12, 0xff, RZ, 0xc0, !PT ;  /* 0x000000ff0c0c7812 */ /* 0x000fc400078ec0ff */
[----:B------:R-:W-:Y:S01]  /*2f90*/  LOP3.LUT R14, R14, 0xff, RZ, 0xc0, !PT ;  /* 0x000000ff0e0e7812 */ /* 0x000fe200078ec0ff */
[-C--:B------:R-:W-:Y:S01]  /*2fa0*/  FFMA.FTZ R68, R68, R15.reuse, R87 ;  /* 0x0000000f44447223 */ /* 0x080fe20000010057 */
[----:B------:R-:W-:Y:S01]  /*2fb0*/  FFMA.FTZ R90, R76, R15, R83 ;  /* 0x0000000f4c5a7223 */ /* 0x000fe20000010053 */
[----:B------:R-:W-:Y:S01]  /*2fc0*/  FFMA.FTZ R88, R74, R91, R13 ;  /* 0x0000005b4a587223 */ /* 0x000fe2000001000d */
[----:B------:R-:W-:Y:S01]  /*2fd0*/  IADD3 R12, -R41, R12, RZ ;  /* 0x0000000c290c7210 */ /* 0x000fe20007ffe1ff */
[----:B------:R-:W-:Y:S01]  /*2fe0*/  FFMA.FTZ R15, R75, R15, R78 ;  /* 0x0000000f4b0f7223 */ /* 0x000fe2000001004e */
[----:B------:R-:W-:Y:S02]  /*2ff0*/  IADD3 R14, -R33, R14, RZ ;  /* 0x0000000e210e7210 */ /* 0x000fe40007ffe1ff */
[----:B------:R-:W-:Y:S01]  /*3000*/  LOP3.LUT R13, R11, 0xff, RZ, 0xc0, !PT ;  /* 0x000000ff0b0d7812 */ /* 0x000fe200078ec0ff */
[-C--:B------:R-:W-:Y:S01]  /*3010*/  FFMA.FTZ R89, R73, R91.reuse, R68 ;  /* 0x0000005b49597223 */ /* 0x080fe20000010044 */
[-C--:B------:R-:W-:Y:S01]  /*3020*/  FFMA.FTZ R90, R71, R91.reuse, R90 ;  /* 0x0000005b475a7223 */ /* 0x080fe2000001005a */
[----:B------:R-:W-:Y:S01]  /*3030*/  I2F.F16 R69, R12 ;  /* 0x0000000c00457306 */ /* 0x000fe20000200c00 */
[----:B------:R-:W-:Y:S01]  /*3040*/  FFMA.FTZ R91, R72, R91, R15 ;  /* 0x0000005b485b7223 */ /* 0x000fe2000001000f */
[----:B------:R-:W-:-:S06]  /*3050*/  IADD3 R76, -R32, R13, RZ ;  /* 0x0000000d204c7210 */ /* 0x000fcc0007ffe1ff */
[----:B------:R0:W-:Y:S02]  /*3060*/  I2F.F16 R60, R14 ;  /* 0x0000000e003c7306 */ /* 0x0001e40000200c00 */
[----:B0-----:R0:W3:Y:S01]  /*3070*/  LDG.E.128.CONSTANT R12, desc[UR10][R44.64] ;  /* 0x0000000a2c0c7981 */ /* 0x0010e2000c1e9d00 */
[----:B------:R-:W-:-:S05]  /*3080*/  LOP3.LUT R43, R4, 0xff, RZ, 0xc0, !PT ;  /* 0x000000ff042b7812 */ /* 0x000fca00078ec0ff */
[----:B------:R-:W4:Y:S01]  /*3090*/  I2F.F16 R99, R99 ;  /* 0x0000006300637306 */ /* 0x000f220000200c00 */
[----:B------:R-:W-:Y:S02]  /*30a0*/  IADD3 R61, -R32, R43, RZ ;  /* 0x0000002b203d7210 */ /* 0x000fe40007ffe1ff */
[----:B------:R-:W-:-:S05]  /*30b0*/  LOP3.LUT R43, R9, 0xff, RZ, 0xc0, !PT ;  /* 0x000000ff092b7812 */ /* 0x000fca00078ec0ff */
[----:B------:R-:W4:Y:S01]  /*30c0*/  I2F.F16 R102, R102 ;  /* 0x0000006600667306 */ /* 0x000f220000200c00 */
[----:B------:R-:W-:Y:S02]  /*30d0*/  LOP3.LUT R106, R106, 0xff, RZ, 0xc0, !PT ;  /* 0x000000ff6a6a7812 */ /* 0x000fe400078ec0ff */
[----:B------:R-:W-:Y:S02]  /*30e0*/  LOP3.LUT R107, R107, 0xff, RZ, 0xc0, !PT ;  /* 0x000000ff6b6b7812 */ /* 0x000fe400078ec0ff */
[----:B------:R-:W-:Y:S01]  /*30f0*/  IADD3 R78, -R34, R43, RZ ;  /* 0x0000002b224e7210 */ /* 0x000fe20007ffe1ff */
[--C-:B-1----:R-:W-:Y:S01]  /*3100*/  HADD2.F32 R68, -RZ, R3.reuse.H0_H0 ;  /* 0x20000003ff447230 */ /* 0x102fe20000004100 */
[----:B------:R-:W-:Y:S01]  /*3110*/  LOP3.LUT R4, R10, 0xff, RZ, 0xc0, !PT ;  /* 0x000000ff0a047812 */ /* 0x000fe200078ec0ff */
[----:B------:R-:W1:Y:S01]  /*3120*/  I2F.F16 R62, R62 ;  /* 0x0000003e003e7306 */ /* 0x000e620000200c00 */
[----:B------:R-:W1:Y:S01]  /*3130*/  LDS.64 R42, [UR4+0x118] ;  /* 0x00011804ff2a7984 */ /* 0x000e620008000a00 */
[----:B------:R-:W-:Y:S01]  /*3140*/  HADD2.F32 R73, -RZ, R3.H1_H1 ;  /* 0x30000003ff497230 */ /* 0x000fe20000004100 */
[----:B------:R-:W-:-:S02]  /*3150*/  IADD3 R106, -R33, R106, RZ ;  /* 0x0000006a216a7210 */ /* 0x000fc40007ffe1ff */
[----:B------:R-:W-:Y:S02]  /*3160*/  IADD3 R107, -R32, R107, RZ ;  /* 0x0000006b206b7210 */ /* 0x000fe40007ffe1ff */
[----:B------:R-:W-:Y:S02]  /*3170*/  LOP3.LUT R0, R8, 0xff, RZ, 0xc0, !PT ;  /* 0x000000ff08007812 */ /* 0x000fe400078ec0ff */
[--C-:B------:R-:W-:Y:S02]  /*3180*/  SHF.R.U32.HI R3, RZ, 0x8, R9.reuse ;  /* 0x00000008ff037819 */ /* 0x100fe40000011609 */
[----:B------:R-:W-:Y:S01]  /*3190*/  IADD3 R72, -R33, R4, RZ ;  /* 0x0000000421487210 */ /* 0x000fe20007ffe1ff */
[----:B------:R-:W1:Y:S01]  /*31a0*/  I2F.F16 R103, R106 ;  /* 0x0000006a00677306 */ /* 0x000e620000200c00 */
[----:B------:R-:W-:Y:S01]  /*31b0*/  SHF.R.U32.HI R4, RZ, 0x10, R9 ;  /* 0x00000010ff047819 */ /* 0x000fe20000011609 */
[--C-:B------:R-:W-:Y:S01]  /*31c0*/  HADD2.F32 R71, -RZ, R2.reuse.H0_H0 ;  /* 0x20000002ff477230 */ /* 0x100fe20000004100 */
[----:B------:R-:W-:Y:S01]  /*31d0*/  IADD3 R0, -R41, R0, RZ ;  /* 0x0000000029007210 */ /* 0x000fe20007ffe1ff */
[----:B------:R-:W-:Y:S01]  /*31e0*/  HADD2.F32 R74, -RZ, R2.H1_H1 ;  /* 0x30000002ff4a7230 */ /* 0x000fe20000004100 */
[----:B------:R-:W-:Y:S01]  /*31f0*/  LOP3.LUT R9, R3, 0xff, RZ, 0xc0, !PT ;  /* 0x000000ff03097812 */ /* 0x000fe200078ec0ff */
[----:B--2---:R-:W-:-:S02]  /*3200*/  HADD2.F32 R3, -RZ, R101.H0_H0 ;  /* 0x20000065ff037230 */ /* 0x004fc40000004100 */
[----:B------:R-:W2:Y:S01]  /*3210*/  I2F.F16 R67, R107 ;  /* 0x0000006b00437306 */ /* 0x000ea20000200c00 */
[----:B------:R-:W-:Y:S01]  /*3220*/  SHF.R.U32.HI R2, RZ, 0x10, R8 ;  /* 0x00000010ff027819 */ /* 0x000fe20000011608 */
[----:B------:R-:W-:Y:S01]  /*3230*/  IMAD.WIDE R20, R23, 0x4, R44 ;  /* 0x0000000417147825 */ /* 0x000fe200078e022c */
[----:B------:R-:W-:-:S03]  /*3240*/  LOP3.LUT R63, R4, 0xff, RZ, 0xc0, !PT ;  /* 0x000000ff043f7812 */ /* 0x000fc600078ec0ff */
[-C--:B0-----:R-:W-:Y:S01]  /*3250*/  FFMA.FTZ R44, R3, R71.reuse, RZ ;  /* 0x00000047032c7223 */ /* 0x081fe200000100ff */
[----:B------:R-:W-:Y:S01]  /*3260*/  LOP3.LUT R2, R2, 0xff, RZ, 0xc0, !PT ;  /* 0x000000ff02027812 */ /* 0x000fe200078ec0ff */
[----:B----4-:R-:W-:Y:S01]  /*3270*/  HADD2.F32 R4, -RZ, R99.H0_H0 ;  /* 0x20000063ff047230 */ /* 0x010fe20000004100 */
[----:B------:R0:W-:Y:S01]  /*3280*/  I2F.F16 R77, R0 ;  /* 0x00000000004d7306 */ /* 0x0001e20000200c00 */
[----:B------:R-:W-:Y:S01]  /*3290*/  HADD2.F32 R65, -RZ, R102.H0_H0 ;  /* 0x20000066ff417230 */ /* 0x000fe20000004100 */
[----:B------:R-:W-:Y:S01]  /*32a0*/  IADD3 R86, -R41, R2, RZ ;  /* 0x0000000229567210 */ /* 0x000fe20007ffe1ff */
[----:B-1----:R-:W-:Y:S02]  /*32b0*/  HADD2.F32 R64, -RZ, R62.H0_H0 ;  /* 0x2000003eff407230 */ /* 0x002fe40000004100 */
[----:B------:R-:W-:Y:S01]  /*32c0*/  FFMA.FTZ R45, R4, R71, RZ ;  /* 0x00000047042d7223 */ /* 0x000fe200000100ff */
[----:B0-----:R-:W-:Y:S02]  /*32d0*/  SHF.R.U32.HI R0, RZ, 0x8, R8 ;  /* 0x00000008ff007819 */ /* 0x001fe40000011608 */
[----:B------:R-:W0:Y:S01]  /*32e0*/  I2F.F16 R79, R79 ;  /* 0x0000004f004f7306 */ /* 0x000e220000200c00 */
[----:B------:R-:W-:Y:S01]  /*32f0*/  FFMA.FTZ R84, R65, R74, R44 ;  /* 0x0000004a41547223 */ /* 0x000fe2000001002c */
[----:B------:R-:W-:Y:S01]  /*3300*/  LOP3.LUT R0, R0, 0xff, RZ, 0xc0, !PT ;  /* 0x000000ff00007812 */ /* 0x000fe200078ec0ff */
[----:B------:R-:W-:-:S05]  /*3310*/  HADD2.F32 R2, -RZ, R98.H0_H0 ;  /* 0x20000062ff027230 */ /* 0x000fca0000004100 */
[----:B------:R-:W1:Y:S01]  /*3320*/  I2F.F16 R61, R61 ;  /* 0x0000003d003d7306 */ /* 0x000e620000200c00 */
[----:B------:R-:W-:Y:S02]  /*3330*/  SHF.R.U32.HI R44, RZ, 0x8, R11 ;  /* 0x00000008ff2c7819 */ /* 0x000fe4000001160b */
[----:B------:R-:W-:Y:S01]  /*3340*/  LEA.HI R80, R8, -R41, RZ, 0x8 ;  /* 0x8000002908507211 */ /* 0x000fe200078f40ff */
[----:B------:R-:W-:Y:S01]  /*3350*/  FFMA.FTZ R62, R64, R74, R45 ;  /* 0x0000004a403e7223 */ /* 0x000fe2000001002d */
[----:B------:R-:W-:Y:S02]  /*3360*/  SHF.R.U32.HI R70, RZ, 0x8, R10 ;  /* 0x00000008ff467819 */ /* 0x000fe4000001160a */
[----:B------:R-:W-:Y:S01]  /*3370*/  IADD3 R8, -R41, R0, RZ ;  /* 0x0000000029087210 */ /* 0x000fe20007ffe1ff */
[----:B------:R-:W4:Y:S01]  /*3380*/  I2F.F16 R96, R96 ;  /* 0x0000006000607306 */ /* 0x000f220000200c00 */
[----:B------:R-:W-:Y:S01]  /*3390*/  HADD2.F32 R0, -RZ, R100.H0_H0 ;  /* 0x20000064ff007230 */ /* 0x000fe20000004100 */
[----:B------:R-:W-:Y:S01]  /*33a0*/  IADD3 R83, -R34, R63, RZ ;  /* 0x0000003f22537210 */ /* 0x000fe20007ffe1ff */
[----:B------:R-:W-:Y:S01]  /*33b0*/  HADD2.F32 R66, -RZ, R103.H0_H0 ;  /* 0x20000067ff427230 */ /* 0x000fe20000004100 */
[----:B------:R-:W-:Y:S01]  /*33c0*/  LOP3.LUT R45, R44, 0xff, RZ, 0xc0, !PT ;  /* 0x000000ff2c2d7812 */ /* 0x000fe200078ec0ff */
[----:B--2---:R-:W-:-:S03]  /*33d0*/  HADD2.F32 R63, -RZ, R67.H0_H0 ;  /* 0x20000043ff3f7230 */ /* 0x004fc60000004100 */
[----:B------:R-:W2:Y:S01]  /*33e0*/  I2F.F16 R95, R95 ;  /* 0x0000005f005f7306 */ /* 0x000ea20000200c00 */
[----:B------:R-:W-:Y:S01]  /*33f0*/  IADD3 R9, -R34, R9, RZ ;  /* 0x0000000922097210 */ /* 0x000fe20007ffe1ff */
[-C--:B------:R-:W-:Y:S01]  /*3400*/  FFMA.FTZ R67, R2, R71.reuse, RZ ;  /* 0x0000004702437223 */ /* 0x080fe200000100ff */
[----:B------:R-:W-:Y:S01]  /*3410*/  LOP3.LUT R70, R70, 0xff, RZ, 0xc0, !PT ;  /* 0x000000ff46467812 */ /* 0x000fe200078ec0ff */
[----:B------:R-:W-:Y:S01]  /*3420*/  FFMA.FTZ R92, R0, R71, RZ ;  /* 0x00000047005c7223 */ /* 0x000fe200000100ff */
[----:B------:R-:W-:-:S03]  /*3430*/  IADD3 R45, -R32, R45, RZ ;  /* 0x0000002d202d7210 */ /* 0x000fc60007ffe1ff */
[----:B------:R-:W2:Y:S01]  /*3440*/  I2F.F16 R97, R97 ;  /* 0x0000006100617306 */ /* 0x000ea20000200c00 */
[-C--:B------:R-:W-:Y:S01]  /*3450*/  FFMA.FTZ R85, R66, R74.reuse, R67 ;  /* 0x0000004a42557223 */ /* 0x080fe20000010043 */
[----:B------:R-:W-:Y:S02]  /*3460*/  HADD2.F32 R67, -RZ, R69.H0_H0 ;  /* 0x20000045ff437230 */ /* 0x000fe40000004100 */
[----:B------:R-:W-:Y:S01]  /*3470*/  FFMA.FTZ R92, R63, R74, R92 ;  /* 0x0000004a3f5c7223 */ /* 0x000fe2000001005c */
[----:B0-----:R-:W-:-:S03]  /*3480*/  HADD2.F32 R71, -RZ, R79.H0_H0 ;  /* 0x2000004fff477230 */ /* 0x001fc60000004100 */
[----:B------:R-:W0:Y:S01]  /*3490*/  I2F.F16 R78, R78 ;  /* 0x0000004e004e7306 */ /* 0x000e220000200c00 */
[----:B-1----:R-:W-:-:S07]  /*34a0*/  HADD2.F32 R69, -RZ, R61.H0_H0 ;  /* 0x2000003dff457230 */ /* 0x002fce0000004100 */
[----:B------:R-:W1:Y:S01]  /*34b0*/  I2F.F16 R72, R72 ;  /* 0x0000004800487306 */ /* 0x000e620000200c00 */
[----:B------:R-:W-:-:S07]  /*34c0*/  SHF.R.U32.HI R10, RZ, 0x10, R10 ;  /* 0x00000010ff0a7819 */ /* 0x000fce000001160a */
[----:B------:R4:W-:Y:S01]  /*34d0*/  I2F.F16 R75, R9 ;  /* 0x00000009004b7306 */ /* 0x0009e20000200c00 */
[-C--:B------:R-:W-:Y:S01]  /*34e0*/  FFMA.FTZ R79, R67, R68.reuse, R62 ;  /* 0x00000044434f7223 */ /* 0x080fe2000001003e */
[----:B------:R-:W-:-:S06]  /*34f0*/  FFMA.FTZ R84, R71, R68, R84 ;  /* 0x0000004447547223 */ /* 0x000fcc0000010054 */
[----:B------:R-:W1:Y:S01]  /*3500*/  I2F.F16 R76, R76 ;  /* 0x0000004c004c7306 */ /* 0x000e620000200c00 */
[----:B----4-:R-:W-:Y:S01]  /*3510*/  IADD3 R9, -R33, R70, RZ ;  /* 0x0000004621097210 */ /* 0x010fe20007ffe1ff */
[----:B------:R-:W-:Y:S02]  /*3520*/  HADD2.F32 R70, -RZ, R60.H0_H0 ;  /* 0x2000003cff467230 */ /* 0x000fe40000004100 */
[----:B------:R-:W-:Y:S01]  /*3530*/  FFMA.FTZ R93, R69, R68, R92 ;  /* 0x00000044455d7223 */ /* 0x000fe2000001005c */
[----:B------:R-:W-:-:S03]  /*3540*/  HADD2.F32 R61, -RZ, R96.H0_H0 ;  /* 0x20000060ff3d7230 */ /* 0x000fc60000004100 */
[----:B------:R-:W4:Y:S01]  /*3550*/  I2F.F16 R8, R8 ;  /* 0x0000000800087306 */ /* 0x000f220000200c00 */
[----:B------:R-:W-:Y:S01]  /*3560*/  FFMA.FTZ R85, R70, R68, R85 ;  /* 0x0000004446557223 */ /* 0x000fe20000010055 */
[----:B------:R-:W-:Y:S01]  /*3570*/  SHF.R.U32.HI R11, RZ, 0x10, R11 ;  /* 0x00000010ff0b7819 */ /* 0x000fe2000001160b */
[----:B------:R-:W-:Y:S02]  /*3580*/  HADD2.F32 R68, -RZ, R94.H0_H0 ;  /* 0x2000005eff447230 */ /* 0x000fe40000004100 */
[----:B--2---:R-:W-:-:S03]  /*3590*/  HADD2.F32 R60, -RZ, R95.H0_H0 ;  /* 0x2000005fff3c7230 */ /* 0x004fc60000004100 */
[----:B------:R2:W2:Y:S01]  /*35a0*/  I2F.F16 R74, R9 ;  /* 0x00000009004a7306 */ /* 0x0004a20000200c00 */
[----:B------:R-:W-:-:S07]  /*35b0*/  LOP3.LUT R10, R10, 0xff, RZ, 0xc0, !PT ;  /* 0x000000ff0a0a7812 */ /* 0x000fce00078ec0ff */
[----:B------:R-:W2:Y:S01]  /*35c0*/  I2F.F16 R45, R45 ;  /* 0x0000002d002d7306 */ /* 0x000ea20000200c00 */
[----:B------:R-:W-:Y:S01]  /*35d0*/  LOP3.LUT R11, R11, 0xff, RZ, 0xc0, !PT ;  /* 0x000000ff0b0b7812 */ /* 0x000fe200078ec0ff */
[----:B------:R-:W-:Y:S02]  /*35e0*/  HADD2.F32 R62, -RZ, R97.H0_H0 ;  /* 0x20000061ff3e7230 */ /* 0x000fe40000004100 */
[-C--:B------:R-:W-:Y:S01]  /*35f0*/  FFMA.FTZ R87, R61, R73.reuse, R84 ;  /* 0x000000493d577223 */ /* 0x080fe20000010054 */
[-C--:B------:R-:W-:Y:S01]  /*3600*/  FFMA.FTZ R44, R68, R73.reuse, R79 ;  /* 0x00000049442c7223 */ /* 0x080fe2000001004f */
[----:B------:R-:W-:Y:S01]  /*3610*/  FFMA.FTZ R84, R60, R73, R85 ;  /* 0x000000493c547223 */ /* 0x000fe20000010055 */
[----:B------:R-:W-:Y:S01]  /*3620*/  HADD2.F32 R85, -RZ, R42.H0_H0 ;  /* 0x2000002aff557230 */ /* 0x000fe20000004100 */
[----:B------:R-:W-:Y:S01]  /*3630*/  IADD3 R10, -R33, R10, RZ ;  /* 0x0000000a210a7210 */ /* 0x000fe20007ffe1ff */
[----:B------:R-:W-:Y:S01]  /*3640*/  HADD2.F32 R79, -RZ, R77.H0_H0 ;  /* 0x2000004dff4f7230 */ /* 0x000fe20000004100 */
[----:B------:R-:W-:Y:S01]  /*3650*/  IADD3 R11, -R32, R11, RZ ;  /* 0x0000000b200b7210 */ /* 0x000fe20007ffe1ff */
[----:B0-----:R-:W-:-:S02]  /*3660*/  HADD2.F32 R78, -RZ, R78.H0_H0 ;  /* 0x2000004eff4e7230 */ /* 0x001fc40000004100 */
[----:B-1----:R-:W-:Y:S01]  /*3670*/  HADD2.F32 R77, -RZ, R72.H0_H0 ;  /* 0x20000048ff4d7230 */ /* 0x002fe20000004100 */
[----:B------:R-:W0:Y:S01]  /*3680*/  I2F.F16 R86, R86 ;  /* 0x0000005600567306 */ /* 0x000e220000200c00 */
[----:B------:R-:W-:Y:S02]  /*3690*/  HADD2.F32 R76, -RZ, R76.H0_H0 ;  /* 0x2000004cff4c7230 */ /* 0x000fe40000004100 */
[----:B------:R-:W-:Y:S01]  /*36a0*/  FFMA.FTZ R93, R62, R73, R93 ;  /* 0x000000493e5d7223 */ /* 0x000fe2000001005d */
[----:B----4-:R-:W-:Y:S02]  /*36b0*/  HADD2.F32 R72, -RZ, R8.H0_H0 ;  /* 0x20000008ff487230 */ /* 0x010fe40000004100 */
[-C--:B------:R-:W-:Y:S01]  /*36c0*/  FFMA.FTZ R8, R78, R85.reuse, R87 ;  /* 0x000000554e087223 */ /* 0x080fe20000010057 */
[--C-:B------:R-:W-:Y:S02]  /*36d0*/  HADD2.F32 R92, -RZ, R43.reuse.H0_H0 ;  /* 0x2000002bff5c7230 */ /* 0x100fe40000004100 */
[----:B------:R-:W-:Y:S01]  /*36e0*/  FFMA.FTZ R87, R77, R85, R84 ;  /* 0x000000554d577223 */ /* 0x000fe20000010054 */
[----:B--2---:R-:W-:-:S02]  /*36f0*/  HADD2.F32 R9, -RZ, R43.H1_H1 ;  /* 0x3000002bff097230 */ /* 0x004fc40000004100 */
[-C--:B------:R-:W-:Y:S01]  /*3700*/  FFMA.FTZ R43, R79, R85.reuse, R44 ;  /* 0x000000554f2b7223 */ /* 0x080fe2000001002c */
[----:B------:R-:W-:Y:S01]  /*3710*/  HADD2.F32 R42, -RZ, R42.H1_H1 ;  /* 0x3000002aff2a7230 */ /* 0x000fe20000004100 */
[----:B------:R-:W1:Y:S01]  /*3720*/  I2F.F16 R83, R83 ;  /* 0x0000005300537306 */ /* 0x000e620000200c00 */
[----:B------:R-:W-:Y:S02]  /*3730*/  HADD2.F32 R75, -RZ, R75.H0_H0 ;  /* 0x2000004bff4b7230 */ /* 0x000fe40000004100 */
[----:B------:R-:W-:Y:S01]  /*3740*/  FFMA.FTZ R84, R76, R85, R93 ;  /* 0x000000554c547223 */ /* 0x000fe2000001005d */
[----:B------:R-:W-:Y:S02]  /*3750*/  HADD2.F32 R74, -RZ, R74.H0_H0 ;  /* 0x2000004aff4a7230 */ /* 0x000fe40000004100 */
[----:B------:R-:W-:Y:S02]  /*3760*/  HADD2.F32 R73, -RZ, R45.H0_H0 ;  /* 0x2000002dff497230 */ /* 0x000fe40000004100 */
[----:B------:R-:W2:Y:S01]  /*3770*/  I2F.F16 R10, R10 ;  /* 0x0000000a000a7306 */ /* 0x000ea20000200c00 */
[-C--:B------:R-:W-:Y:S01]  /*3780*/  FFMA.FTZ R45, R72, R42.reuse, R43 ;  /* 0x0000002a482d7223 */ /* 0x080fe2000001002b */
[-C--:B------:R-:W-:Y:S01]  /*3790*/  FFMA.FTZ R8, R75, R42.reuse, R8 ;  /* 0x0000002a4b087223 */ /* 0x080fe20000010008 */
[-C--:B------:R-:W-:Y:S01]  /*37a0*/  FFMA.FTZ R44, R74, R42.reuse, R87 ;  /* 0x0000002a4a2c7223 */ /* 0x080fe20000010057 */
[----:B------:R-:W-:-:S02]  /*37b0*/  FFMA.FTZ R93, R73, R42, R84 ;  /* 0x0000002a495d7223 */ /* 0x000fc40000010054 */
[----:B------:R-:W4:Y:S02]  /*37c0*/  LDS.64 R42, [UR4+0x210] ;  /* 0x00021004ff2a7984 */ /* 0x000f240008000a00 */
[----:B------:R-:W2:Y:S08]  /*37d0*/  I2F.F16 R11, R11 ;  /* 0x0000000b000b7306 */ /* 0x000eb00000200c00 */
[----:B------:R-:W2:Y:S01]  /*37e0*/  I2F.F16 R80, R80 ;  /* 0x0000005000507306 */ /* 0x000ea20000200c00 */
[----:B0-----:R-:W-:-:S02]  /*37f0*/  HADD2.F32 R86, -RZ, R86.H0_H0 ;  /* 0x20000056ff567230 */ /* 0x001fc40000004100 */
[----:B-1----:R-:W-:Y:S02]  /*3800*/  HADD2.F32 R83, -RZ, R83.H0_H0 ;  /* 0x20000053ff537230 */ /* 0x002fe40000004100 */
[----:B--2---:R-:W-:Y:S02]  /*3810*/  HADD2.F32 R85, -RZ, R10.H0_H0 ;  /* 0x2000000aff557230 */ /* 0x004fe40000004100 */
[-C--:B------:R-:W-:Y:S01]  /*3820*/  FFMA.FTZ R45, R86, R92.reuse, R45 ;  /* 0x0000005c562d7223 */ /* 0x080fe2000001002d */
[----:B------:R-:W-:Y:S02]  /*3830*/  HADD2.F32 R84, -RZ, R11.H0_H0 ;  /* 0x2000000bff547230 */ /* 0x000fe40000004100 */
[-C--:B------:R-:W-:Y:S01]  /*3840*/  FFMA.FTZ R8, R83, R92.reuse, R8 ;  /* 0x0000005c53087223 */ /* 0x080fe20000010008 */
[-C--:B------:R-:W-:Y:S01]  /*3850*/  FFMA.FTZ R11, R85, R92.reuse, R44 ;  /* 0x0000005c550b7223 */ /* 0x080fe2000001002c */
[----:B------:R-:W-:Y:S02]  /*3860*/  HADD2.F32 R80, -RZ, R80.H0_H0 ;  /* 0x20000050ff507230 */ /* 0x000fe40000004100 */
[----:B------:R-:W-:-:S03]  /*3870*/  FFMA.FTZ R10, R84, R92, R93 ;  /* 0x0000005c540a7223 */ /* 0x000fc6000001005d */
[-C--:B------:R-:W-:Y:S02]  /*3880*/  FFMA.FTZ R92, R80, R9.reuse, R45 ;  /* 0x00000009505c7223 */ /* 0x080fe4000001002d */
[----:B------:R-:W0:Y:S01]  /*3890*/  LDS.64 R44, [UR4+0x218] ;  /* 0x00021804ff2c7984 */ /* 0x000e220008000a00 */
[----:B------:R-:W-:Y:S02]  /*38a0*/  HADD2.F32 R81, -RZ, R81.H0_H0 ;  /* 0x20000051ff517230 */ /* 0x000fe40000004100 */
[----:B------:R-:W-:Y:S02]  /*38b0*/  HADD2.F32 R82, -RZ, R82.H0_H0 ;  /* 0x20000052ff527230 */ /* 0x000fe40000004100 */
[----:B------:R-:W-:Y:S02]  /*38c0*/  HADD2.F32 R87, -RZ, R5.H0_H0 ;  /* 0x20000005ff577230 */ /* 0x000fe40000004100 */
[-C--:B------:R-:W-:Y:S01]  /*38d0*/  FFMA.FTZ R5, R81, R9.reuse, R8 ;  /* 0x0000000951057223 */ /* 0x080fe20000010008 */
[----:B------:R-:W-:-:S02]  /*38e0*/  FFMA.FTZ R94, R82, R9, R11 ;  /* 0x00000009525e7223 */ /* 0x000fc4000001000b */
[----:B------:R-:W-:Y:S01]  /*38f0*/  FFMA.FTZ R93, R87, R9, R10 ;  /* 0x00000009575d7223 */ /* 0x000fe2000001000a */
[----:B------:R-:W-:Y:S01]  /*3900*/  FMUL.FTZ R92, R35, R92 ;  /* 0x0000005c235c7220 */ /* 0x000fe20000410000 */
[----:B------:R-:W-:Y:S01]  /*3910*/  FMUL.FTZ R5, R40, R5 ;  /* 0x0000000528057220 */ /* 0x000fe20000410000 */
[C---:B------:R-:W-:Y:S01]  /*3920*/  FMUL.FTZ R90, R39.reuse, R90 ;  /* 0x0000005a275a7220 */ /* 0x040fe20000410000 */
[C---:B------:R-:W-:Y:S01]  /*3930*/  FMUL.FTZ R91, R38.reuse, R91 ;  /* 0x0000005b265b7220 */ /* 0x040fe20000410000 */
[----:B------:R-:W-:Y:S01]  /*3940*/  FMUL.FTZ R94, R39, R94 ;  /* 0x0000005e275e7220 */ /* 0x000fe20000410000 */
[----:B------:R-:W-:Y:S01]  /*3950*/  FMUL.FTZ R93, R38, R93 ;  /* 0x0000005d265d7220 */ /* 0x000fe20000410000 */
[----:B------:R-:W-:-:S04]  /*3960*/  IMAD.WIDE R18, R23, 0x4, R20 ;  /* 0x0000000417127825 */ /* 0x000fc800078e0214 */
[----:B------:R-:W-:Y:S01]  /*3970*/  FMUL.FTZ R88, R35, R88 ;  /* 0x0000005823587220 */ /* 0x000fe20000410000 */
[----:B------:R-:W-:Y:S01]  /*3980*/  FMUL.FTZ R89, R40, R89 ;  /* 0x0000005928597220 */ /* 0x000fe20000410000 */
[----:B------:R1:W2:Y:S01]  /*3990*/  LDG.E.128.CONSTANT R8, desc[UR10][R20.64] ;  /* 0x0000000a14087981 */ /* 0x0002a2000c1e9d00 */
[----:B------:R-:W-:Y:S02]  /*39a0*/  F2FP.F16.F32.PACK_AB R92, RZ, R92 ;  /* 0x0000005cff5c723e */ /* 0x000fe400000000ff */
[----:B------:R-:W-:Y:S02]  /*39b0*/  F2FP.F16.F32.PACK_AB R5, RZ, R5 ;  /* 0x00000005ff05723e */ /* 0x000fe400000000ff */
[----:B------:R-:W-:Y:S02]  /*39c0*/  F2FP.F16.F32.PACK_AB R90, RZ, R90 ;  /* 0x0000005aff5a723e */ /* 0x000fe400000000ff */
[----:B------:R-:W-:Y:S02]  /*39d0*/  F2FP.F16.F32.PACK_AB R91, RZ, R91 ;  /* 0x0000005bff5b723e */ /* 0x000fe400000000ff */
[----:B------:R-:W-:Y:S01]  /*39e0*/  F2FP.F16.F32.PACK_AB R94, RZ, R94 ;  /* 0x0000005eff5e723e */ /* 0x000fe200000000ff */
[----:B-1----:R-:W1:Y:S01]  /*39f0*/  LDS.64 R20, [UR4+0x310] ;  /* 0x00031004ff147984 */ /* 0x002e620008000a00 */
[----:B------:R-:W-:-:S02]  /*3a00*/  F2FP.F16.F32.PACK_AB R93, RZ, R93 ;  /* 0x0000005dff5d723e */ /* 0x000fc400000000ff */
[----:B------:R-:W-:Y:S01]  /*3a10*/  PRMT R92, R92, 0x5410, R5 ;  /* 0x000054105c5c7816 */ /* 0x000fe20000000005 */
[----:B----4-:R-:W-:Y:S01]  /*3a20*/  HADD2.F32 R5, -RZ, R42.H0_H0 ;  /* 0x2000002aff057230 */ /* 0x010fe20000004100 */
[----:B------:R-:W-:Y:S02]  /*3a30*/  F2FP.F16.F32.PACK_AB R88, RZ, R88 ;  /* 0x00000058ff58723e */ /* 0x000fe400000000ff */
[----:B------:R-:W-:Y:S02]  /*3a40*/  F2FP.F16.F32.PACK_AB R89, RZ, R89 ;  /* 0x00000059ff59723e */ /* 0x000fe400000000ff */
[----:B------:R-:W-:Y:S02]  /*3a50*/  PRMT R90, R90, 0x5410, R91 ;  /* 0x000054105a5a7816 */ /* 0x000fe4000000005b */
[----:B------:R-:W-:Y:S01]  /*3a60*/  PRMT R94, R94, 0x5410, R93 ;  /* 0x000054105e5e7816 */ /* 0x000fe2000000005d */
[----:B------:R-:W-:Y:S01]  /*3a70*/  HFMA2.MMA R58, R92, 1, 1, R58 ;  /* 0x3c003c005c3a7835 */ /* 0x000fe2000000003a */
[----:B------:R-:W-:Y:S01]  /*3a80*/  PRMT R88, R88, 0x5410, R89 ;  /* 0x0000541058587816 */ /* 0x000fe20000000059 */
[----:B------:R-:W-:-:S02]  /*3a90*/  HADD2 R56, R90, R56 ;  /* 0x000000385a387230 */ /* 0x000fc40000000000 */
[----:B------:R-:W-:Y:S02]  /*3aa0*/  HADD2.F32 R42, -RZ, R42.H1_H1 ;  /* 0x3000002aff2a7230 */ /* 0x000fe40000004100 */
[-C--:B------:R-:W-:Y:S01]  /*3ab0*/  FFMA.FTZ R92, R3, R5.reuse, RZ ;  /* 0x00000005035c7223 */ /* 0x080fe200000100ff */
[--C-:B------:R-:W-:Y:S01]  /*3ac0*/  HADD2.F32 R90, -RZ, R43.reuse.H0_H0 ;  /* 0x2000002bff5a7230 */ /* 0x100fe20000004100 */
[----:B------:R-:W-:Y:S01]  /*3ad0*/  HFMA2.MMA R57, R94, 1, 1, R57 ;  /* 0x3c003c005e397835 */ /* 0x000fe20000000039 */
[----:B------:R-:W-:Y:S02]  /*3ae0*/  HADD2.F32 R89, -RZ, R43.H1_H1 ;  /* 0x3000002bff597230 */ /* 0x000fe40000004100 */
[-C--:B------:R-:W-:Y:S01]  /*3af0*/  FFMA.FTZ R43, R4, R5.reuse, RZ ;  /* 0x00000005042b7223 */ /* 0x080fe200000100ff */
[-C--:B------:R-:W-:Y:S01]  /*3b00*/  FFMA.FTZ R91, R2, R5.reuse, RZ ;  /* 0x00000005025b7223 */ /* 0x080fe200000100ff */
[----:B------:R-:W-:Y:S01]  /*3b10*/  FFMA.FTZ R94, R0, R5, RZ ;  /* 0x00000005005e7223 */ /* 0x000fe200000100ff */
[----:B------:R-:W-:Y:S01]  /*3b20*/  HFMA2.MMA R59, R88, 1, 1, R59 ;  /* 0x3c003c00583b7835 */ /* 0x000fe2000000003b */
        /* <DEDUP_REMOVED lines=8> */
[----:B------:R-:W4:Y:S01]  /*3bb0*/  LDS.64 R42, [UR4+0x318] ;  /* 0x00031804ff2a7984 */ /* 0x000f220008000a00 */
[----:B0-----:R-:W-:-:S02]  /*3bc0*/  HADD2.F32 R91, -RZ, R44.H0_H0 ;  /* 0x2000002cff5b7230 */ /* 0x001fc40000004100 */
[-C--:B------:R-:W-:Y:S01]  /*3bd0*/  FFMA.FTZ R93, R61, R89.reuse, R92 ;  /* 0x000000593d5d7223 */ /* 0x080fe2000001005c */
[-C--:B------:R-:W-:Y:S01]  /*3be0*/  FFMA.FTZ R88, R68, R89.reuse, R5 ;  /* 0x0000005944587223 */ /* 0x080fe20000010005 */
[-C--:B------:R-:W-:Y:S01]  /*3bf0*/  FFMA.FTZ R92, R60, R89.reuse, R95 ;  /* 0x000000593c5c7223 */ /* 0x080fe2000001005f */
[----:B------:R-:W-:Y:S01]  /*3c00*/  FFMA.FTZ R97, R62, R89, R97 ;  /* 0x000000593e617223 */ /* 0x000fe20000010061 */
[----:B------:R-:W-:Y:S02]  /*3c10*/  HADD2.F32 R44, -RZ, R44.H1_H1 ;  /* 0x3000002cff2c7230 */ /* 0x000fe40000004100 */
        /* <DEDUP_REMOVED lines=11> */
[-C--:B------:R-:W-:Y:S01]  /*3cd0*/  FFMA.FTZ R91, R85, R90.reuse, R92 ;  /* 0x0000005a555b7223 */ /* 0x080fe2000001005c */
[-C--:B------:R-:W-:Y:S01]  /*3ce0*/  FFMA.FTZ R88, R83, R90.reuse, R88 ;  /* 0x0000005a53587223 */ /* 0x080fe20000010058 */
[----:B------:R-:W-:-:S02]  /*3cf0*/  FFMA.FTZ R90, R84, R90, R45 ;  /* 0x0000005a545a7223 */ /* 0x000fc4000001002d */
[----:B------:R-:W0:Y:S01]  /*3d00*/  LDS.64 R44, [UR4+0x10] ;  /* 0x00001004ff2c7984 */ /* 0x000e220008000a00 */
[--C-:B-1----:R-:W-:Y:S02]  /*3d10*/  HADD2.F32 R95, -RZ, R20.reuse.H0_H0 ;  /* 0x20000014ff5f7230 */ /* 0x102fe40000004100 */
[-C--:B------:R-:W-:Y:S01]  /*3d20*/  FFMA.FTZ R93, R81, R89.reuse, R88 ;  /* 0x00000059515d7223 */ /* 0x080fe20000010058 */
[----:B------:R-:W-:Y:S01]  /*3d30*/  FFMA.FTZ R88, R82, R89, R91 ;  /* 0x0000005952587223 */ /* 0x000fe2000001005b */
[----:B------:R-:W-:Y:S02]  /*3d40*/  HADD2.F32 R20, -RZ, R20.H1_H1 ;  /* 0x30000014ff147230 */ /* 0x000fe40000004100 */
[--C-:B------:R-:W-:Y:S02]  /*3d50*/  HADD2.F32 R94, -RZ, R21.reuse.H0_H0 ;  /* 0x20000015ff5e7230 */ /* 0x100fe40000004100 */
[----:B------:R-:W-:Y:S02]  /*3d60*/  HADD2.F32 R91, -RZ, R21.H1_H1 ;  /* 0x30000015ff5b7230 */ /* 0x000fe40000004100 */
[----:B------:R-:W-:Y:S01]  /*3d70*/  FFMA.FTZ R21, R2, R95, RZ ;  /* 0x0000005f02157223 */ /* 0x000fe200000100ff */
[----:B------:R-:W-:Y:S01]  /*3d80*/  FFMA.FTZ R92, R80, R89, R5 ;  /* 0x00000059505c7223 */ /* 0x000fe20000010005 */
[-C--:B------:R-:W-:Y:S01]  /*3d90*/  FFMA.FTZ R5, R4, R95.reuse, RZ ;  /* 0x0000005f04057223 */ /* 0x080fe200000100ff */
[-C--:B------:R-:W-:Y:S01]  /*3da0*/  FFMA.FTZ R96, R3, R95.reuse, RZ ;  /* 0x0000005f03607223 */ /* 0x080fe200000100ff */
[-C--:B------:R-:W-:Y:S01]  /*3db0*/  FFMA.FTZ R21, R66, R20.reuse, R21 ;  /* 0x0000001442157223 */ /* 0x080fe20000010015 */
[----:B------:R-:W-:Y:S01]  /*3dc0*/  FFMA.FTZ R98, R0, R95, RZ ;  /* 0x0000005f00627223 */ /* 0x000fe200000100ff */
[----:B------:R-:W-:Y:S01]  /*3dd0*/  FFMA.FTZ R89, R87, R89, R90 ;  /* 0x0000005957597223 */ /* 0x000fe2000001005a */
[-C--:B------:R-:W-:Y:S01]  /*3de0*/  FFMA.FTZ R90, R64, R20.reuse, R5 ;  /* 0x00000014405a7223 */ /* 0x080fe20000010005 */
[-C--:B------:R-:W-:Y:S01]  /*3df0*/  FFMA.FTZ R96, R65, R20.reuse, R96 ;  /* 0x0000001441607223 */ /* 0x080fe20000010060 */
[----:B------:R-:W-:Y:S01]  /*3e00*/  FFMA.FTZ R98, R63, R20, R98 ;  /* 0x000000143f627223 */ /* 0x000fe20000010062 */
[----:B------:R-:W-:-:S02]  /*3e10*/  FFMA.FTZ R99, R70, R94, R21 ;  /* 0x0000005e46637223 */ /* 0x000fc40000010015 */
[----:B------:R-:W1:Y:S01]  /*3e20*/  LDS.64 R20, [UR4+0x18] ;  /* 0x00001804ff147984 */ /* 0x000e620008000a00 */
[-C--:B------:R-:W-:Y:S01]  /*3e30*/  FFMA.FTZ R5, R67, R94.reuse, R90 ;  /* 0x0000005e43057223 */ /* 0x080fe2000001005a */
[-C--:B------:R-:W-:Y:S01]  /*3e40*/  FFMA.FTZ R96, R71, R94.reuse, R96 ;  /* 0x0000005e47607223 */ /* 0x080fe20000010060 */
[--C-:B----4-:R-:W-:Y:S02]  /*3e50*/  HADD2.F32 R95, -RZ, R42.reuse.H0_H0 ;  /* 0x2000002aff5f7230 */ /* 0x110fe40000004100 */
        /* <DEDUP_REMOVED lines=8> */
[----:B------:R-:W-:Y:S01]  /*3ee0*/  FFMA.FTZ R91, R77, R95, R96 ;  /* 0x0000005f4d5b7223 */ /* 0x000fe20000010060 */
[----:B------:R-:W-:-:S02]  /*3ef0*/  HADD2.F32 R94, -RZ, R43.H0_H0 ;  /* 0x2000002bff5e7230 */ /* 0x000fc40000004100 */
        /* <DEDUP_REMOVED lines=9> */
[----:B0-----:R-:W-:-:S02]  /*3f90*/  HADD2.F32 R5, -RZ, R44.H0_H0 ;  /* 0x2000002cff057230 */ /* 0x001fc40000004100 */
[-C--:B------:R-:W-:Y:S01]  /*3fa0*/  FFMA.FTZ R90, R80, R43.reuse, R91 ;  /* 0x0000002b505a7223 */ /* 0x080fe2000001005b */
[-C--:B------:R-:W-:Y:S01]  /*3fb0*/  FFMA.FTZ R91, R81, R43.reuse, R42 ;  /* 0x0000002b515b7223 */ /* 0x080fe2000001002a */
[----:B------:R-:W-:Y:S01]  /*3fc0*/  FFMA.FTZ R42, R82, R43, R95 ;  /* 0x0000002b522a7223 */ /* 0x000fe2000001005f */
        /* <DEDUP_REMOVED lines=17> */
[----:B-1----:R-:W-:-:S02]  /*40e0*/  HADD2.F32 R45, -RZ, R20.H0_H0 ;  /* 0x20000014ff2d7230 */ /* 0x002fc40000004100 */
[C---:B------:R-:W-:Y:S01]  /*40f0*/  FFMA.FTZ R96, R95.reuse, R61, R94 ;  /* 0x0000003d5f607223 */ /* 0x040fe2000001005e */
[C---:B------:R-:W-:Y:S01]  /*4100*/  FFMA.FTZ R98, R95.reuse, R60, R99 ;  /* 0x0000003c5f627223 */ /* 0x040fe20000010063 */
[----:B------:R-:W-:Y:S01]  /*4110*/  FFMA.FTZ R44, R68, R95, R5 ;  /* 0x0000005f442c7223 */ /* 0x000fe20000010005 */
[----:B------:R-:W-:Y:S01]  /*4120*/  FFMA.FTZ R99, R95, R62, R97 ;  /* 0x0000003e5f637223 */ /* 0x000fe20000010061 */
[----:B------:R-:W-:Y:S02]  /*4130*/  HADD2.F32 R20, -RZ, R20.H1_H1 ;  /* 0x30000014ff147230 */ /* 0x000fe40000004100 */
[C---:B------:R-:W-:Y:S01]  /*4140*/  FFMA.FTZ R97, R45.reuse, R77, R98 ;  /* 0x0000004d2d617223 */ /* 0x040fe20000010062 */
[--C-:B------:R-:W-:Y:S02]  /*4150*/  HADD2.F32 R94, -RZ, R21.reuse.H0_H0 ;  /* 0x20000015ff5e7230 */ /* 0x100fe40000004100 */
[----:B------:R-:W-:Y:S02]  /*4160*/  HADD2.F32 R95, -RZ, R21.H1_H1 ;  /* 0x30000015ff5f7230 */ /* 0x000fe40000004100 */
[----:B------:R-:W-:Y:S01]  /*4170*/  FFMA.FTZ R21, R45, R78, R96 ;  /* 0x0000004e2d157223 */ /* 0x000fe20000010060 */
[----:B------:R-:W-:Y:S01]  /*4180*/  FFMA.FTZ R5, R79, R45, R44 ;  /* 0x0000002d4f057223 */ /* 0x000fe2000001002c */
[----:B------:R-:W-:Y:S01]  /*4190*/  FFMA.FTZ R96, R45, R76, R99 ;  /* 0x0000004c2d607223 */ /* 0x000fe20000010063 */
[C---:B------:R-:W-:Y:S01]  /*41a0*/  FFMA.FTZ R44, R20.reuse, R74, R97 ;  /* 0x0000004a142c7223 */ /* 0x040fe20000010061 */
[----:B------:R-:W-:Y:S01]  /*41b0*/  FFMA.FTZ R21, R20, R75, R21 ;  /* 0x0000004b14157223 */ /* 0x000fe20000010015 */
[----:B------:R-:W-:Y:S01]  /*41c0*/  FFMA.FTZ R5, R72, R20, R5 ;  /* 0x0000001448057223 */ /* 0x000fe20000010005 */
[----:B------:R-:W-:Y:S01]  /*41d0*/  FFMA.FTZ R97, R20, R73, R96 ;  /* 0x0000004914617223 */ /* 0x000fe20000010060 */
[----:B------:R-:W-:Y:S01]  /*41e0*/  FMUL.FTZ R20, R35, R92 ;  /* 0x0000005c23147220 */ /* 0x000fe20000410000 */
[----:B------:R-:W-:Y:S01]  /*41f0*/  FMUL.FTZ R96, R40, R93 ;  /* 0x0000005d28607220 */ /* 0x000fe20000410000 */
[----:B------:R-:W-:-:S03]  /*4200*/  FFMA.FTZ R92, R94, R83, R21 ;  /* 0x000000535e5c7223 */ /* 0x000fc60000010015 */
[----:B------:R-:W-:Y:S02]  /*4210*/  F2FP.F16.F32.PACK_AB R93, RZ, R20 ;  /* 0x00000014ff5d723e */ /* 0x000fe400000000ff */
[----:B------:R-:W0:Y:S01]  /*4220*/  LDS.64 R20, [UR4+0x410] ;  /* 0x00041004ff147984 */ /* 0x000e220008000a00 */
[----:B------:R-:W-:Y:S01]  /*4230*/  FFMA.FTZ R5, R86, R94, R5 ;  /* 0x0000005e56057223 */ /* 0x000fe20000010005 */
[----:B------:R-:W-:Y:S01]  /*4240*/  FFMA.FTZ R45, R94, R85, R44 ;  /* 0x000000555e2d7223 */ /* 0x000fe2000001002c */
[C---:B------:R-:W-:Y:S01]  /*4250*/  FMUL.FTZ R42, R39.reuse, R42 ;  /* 0x0000002a272a7220 */ /* 0x040fe20000410000 */
[----:B------:R-:W-:Y:S01]  /*4260*/  FMUL.FTZ R43, R38, R43 ;  /* 0x0000002b262b7220 */ /* 0x000fe20000410000 */
[----:B------:R-:W-:Y:S01]  /*4270*/  FFMA.FTZ R94, R94, R84, R97 ;  /* 0x000000545e5e7223 */ /* 0x000fe20000010061 */
[----:B------:R-:W-:Y:S01]  /*4280*/  FFMA.FTZ R44, R80, R95, R5 ;  /* 0x0000005f502c7223 */ /* 0x000fe20000010005 */
[----:B------:R-:W-:Y:S01]  /*4290*/  FMUL.FTZ R97, R39, R88 ;  /* 0x0000005827617220 */ /* 0x000fe20000410000 */
[C---:B------:R-:W-:Y:S01]  /*42a0*/  FFMA.FTZ R5, R95.reuse, R81, R92 ;  /* 0x000000515f057223 */ /* 0x040fe2000001005c */
[----:B------:R-:W-:Y:S01]  /*42b0*/  FFMA.FTZ R88, R95, R82, R45 ;  /* 0x000000525f587223 */ /* 0x000fe2000001002d */
[----:B------:R-:W-:-:S02]  /*42c0*/  F2FP.F16.F32.PACK_AB R45, RZ, R42 ;  /* 0x0000002aff2d723e */ /* 0x000fc400000000ff */
[----:B------:R-:W-:Y:S02]  /*42d0*/  F2FP.F16.F32.PACK_AB R92, RZ, R43 ;  /* 0x0000002bff5c723e */ /* 0x000fe400000000ff */
[----:B------:R-:W1:Y:S01]  /*42e0*/  LDS.64 R42, [UR4+0x418] ;  /* 0x00041804ff2a7984 */ /* 0x000e620008000a00 */
[C---:B------:R-:W-:Y:S01]  /*42f0*/  FMUL.FTZ R90, R35.reuse, R90 ;  /* 0x0000005a235a7220 */ /* 0x040fe20000410000 */
[C---:B------:R-:W-:Y:S01]  /*4300*/  FMUL.FTZ R91, R40.reuse, R91 ;  /* 0x0000005b285b7220 */ /* 0x040fe20000410000 */
[----:B------:R-:W-:Y:S01]  /*4310*/  FMUL.FTZ R44, R35, R44 ;  /* 0x0000002c232c7220 */ /* 0x000fe20000410000 */
[----:B------:R-:W-:Y:S01]  /*4320*/  FMUL.FTZ R5, R40, R5 ;  /* 0x0000000528057220 */ /* 0x000fe20000410000 */
[----:B------:R-:W-:Y:S01]  /*4330*/  FMUL.FTZ R89, R38, R89 ;  /* 0x0000005926597220 */ /* 0x000fe20000410000 */
[----:B------:R-:W-:Y:S01]  /*4340*/  F2FP.F16.F32.PACK_AB R90, RZ, R90 ;  /* 0x0000005aff5a723e */ /* 0x000fe200000000ff */
[----:B------:R-:W-:Y:S01]  /*4350*/  FFMA.FTZ R95, R95, R87, R94 ;  /* 0x000000575f5f7223 */ /* 0x000fe2000001005e */
[----:B------:R-:W-:-:S02]  /*4360*/  F2FP.F16.F32.PACK_AB R91, RZ, R91 ;  /* 0x0000005bff5b723e */ /* 0x000fc400000000ff */
[----:B------:R-:W-:Y:S02]  /*4370*/  F2FP.F16.F32.PACK_AB R44, RZ, R44 ;  /* 0x0000002cff2c723e */ /* 0x000fe400000000ff */
[----:B------:R-:W-:Y:S01]  /*4380*/  F2FP.F16.F32.PACK_AB R5, RZ, R5 ;  /* 0x00000005ff05723e */ /* 0x000fe200000000ff */
[----:B------:R-:W-:Y:S01]  /*4390*/  FMUL.FTZ R88, R39, R88 ;  /* 0x0000005827587220 */ /* 0x000fe20000410000 */
[----:B------:R-:W-:Y:S01]  /*43a0*/  PRMT R90, R90, 0x5410, R91 ;  /* 0x000054105a5a7816 */ /* 0x000fe2000000005b */
[----:B------:R-:W-:Y:S01]  /*43b0*/  FMUL.FTZ R95, R38, R95 ;  /* 0x0000005f265f7220 */ /* 0x000fe20000410000 */
[----:B------:R-:W-:Y:S02]  /*43c0*/  PRMT R44, R44, 0x5410, R5 ;  /* 0x000054102c2c7816 */ /* 0x000fe40000000005 */
[----:B------:R-:W-:Y:S02]  /*43d0*/  F2FP.F16.F32.PACK_AB R97, RZ, R97 ;  /* 0x00000061ff61723e */ /* 0x000fe400000000ff */
[----:B------:R-:W-:Y:S01]  /*43e0*/  F2FP.F16.F32.PACK_AB R89, RZ, R89 ;  /* 0x00000059ff59723e */ /* 0x000fe200000000ff */
[----:B------:R-:W-:Y:S01]  /*43f0*/  HFMA2.MMA R54, R90, 1, 1, R54 ;  /* 0x3c003c005a367835 */ /* 0x000fe20000000036 */
[----:B------:R-:W-:Y:S01]  /*4400*/  F2FP.F16.F32.PACK_AB R88, RZ, R88 ;  /* 0x00000058ff58723e */ /* 0x000fe200000000ff */
[----:B------:R-:W-:Y:S01]  /*4410*/  HFMA2.MMA R53, R44, 1, 1, R53 ;  /* 0x3c003c002c357835 */ /* 0x000fe20000000035 */
[----:B------:R-:W-:-:S02]  /*4420*/  F2FP.F16.F32.PACK_AB R95, RZ, R95 ;  /* 0x0000005fff5f723e */ /* 0x000fc400000000ff */
[----:B------:R-:W-:Y:S01]  /*4430*/  PRMT R97, R97, 0x5410, R89 ;  /* 0x0000541061617816 */ /* 0x000fe20000000059 */
[--C-:B0-----:R-:W-:Y:S01]  /*4440*/  HADD2.F32 R5, -RZ, R20.reuse.H0_H0 ;  /* 0x20000014ff057230 */ /* 0x101fe20000004100 */
[----:B------:R-:W-:Y:S01]  /*4450*/  PRMT R45, R45, 0x5410, R92 ;  /* 0x000054102d2d7816 */ /* 0x000fe2000000005c */
[----:B------:R-:W-:Y:S02]  /*4460*/  HADD2.F32 R44, -RZ, R20.H1_H1 ;  /* 0x30000014ff2c7230 */ /* 0x000fe40000004100 */
[--C-:B------:R-:W-:Y:S02]  /*4470*/  HADD2.F32 R90, -RZ, R21.reuse.H0_H0 ;  /* 0x20000015ff5a7230 */ /* 0x100fe40000004100 */
[----:B------:R-:W-:Y:S02]  /*4480*/  HADD2.F32 R89, -RZ, R21.H1_H1 ;  /* 0x30000015ff597230 */ /* 0x000fe40000004100 */
[----:B------:R-:W0:Y:S01]  /*4490*/  LDS.64 R20, [UR4+0x510] ;  /* 0x00051004ff147984 */ /* 0x000e220008000a00 */
[----:B------:R-:W-:Y:S01]  /*44a0*/  PRMT R88, R88, 0x5410, R95 ;  /* 0x0000541058587816 */ /* 0x000fe2000000005f */
[----:B------:R-:W-:-:S02]  /*44b0*/  HADD2 R51, R45, R51 ;  /* 0x000000332d337230 */ /* 0x000fc40000000000 */
[-C--:B------:R-:W-:Y:S01]  /*44c0*/  FFMA.FTZ R45, R4, R5.reuse, RZ ;  /* 0x00000005042d7223 */ /* 0x080fe200000100ff */
[-C--:B------:R-:W-:Y:S01]  /*44d0*/  FFMA.FTZ R91, R2, R5.reuse, RZ ;  /* 0x00000005025b7223 */ /* 0x080fe200000100ff */
[-C--:B------:R-:W-:Y:S01]  /*44e0*/  FFMA.FTZ R94, R0, R5.reuse, RZ ;  /* 0x00000005005e7223 */ /* 0x080fe200000100ff */
[----:B------:R-:W-:Y:S02]  /*44f0*/  HADD2 R52, R88, R52 ;  /* 0x0000003458347230 */ /* 0x000fe40000000000 */
[----:B------:R-:W-:Y:S01]  /*4500*/  FFMA.FTZ R92, R3, R5, RZ ;  /* 0x00000005035c7223 */ /* 0x000fe200000100ff */
[-C--:B------:R-:W-:Y:S01]  /*4510*/  FFMA.FTZ R88, R64, R44.reuse, R45 ;  /* 0x0000002c40587223 */ /* 0x080fe2000001002d */
[-C--:B------:R-:W-:Y:S01]  /*4520*/  FFMA.FTZ R91, R66, R44.reuse, R91 ;  /* 0x0000002c425b7223 */ /* 0x080fe2000001005b */
[-C--:B------:R-:W-:Y:S01]  /*4530*/  FFMA.FTZ R94, R63, R44.reuse, R94 ;  /* 0x0000002c3f5e7223 */ /* 0x080fe2000001005e */
[----:B------:R-:W-:Y:S01]  /*4540*/  FFMA.FTZ R92, R65, R44, R92 ;  /* 0x0000002c415c7223 */ /* 0x000fe2000001005c */
[-C--:B------:R-:W-:Y:S01]  /*4550*/  FFMA.FTZ R5, R67, R90.reuse, R88 ;  /* 0x0000005a43057223 */ /* 0x080fe20000010058 */
[-C--:B------:R-:W-:Y:S01]  /*4560*/  FFMA.FTZ R91, R70, R90.reuse, R91 ;  /* 0x0000005a465b7223 */ /* 0x080fe2000001005b */
[----:B------:R-:W-:Y:S01]  /*4570*/  FFMA.FTZ R45, R69, R90, R94 ;  /* 0x0000005a452d7223 */ /* 0x000fe2000001005e */
[----:B------:R-:W-:Y:S01]  /*4580*/  F2FP.F16.F32.PACK_AB R96, RZ, R96 ;  /* 0x00000060ff60723e */ /* 0x000fe200000000ff */
[----:B------:R-:W-:Y:S01]  /*4590*/  FFMA.FTZ R92, R71, R90, R92 ;  /* 0x0000005a475c7223 */ /* 0x000fe2000001005c */
[-C--:B------:R-:W-:Y:S01]  /*45a0*/  FFMA.FTZ R44, R68, R89.reuse, R5 ;  /* 0x00000059442c7223 */ /* 0x080fe20000010005 */
[-C--:B------:R-:W-:Y:S01]  /*45b0*/  FFMA.FTZ R90, R60, R89.reuse, R91 ;  /* 0x000000593c5a7223 */ /* 0x080fe2000001005b */
[----:B------:R-:W-:Y:S01]  /*45c0*/  FFMA.FTZ R95, R62, R89, R45 ;  /* 0x000000593e5f7223 */ /* 0x000fe2000001002d */
[----:B-1----:R-:W-:-:S02]  /*45d0*/  HADD2.F32 R5, -RZ, R42.H0_H0 ;  /* 0x2000002aff057230 */ /* 0x002fc40000004100 */
[----:B------:R-:W-:Y:S02]  /*45e0*/  HADD2.F32 R45, -RZ, R42.H1_H1 ;  /* 0x3000002aff2d7230 */ /* 0x000fe40000004100 */
[--C-:B------:R-:W-:Y:S02]  /*45f0*/  HADD2.F32 R88, -RZ, R43.reuse.H0_H0 ;  /* 0x2000002bff587230 */ /* 0x100fe40000004100 */
[----:B------:R-:W-:Y:S01]  /*4600*/  HADD2.F32 R91, -RZ, R43.H1_H1 ;  /* 0x3000002bff5b7230 */ /* 0x000fe20000004100 */
[----:B------:R-:W-:Y:S01]  /*4610*/  PRMT R93, R93, 0x5410, R96 ;  /* 0x000054105d5d7816 */ /* 0x000fe20000000060 */
[----:B------:R-:W1:Y:S05]  /*4620*/  LDS.64 R42, [UR4+0x518] ;  /* 0x00051804ff2a7984 */ /* 0x000e6a0008000a00 */
[----:B------:R-:W-:Y:S01]  /*4630*/  HFMA2.MMA R55, R93, 1, 1, R55 ;  /* 0x3c003c005d377835 */ /* 0x000fe20000000037 */
[----:B------:R-:W-:Y:S01]  /*4640*/  FFMA.FTZ R93, R61, R89, R92 ;  /* 0x000000593d5d7223 */ /* 0x000fe2000001005c */
[----:B------:R-:W-:Y:S01]  /*4650*/  FFMA.FTZ R89, R79, R5, R44 ;  /* 0x000000054f597223 */ /* 0x000fe2000001002c */
[----:B---3--:R-:W-:-:S03]  /*4660*/  LEA.HI R96, R12, -R41, RZ, 0x8 ;  /* 0x800000290c607211 */ /* 0x008fc600078f40ff */
[----:B------:R-:W-:Y:S01]  /*4670*/  FFMA.FTZ R89, R72, R45, R89 ;  /* 0x0000002d48597223 */ /* 0x000fe20000010059 */
[-C--:B------:R-:W-:Y:S01]  /*4680*/  FFMA.FTZ R44, R78, R5.reuse, R93 ;  /* 0x000000054e2c7223 */ /* 0x080fe2000001005d */
[-C--:B------:R-:W-:Y:S01]  /*4690*/  FFMA.FTZ R93, R77, R5.reuse, R90 ;  /* 0x000000054d5d7223 */ /* 0x080fe2000001005a */
[----:B------:R-:W-:Y:S01]  /*46a0*/  FFMA.FTZ R94, R76, R5, R95 ;  /* 0x000000054c5e7223 */ /* 0x000fe2000001005f */
[-C--:B------:R-:W-:Y:S01]  /*46b0*/  FFMA.FTZ R89, R86, R88.reuse, R89 ;  /* 0x0000005856597223 */ /* 0x080fe20000010059 */
[----:B------:R3:W-:Y:S01]  /*46c0*/  I2F.F16 R90, R96 ;  /* 0x00000060005a7306 */ /* 0x0007e20000200c00 */
[-C--:B------:R-:W-:Y:S01]  /*46d0*/  FFMA.FTZ R44, R75, R45.reuse, R44 ;  /* 0x0000002d4b2c7223 */ /* 0x080fe2000001002c */
[-C--:B------:R-:W-:Y:S01]  /*46e0*/  FFMA.FTZ R92, R74, R45.reuse, R93 ;  /* 0x0000002d4a5c7223 */ /* 0x080fe2000001005d */
[----:B------:R-:W-:Y:S02]  /*46f0*/  FFMA.FTZ R45, R73, R45, R94 ;  /* 0x0000002d492d7223 */ /* 0x000fe4000001005e */
[----:B------:R-:W-:Y:S01]  /*4700*/  FFMA.FTZ R44, R83, R88, R44 ;  /* 0x00000058532c7223 */ /* 0x000fe2000001002c */
[----:B---3--:R-:W-:Y:S01]  /*4710*/  FFMA.FTZ R96, R80, R91, R89 ;  /* 0x0000005b50607223 */ /* 0x008fe20000010059 */
[----:B0-----:R-:W-:-:S02]  /*4720*/  HADD2.F32 R89, -RZ, R20.H0_H0 ;  /* 0x20000014ff597230 */ /* 0x001fc40000004100 */
[----:B------:R-:W-:Y:S01]  /*4730*/  FFMA.FTZ R5, R85, R88, R92 ;  /* 0x0000005855057223 */ /* 0x000fe2000001005c */
[----:B------:R-:W-:Y:S01]  /*4740*/  LEA.HI R95, R13, -R34, RZ, 0x8 ;  /* 0x800000220d5f7211 */ /* 0x000fe200078f40ff */
[----:B------:R-:W-:Y:S01]  /*4750*/  FFMA.FTZ R92, R84, R88, R45 ;  /* 0x00000058545c7223 */ /* 0x000fe2000001002d */
[----:B------:R-:W-:Y:S02]  /*4760*/  HADD2.F32 R20, -RZ, R20.H1_H1 ;  /* 0x30000014ff147230 */ /* 0x000fe40000004100 */
[--C-:B------:R-:W-:Y:S02]  /*4770*/  HADD2.F32 R94, -RZ, R21.reuse.H0_H0 ;  /* 0x20000015ff5e7230 */ /* 0x100fe40000004100 */
[----:B------:R-:W-:Y:S02]  /*4780*/  HADD2.F32 R93, -RZ, R21.H1_H1 ;  /* 0x30000015ff5d7230 */ /* 0x000fe40000004100 */
[----:B------:R-:W-:Y:S01]  /*4790*/  FFMA.FTZ R21, R4, R89, RZ ;  /* 0x0000005904157223 */ /* 0x000fe200000100ff */
[-C--:B------:R-:W-:Y:S01]  /*47a0*/  FFMA.FTZ R45, R81, R91.reuse, R44 ;  /* 0x0000005b512d7223 */ /* 0x080fe2000001002c */
[-C--:B------:R-:W-:Y:S01]  /*47b0*/  FFMA.FTZ R44, R82, R91.reuse, R5 ;  /* 0x0000005b522c7223 */ /* 0x080fe20000010005 */
[----:B------:R0:W-:Y:S01]  /*47c0*/  I2F.F16 R88, R95 ;  /* 0x0000005f00587306 */ /* 0x0001e20000200c00 */
[----:B------:R-:W-:Y:S01]  /*47d0*/  FFMA.FTZ R5, R87, R91, R92 ;  /* 0x0000005b57057223 */ /* 0x000fe2000001005c */
[-C--:B------:R-:W-:Y:S01]  /*47e0*/  FFMA.FTZ R98, R3, R89.reuse, RZ ;  /* 0x0000005903627223 */ /* 0x080fe200000100ff */
[----:B------:R-:W-:Y:S01]  /*47f0*/  FFMA.FTZ R92, R64, R20, R21 ;  /* 0x00000014405c7223 */ /* 0x000fe20000010015 */
[----:B------:R-:W-:-:S02]  /*4800*/  FFMA.FTZ R100, R0, R89, RZ ;  /* 0x0000005900647223 */ /* 0x000fc400000100ff */
[----:B------:R-:W-:Y:S01]  /*4810*/  FFMA.FTZ R98, R65, R20, R98 ;  /* 0x0000001441627223 */ /* 0x000fe20000010062 */
[----:B0-----:R-:W-:Y:S01]  /*4820*/  FFMA.FTZ R95, R2, R89, RZ ;  /* 0x00000059025f7223 */ /* 0x001fe200000100ff */
[----:B------:R-:W-:-:S03]  /*4830*/  FFMA.FTZ R21, R67, R94, R92 ;  /* 0x0000005e43157223 */ /* 0x000fc6000001005c */
[-C--:B------:R-:W-:Y:S01]  /*4840*/  FFMA.FTZ R95, R66, R20.reuse, R95 ;  /* 0x00000014425f7223 */ /* 0x080fe2000001005f */
[----:B------:R-:W-:Y:S01]  /*4850*/  FFMA.FTZ R100, R63, R20, R100 ;  /* 0x000000143f647223 */ /* 0x000fe20000010064 */
[-C--:B------:R-:W-:Y:S01]  /*4860*/  FFMA.FTZ R98, R71, R94.reuse, R98 ;  /* 0x0000005e47627223 */ /* 0x080fe20000010062 */
[-C--:B------:R-:W-:Y:S01]  /*4870*/  FFMA.FTZ R20, R68, R93.reuse, R21 ;  /* 0x0000005d44147223 */ /* 0x080fe20000010015 */
[-C--:B------:R-:W-:Y:S01]  /*4880*/  FFMA.FTZ R95, R70, R94.reuse, R95 ;  /* 0x0000005e465f7223 */ /* 0x080fe2000001005f */
[----:B-1----:R-:W-:Y:S02]  /*4890*/  HADD2.F32 R21, -RZ, R42.H0_H0 ;  /* 0x2000002aff157230 */ /* 0x002fe40000004100 */
[----:B------:R-:W-:Y:S02]  /*48a0*/  HADD2 R50, R97, R50 ;  /* 0x0000003261327230 */ /* 0x000fe40000000000 */
[-C--:B------:R-:W-:Y:S01]  /*48b0*/  FFMA.FTZ R97, R61, R93.reuse, R98 ;  /* 0x0000005d3d617223 */ /* 0x080fe20000010062 */
[----:B------:R-:W-:Y:S01]  /*48c0*/  FFMA.FTZ R99, R69, R94, R100 ;  /* 0x0000005e45637223 */ /* 0x000fe20000010064 */
[----:B------:R-:W-:Y:S01]  /*48d0*/  FFMA.FTZ R98, R60, R93, R95 ;  /* 0x0000005d3c627223 */ /* 0x000fe2000001005f */
[----:B------:R-:W-:-:S02]  /*48e0*/  HADD2.F32 R92, -RZ, R43.H0_H0 ;  /* 0x2000002bff5c7230 */ /* 0x000fc40000004100 */
[----:B------:R-:W-:Y:S02]  /*48f0*/  HADD2.F32 R95, -RZ, R43.H1_H1 ;  /* 0x3000002bff5f7230 */ /* 0x000fe40000004100 */
[-C--:B------:R-:W-:Y:S01]  /*4900*/  FFMA.FTZ R43, R79, R21.reuse, R20 ;  /* 0x000000154f2b7223 */ /* 0x080fe20000010014 */
[----:B------:R-:W-:Y:S02]  /*4910*/  HADD2.F32 R42, -RZ, R42.H1_H1 ;  /* 0x3000002aff2a7230 */ /* 0x000fe40000004100 */
[----:B------:R-:W-:Y:S01]  /*4920*/  FFMA.FTZ R20, R78, R21, R97 ;  /* 0x000000154e147223 */ /* 0x000fe20000010061 */
[----:B------:R-:W-:Y:S01]  /*4930*/  FFMA.FTZ R99, R62, R93, R99 ;  /* 0x0000005d3e637223 */ /* 0x000fe20000010063 */
[-C--:B------:R-:W-:Y:S02]  /*4940*/  FFMA.FTZ R97, R77, R21.reuse, R98 ;  /* 0x000000154d617223 */ /* 0x080fe40000010062 */
[-C--:B------:R-:W-:Y:S01]  /*4950*/  FFMA.FTZ R20, R75, R42.reuse, R20 ;  /* 0x0000002a4b147223 */ /* 0x080fe20000010014 */
[----:B------:R-:W-:Y:S01]  /*4960*/  FFMA.FTZ R100, R76, R21, R99 ;  /* 0x000000154c647223 */ /* 0x000fe20000010063 */
[----:B------:R-:W-:-:S02]  /*4970*/  FFMA.FTZ R98, R74, R42, R97 ;  /* 0x0000002a4a627223 */ /* 0x000fc40000010061 */
[----:B------:R-:W-:Y:S01]  /*4980*/  FFMA.FTZ R20, R83, R92, R20 ;  /* 0x0000005c53147223 */ /* 0x000fe20000010014 */
[----:B------:R-:W-:Y:S01]  /*4990*/  FFMA.FTZ R97, R73, R42, R100 ;  /* 0x0000002a49617223 */ /* 0x000fe20000010064 */
[----:B------:R-:W-:Y:S01]  /*49a0*/  FFMA.FTZ R21, R85, R92, R98 ;  /* 0x0000005c55157223 */ /* 0x000fe20000010062 */
[----:B------:R-:W-:Y:S02]  /*49b0*/  FFMA.FTZ R43, R72, R42, R43 ;  /* 0x0000002a482b7223 */ /* 0x000fe4000001002b */
        /* <DEDUP_REMOVED lines=8> */
[----:B------:R-:W-:-:S02]  /*4a40*/  FFMA.FTZ R98, R80, R95, R43 ;  /* 0x0000005f50627223 */ /* 0x000fc4000001002b */
[----:B------:R-:W-:Y:S02]  /*4a50*/  F2FP.F16.F32.PACK_AB R42, RZ, R44 ;  /* 0x0000002cff2a723e */ /* 0x000fe400000000ff */
[----:B------:R-:W-:-:S04]  /*4a60*/  F2FP.F16.F32.PACK_AB R43, RZ, R5 ;  /* 0x00000005ff2b723e */ /* 0x000fc800000000ff */
[----:B------:R-:W-:-:S05]  /*4a70*/  PRMT R42, R42, 0x5410, R43 ;  /* 0x000054102a2a7816 */ /* 0x000fca000000002b */
[----:B------:R-:W-:Y:S02]  /*4a80*/  HADD2 R49, R42, R49 ;  /* 0x000000312a317230 */ /* 0x000fe40000000000 */
[----:B------:R-:W1:Y:S01]  /*4a90*/  LDS.64 R42, [UR4+0x618] ;  /* 0x00061804ff2a7984 */ /* 0x000e620008000a00 */
[----:B------:R-:W-:Y:S01]  /*4aa0*/  FMUL.FTZ R96, R35, R96 ;  /* 0x0000006023607220 */ /* 0x000fe20000410000 */
[----:B------:R-:W-:Y:S01]  /*4ab0*/  FMUL.FTZ R45, R40, R45 ;  /* 0x0000002d282d7220 */ /* 0x000fe20000410000 */
[----:B------:R-:W-:Y:S01]  /*4ac0*/  FMUL.FTZ R100, R39, R100 ;  /* 0x0000006427647220 */ /* 0x000fe20000410000 */
[----:B------:R-:W-:Y:S01]  /*4ad0*/  FMUL.FTZ R99, R38, R99 ;  /* 0x0000006326637220 */ /* 0x000fe20000410000 */
[----:B------:R-:W-:Y:S02]  /*4ae0*/  LOP3.LUT R101, R13, 0xff, RZ, 0xc0, !PT ;  /* 0x000000ff0d657812 */ /* 0x000fe400078ec0ff */
[----:B------:R-:W-:Y:S02]  /*4af0*/  F2FP.F16.F32.PACK_AB R96, RZ, R96 ;  /* 0x00000060ff60723e */ /* 0x000fe400000000ff */
[----:B------:R-:W-:-:S02]  /*4b00*/  F2FP.F16.F32.PACK_AB R45, RZ, R45 ;  /* 0x0000002dff2d723e */ /* 0x000fc400000000ff */
[----:B------:R-:W-:Y:S02]  /*4b10*/  F2FP.F16.F32.PACK_AB R100, RZ, R100 ;  /* 0x00000064ff64723e */ /* 0x000fe400000000ff */
[----:B------:R-:W-:Y:S02]  /*4b20*/  F2FP.F16.F32.PACK_AB R99, RZ, R99 ;  /* 0x00000063ff63723e */ /* 0x000fe400000000ff */
[----:B------:R-:W-:Y:S02]  /*4b30*/  IADD3 R94, -R34, R101, RZ ;  /* 0x00000065225e7210 */ /* 0x000fe40007ffe1ff */
[----:B------:R-:W-:Y:S02]  /*4b40*/  PRMT R101, R96, 0x5410, R45 ;  /* 0x0000541060657816 */ /* 0x000fe4000000002d */
[----:B------:R-:W-:Y:S01]  /*4b50*/  PRMT R100, R100, 0x5410, R99 ;  /* 0x0000541064647816 */ /* 0x000fe20000000063 */
[----:B0-----:R-:W-:Y:S02]  /*4b60*/  HADD2.F32 R99, -RZ, R20.H0_H0 ;  /* 0x20000014ff637230 */ /* 0x001fe40000004100 */
[----:B------:R-:W-:Y:S01]  /*4b70*/  FMUL.FTZ R98, R35, R98 ;  /* 0x0000006223627220 */ /* 0x000fe20000410000 */
[----:B------:R-:W-:Y:S01]  /*4b80*/  FMUL.FTZ R97, R40, R97 ;  /* 0x0000006128617220 */ /* 0x000fe20000410000 */
[----:B------:R-:W-:Y:S01]  /*4b90*/  HFMA2.MMA R46, R101, 1, 1, R46 ;  /* 0x3c003c00652e7835 */ /* 0x000fe2000000002e */
[----:B------:R-:W-:-:S02]  /*4ba0*/  HADD2 R47, R100, R47 ;  /* 0x0000002f642f7230 */ /* 0x000fc40000000000 */
[-C--:B------:R-:W-:Y:S01]  /*4bb0*/  FFMA.FTZ R101, R4, R99.reuse, RZ ;  /* 0x0000006304657223 */ /* 0x080fe200000100ff */
[----:B------:R-:W-:Y:S02]  /*4bc0*/  HADD2.F32 R100, -RZ, R20.H1_H1 ;  /* 0x30000014ff647230 */ /* 0x000fe40000004100 */
[-C--:B------:R-:W-:Y:S01]  /*4bd0*/  FFMA.FTZ R4, R3, R99.reuse, RZ ;  /* 0x0000006303047223 */ /* 0x080fe200000100ff */
[----:B------:R-:W-:Y:S01]  /*4be0*/  FFMA.FTZ R3, R2, R99, RZ ;  /* 0x0000006302037223 */ /* 0x000fe200000100ff */
[----:B------:R-:W-:Y:S01]  /*4bf0*/  F2FP.F16.F32.PACK_AB R98, RZ, R98 ;  /* 0x00000062ff62723e */ /* 0x000fe200000000ff */
[--C-:B------:R-:W-:Y:S01]  /*4c00*/  HADD2.F32 R20, -RZ, R21.reuse.H0_H0 ;  /* 0x20000015ff147230 */ /* 0x100fe20000004100 */
[----:B------:R-:W-:Y:S01]  /*4c10*/  F2FP.F16.F32.PACK_AB R97, RZ, R97 ;  /* 0x00000061ff61723e */ /* 0x000fe200000000ff */
[----:B------:R-:W-:Y:S01]  /*4c20*/  FFMA.FTZ R3, R66, R100, R3 ;  /* 0x0000006442037223 */ /* 0x000fe20000010003 */
[----:B------:R-:W-:Y:S01]  /*4c30*/  HADD2.F32 R21, -RZ, R21.H1_H1 ;  /* 0x30000015ff157230 */ /* 0x000fe20000004100 */
[----:B------:R-:W-:-:S02]  /*4c40*/  SHF.R.U32.HI R2, RZ, 0x10, R13 ;  /* 0x00000010ff027819 */ /* 0x000fc4000001160d */
[----:B------:R-:W-:Y:S02]  /*4c50*/  PRMT R98, R98, 0x5410, R97 ;  /* 0x0000541062627816 */ /* 0x000fe40000000061 */
[----:B------:R-:W-:Y:S01]  /*4c60*/  SHF.R.U32.HI R97, RZ, 0x8, R13 ;  /* 0x00000008ff617819 */ /* 0x000fe2000001160d */
[----:B------:R-:W-:Y:S01]  /*4c70*/  FFMA.FTZ R13, R70, R20, R3 ;  /* 0x00000014460d7223 */ /* 0x000fe20000010003 */
[----:B------:R-:W-:Y:S01]  /*4c80*/  LOP3.LUT R102, R12, 0xff, RZ, 0xc0, !PT ;  /* 0x000000ff0c667812 */ /* 0x000fe200078ec0ff */
[----:B------:R-:W-:Y:S01]  /*4c90*/  FFMA.FTZ R0, R0, R99, RZ ;  /* 0x0000006300007223 */ /* 0x000fe200000100ff */
[-C--:B------:R-:W-:Y:S01]  /*4ca0*/  FFMA.FTZ R64, R64, R100.reuse, R101 ;  /* 0x0000006440407223 */ /* 0x080fe20000010065 */
[----:B------:R-:W-:Y:S01]  /*4cb0*/  FFMA.FTZ R4, R65, R100, R4 ;  /* 0x0000006441047223 */ /* 0x000fe20000010004 */
[----:B------:R-:W-:Y:S01]  /*4cc0*/  IADD3 R102, -R41, R102, RZ ;  /* 0x0000006629667210 */ /* 0x000fe20007ffe1ff */
[-C--:B------:R-:W-:Y:S01]  /*4cd0*/  FFMA.FTZ R60, R60, R21.reuse, R13 ;  /* 0x000000153c3c7223 */ /* 0x080fe2000001000d */
[----:B------:R-:W-:Y:S01]  /*4ce0*/  SHF.R.U32.HI R45, RZ, 0x8, R12 ;  /* 0x00000008ff2d7819 */ /* 0x000fe2000001160c */
[----:B------:R-:W-:Y:S01]  /*4cf0*/  FFMA.FTZ R0, R63, R100, R0 ;  /* 0x000000643f007223 */ /* 0x000fe20000010000 */
[-C--:B------:R-:W-:Y:S01]  /*4d00*/  FFMA.FTZ R67, R67, R20.reuse, R64 ;  /* 0x0000001443437223 */ /* 0x080fe20000010040 */
[--C-:B-1----:R-:W-:Y:S01]  /*4d10*/  HADD2.F32 R13, -RZ, R42.reuse.H0_H0 ;  /* 0x2000002aff0d7230 */ /* 0x102fe20000004100 */
[----:B------:R-:W-:Y:S01]  /*4d20*/  SHF.R.U32.HI R12, RZ, 0x10, R12 ;  /* 0x00000010ff0c7819 */ /* 0x000fe2000001160c */
[----:B------:R-:W-:Y:S01]  /*4d30*/  FFMA.FTZ R4, R71, R20, R4 ;  /* 0x0000001447047223 */ /* 0x000fe20000010004 */
[----:B------:R-:W-:Y:S01]  /*4d40*/  LOP3.LUT R65, R2, 0xff, RZ, 0xc0, !PT ;  /* 0x000000ff02417812 */ /* 0x000fe200078ec0ff */
[----:B------:R0:W1:Y:S01]  /*4d50*/  I2F.F16 R92, R102 ;  /* 0x00000066005c7306 */ /* 0x0000620000200c00 */
[----:B------:R-:W3:Y:S01]  /*4d60*/  LDS.64 R2, [UR4+0x120] ;  /* 0x00012004ff027984 */ /* 0x000ee20008000a00 */
[----:B------:R-:W-:Y:S01]  /*4d70*/  LEA.HI R89, R15, -R32, RZ, 0x8 ;  /* 0x800000200f597211 */ /* 0x000fe200078f40ff */
[----:B------:R-:W-:Y:S01]  /*4d80*/  FFMA.FTZ R69, R69, R20, R0 ;  /* 0x0000001445457223 */ /* 0x000fe20000010000 */
[----:B------:R-:W-:Y:S01]  /*4d90*/  LOP3.LUT R93, R15, 0xff, RZ, 0xc0, !PT ;  /* 0x000000ff0f5d7812 */ /* 0x000fe200078ec0ff */
[----:B------:R-:W-:Y:S01]  /*4da0*/  FFMA.FTZ R68, R68, R21, R67 ;  /* 0x0000001544447223 */ /* 0x000fe20000010043 */
[----:B------:R-:W-:Y:S01]  /*4db0*/  HADD2.F32 R42, -RZ, R42.H1_H1 ;  /* 0x3000002aff2a7230 */ /* 0x000fe20000004100 */
[----:B------:R-:W-:Y:S01]  /*4dc0*/  LOP3.LUT R12, R12, 0xff, RZ, 0xc0, !PT ;  /* 0x000000ff0c0c7812 */ /* 0x000fe200078ec0ff */
[----:B------:R-:W-:Y:S01]  /*4dd0*/  FFMA.FTZ R77, R77, R13, R60 ;  /* 0x0000000d4d4d7223 */ /* 0x000fe2000001003c */
[--C-:B0-----:R-:W-:Y:S01]  /*4de0*/  SHF.R.U32.HI R102, RZ, 0x8, R15.reuse ;  /* 0x00000008ff667819 */ /* 0x101fe2000001160f */
[-C--:B------:R-:W-:Y:S01]  /*4df0*/  FFMA.FTZ R61, R61, R21.reuse, R4 ;  /* 0x000000153d3d7223 */ /* 0x080fe20000010004 */
[----:B------:R-:W-:Y:S01]  /*4e00*/  SHF.R.U32.HI R15, RZ, 0x10, R15 ;  /* 0x00000010ff0f7819 */ /* 0x000fe2000001160f */
[----:B------:R-:W-:Y:S01]  /*4e10*/  HFMA2.MMA R48, R98, 1, 1, R48 ;  /* 0x3c003c0062307835 */ /* 0x000fe20000000030 */
[----:B------:R-:W-:Y:S01]  /*4e20*/  FFMA.FTZ R69, R62, R21, R69 ;  /* 0x000000153e457223 */ /* 0x000fe20000010045 */
[----:B------:R-:W-:-:S02]  /*4e30*/  HADD2.F32 R0, -RZ, R43.H0_H0 ;  /* 0x2000002bff007230 */ /* 0x000fc40000004100 */
[----:B------:R-:W-:Y:S01]  /*4e40*/  FFMA.FTZ R79, R79, R13, R68 ;  /* 0x0000000d4f4f7223 */ /* 0x000fe20000010044 */
[----:B------:R-:W-:Y:S01]  /*4e50*/  LEA.HI R91, R14, -R33, RZ, 0x8 ;  /* 0x800000210e5b7211 */ /* 0x000fe200078f40ff */
[----:B------:R-:W-:Y:S01]  /*4e60*/  FFMA.FTZ R74, R74, R42, R77 ;  /* 0x0000002a4a4a7223 */ /* 0x000fe2000001004d */
[----:B------:R-:W-:Y:S01]  /*4e70*/  LOP3.LUT R104, R14, 0xff, RZ, 0xc0, !PT ;  /* 0x000000ff0e687812 */ /* 0x000fe200078ec0ff */
[----:B------:R-:W-:Y:S01]  /*4e80*/  FFMA.FTZ R78, R78, R13, R61 ;  /* 0x0000000d4e4e7223 */ /* 0x000fe2000001003d */
[--C-:B------:R-:W-:Y:S01]  /*4e90*/  SHF.R.U32.HI R98, RZ, 0x8, R14.reuse ;  /* 0x00000008ff627819 */ /* 0x100fe2000001160e */
[----:B------:R-:W0:Y:S01]  /*4ea0*/  I2F.F16 R94, R94 ;  /* 0x0000005e005e7306 */ /* 0x000e220000200c00 */
[----:B------:R-:W-:Y:S01]  /*4eb0*/  IADD3 R12, -R41, R12, RZ ;  /* 0x0000000c290c7210 */ /* 0x000fe20007ffe1ff */
[----:B------:R-:W4:Y:S01]  /*4ec0*/  LDS.64 R20, [UR4+0x128] ;  /* 0x00012804ff147984 */ /* 0x000f220008000a00 */
[----:B------:R-:W-:Y:S02]  /*4ed0*/  LOP3.LUT R15, R15, 0xff, RZ, 0xc0, !PT ;  /* 0x000000ff0f0f7812 */ /* 0x000fe400078ec0ff */
[----:B------:R-:W-:Y:S01]  /*4ee0*/  SHF.R.U32.HI R14, RZ, 0x10, R14 ;  /* 0x00000010ff0e7819 */ /* 0x000fe2000001160e */
[----:B------:R-:W-:-:S02]  /*4ef0*/  HADD2.F32 R43, -RZ, R43.H1_H1 ;  /* 0x3000002bff2b7230 */ /* 0x000fc40000004100 */
[----:B------:R-:W-:Y:S01]  /*4f00*/  FFMA.FTZ R76, R76, R13, R69 ;  /* 0x0000000d4c4c7223 */ /* 0x000fe20000010045 */
[----:B------:R-:W-:Y:S01]  /*4f10*/  FFMA.FTZ R79, R72, R42, R79 ;  /* 0x0000002a484f7223 */ /* 0x000fe2000001004f */
[----:B------:R1:W-:Y:S01]  /*4f20*/  I2F.F16 R64, R12 ;  /* 0x0000000c00407306 */ /* 0x0003e20000200c00 */
[----:B------:R-:W-:Y:S01]  /*4f30*/  IADD3 R67, -R32, R15, RZ ;  /* 0x0000000f20437210 */ /* 0x000fe20007ffe1ff */
[----:B------:R-:W-:Y:S01]  /*4f40*/  FFMA.FTZ R13, R85, R0, R74 ;  /* 0x00000000550d7223 */ /* 0x000fe2000001004a */
[----:B------:R-:W-:Y:S01]  /*4f50*/  LOP3.LUT R14, R14, 0xff, RZ, 0xc0, !PT ;  /* 0x000000ff0e0e7812 */ /* 0x000fe200078ec0ff */
[----:B------:R-:W-:Y:S01]  /*4f60*/  FFMA.FTZ R78, R75, R42, R78 ;  /* 0x0000002a4b4e7223 */ /* 0x000fe2000001004e */
[----:B--2---:R-:W-:Y:S01]  /*4f70*/  LOP3.LUT R15, R9, 0xff, RZ, 0xc0, !PT ;  /* 0x000000ff090f7812 */ /* 0x004fe200078ec0ff */
[----:B------:R-:W-:Y:S01]  /*4f80*/  FFMA.FTZ R79, R86, R0, R79 ;  /* 0x00000000564f7223 */ /* 0x000fe2000001004f */
[----:B-1----:R-:W-:Y:S01]  /*4f90*/  LOP3.LUT R12, R10, 0xff, RZ, 0xc0, !PT ;  /* 0x000000ff0a0c7812 */ /* 0x002fe200078ec0ff */
[----:B------:R-:W-:Y:S01]  /*4fa0*/  FFMA.FTZ R73, R73, R42, R76 ;  /* 0x0000002a49497223 */ /* 0x000fe2000001004c */
[----:B------:R-:W-:Y:S01]  /*4fb0*/  FFMA.FTZ R86, R82, R43, R13 ;  /* 0x0000002b52567223 */ /* 0x000fe2000001000d */
[----:B------:R-:W-:Y:S01]  /*4fc0*/  IADD3 R14, -R33, R14, RZ ;  /* 0x0000000e210e7210 */ /* 0x000fe20007ffe1ff */
[----:B------:R-:W-:Y:S01]  /*4fd0*/  FFMA.FTZ R78, R83, R0, R78 ;  /* 0x00000000534e7223 */ /* 0x000fe2000001004e */
[----:B------:R-:W-:-:S02]  /*4fe0*/  IADD3 R15, -R34, R15, RZ ;  /* 0x0000000f220f7210 */ /* 0x000fc40007ffe1ff */
[----:B------:R-:W-:Y:S02]  /*4ff0*/  IADD3 R12, -R33, R12, RZ ;  /* 0x0000000c210c7210 */ /* 0x000fe40007ffe1ff */
[----:B------:R-:W-:Y:S01]  /*5000*/  LOP3.LUT R13, R11, 0xff, RZ, 0xc0, !PT ;  /* 0x000000ff0b0d7812 */ /* 0x000fe200078ec0ff */
[----:B------:R-:W-:Y:S01]  /*5010*/  FFMA.FTZ R0, R84, R0, R73 ;  /* 0x0000000054007223 */ /* 0x000fe20000010049 */
[-C--:B------:R-:W-:Y:S01]  /*5020*/  FFMA.FTZ R84, R80, R43.reuse, R79 ;  /* 0x0000002b50547223 */ /* 0x080fe2000001004f */
[----:B------:R-:W-:Y:S01]  /*5030*/  FFMA.FTZ R85, R81, R43, R78 ;  /* 0x0000002b51557223 */ /* 0x000fe2000001004e */
[----:B------:R-:W-:Y:S01]  /*5040*/  LEA.HI R96, R8, -R41, RZ, 0x8 ;  /* 0x8000002908607211 */ /* 0x000fe200078f40ff */
[----:B------:R-:W-:Y:S01]  /*5050*/  I2F.F16 R66, R14 ;  /* 0x0000000e00427306 */ /* 0x000fe20000200c00 */
[----:B------:R-:W-:-:S07]  /*5060*/  IADD3 R79, -R32, R13, RZ ;  /* 0x0000000d204f7210 */ /* 0x000fce0007ffe1ff */
[----:B------:R-:W-:Y:S01]  /*5070*/  I2F.F16 R81, R15 ;  /* 0x0000000f00517306 */ /* 0x000fe20000200c00 */
[----:B------:R-:W-:-:S07]  /*5080*/  LOP3.LUT R97, R97, 0xff, RZ, 0xc0, !PT ;  /* 0x000000ff61617812 */ /* 0x000fce00078ec0ff */
[----:B------:R1:W-:Y:S01]  /*5090*/  I2F.F16 R80, R12 ;  /* 0x0000000c00507306 */ /* 0x0003e20000200c00 */
[----:B------:R-:W-:Y:S01]  /*50a0*/  LOP3.LUT R99, R102, 0xff, RZ, 0xc0, !PT ;  /* 0x000000ff66637812 */ /* 0x000fe200078ec0ff */
[----:B-1----:R1:W2:Y:S06]  /*50b0*/  LDG.E.128.CONSTANT R12, desc[UR10][R18.64] ;  /* 0x0000000a120c7981 */ /* 0x0022ac000c1e9d00 */
[----:B------:R0:W-:Y:S01]  /*50c0*/  I2F.F16 R5, R96 ;  /* 0x0000006000057306 */ /* 0x0001e20000200c00 */
[----:B------:R-:W-:Y:S02]  /*50d0*/  IADD3 R97, -R34, R97, RZ ;  /* 0x0000006122617210 */ /* 0x000fe40007ffe1ff */
[----:B0-----:R-:W-:-:S04]  /*50e0*/  LOP3.LUT R96, R45, 0xff, RZ, 0xc0, !PT ;  /* 0x000000ff2d607812 */ /* 0x001fc800078ec0ff */
[----:B------:R-:W-:Y:S02]  /*50f0*/  IADD3 R96, -R41, R96, RZ ;  /* 0x0000006029607210 */ /* 0x000fe40007ffe1ff */
[C---:B------:R-:W-:Y:S02]  /*5100*/  IADD3 R99, -R32.reuse, R99, RZ ;  /* 0x0000006320637210 */ /* 0x040fe40007ffe1ff */
[----:B------:R-:W-:Y:S02]  /*5110*/  IADD3 R93, -R32, R93, RZ ;  /* 0x0000005d205d7210 */ /* 0x000fe40007ffe1ff */
[----:B------:R-:W-:Y:S01]  /*5120*/  IADD3 R95, -R33, R104, RZ ;  /* 0x00000068215f7210 */ /* 0x000fe20007ffe1ff */
[----:B------:R-:W0:Y:S01]  /*5130*/  I2F.F16 R96, R96 ;  /* 0x0000006000607306 */ /* 0x000e220000200c00 */
[----:B------:R-:W-:Y:S01]  /*5140*/  LOP3.LUT R98, R98, 0xff, RZ, 0xc0, !PT ;  /* 0x000000ff62627812 */ /* 0x000fe200078ec0ff */
[----:B------:R-:W-:Y:S01]  /*5150*/  FFMA.FTZ R87, R87, R43, R0 ;  /* 0x0000002b57577223 */ /* 0x000fe20000010000 */
[----:B------:R-:W-:-:S02]  /*5160*/  SHF.R.U32.HI R0, RZ, 0x8, R8 ;  /* 0x00000008ff007819 */ /* 0x000fc40000011608 */
[----:B------:R-:W-:-:S03]  /*5170*/  IADD3 R98, -R33, R98, RZ ;  /* 0x0000006221627210 */ /* 0x000fc60007ffe1ff */
[----:B------:R-:W4:Y:S01]  /*5180*/  I2F.F16 R97, R97 ;  /* 0x0000006100617306 */ /* 0x000f220000200c00 */
[----:B------:R-:W-:Y:S01]  /*5190*/  IADD3 R65, -R34, R65, RZ ;  /* 0x0000004122417210 */ /* 0x000fe20007ffe1ff */
[--C-:B---3--:R-:W-:Y:S02]  /*51a0*/  HADD2.F32 R73, -RZ, R2.reuse.H0_H0 ;  /* 0x20000002ff497230 */ /* 0x108fe40000004100 */
[----:B------:R-:W-:-:S04]  /*51b0*/  HADD2.F32 R72, -RZ, R2.H1_H1 ;  /* 0x30000002ff487230 */ /* 0x000fc80000004100 */
[----:B------:R-:W3:Y:S01]  /*51c0*/  I2F.F16 R63, R99 ;  /* 0x00000063003f7306 */ /* 0x000ee20000200c00 */
[----:B------:R-:W-:Y:S01]  /*51d0*/  SHF.R.U32.HI R2, RZ, 0x8, R9 ;  /* 0x00000008ff027819 */ /* 0x000fe20000011609 */
[--C-:B------:R-:W-:Y:S01]  /*51e0*/  HADD2.F32 R68, -RZ, R3.reuse.H0_H0 ;  /* 0x20000003ff447230 */ /* 0x100fe20000004100 */
[----:B------:R-:W-:Y:S01]  /*51f0*/  LOP3.LUT R0, R0, 0xff, RZ, 0xc0, !PT ;  /* 0x000000ff00007812 */ /* 0x000fe200078ec0ff */
[----:B------:R-:W-:-:S04]  /*5200*/  HADD2.F32 R71, -RZ, R3.H1_H1 ;  /* 0x30000003ff477230 */ /* 0x000fc80000004100 */
[----:B------:R-:W-:Y:S01]  /*5210*/  I2F.F16 R93, R93 ;  /* 0x0000005d005d7306 */ /* 0x000fe20000200c00 */
[----:B------:R-:W-:Y:S02]  /*5220*/  LEA.HI R44, R9, -R34, RZ, 0x8 ;  /* 0x80000022092c7211 */ /* 0x000fe400078f40ff */
[----:B------:R-:W-:-:S05]  /*5230*/  SHF.R.U32.HI R3, RZ, 0x10, R9 ;  /* 0x00000010ff037819 */ /* 0x000fca0000011609 */
[----:B------:R-:W3:Y:S01]  /*5240*/  I2F.F16 R95, R95 ;  /* 0x0000005f005f7306 */ /* 0x000ee20000200c00 */
[----:B------:R-:W-:Y:S02]  /*5250*/  LOP3.LUT R4, R8, 0xff, RZ, 0xc0, !PT ;  /* 0x000000ff08047812 */ /* 0x000fe400078ec0ff */
[----:B------:R-:W-:Y:S01]  /*5260*/  LOP3.LUT R9, R2, 0xff, RZ, 0xc0, !PT ;  /* 0x000000ff02097812 */ /* 0x000fe200078ec0ff */
[----:B------:R-:W-:Y:S01]  /*5270*/  HADD2.F32 R2, -RZ, R92.H0_H0 ;  /* 0x2000005cff027230 */ /* 0x000fe20000004100 */
[----:B------:R-:W-:-:S03]  /*5280*/  SHF.R.U32.HI R8, RZ, 0x10, R8 ;  /* 0x00000010ff087819 */ /* 0x000fc60000011608 */
[----:B------:R-:W3:Y:S01]  /*5290*/  I2F.F16 R98, R98 ;  /* 0x0000006200627306 */ /* 0x000ee20000200c00 */
[C---:B------:R-:W-:Y:S01]  /*52a0*/  IADD3 R78, -R41.reuse, R0, RZ ;  /* 0x00000000294e7210 */ /* 0x040fe20007ffe1ff */
[----:B------:R-:W-:Y:S01]  /*52b0*/  HADD2.F32 R0, -RZ, R94.H0_H0 ;  /* 0x2000005eff007230 */ /* 0x000fe20000004100 */
[----:B------:R-:W-:-:S05]  /*52c0*/  IADD3 R4, -R41, R4, RZ ;  /* 0x0000000429047210 */ /* 0x000fca0007ffe1ff */
[----:B------:R-:W-:Y:S01]  /*52d0*/  I2F.F16 R65, R65 ;  /* 0x0000004100417306 */ /* 0x000fe20000200c00 */
[----:B------:R-:W-:Y:S01]  /*52e0*/  IMAD.WIDE R6, R23, 0x4, R18 ;  /* 0x0000000417067825 */ /* 0x000fe200078e0212 */
[----:B------:R-:W-:-:S06]  /*52f0*/  LOP3.LUT R8, R8, 0xff, RZ, 0xc0, !PT ;  /* 0x000000ff08087812 */ /* 0x000fcc00078ec0ff */
[----:B------:R-:W3:Y:S01]  /*5300*/  I2F.F16 R67, R67 ;  /* 0x0000004300437306 */ /* 0x000ee20000200c00 */
[----:B0-----:R-:W-:Y:S02]  /*5310*/  HADD2.F32 R42, -RZ, R96.H0_H0 ;  /* 0x20000060ff2a7230 */ /* 0x001fe40000004100 */
[-C--:B-1----:R-:W-:Y:S01]  /*5320*/  FFMA.FTZ R19, R2, R73.reuse, RZ ;  /* 0x0000004902137223 */ /* 0x082fe200000100ff */
[----:B----4-:R-:W-:Y:S02]  /*5330*/  HADD2.F32 R60, -RZ, R97.H0_H0 ;  /* 0x20000061ff3c7230 */ /* 0x010fe40000004100 */
[----:B---3--:R-:W-:Y:S02]  /*5340*/  HADD2.F32 R61, -RZ, R63.H0_H0 ;  /* 0x2000003fff3d7230 */ /* 0x008fe40000004100 */
[----:B------:R-:W-:Y:S01]  /*5350*/  FFMA.FTZ R63, R0, R73, RZ ;  /* 0x00000049003f7223 */ /* 0x000fe200000100ff */
[----:B------:R-:W-:Y:S01]  /*5360*/  LOP3.LUT R69, R3, 0xff, RZ, 0xc0, !PT ;  /* 0x000000ff03457812 */ /* 0x000fe200078ec0ff */
[----:B------:R0:W-:Y:S01]  /*5370*/  I2F.F16 R70, R4 ;  /* 0x0000000400467306 */ /* 0x0001e20000200c00 */
[----:B------:R-:W-:Y:S01]  /*5380*/  IADD3 R8, -R41, R8, RZ ;  /* 0x0000000829087210 */ /* 0x000fe20007ffe1ff */
[----:B------:R-:W-:Y:S01]  /*5390*/  HADD2.F32 R3, -RZ, R95.H0_H0 ;  /* 0x2000005fff037230 */ /* 0x000fe20000004100 */
[----:B------:R-:W-:Y:S01]  /*53a0*/  IADD3 R9, -R34, R9, RZ ;  /* 0x0000000922097210 */ /* 0x000fe20007ffe1ff */
[-C--:B------:R-:W-:Y:S01]  /*53b0*/  FFMA.FTZ R18, R42, R72.reuse, R19 ;  /* 0x000000482a127223 */ /* 0x080fe20000010013 */
[----:B------:R-:W-:Y:S01]  /*53c0*/  SHF.R.U32.HI R62, RZ, 0x8, R10 ;  /* 0x00000008ff3e7819 */ /* 0x000fe2000001160a */
[----:B------:R-:W-:Y:S01]  /*53d0*/  FFMA.FTZ R19, R60, R72, R63 ;  /* 0x000000483c137223 */ /* 0x000fe2000001003f */
[----:B------:R-:W-:-:S02]  /*53e0*/  HADD2.F32 R63, -RZ, R64.H0_H0 ;  /* 0x20000040ff3f7230 */ /* 0x000fc40000004100 */
[----:B0-----:R-:W-:Y:S01]  /*53f0*/  HADD2.F32 R4, -RZ, R93.H0_H0 ;  /* 0x2000005dff047230 */ /* 0x001fe20000004100 */
[----:B------:R0:W-:Y:S01]  /*5400*/  I2F.F16 R74, R8 ;  /* 0x00000008004a7306 */ /* 0x0001e20000200c00 */
[----:B------:R-:W-:Y:S02]  /*5410*/  HADD2.F32 R43, -RZ, R98.H0_H0 ;  /* 0x20000062ff2b7230 */ /* 0x000fe40000004100 */
[-C--:B------:R-:W-:Y:S01]  /*5420*/  FFMA.FTZ R76, R3, R73.reuse, RZ ;  /* 0x00000049034c7223 */ /* 0x080fe200000100ff */
[----:B------:R-:W-:Y:S02]  /*5430*/  HADD2.F32 R64, -RZ, R67.H0_H0 ;  /* 0x20000043ff407230 */ /* 0x000fe40000004100 */
[----:B------:R-:W-:Y:S01]  /*5440*/  FFMA.FTZ R82, R4, R73, RZ ;  /* 0x0000004904527223 */ /* 0x000fe200000100ff */
[----:B------:R-:W-:Y:S01]  /*5450*/  HADD2.F32 R67, -RZ, R90.H0_H0 ;  /* 0x2000005aff437230 */ /* 0x000fe20000004100 */
[----:B------:R1:W-:Y:S01]  /*5460*/  I2F.F16 R77, R9 ;  /* 0x00000009004d7306 */ /* 0x0003e20000200c00 */
[----:B0-----:R-:W-:Y:S01]  /*5470*/  LOP3.LUT R8, R62, 0xff, RZ, 0xc0, !PT ;  /* 0x000000ff3e087812 */ /* 0x001fe200078ec0ff */
[----:B------:R-:W-:-:S02]  /*5480*/  HADD2.F32 R62, -RZ, R65.H0_H0 ;  /* 0x20000041ff3e7230 */ /* 0x000fc40000004100 */
[----:B------:R-:W-:Y:S01]  /*5490*/  FFMA.FTZ R18, R63, R68, R18 ;  /* 0x000000443f127223 */ /* 0x000fe20000010012 */
[----:B------:R-:W-:Y:S02]  /*54a0*/  LEA.HI R45, R10, -R33, RZ, 0x8 ;  /* 0x800000210a2d7211 */ /* 0x000fe400078f40ff */
[----:B-1----:R-:W-:Y:S01]  /*54b0*/  SHF.R.U32.HI R9, RZ, 0x8, R11 ;  /* 0x00000008ff097819 */ /* 0x002fe2000001160b */
[----:B------:R-:W0:Y:S01]  /*54c0*/  I2F.F16 R91, R91 ;  /* 0x0000005b005b7306 */ /* 0x000e220000200c00 */
[-C--:B------:R-:W-:Y:S01]  /*54d0*/  FFMA.FTZ R76, R43, R72.reuse, R76 ;  /* 0x000000482b4c7223 */ /* 0x080fe2000001004c */
[----:B------:R-:W-:Y:S01]  /*54e0*/  FFMA.FTZ R83, R61, R72, R82 ;  /* 0x000000483d537223 */ /* 0x000fe20000010052 */
[----:B------:R-:W-:Y:S01]  /*54f0*/  LOP3.LUT R9, R9, 0xff, RZ, 0xc0, !PT ;  /* 0x000000ff09097812 */ /* 0x000fe200078ec0ff */
[----:B------:R-:W-:Y:S01]  /*5500*/  FFMA.FTZ R72, R62, R68, R19 ;  /* 0x000000443e487223 */ /* 0x000fe20000010013 */
[----:B------:R-:W-:Y:S01]  /*5510*/  IADD3 R8, -R33, R8, RZ ;  /* 0x0000000821087210 */ /* 0x000fe20007ffe1ff */
[----:B------:R-:W-:Y:S01]  /*5520*/  FFMA.FTZ R19, R67, R71, R18 ;  /* 0x0000004743137223 */ /* 0x000fe20000010012 */
[----:B------:R-:W-:Y:S01]  /*5530*/  SHF.R.U32.HI R10, RZ, 0x10, R10 ;  /* 0x00000010ff0a7819 */ /* 0x000fe2000001160a */
[----:B------:R-:W1:Y:S01]  /*5540*/  I2F.F16 R89, R89 ;  /* 0x0000005900597306 */ /* 0x000e620000200c00 */
[----:B------:R-:W-:-:S02]  /*5550*/  SHF.R.U32.HI R18, RZ, 0x10, R11 ;  /* 0x00000010ff127819 */ /* 0x000fc4000001160b */
[----:B------:R-:W-:Y:S02]  /*5560*/  IADD3 R9, -R32, R9, RZ ;  /* 0x0000000920097210 */ /* 0x000fe40007ffe1ff */
[----:B------:R-:W-:Y:S02]  /*5570*/  IADD3 R69, -R34, R69, RZ ;  /* 0x0000004522457210 */ /* 0x000fe40007ffe1ff */
[----:B------:R-:W-:Y:S01]  /*5580*/  LOP3.LUT R10, R10, 0xff, RZ, 0xc0, !PT ;  /* 0x000000ff0a0a7812 */ /* 0x000fe200078ec0ff */
[----:B------:R-:W3:Y:S01]  /*5590*/  I2F.F16 R79, R79 ;  /* 0x0000004f004f7306 */ /* 0x000ee20000200c00 */
[----:B------:R-:W-:Y:S01]  /*55a0*/  LEA.HI R82, R11, -R32, RZ, 0x8 ;  /* 0x800000200b527211 */ /* 0x000fe200078f40ff */
[----:B------:R-:W-:Y:S01]  /*55b0*/  HADD2.F32 R65, -RZ, R66.H0_H0 ;  /* 0x20000042ff417230 */ /* 0x000fe20000004100 */
[----:B------:R-:W-:-:S05]  /*55c0*/  LOP3.LUT R11, R18, 0xff, RZ, 0xc0, !PT ;  /* 0x000000ff120b7812 */ /* 0x000fca00078ec0ff */
[----:B------:R-:W4:Y:S01]  /*55d0*/  I2F.F16 R78, R78 ;  /* 0x0000004e004e7306 */ /* 0x000f220000200c00 */
[----:B------:R-:W-:Y:S02]  /*55e0*/  IADD3 R10, -R33, R10, RZ ;  /* 0x0000000a210a7210 */ /* 0x000fe40007ffe1ff */
[----:B------:R-:W-:-:S05]  /*55f0*/  IADD3 R11, -R32, R11, RZ ;  /* 0x0000000b200b7210 */ /* 0x000fca0007ffe1ff */
[----:B------:R-:W4:Y:S01]  /*5600*/  I2F.F16 R8, R8 ;  /* 0x0000000800087306 */ /* 0x000f220000200c00 */
[-C--:B------:R-:W-:Y:S01]  /*5610*/  FFMA.FTZ R75, R65, R68.reuse, R76 ;  /* 0x00000044414b7223 */ /* 0x080fe2000001004c */
[----:B------:R-:W-:-:S06]  /*5620*/  FFMA.FTZ R83, R64, R68, R83 ;  /* 0x0000004440537223 */ /* 0x000fcc0000010053 */
[----:B------:R1:W-:Y:S01]  /*5630*/  I2F.F16 R73, R69 ;  /* 0x0000004500497306 */ /* 0x0003e20000200c00 */
[----:B0-----:R-:W-:-:S07]  /*5640*/  HADD2.F32 R66, -RZ, R91.H0_H0 ;  /* 0x2000005bff427230 */ /* 0x001fce0000004100 */
[----:B------:R-:W0:Y:S01]  /*5650*/  I2F.F16 R9, R9 ;  /* 0x0000000900097306 */ /* 0x000e220000200c00 */
[----:B-1----:R-:W-:Y:S02]  /*5660*/  HADD2.F32 R69, -RZ, R88.H0_H0 ;  /* 0x20000058ff457230 */ /* 0x002fe40000004100 */
[----:B------:R-:W-:Y:S02]  /*5670*/  HADD2.F32 R68, -RZ, R89.H0_H0 ;  /* 0x20000059ff447230 */ /* 0x000fe40000004100 */
[----:B------:R-:W-:Y:S02]  /*5680*/  HADD2.F32 R70, -RZ, R70.H0_H0 ;  /* 0x20000046ff467230 */ /* 0x000fe40000004100 */
[----:B------:R-:W-:Y:S01]  /*5690*/  FFMA.FTZ R76, R69, R71, R72 ;  /* 0x00000047454c7223 */ /* 0x000fe20000010048 */
[----:B------:R-:W-:Y:S01]  /*56a0*/  HADD2.F32 R72, -RZ, R20.H0_H0 ;  /* 0x20000014ff487230 */ /* 0x000fe20000004100 */
[----:B------:R-:W1:Y:S01]  /*56b0*/  I2F.F16 R10, R10 ;  /* 0x0000000a000a7306 */ /* 0x000e620000200c00 */
[----:B------:R-:W-:-:S02]  /*56c0*/  HADD2.F32 R81, -RZ, R81.H0_H0 ;  /* 0x20000051ff517230 */ /* 0x000fc40000004100 */
[-C--:B------:R-:W-:Y:S01]  /*56d0*/  FFMA.FTZ R75, R66, R71.reuse, R75 ;  /* 0x00000047424b7223 */ /* 0x080fe2000001004b */
[----:B------:R-:W-:Y:S02]  /*56e0*/  HADD2.F32 R80, -RZ, R80.H0_H0 ;  /* 0x20000050ff507230 */ /* 0x000fe40000004100 */
[----:B------:R-:W-:Y:S01]  /*56f0*/  FFMA.FTZ R90, R68, R71, R83 ;  /* 0x00000047445a7223 */ /* 0x000fe20000010053 */
[----:B---3--:R-:W-:Y:S01]  /*5700*/  HADD2.F32 R79, -RZ, R79.H0_H0 ;  /* 0x2000004fff4f7230 */ /* 0x008fe20000004100 */
[----:B------:R-:W3:Y:S01]  /*5710*/  I2F.F16 R11, R11 ;  /* 0x0000000b000b7306 */ /* 0x000ee20000200c00 */
[----:B------:R-:W-:Y:S02]  /*5720*/  HADD2.F32 R20, -RZ, R20.H1_H1 ;  /* 0x30000014ff147230 */ /* 0x000fe40000004100 */
[-C--:B------:R-:W-:Y:S01]  /*5730*/  FFMA.FTZ R19, R70, R72.reuse, R19 ;  /* 0x0000004846137223 */ /* 0x080fe20000010013 */
[----:B------:R-:W-:Y:S01]  /*5740*/  FFMA.FTZ R18, R81, R72, R76 ;  /* 0x0000004851127223 */ /* 0x000fe2000001004c */
[----:B----4-:R-:W-:-:S02]  /*5750*/  HADD2.F32 R78, -RZ, R78.H0_H0 ;  /* 0x2000004eff4e7230 */ /* 0x010fc40000004100 */
[----:B------:R-:W-:Y:S01]  /*5760*/  HADD2.F32 R77, -RZ, R77.H0_H0 ;  /* 0x2000004dff4d7230 */ /* 0x000fe20000004100 */
[----:B------:R-:W4:Y:S01]  /*5770*/  I2F.F16 R45, R45 ;  /* 0x0000002d002d7306 */ /* 0x000f220000200c00 */
[----:B------:R-:W-:Y:S02]  /*5780*/  HADD2.F32 R76, -RZ, R8.H0_H0 ;  /* 0x20000008ff4c7230 */ /* 0x000fe40000004100 */
[-C--:B------:R-:W-:Y:S01]  /*5790*/  FFMA.FTZ R71, R80, R72.reuse, R75 ;  /* 0x0000004850477223 */ /* 0x080fe2000001004b */
[----:B------:R-:W-:Y:S01]  /*57a0*/  FFMA.FTZ R72, R79, R72, R90 ;  /* 0x000000484f487223 */ /* 0x000fe2000001005a */
[----:B0-----:R-:W-:Y:S02]  /*57b0*/  HADD2.F32 R75, -RZ, R9.H0_H0 ;  /* 0x20000009ff4b7230 */ /* 0x001fe40000004100 */
[-C--:B------:R-:W-:Y:S01]  /*57c0*/  FFMA.FTZ R9, R78, R20.reuse, R19 ;  /* 0x000000144e097223 */ /* 0x080fe20000010013 */
[----:B------:R-:W0:Y:S01]  /*57d0*/  I2F.F16 R44, R44 ;  /* 0x0000002c002c7306 */ /* 0x000e220000200c00 */
[----:B------:R-:W-:-:S02]  /*57e0*/  FFMA.FTZ R90, R77, R20, R18 ;  /* 0x000000144d5a7223 */ /* 0x000fc40000010012 */
[----:B------:R-:W0:Y:S05]  /*57f0*/  LDS.64 R18, [UR4+0x220] ;  /* 0x00022004ff127984 */ /* 0x000e2a0008000a00 */
[----:B------:R4:W0:Y:S01]  /*5800*/  I2F.F16 R8, R82 ;  /* 0x0000005200087306 */ /* 0x0008220000200c00 */
[-C--:B------:R-:W-:Y:S01]  /*5810*/  FFMA.FTZ R83, R76, R20.reuse, R71 ;  /* 0x000000144c537223 */ /* 0x080fe20000010047 */
[----:B------:R-:W-:Y:S01]  /*5820*/  FFMA.FTZ R20, R75, R20, R72 ;  /* 0x000000144b147223 */ /* 0x000fe20000010048 */
[----:B------:R-:W-:Y:S02]  /*5830*/  HADD2.F32 R88, -RZ, R21.H0_H0 ;  /* 0x20000015ff587230 */ /* 0x000fe40000004100 */
[----:B-1----:R-:W-:-:S02]  /*5840*/  HADD2.F32 R72, -RZ, R10.H0_H0 ;  /* 0x2000000aff487230 */ /* 0x002fc40000004100 */
[----:B---3--:R-:W-:Y:S02]  /*5850*/  HADD2.F32 R71, -RZ, R11.H0_H0 ;  /* 0x2000000bff477230 */ /* 0x008fe40000004100 */
[----:B------:R-:W-:Y:S02]  /*5860*/  HADD2.F32 R74, -RZ, R74.H0_H0 ;  /* 0x2000004aff4a7230 */ /* 0x000fe40000004100 */
[----:B------:R-:W-:Y:S02]  /*5870*/  HADD2.F32 R73, -RZ, R73.H0_H0 ;  /* 0x20000049ff497230 */ /* 0x000fe40000004100 */
[-C--:B------:R-:W-:Y:S01]  /*5880*/  FFMA.FTZ R10, R72, R88.reuse, R83 ;  /* 0x00000058480a7223 */ /* 0x080fe20000010053 */
[----:B----4-:R-:W-:Y:S02]  /*5890*/  HADD2.F32 R83, -RZ, R45.H0_H0 ;  /* 0x2000002dff537230 */ /* 0x010fe40000004100 */
[----:B------:R-:W-:Y:S01]  /*58a0*/  FFMA.FTZ R20, R71, R88, R20 ;  /* 0x0000005847147223 */ /* 0x000fe20000010014 */
[----:B------:R-:W-:-:S02]  /*58b0*/  HADD2.F32 R21, -RZ, R21.H1_H1 ;  /* 0x30000015ff157230 */ /* 0x000fc40000004100 */
[-C--:B------:R-:W-:Y:S01]  /*58c0*/  FFMA.FTZ R9, R74, R88.reuse, R9 ;  /* 0x000000584a097223 */ /* 0x080fe20000010009 */
[----:B------:R-:W-:Y:S02]  /*58d0*/  HADD2.F32 R82, -RZ, R5.H0_H0 ;  /* 0x20000005ff527230 */ /* 0x000fe40000004100 */
[----:B------:R-:W-:Y:S01]  /*58e0*/  FFMA.FTZ R11, R73, R88, R90 ;  /* 0x00000058490b7223 */ /* 0x000fe2000001005a */
[----:B0-----:R-:W-:Y:S02]  /*58f0*/  HADD2.F32 R44, -RZ, R44.H0_H0 ;  /* 0x2000002cff2c7230 */ /* 0x001fe40000004100 */
[----:B------:R-:W-:Y:S02]  /*5900*/  HADD2.F32 R45, -RZ, R8.H0_H0 ;  /* 0x20000008ff2d7230 */ /* 0x000fe40000004100 */
[-C--:B------:R-:W-:Y:S01]  /*5910*/  FFMA.FTZ R88, R82, R21.reuse, R9 ;  /* 0x0000001552587223 */ /* 0x080fe20000010009 */
[-C--:B------:R-:W-:Y:S01]  /*5920*/  FFMA.FTZ R90, R83, R21.reuse, R10 ;  /* 0x00000015535a7223 */ /* 0x080fe2000001000a */
[-C--:B------:R-:W-:Y:S01]  /*5930*/  FFMA.FTZ R5, R44, R21.reuse, R11 ;  /* 0x000000152c057223 */ /* 0x080fe2000001000b */
[----:B------:R-:W-:Y:S01]  /*5940*/  FFMA.FTZ R89, R45, R21, R20 ;  /* 0x000000152d597223 */ /* 0x000fe20000010014 */
[----:B------:R-:W-:Y:S01]  /*5950*/  FMUL.FTZ R88, R35, R88 ;  /* 0x0000005823587220 */ /* 0x000fe20000410000 */
[----:B------:R-:W0:Y:S01]  /*5960*/  LDS.64 R20, [UR4+0x228] ;  /* 0x00022804ff147984 */ /* 0x000e220008000a00 */
[----:B------:R-:W-:Y:S01]  /*5970*/  FMUL.FTZ R5, R40, R5 ;  /* 0x0000000528057220 */ /* 0x000fe20000410000 */
[----:B------:R-:W-:Y:S01]  /*5980*/  FMUL.FTZ R86, R39, R86 ;  /* 0x0000005627567220 */ /* 0x000fe20000410000 */
[C---:B------:R-:W-:Y:S01]  /*5990*/  FMUL.FTZ R87, R38.reuse, R87 ;  /* 0x0000005726577220 */ /* 0x040fe20000410000 */
[----:B------:R-:W-:Y:S01]  /*59a0*/  IMAD.WIDE R36, R23, 0x4, R6 ;  /* 0x0000000417247825 */ /* 0x000fe200078e0206 */
[----:B------:R1:W3:Y:S03]  /*59b0*/  LDG.E.128.CONSTANT R8, desc[UR10][R6.64] ;  /* 0x0000000a06087981 */ /* 0x0002e6000c1e9d00 */
[----:B------:R-:W-:Y:S01]  /*59c0*/  FMUL.FTZ R90, R39, R90 ;  /* 0x0000005a275a7220 */ /* 0x000fe20000410000 */
[----:B------:R-:W-:Y:S01]  /*59d0*/  FMUL.FTZ R89, R38, R89 ;  /* 0x0000005926597220 */ /* 0x000fe20000410000 */
[----:B------:R-:W-:Y:S01]  /*59e0*/  FMUL.FTZ R84, R35, R84 ;  /* 0x0000005423547220 */ /* 0x000fe20000410000 */
[----:B------:R-:W-:Y:S01]  /*59f0*/  FMUL.FTZ R85, R40, R85 ;  /* 0x0000005528557220 */ /* 0x000fe20000410000 */
[----:B------:R-:W-:-:S02]  /*5a00*/  F2FP.F16.F32.PACK_AB R88, RZ, R88 ;  /* 0x00000058ff58723e */ /* 0x000fc400000000ff */
[----:B------:R-:W-:Y:S01]  /*5a10*/  F2FP.F16.F32.PACK_AB R5, RZ, R5 ;  /* 0x00000005ff05723e */ /* 0x000fe200000000ff */
[----:B-1----:R-:W1:Y:S01]  /*5a20*/  LDS.64 R6, [UR4+0x320] ;  /* 0x00032004ff067984 */ /* 0x002e620008000a00 */
[----:B------:R-:W-:Y:S02]  /*5a30*/  F2FP.F16.F32.PACK_AB R86, RZ, R86 ;  /* 0x00000056ff56723e */ /* 0x000fe400000000ff */
[----:B------:R-:W-:Y:S02]  /*5a40*/  F2FP.F16.F32.PACK_AB R87, RZ, R87 ;  /* 0x00000057ff57723e */ /* 0x000fe400000000ff */
[----:B------:R-:W-:Y:S02]  /*5a50*/  F2FP.F16.F32.PACK_AB R90, RZ, R90 ;  /* 0x0000005aff5a723e */ /* 0x000fe400000000ff */
[----:B------:R-:W-:Y:S02]  /*5a60*/  F2FP.F16.F32.PACK_AB R89, RZ, R89 ;  /* 0x00000059ff59723e */ /* 0x000fe400000000ff */
[----:B------:R-:W-:Y:S01]  /*5a70*/  PRMT R88, R88, 0x5410, R5 ;  /* 0x0000541058587816 */ /* 0x000fe20000000005 */
[----:B------:R-:W-:Y:S01]  /*5a80*/  HADD2.F32 R5, -RZ, R18.H0_H0 ;  /* 0x20000012ff057230 */ /* 0x000fe20000004100 */
[----:B------:R-:W-:-:S02]  /*5a90*/  F2FP.F16.F32.PACK_AB R84, RZ, R84 ;  /* 0x00000054ff54723e */ /* 0x000fc400000000ff */
[----:B------:R-:W-:Y:S02]  /*5aa0*/  F2FP.F16.F32.PACK_AB R85, RZ, R85 ;  /* 0x00000055ff55723e */ /* 0x000fe400000000ff */
[----:B------:R-:W-:Y:S02]  /*5ab0*/  PRMT R86, R86, 0x5410, R87 ;  /* 0x0000541056567816 */ /* 0x000fe40000000057 */
[----:B------:R-:W-:Y:S01]  /*5ac0*/  PRMT R90, R90, 0x5410, R89 ;  /* 0x000054105a5a7816 */ /* 0x000fe20000000059 */
[----:B------:R-:W-:Y:S01]  /*5ad0*/  HADD2.F32 R18, -RZ, R18.H1_H1 ;  /* 0x30000012ff127230 */ /* 0x000fe20000004100 */
[----:B------:R-:W-:Y:S01]  /*5ae0*/  PRMT R84, R84, 0x5410, R85 ;  /* 0x0000541054547816 */ /* 0x000fe20000000055 */
[----:B------:R-:W-:Y:S01]  /*5af0*/  HADD2 R56, R86, R56 ;  /* 0x0000003856387230 */ /* 0x000fe20000000000 */
[----:B------:R-:W-:Y:S01]  /*5b00*/  HFMA2.MMA R58, R88, 1, 1, R58 ;  /* 0x3c003c00583a7835 */ /* 0x000fe2000000003a */
[----:B------:R-:W-:Y:S01]  /*5b10*/  FFMA.FTZ R87, R0, R5, RZ ;  /* 0x0000000500577223 */ /* 0x000fe200000100ff */
[----:B------:R-:W-:-:S02]  /*5b20*/  HADD2.F32 R85, -RZ, R19.H0_H0 ;  /* 0x20000013ff557230 */ /* 0x000fc40000004100 */
[-C--:B------:R-:W-:Y:S01]  /*5b30*/  FFMA.FTZ R88, R3, R5.reuse, RZ ;  /* 0x0000000503587223 */ /* 0x080fe200000100ff */
[----:B------:R-:W-:Y:S01]  /*5b40*/  HADD2.F32 R86, -RZ, R19.H1_H1 ;  /* 0x30000013ff567230 */ /* 0x000fe20000004100 */
[----:B------:R-:W-:Y:S01]  /*5b50*/  HFMA2.MMA R57, R90, 1, 1, R57 ;  /* 0x3c003c005a397835 */ /* 0x000fe20000000039 */
[-C--:B------:R-:W-:Y:S01]  /*5b60*/  FFMA.FTZ R19, R2, R5.reuse, RZ ;  /* 0x0000000502137223 */ /* 0x080fe200000100ff */
[----:B------:R-:W-:Y:S01]  /*5b70*/  FFMA.FTZ R90, R4, R5, RZ ;  /* 0x00000005045a7223 */ /* 0x000fe200000100ff */
[-C--:B------:R-:W-:Y:S01]  /*5b80*/  FFMA.FTZ R87, R60, R18.reuse, R87 ;  /* 0x000000123c577223 */ /* 0x080fe20000010057 */
[----:B------:R-:W-:Y:S01]  /*5b90*/  HFMA2.MMA R59, R84, 1, 1, R59 ;  /* 0x3c003c00543b7835 */ /* 0x000fe2000000003b */
        /* <DEDUP_REMOVED lines=28> */
[----:B------:R-:W0:Y:S01]  /*5d60*/  LDS.64 R20, [UR4+0x20] ;  /* 0x00002004ff147984 */ /* 0x000e220008000a00 */
[----:B-1----:R-:W-:-:S02]  /*5d70*/  HADD2.F32 R89, -RZ, R6.H0_H0 ;  /* 0x20000006ff597230 */ /* 0x002fc40000004100 */
[-C--:B------:R-:W-:Y:S01]  /*5d80*/  FFMA.FTZ R86, R82, R85.reuse, R5 ;  /* 0x0000005552567223 */ /* 0x080fe20000010005 */
[-C--:B------:R-:W-:Y:S01]  /*5d90*/  FFMA.FTZ R87, R44, R85.reuse, R87 ;  /* 0x000000552c577223 */ /* 0x080fe20000010057 */
[-C--:B------:R-:W-:Y:S01]  /*5da0*/  FFMA.FTZ R84, R83, R85.reuse, R88 ;  /* 0x0000005553547223 */ /* 0x080fe20000010058 */
[----:B------:R-:W-:Y:S01]  /*5db0*/  FFMA.FTZ R85, R45, R85, R90 ;  /* 0x000000552d557223 */ /* 0x000fe2000001005a */
[----:B------:R-:W-:Y:S02]  /*5dc0*/  HADD2.F32 R6, -RZ, R6.H1_H1 ;  /* 0x30000006ff067230 */ /* 0x000fe40000004100 */
[--C-:B------:R-:W-:Y:S02]  /*5dd0*/  HADD2.F32 R91, -RZ, R7.reuse.H0_H0 ;  /* 0x20000007ff5b7230 */ /* 0x100fe40000004100 */
        /* <DEDUP_REMOVED lines=10> */
[----:B------:R-:W1:Y:S01]  /*5e80*/  LDS.64 R6, [UR4+0x28] ;  /* 0x00002804ff067984 */ /* 0x000e620008000a00 */
[-C--:B------:R-:W-:Y:S01]  /*5e90*/  FFMA.FTZ R88, R63, R91.reuse, R88 ;  /* 0x0000005b3f587223 */ /* 0x080fe20000010058 */
[-C--:B------:R-:W-:Y:S01]  /*5ea0*/  FFMA.FTZ R89, R65, R91.reuse, R92 ;  /* 0x0000005b41597223 */ /* 0x080fe2000001005c */
[----:B------:R-:W-:Y:S01]  /*5eb0*/  FFMA.FTZ R91, R64, R91, R5 ;  /* 0x0000005b405b7223 */ /* 0x000fe20000010005 */
[--C-:B----4-:R-:W-:Y:S02]  /*5ec0*/  HADD2.F32 R92, -RZ, R18.reuse.H0_H0 ;  /* 0x20000012ff5c7230 */ /* 0x110fe40000004100 */
        /* <DEDUP_REMOVED lines=19> */
[--C-:B0-----:R-:W-:Y:S02]  /*6000*/  HADD2.F32 R5, -RZ, R20.reuse.H0_H0 ;  /* 0x20000014ff057230 */ /* 0x101fe40000004100 */
[-C--:B------:R-:W-:Y:S01]  /*6010*/  FFMA.FTZ R18, R82, R19.reuse, R89 ;  /* 0x0000001352127223 */ /* 0x080fe20000010059 */
[-C--:B------:R-:W-:Y:S01]  /*6020*/  FFMA.FTZ R89, R44, R19.reuse, R91 ;  /* 0x000000132c597223 */ /* 0x080fe2000001005b */
[-C--:B------:R-:W-:Y:S01]  /*6030*/  FFMA.FTZ R88, R83, R19.reuse, R90 ;  /* 0x0000001353587223 */ /* 0x080fe2000001005a */
[----:B------:R-:W-:Y:S01]  /*6040*/  FFMA.FTZ R19, R45, R19, R92 ;  /* 0x000000132d137223 */ /* 0x000fe2000001005c */
[----:B------:R-:W-:-:S02]  /*6050*/  HADD2.F32 R20, -RZ, R20.H1_H1 ;  /* 0x30000014ff147230 */ /* 0x000fc40000004100 */
[C---:B------:R-:W-:Y:S01]  /*6060*/  FFMA.FTZ R93, R5.reuse, R0, RZ ;  /* 0x00000000055d7223 */ /* 0x040fe200000100ff */
[--C-:B------:R-:W-:Y:S02]  /*6070*/  HADD2.F32 R91, -RZ, R21.reuse.H0_H0 ;  /* 0x20000015ff5b7230 */ /* 0x100fe40000004100 */
[C---:B------:R-:W-:Y:S01]  /*6080*/  FFMA.FTZ R96, R5.reuse, R3, RZ ;  /* 0x0000000305607223 */ /* 0x040fe200000100ff */
[----:B------:R-:W-:Y:S02]  /*6090*/  HADD2.F32 R92, -RZ, R21.H1_H1 ;  /* 0x30000015ff5c7230 */ /* 0x000fe40000004100 */
[----:B------:R-:W-:Y:S01]  /*60a0*/  FFMA.FTZ R21, R2, R5, RZ ;  /* 0x0000000502157223 */ /* 0x000fe200000100ff */
[----:B------:R-:W-:Y:S01]  /*60b0*/  FFMA.FTZ R98, R5, R4, RZ ;  /* 0x0000000405627223 */ /* 0x000fe200000100ff */
[C---:B------:R-:W-:Y:S01]  /*60c0*/  FFMA.FTZ R94, R20.reuse, R60, R93 ;  /* 0x0000003c145e7223 */ /* 0x040fe2000001005d */
[----:B------:R-:W-:Y:S01]  /*60d0*/  FFMA.FTZ R96, R20, R43, R96 ;  /* 0x0000002b14607223 */ /* 0x000fe20000010060 */
[----:B------:R-:W-:Y:S01]  /*60e0*/  FFMA.FTZ R90, R42, R20, R21 ;  /* 0x000000142a5a7223 */ /* 0x000fe20000010015 */
[----:B------:R-:W-:Y:S01]  /*60f0*/  FFMA.FTZ R5, R20, R61, R98 ;  /* 0x0000003d14057223 */ /* 0x000fe20000010062 */
[C---:B------:R-:W-:Y:S01]  /*6100*/  FFMA.FTZ R21, R91.reuse, R62, R94 ;  /* 0x0000003e5b157223 */ /* 0x040fe2000001005e */
[----:B------:R-:W-:Y:S01]  /*6110*/  FFMA.FTZ R93, R91, R65, R96 ;  /* 0x000000415b5d7223 */ /* 0x000fe20000010060 */
[----:B------:R-:W-:Y:S01]  /*6120*/  FFMA.FTZ R90, R63, R91, R90 ;  /* 0x0000005b3f5a7223 */ /* 0x000fe2000001005a */
[----:B------:R-:W-:Y:S01]  /*6130*/  FFMA.FTZ R91, R91, R64, R5 ;  /* 0x000000405b5b7223 */ /* 0x000fe20000010005 */
[----:B-1----:R-:W-:-:S02]  /*6140*/  HADD2.F32 R20, -RZ, R6.H0_H0 ;  /* 0x20000006ff147230 */ /* 0x002fc40000004100 */
[C---:B------:R-:W-:Y:S01]  /*6150*/  FFMA.FTZ R21, R92.reuse, R69, R21 ;  /* 0x000000455c157223 */ /* 0x040fe20000010015 */
[----:B------:R-:W-:Y:S01]  /*6160*/  FFMA.FTZ R5, R67, R92, R90 ;  /* 0x0000005c43057223 */ /* 0x000fe2000001005a */
[C---:B------:R-:W-:Y:S01]  /*6170*/  FFMA.FTZ R93, R92.reuse, R66, R93 ;  /* 0x000000425c5d7223 */ /* 0x040fe2000001005d */
[----:B------:R-:W-:Y:S01]  /*6180*/  FFMA.FTZ R92, R92, R68, R91 ;  /* 0x000000445c5c7223 */ /* 0x000fe2000001005b */
[----:B------:R-:W-:Y:S02]  /*6190*/  HADD2.F32 R6, -RZ, R6.H1_H1 ;  /* 0x30000006ff067230 */ /* 0x000fe40000004100 */
[----:B------:R-:W-:Y:S01]  /*61a0*/  FFMA.FTZ R5, R70, R20, R5 ;  /* 0x0000001446057223 */ /* 0x000fe20000010005 */
[C---:B------:R-:W-:Y:S01]  /*61b0*/  FFMA.FTZ R21, R20.reuse, R81, R21 ;  /* 0x0000005114157223 */ /* 0x040fe20000010015 */
[C---:B------:R-:W-:Y:S01]  /*61c0*/  FFMA.FTZ R93, R20.reuse, R80, R93 ;  /* 0x00000050145d7223 */ /* 0x040fe2000001005d */
[----:B------:R-:W-:Y:S01]  /*61d0*/  FFMA.FTZ R92, R20, R79, R92 ;  /* 0x0000004f145c7223 */ /* 0x000fe2000001005c */
[----:B------:R-:W-:-:S02]  /*61e0*/  HADD2.F32 R90, -RZ, R7.H0_H0 ;  /* 0x20000007ff5a7230 */ /* 0x000fc40000004100 */
[----:B------:R-:W-:Y:S01]  /*61f0*/  FFMA.FTZ R5, R78, R6, R5 ;  /* 0x000000064e057223 */ /* 0x000fe20000010005 */
[C---:B------:R-:W-:Y:S01]  /*6200*/  FFMA.FTZ R21, R6.reuse, R77, R21 ;  /* 0x0000004d06157223 */ /* 0x040fe20000010015 */
[C---:B------:R-:W-:Y:S01]  /*6210*/  FFMA.FTZ R93, R6.reuse, R76, R93 ;  /* 0x0000004c065d7223 */ /* 0x040fe2000001005d */
[----:B------:R-:W-:Y:S01]  /*6220*/  FFMA.FTZ R20, R6, R75, R92 ;  /* 0x0000004b06147223 */ /* 0x000fe2000001005c */
[----:B------:R-:W-:Y:S02]  /*6230*/  HADD2.F32 R7, -RZ, R7.H1_H1 ;  /* 0x30000007ff077230 */ /* 0x000fe40000004100 */
[----:B------:R-:W-:Y:S01]  /*6240*/  FFMA.FTZ R5, R74, R90, R5 ;  /* 0x0000005a4a057223 */ /* 0x000fe20000010005 */
[C---:B------:R-:W-:Y:S01]  /*6250*/  FFMA.FTZ R6, R90.reuse, R73, R21 ;  /* 0x000000495a067223 */ /* 0x040fe20000010015 */
[C---:B------:R-:W-:Y:S01]  /*6260*/  FFMA.FTZ R92, R90.reuse, R72, R93 ;  /* 0x000000485a5c7223 */ /* 0x040fe2000001005d */
[----:B------:R-:W-:Y:S01]  /*6270*/  FFMA.FTZ R90, R90, R71, R20 ;  /* 0x000000475a5a7223 */ /* 0x000fe20000010014 */
[----:B------:R-:W-:Y:S01]  /*6280*/  FFMA.FTZ R20, R82, R7, R5 ;  /* 0x0000000752147223 */ /* 0x000fe20000010005 */
[C---:B------:R-:W-:Y:S01]  /*6290*/  FFMA.FTZ R5, R7.reuse, R44, R6 ;  /* 0x0000002c07057223 */ /* 0x040fe20000010006 */
[C---:B------:R-:W-:Y:S01]  /*62a0*/  FFMA.FTZ R92, R7.reuse, R83, R92 ;  /* 0x00000053075c7223 */ /* 0x040fe2000001005c */
[----:B------:R-:W-:-:S02]  /*62b0*/  FFMA.FTZ R21, R7, R45, R90 ;  /* 0x0000002d07157223 */ /* 0x000fc4000001005a */
[----:B------:R-:W0:Y:S01]  /*62c0*/  LDS.64 R6, [UR4+0x420] ;  /* 0x00042004ff067984 */ /* 0x000e220008000a00 */
[----:B------:R-:W-:Y:S01]  /*62d0*/  FMUL.FTZ R86, R35, R86 ;  /* 0x0000005623567220 */ /* 0x000fe20000410000 */
[----:B------:R-:W-:-:S04]  /*62e0*/  FMUL.FTZ R87, R40, R87 ;  /* 0x0000005728577220 */ /* 0x000fc80000410000 */
[----:B------:R-:W-:Y:S02]  /*62f0*/  F2FP.F16.F32.PACK_AB R86, RZ, R86 ;  /* 0x00000056ff56723e */ /* 0x000fe400000000ff */
[----:B------:R-:W-:Y:S01]  /*6300*/  F2FP.F16.F32.PACK_AB R87, RZ, R87 ;  /* 0x00000057ff57723e */ /* 0x000fe200000000ff */
[----:B------:R-:W-:Y:S01]  /*6310*/  FMUL.FTZ R18, R35, R18 ;  /* 0x0000001223127220 */ /* 0x000fe20000410000 */
[----:B------:R-:W-:Y:S02]  /*6320*/  FMUL.FTZ R19, R38, R19 ;  /* 0x0000001326137220 */ /* 0x000fe40000410000 */
[----:B------:R-:W-:-:S03]  /*6330*/  PRMT R86, R86, 0x5410, R87 ;  /* 0x0000541056567816 */ /* 0x000fc60000000057 */
[----:B------:R-:W-:-:S03]  /*6340*/  F2FP.F16.F32.PACK_AB R87, RZ, R19 ;  /* 0x00000013ff57723e */ /* 0x000fc600000000ff */
[----:B------:R-:W-:Y:S01]  /*6350*/  HFMA2.MMA R55, R86, 1, 1, R55 ;  /* 0x3c003c0056377835 */ /* 0x000fe20000000037 */
[----:B------:R-:W-:Y:S02]  /*6360*/  F2FP.F16.F32.PACK_AB R86, RZ, R18 ;  /* 0x00000012ff56723e */ /* 0x000fe400000000ff */
[----:B------:R-:W1:Y:S01]  /*6370*/  LDS.64 R18, [UR4+0x428] ;  /* 0x00042804ff127984 */ /* 0x000e620008000a00 */
[----:B------:R-:W-:Y:S01]  /*6380*/  FMUL.FTZ R84, R39, R84 ;  /* 0x0000005427547220 */ /* 0x000fe20000410000 */
[----:B------:R-:W-:Y:S01]  /*6390*/  FMUL.FTZ R85, R38, R85 ;  /* 0x0000005526557220 */ /* 0x000fe20000410000 */
[C---:B------:R-:W-:Y:S01]  /*63a0*/  FMUL.FTZ R89, R40.reuse, R89 ;  /* 0x0000005928597220 */ /* 0x040fe20000410000 */
[----:B------:R-:W-:Y:S01]  /*63b0*/  FMUL.FTZ R20, R35, R20 ;  /* 0x0000001423147220 */ /* 0x000fe20000410000 */
[----:B------:R-:W-:Y:S01]  /*63c0*/  FMUL.FTZ R5, R40, R5 ;  /* 0x0000000528057220 */ /* 0x000fe20000410000 */
[C---:B------:R-:W-:Y:S01]  /*63d0*/  FMUL.FTZ R92, R39.reuse, R92 ;  /* 0x0000005c275c7220 */ /* 0x040fe20000410000 */
[----:B------:R-:W-:Y:S01]  /*63e0*/  FMUL.FTZ R21, R38, R21 ;  /* 0x0000001526157220 */ /* 0x000fe20000410000 */
[----:B------:R-:W-:Y:S01]  /*63f0*/  F2FP.F16.F32.PACK_AB R84, RZ, R84 ;  /* 0x00000054ff54723e */ /* 0x000fe200000000ff */
[----:B------:R-:W-:Y:S01]  /*6400*/  FMUL.FTZ R88, R39, R88 ;  /* 0x0000005827587220 */ /* 0x000fe20000410000 */
[----:B------:R-:W-:-:S02]  /*6410*/  F2FP.F16.F32.PACK_AB R85, RZ, R85 ;  /* 0x00000055ff55723e */ /* 0x000fc400000000ff */
[----:B------:R-:W-:Y:S02]  /*6420*/  F2FP.F16.F32.PACK_AB R89, RZ, R89 ;  /* 0x00000059ff59723e */ /* 0x000fe400000000ff */
[----:B------:R-:W-:Y:S02]  /*6430*/  F2FP.F16.F32.PACK_AB R20, RZ, R20 ;  /* 0x00000014ff14723e */ /* 0x000fe400000000ff */
[----:B------:R-:W-:Y:S02]  /*6440*/  F2FP.F16.F32.PACK_AB R5, RZ, R5 ;  /* 0x00000005ff05723e */ /* 0x000fe400000000ff */
[----:B------:R-:W-:Y:S02]  /*6450*/  F2FP.F16.F32.PACK_AB R92, RZ, R92 ;  /* 0x0000005cff5c723e */ /* 0x000fe400000000ff */
[----:B------:R-:W-:Y:S02]  /*6460*/  F2FP.F16.F32.PACK_AB R21, RZ, R21 ;  /* 0x00000015ff15723e */ /* 0x000fe400000000ff */
[----:B------:R-:W-:-:S02]  /*6470*/  PRMT R84, R84, 0x5410, R85 ;  /* 0x0000541054547816 */ /* 0x000fc40000000055 */
[----:B------:R-:W-:Y:S02]  /*6480*/  F2FP.F16.F32.PACK_AB R88, RZ, R88 ;  /* 0x00000058ff58723e */ /* 0x000fe400000000ff */
[----:B------:R-:W-:Y:S02]  /*6490*/  PRMT R86, R86, 0x5410, R89 ;  /* 0x0000541056567816 */ /* 0x000fe40000000059 */
[----:B------:R-:W-:Y:S01]  /*64a0*/  PRMT R20, R20, 0x5410, R5 ;  /* 0x0000541014147816 */ /* 0x000fe20000000005 */
[----:B0-----:R-:W-:Y:S01]  /*64b0*/  HADD2.F32 R5, -RZ, R6.H0_H0 ;  /* 0x20000006ff057230 */ /* 0x001fe20000004100 */
[----:B------:R-:W-:Y:S01]  /*64c0*/  PRMT R92, R92, 0x5410, R21 ;  /* 0x000054105c5c7816 */ /* 0x000fe20000000015 */
[----:B------:R-:W-:Y:S01]  /*64d0*/  HADD2 R21, R84, R50 ;  /* 0x0000003254157230 */ /* 0x000fe20000000000 */
[----:B------:R-:W-:Y:S01]  /*64e0*/  PRMT R88, R88, 0x5410, R87 ;  /* 0x0000541058587816 */ /* 0x000fe20000000057 */
[----:B------:R-:W-:Y:S02]  /*64f0*/  HADD2.F32 R50, -RZ, R6.H1_H1 ;  /* 0x30000006ff327230 */ /* 0x000fe40000004100 */
[----:B------:R-:W-:-:S02]  /*6500*/  HADD2.F32 R87, -RZ, R7.H0_H0 ;  /* 0x20000007ff577230 */ /* 0x000fc40000004100 */
[----:B------:R-:W-:Y:S02]  /*6510*/  HADD2.F32 R84, -RZ, R7.H1_H1 ;  /* 0x30000007ff547230 */ /* 0x000fe40000004100 */
[----:B------:R-:W0:Y:S01]  /*6520*/  LDS.64 R6, [UR4+0x520] ;  /* 0x00052004ff067984 */ /* 0x000e220008000a00 */
[----:B------:R-:W-:Y:S01]  /*6530*/  HFMA2.MMA R54, R86, 1, 1, R54 ;  /* 0x3c003c0056367835 */ /* 0x000fe20000000036 */
[----:B------:R-:W-:Y:S02]  /*6540*/  HADD2 R51, R88, R51 ;  /* 0x0000003358337230 */ /* 0x000fe40000000000 */
[-C--:B------:R-:W-:Y:S01]  /*6550*/  FFMA.FTZ R85, R2, R5.reuse, RZ ;  /* 0x0000000502557223 */ /* 0x080fe200000100ff */
[-C--:B------:R-:W-:Y:S01]  /*6560*/  FFMA.FTZ R89, R0, R5.reuse, RZ ;  /* 0x0000000500597223 */ /* 0x080fe200000100ff */
[-C--:B------:R-:W-:Y:S01]  /*6570*/  FFMA.FTZ R86, R3, R5.reuse, RZ ;  /* 0x0000000503567223 */ /* 0x080fe200000100ff */
[----:B------:R-:W-:Y:S01]  /*6580*/  FFMA.FTZ R88, R4, R5, RZ ;  /* 0x0000000504587223 */ /* 0x000fe200000100ff */
[----:B------:R-:W-:Y:S01]  /*6590*/  HFMA2.MMA R53, R20, 1, 1, R53 ;  /* 0x3c003c0014357835 */ /* 0x000fe20000000035 */
[----:B------:R-:W-:-:S02]  /*65a0*/  HADD2 R20, R92, R52 ;  /* 0x000000345c147230 */ /* 0x000fc40000000000 */
        /* <DEDUP_REMOVED lines=12> */
[----:B-1----:R-:W-:-:S02]  /*6670*/  HADD2.F32 R50, -RZ, R18.H0_H0 ;  /* 0x20000012ff327230 */ /* 0x002fc40000004100 */
[----:B------:R-:W-:Y:S02]  /*6680*/  HADD2.F32 R52, -RZ, R18.H1_H1 ;  /* 0x30000012ff347230 */ /* 0x000fe40000004100 */
[--C-:B------:R-:W-:Y:S02]  /*6690*/  HADD2.F32 R84, -RZ, R19.reuse.H0_H0 ;  /* 0x20000013ff547230 */ /* 0x100fe40000004100 */
[----:B------:R-:W-:Y:S02]  /*66a0*/  HADD2.F32 R86, -RZ, R19.H1_H1 ;  /* 0x30000013ff567230 */ /* 0x000fe40000004100 */
[----:B------:R-:W1:Y:S01]  /*66b0*/  LDS.64 R18, [UR4+0x528] ;  /* 0x00052804ff127984 */ /* 0x000e620008000a00 */
[-C--:B------:R-:W-:Y:S01]  /*66c0*/  FFMA.FTZ R5, R70, R50.reuse, R5 ;  /* 0x0000003246057223 */ /* 0x080fe20000010005 */
[-C--:B------:R-:W-:Y:S01]  /*66d0*/  FFMA.FTZ R89, R80, R50.reuse, R85 ;  /* 0x0000003250597223 */ /* 0x080fe20000010055 */
[----:B------:R-:W-:Y:S02]  /*66e0*/  FFMA.FTZ R90, R79, R50, R90 ;  /* 0x000000324f5a7223 */ /* 0x000fe4000001005a */
[-C--:B------:R-:W-:Y:S01]  /*66f0*/  FFMA.FTZ R5, R78, R52.reuse, R5 ;  /* 0x000000344e057223 */ /* 0x080fe20000010005 */
[-C--:B------:R-:W-:Y:S01]  /*6700*/  FFMA.FTZ R89, R76, R52.reuse, R89 ;  /* 0x000000344c597223 */ /* 0x080fe20000010059 */
[----:B------:R-:W-:Y:S01]  /*6710*/  FFMA.FTZ R90, R75, R52, R90 ;  /* 0x000000344b5a7223 */ /* 0x000fe2000001005a */
[----:B------:R-:W-:Y:S01]  /*6720*/  FFMA.FTZ R88, R81, R50, R88 ;  /* 0x0000003251587223 */ /* 0x000fe20000010058 */
[-C--:B------:R-:W-:Y:S01]  /*6730*/  FFMA.FTZ R5, R74, R84.reuse, R5 ;  /* 0x000000544a057223 */ /* 0x080fe20000010005 */
[-C--:B------:R-:W-:Y:S01]  /*6740*/  FFMA.FTZ R50, R72, R84.reuse, R89 ;  /* 0x0000005448327223 */ /* 0x080fe20000010059 */
[----:B------:R-:W-:Y:S01]  /*6750*/  FFMA.FTZ R90, R71, R84, R90 ;  /* 0x00000054475a7223 */ /* 0x000fe2000001005a */
[----:B0-----:R-:W-:-:S02]  /*6760*/  HADD2.F32 R89, -RZ, R6.H0_H0 ;  /* 0x20000006ff597230 */ /* 0x001fc40000004100 */
[----:B------:R-:W-:Y:S01]  /*6770*/  FFMA.FTZ R88, R77, R52, R88 ;  /* 0x000000344d587223 */ /* 0x000fe20000010058 */
[----:B--2---:R-:W-:Y:S01]  /*6780*/  LEA.HI R92, R13, -R34, RZ, 0x8 ;  /* 0x800000220d5c7211 */ /* 0x004fe200078f40ff */
[-C--:B------:R-:W-:Y:S01]  /*6790*/  FFMA.FTZ R52, R82, R86.reuse, R5 ;  /* 0x0000005652347223 */ /* 0x080fe20000010005 */
[----:B------:R-:W-:Y:S01]  /*67a0*/  FFMA.FTZ R5, R45, R86, R90 ;  /* 0x000000562d057223 */ /* 0x000fe2000001005a */
[----:B------:R-:W-:Y:S02]  /*67b0*/  HADD2.F32 R6, -RZ, R6.H1_H1 ;  /* 0x30000006ff067230 */ /* 0x000fe40000004100 */
[--C-:B------:R-:W-:Y:S02]  /*67c0*/  HADD2.F32 R93, -RZ, R7.reuse.H0_H0 ;  /* 0x20000007ff5d7230 */ /* 0x100fe40000004100 */
[----:B------:R-:W-:Y:S02]  /*67d0*/  HADD2.F32 R90, -RZ, R7.H1_H1 ;  /* 0x30000007ff5a7230 */ /* 0x000fe40000004100 */
[----:B------:R-:W-:Y:S01]  /*67e0*/  FFMA.FTZ R7, R2, R89, RZ ;  /* 0x0000005902077223 */ /* 0x000fe200000100ff */
[----:B------:R0:W-:Y:S01]  /*67f0*/  I2F.F16 R85, R92 ;  /* 0x0000005c00557306 */ /* 0x0001e20000200c00 */
[----:B------:R-:W-:Y:S01]  /*6800*/  LEA.HI R94, R14, -R33, RZ, 0x8 ;  /* 0x800000210e5e7211 */ /* 0x000fe200078f40ff */
[-C--:B------:R-:W-:Y:S01]  /*6810*/  FFMA.FTZ R95, R0, R89.reuse, RZ ;  /* 0x00000059005f7223 */ /* 0x080fe200000100ff */
[----:B------:R-:W-:Y:S01]  /*6820*/  FFMA.FTZ R91, R73, R84, R88 ;  /* 0x00000054495b7223 */ /* 0x000fe20000010058 */
[-C--:B------:R-:W-:Y:S01]  /*6830*/  FFMA.FTZ R96, R4, R89.reuse, RZ ;  /* 0x0000005904607223 */ /* 0x080fe200000100ff */
[----:B------:R-:W-:Y:S01]  /*6840*/  FFMA.FTZ R88, R42, R6, R7 ;  /* 0x000000062a587223 */ /* 0x000fe20000010007 */
[----:B0-----:R-:W-:-:S02]  /*6850*/  FFMA.FTZ R92, R3, R89, RZ ;  /* 0x00000059035c7223 */ /* 0x001fc400000100ff */
[----:B------:R0:W-:Y:S01]  /*6860*/  I2F.F16 R84, R94 ;  /* 0x0000005e00547306 */ /* 0x0001e20000200c00 */
[-C--:B------:R-:W-:Y:S01]  /*6870*/  FFMA.FTZ R95, R60, R6.reuse, R95 ;  /* 0x000000063c5f7223 */ /* 0x080fe2000001005f */
[-C--:B------:R-:W-:Y:S01]  /*6880*/  FFMA.FTZ R7, R61, R6.reuse, R96 ;  /* 0x000000063d077223 */ /* 0x080fe20000010060 */
[----:B0-----:R-:W-:Y:S01]  /*6890*/  FFMA.FTZ R94, R43, R6, R92 ;  /* 0x000000062b5e7223 */ /* 0x001fe2000001005c */
[-C--:B------:R-:W-:Y:S01]  /*68a0*/  FFMA.FTZ R6, R63, R93.reuse, R88 ;  /* 0x0000005d3f067223 */ /* 0x080fe20000010058 */
[-C--:B------:R-:W-:Y:S02]  /*68b0*/  FFMA.FTZ R92, R62, R93.reuse, R95 ;  /* 0x0000005d3e5c7223 */ /* 0x080fe4000001005f */
[-C--:B------:R-:W-:Y:S01]  /*68c0*/  FFMA.FTZ R89, R65, R93.reuse, R94 ;  /* 0x0000005d41597223 */ /* 0x080fe2000001005e */
[----:B------:R-:W-:Y:S01]  /*68d0*/  FFMA.FTZ R93, R64, R93, R7 ;  /* 0x0000005d405d7223 */ /* 0x000fe20000010007 */
[-C--:B------:R-:W-:Y:S01]  /*68e0*/  FFMA.FTZ R7, R67, R90.reuse, R6 ;  /* 0x0000005a43077223 */ /* 0x080fe20000010006 */
[--C-:B-1----:R-:W-:Y:S01]  /*68f0*/  HADD2.F32 R6, -RZ, R18.reuse.H0_H0 ;  /* 0x20000012ff067230 */ /* 0x102fe20000004100 */
[----:B------:R-:W-:Y:S01]  /*6900*/  LOP3.LUT R97, R13, 0xff, RZ, 0xc0, !PT ;  /* 0x000000ff0d617812 */ /* 0x000fe200078ec0ff */
[-C--:B------:R-:W-:Y:S01]  /*6910*/  FFMA.FTZ R94, R69, R90.reuse, R92 ;  /* 0x0000005a455e7223 */ /* 0x080fe2000001005c */
[-C--:B------:R-:W-:Y:S01]  /*6920*/  FFMA.FTZ R89, R66, R90.reuse, R89 ;  /* 0x0000005a42597223 */ /* 0x080fe20000010059 */
[----:B------:R-:W-:Y:S01]  /*6930*/  HADD2.F32 R18, -RZ, R18.H1_H1 ;  /* 0x30000012ff127230 */ /* 0x000fe20000004100 */
[----:B------:R-:W-:Y:S01]  /*6940*/  IADD3 R97, -R34, R97, RZ ;  /* 0x0000006122617210 */ /* 0x000fe20007ffe1ff */
[----:B------:R-:W-:Y:S01]  /*6950*/  FFMA.FTZ R96, R68, R90, R93 ;  /* 0x0000005a44607223 */ /* 0x000fe2000001005d */
[-C--:B------:R-:W-:Y:S01]  /*6960*/  FFMA.FTZ R94, R81, R6.reuse, R94 ;  /* 0x00000006515e7223 */ /* 0x080fe2000001005e */
[-C--:B------:R-:W-:Y:S01]  /*6970*/  FFMA.FTZ R7, R70, R6.reuse, R7 ;  /* 0x0000000646077223 */ /* 0x080fe20000010007 */
[-C--:B------:R-:W-:Y:S01]  /*6980*/  FFMA.FTZ R89, R80, R6.reuse, R89 ;  /* 0x0000000650597223 */ /* 0x080fe20000010059 */
[----:B------:R-:W-:Y:S01]  /*6990*/  LOP3.LUT R95, R15, 0xff, RZ, 0xc0, !PT ;  /* 0x000000ff0f5f7812 */ /* 0x000fe200078ec0ff */
[----:B------:R-:W-:Y:S01]  /*69a0*/  HADD2.F32 R92, -RZ, R19.H0_H0 ;  /* 0x20000013ff5c7230 */ /* 0x000fe20000004100 */
[----:B------:R0:W1:Y:S01]  /*69b0*/  I2F.F16 R88, R97 ;  /* 0x0000006100587306 */ /* 0x0000620000200c00 */
[----:B------:R-:W-:Y:S01]  /*69c0*/  FFMA.FTZ R96, R79, R6, R96 ;  /* 0x000000064f607223 */ /* 0x000fe20000010060 */
[-C--:B------:R-:W-:Y:S01]  /*69d0*/  FFMA.FTZ R94, R77, R18.reuse, R94 ;  /* 0x000000124d5e7223 */ /* 0x080fe2000001005e */
[----:B------:R-:W-:Y:S01]  /*69e0*/  FFMA.FTZ R7, R78, R18, R7 ;  /* 0x000000124e077223 */ /* 0x000fe20000010007 */
[----:B------:R-:W-:-:S02]  /*69f0*/  LOP3.LUT R6, R14, 0xff, RZ, 0xc0, !PT ;  /* 0x000000ff0e067812 */ /* 0x000fc400078ec0ff */
[----:B------:R-:W-:Y:S01]  /*6a00*/  IADD3 R90, -R32, R95, RZ ;  /* 0x0000005f205a7210 */ /* 0x000fe20007ffe1ff */
[----:B0-----:R-:W-:Y:S01]  /*6a10*/  FFMA.FTZ R97, R76, R18, R89 ;  /* 0x000000124c617223 */ /* 0x001fe20000010059 */
[-C--:B------:R-:W-:Y:S01]  /*6a20*/  FFMA.FTZ R95, R73, R92.reuse, R94 ;  /* 0x0000005c495f7223 */ /* 0x080fe2000001005e */
[-C--:B------:R-:W-:Y:S02]  /*6a30*/  FFMA.FTZ R93, R74, R92.reuse, R7 ;  /* 0x0000005c4a5d7223 */ /* 0x080fe40000010007 */
[----:B------:R-:W-:Y:S01]  /*6a40*/  FFMA.FTZ R94, R72, R92, R97 ;  /* 0x0000005c485e7223 */ /* 0x000fe20000010061 */
[----:B------:R-:W-:Y:S01]  /*6a50*/  IADD3 R97, -R33, R6, RZ ;  /* 0x0000000621617210 */ /* 0x000fe20007ffe1ff */
[----:B------:R-:W-:Y:S01]  /*6a60*/  FFMA.FTZ R91, R44, R86, R91 ;  /* 0x000000562c5b7223 */ /* 0x000fe2000001005b */
[----:B------:R-:W0:Y:S01]  /*6a70*/  LDS.64 R6, [UR4+0x620] ;  /* 0x00062004ff067984 */ /* 0x000e220008000a00 */
[----:B------:R-:W-:Y:S02]  /*6a80*/  HADD2.F32 R19, -RZ, R19.H1_H1 ;  /* 0x30000013ff137230 */ /* 0x000fe40000004100 */
[----:B------:R-:W-:Y:S01]  /*6a90*/  FFMA.FTZ R96, R75, R18, R96 ;  /* 0x000000124b607223 */ /* 0x000fe20000010060 */
[----:B------:R-:W-:Y:S01]  /*6aa0*/  FMUL.FTZ R52, R35, R52 ;  /* 0x0000003423347220 */ /* 0x000fe20000410000 */
[----:B------:R-:W-:Y:S01]  /*6ab0*/  FMUL.FTZ R91, R40, R91 ;  /* 0x0000005b285b7220 */ /* 0x000fe20000410000 */
[----:B------:R-:W-:Y:S01]  /*6ac0*/  FFMA.FTZ R50, R83, R86, R50 ;  /* 0x0000005653327223 */ /* 0x000fe20000010032 */
[----:B------:R-:W-:Y:S01]  /*6ad0*/  FFMA.FTZ R96, R71, R92, R96 ;  /* 0x0000005c47607223 */ /* 0x000fe20000010060 */
[-C--:B------:R-:W-:Y:S01]  /*6ae0*/  FFMA.FTZ R92, R82, R19.reuse, R93 ;  /* 0x00000013525c7223 */ /* 0x080fe2000001005d */
[----:B------:R-:W-:Y:S01]  /*6af0*/  F2FP.F16.F32.PACK_AB R52, RZ, R52 ;  /* 0x00000034ff34723e */ /* 0x000fe200000000ff */
[----:B------:R-:W-:Y:S01]  /*6b00*/  FFMA.FTZ R95, R44, R19, R95 ;  /* 0x000000132c5f7223 */ /* 0x000fe2000001005f */
[----:B------:R-:W-:Y:S01]  /*6b10*/  F2FP.F16.F32.PACK_AB R18, RZ, R91 ;  /* 0x0000005bff12723e */ /* 0x000fe200000000ff */
[----:B------:R-:W-:Y:S01]  /*6b20*/  FMUL.FTZ R50, R39, R50 ;  /* 0x0000003227327220 */ /* 0x000fe20000410000 */
[----:B------:R-:W-:Y:S01]  /*6b30*/  FMUL.FTZ R5, R38, R5 ;  /* 0x0000000526057220 */ /* 0x000fe20000410000 */
[-C--:B------:R-:W-:Y:S01]  /*6b40*/  FFMA.FTZ R94, R83, R19.reuse, R94 ;  /* 0x00000013535e7223 */ /* 0x080fe2000001005e */
[----:B------:R-:W-:Y:S01]  /*6b50*/  PRMT R52, R52, 0x5410, R18 ;  /* 0x0000541034347816 */ /* 0x000fe20000000012 */
[----:B------:R-:W-:Y:S01]  /*6b60*/  FFMA.FTZ R93, R45, R19, R96 ;  /* 0x000000132d5d7223 */ /* 0x000fe20000010060 */
[----:B------:R-:W-:Y:S01]  /*6b70*/  FMUL.FTZ R92, R35, R92 ;  /* 0x0000005c235c7220 */ /* 0x000fe20000410000 */
[----:B------:R-:W-:Y:S01]  /*6b80*/  FMUL.FTZ R95, R40, R95 ;  /* 0x0000005f285f7220 */ /* 0x000fe20000410000 */
[----:B------:R-:W-:-:S02]  /*6b90*/  F2FP.F16.F32.PACK_AB R18, RZ, R50 ;  /* 0x00000032ff12723e */ /* 0x000fc400000000ff */
[----:B------:R-:W-:Y:S02]  /*6ba0*/  F2FP.F16.F32.PACK_AB R19, RZ, R5 ;  /* 0x00000005ff13723e */ /* 0x000fe400000000ff */
[----:B------:R-:W-:Y:S02]  /*6bb0*/  F2FP.F16.F32.PACK_AB R92, RZ, R92 ;  /* 0x0000005cff5c723e */ /* 0x000fe400000000ff */
[----:B------:R-:W-:Y:S02]  /*6bc0*/  F2FP.F16.F32.PACK_AB R95, RZ, R95 ;  /* 0x0000005fff5f723e */ /* 0x000fe400000000ff */
[----:B------:R-:W-:Y:S02]  /*6bd0*/  PRMT R18, R18, 0x5410, R19 ;  /* 0x0000541012127816 */ /* 0x000fe40000000013 */
[----:B------:R-:W-:-:S03]  /*6be0*/  PRMT R92, R92, 0x5410, R95 ;  /* 0x000054105c5c7816 */ /* 0x000fc6000000005f */
[----:B------:R-:W-:Y:S01]  /*6bf0*/  HADD2 R49, R18, R49 ;  /* 0x0000003112317230 */ /* 0x000fe20000000000 */
[----:B------:R-:W-:Y:S02]  /*6c00*/  SHF.R.U32.HI R18, RZ, 0x8, R12 ;  /* 0x00000008ff127819 */ /* 0x000fe4000001160c */
[----:B------:R-:W-:Y:S02]  /*6c10*/  HFMA2.MMA R48, R92, 1, 1, R48 ;  /* 0x3c003c005c307835 */ /* 0x000fe40000000030 */
[----:B------:R-:W-:Y:S02]  /*6c20*/  LOP3.LUT R92, R18, 0xff, RZ, 0xc0, !PT ;  /* 0x000000ff125c7812 */ /* 0x000fe400078ec0ff */
[----:B------:R-:W2:Y:S01]  /*6c30*/  LDS.64 R18, [UR4+0x628] ;  /* 0x00062804ff127984 */ /* 0x000ea20008000a00 */
[--C-:B0-----:R-:W-:Y:S01]  /*6c40*/  HADD2.F32 R95, -RZ, R6.reuse.H0_H0 ;  /* 0x20000006ff5f7230 */ /* 0x101fe20000004100 */
[----:B------:R0:W-:Y:S01]  /*6c50*/  I2F.F16 R91, R97 ;  /* 0x00000061005b7306 */ /* 0x0001e20000200c00 */
[----:B------:R-:W-:-:S02]  /*6c60*/  HADD2.F32 R6, -RZ, R6.H1_H1 ;  /* 0x30000006ff067230 */ /* 0x000fc40000004100 */
[----:B------:R-:W-:Y:S02]  /*6c70*/  HADD2.F32 R99, -RZ, R7.H0_H0 ;  /* 0x20000007ff637230 */ /* 0x000fe40000004100 */
[-C--:B0-----:R-:W-:Y:S01]  /*6c80*/  FFMA.FTZ R97, R2, R95.reuse, RZ ;  /* 0x0000005f02617223 */ /* 0x081fe200000100ff */
[----:B------:R-:W-:Y:S01]  /*6c90*/  FFMA.FTZ R2, R3, R95, RZ ;  /* 0x0000005f03027223 */ /* 0x000fe200000100ff */
[----:B------:R-:W-:-:S03]  /*6ca0*/  SHF.R.U32.HI R3, RZ, 0x8, R15 ;  /* 0x00000008ff037819 */ /* 0x000fc6000001160f */
[----:B------:R-:W-:Y:S01]  /*6cb0*/  FFMA.FTZ R2, R43, R6, R2 ;  /* 0x000000062b027223 */ /* 0x000fe20000010002 */
[----:B------:R-:W-:-:S03]  /*6cc0*/  LOP3.LUT R3, R3, 0xff, RZ, 0xc0, !PT ;  /* 0x000000ff03037812 */ /* 0x000fc600078ec0ff */
[----:B------:R-:W-:Y:S01]  /*6cd0*/  FFMA.FTZ R65, R65, R99, R2 ;  /* 0x0000006341417223 */ /* 0x000fe20000010002 */
[----:B------:R-:W-:Y:S02]  /*6ce0*/  IADD3 R43, -R32, R3, RZ ;  /* 0x00000003202b7210 */ /* 0x000fe40007ffe1ff */
[----:B------:R-:W0:Y:S01]  /*6cf0*/  LDS.64 R2, [UR4+0x130] ;  /* 0x00013004ff027984 */ /* 0x000e220008000a00 */
[----:B------:R-:W-:Y:S01]  /*6d00*/  FFMA.FTZ R101, R0, R95, RZ ;  /* 0x0000005f00657223 */ /* 0x000fe200000100ff */
[----:B------:R-:W-:Y:S01]  /*6d10*/  FMUL.FTZ R94, R39, R94 ;  /* 0x0000005e275e7220 */ /* 0x000fe20000410000 */
[----:B------:R-:W-:Y:S01]  /*6d20*/  FMUL.FTZ R93, R38, R93 ;  /* 0x0000005d265d7220 */ /* 0x000fe20000410000 */
[----:B------:R-:W-:Y:S01]  /*6d30*/  FFMA.FTZ R4, R4, R95, RZ ;  /* 0x0000005f04047223 */ /* 0x000fe200000100ff */
[-C--:B------:R-:W-:Y:S01]  /*6d40*/  FFMA.FTZ R0, R42, R6.reuse, R97 ;  /* 0x000000062a007223 */ /* 0x080fe20000010061 */
[----:B------:R-:W-:Y:S01]  /*6d50*/  FFMA.FTZ R101, R60, R6, R101 ;  /* 0x000000063c657223 */ /* 0x000fe20000010065 */
[----:B------:R-:W-:-:S02]  /*6d60*/  HADD2.F32 R7, -RZ, R7.H1_H1 ;  /* 0x30000007ff077230 */ /* 0x000fc40000004100 */
[----:B------:R-:W-:Y:S01]  /*6d70*/  FFMA.FTZ R61, R61, R6, R4 ;  /* 0x000000063d3d7223 */ /* 0x000fe20000010004 */
[----:B------:R-:W-:Y:S01]  /*6d80*/  F2FP.F16.F32.PACK_AB R94, RZ, R94 ;  /* 0x0000005eff5e723e */ /* 0x000fe200000000ff */
[----:B------:R-:W-:Y:S01]  /*6d90*/  FFMA.FTZ R0, R63, R99, R0 ;  /* 0x000000633f007223 */ /* 0x000fe20000010000 */
[----:B------:R-:W-:Y:S01]  /*6da0*/  F2FP.F16.F32.PACK_AB R93, RZ, R93 ;  /* 0x0000005dff5d723e */ /* 0x000fe200000000ff */
[-C--:B------:R-:W-:Y:S01]  /*6db0*/  FFMA.FTZ R62, R62, R99.reuse, R101 ;  /* 0x000000633e3e7223 */ /* 0x080fe20000010065 */
[----:B------:R-:W-:Y:S01]  /*6dc0*/  FFMA.FTZ R61, R64, R99, R61 ;  /* 0x00000063403d7223 */ /* 0x000fe2000001003d */
[-C--:B------:R-:W-:Y:S01]  /*6dd0*/  FFMA.FTZ R67, R67, R7.reuse, R0 ;  /* 0x0000000743437223 */ /* 0x080fe20000010000 */
[----:B------:R-:W-:Y:S01]  /*6de0*/  PRMT R94, R94, 0x5410, R93 ;  /* 0x000054105e5e7816 */ /* 0x000fe2000000005d */
[----:B--2---:R-:W-:Y:S02]  /*6df0*/  HADD2.F32 R0, -RZ, R18.H0_H0 ;  /* 0x20000012ff007230 */ /* 0x004fe40000004100 */
[-C--:B------:R-:W-:Y:S01]  /*6e00*/  FFMA.FTZ R62, R69, R7.reuse, R62 ;  /* 0x00000007453e7223 */ /* 0x080fe2000001003e */
[-C--:B------:R-:W-:Y:S01]  /*6e10*/  FFMA.FTZ R65, R66, R7.reuse, R65 ;  /* 0x0000000742417223 */ /* 0x080fe20000010041 */
[----:B------:R-:W-:Y:S01]  /*6e20*/  FFMA.FTZ R68, R68, R7, R61 ;  /* 0x0000000744447223 */ /* 0x000fe2000001003d */
[----:B------:R-:W-:-:S02]  /*6e30*/  HADD2 R47, R94, R47 ;  /* 0x0000002f5e2f7230 */ /* 0x000fc40000000000 */
[----:B------:R-:W-:Y:S01]  /*6e40*/  HADD2.F32 R18, -RZ, R18.H1_H1 ;  /* 0x30000012ff127230 */ /* 0x000fe20000004100 */
[----:B------:R-:W-:Y:S01]  /*6e50*/  SHF.R.U32.HI R93, RZ, 0x8, R13 ;  /* 0x00000008ff5d7819 */ /* 0x000fe2000001160d */
[-C--:B------:R-:W-:Y:S01]  /*6e60*/  FFMA.FTZ R62, R81, R0.reuse, R62 ;  /* 0x00000000513e7223 */ /* 0x080fe2000001003e */
[----:B------:R-:W-:Y:S01]  /*6e70*/  SHF.R.U32.HI R94, RZ, 0x8, R14 ;  /* 0x00000008ff5e7819 */ /* 0x000fe2000001160e */
[-C--:B------:R-:W-:Y:S01]  /*6e80*/  FFMA.FTZ R67, R70, R0.reuse, R67 ;  /* 0x0000000046437223 */ /* 0x080fe20000010043 */
[-C--:B------:R-:W-:Y:S01]  /*6e90*/  FFMA.FTZ R65, R80, R0.reuse, R65 ;  /* 0x0000000050417223 */ /* 0x080fe20000010041 */
[----:B------:R-:W-:Y:S01]  /*6ea0*/  FFMA.FTZ R68, R79, R0, R68 ;  /* 0x000000004f447223 */ /* 0x000fe20000010044 */
[----:B---3--:R-:W-:Y:S01]  /*6eb0*/  LOP3.LUT R0, R8, 0xff, RZ, 0xc0, !PT ;  /* 0x000000ff08007812 */ /* 0x008fe200078ec0ff */
[----:B------:R-:W-:Y:S01]  /*6ec0*/  HADD2.F32 R4, -RZ, R19.H0_H0 ;  /* 0x20000013ff047230 */ /* 0x000fe20000004100 */
[----:B------:R-:W-:Y:S01]  /*6ed0*/  LOP3.LUT R93, R93, 0xff, RZ, 0xc0, !PT ;  /* 0x000000ff5d5d7812 */ /* 0x000fe200078ec0ff */
[----:B------:R-:W-:Y:S01]  /*6ee0*/  FFMA.FTZ R62, R77, R18, R62 ;  /* 0x000000124d3e7223 */ /* 0x000fe2000001003e */
[----:B------:R-:W-:-:S02]  /*6ef0*/  LOP3.LUT R94, R94, 0xff, RZ, 0xc0, !PT ;  /* 0x000000ff5e5e7812 */ /* 0x000fc400078ec0ff */
[----:B------:R-:W-:Y:S02]  /*6f00*/  LEA.HI R86, R15, -R32, RZ, 0x8 ;  /* 0x800000200f567211 */ /* 0x000fe400078f40ff */
[----:B------:R-:W-:Y:S02]  /*6f10*/  SHF.R.U32.HI R15, RZ, 0x10, R15 ;  /* 0x00000010ff0f7819 */ /* 0x000fe4000001160f */
[----:B------:R-:W-:Y:S02]  /*6f20*/  IADD3 R0, -R41, R0, RZ ;  /* 0x0000000029007210 */ /* 0x000fe40007ffe1ff */
[----:B------:R-:W-:Y:S01]  /*6f30*/  LOP3.LUT R98, R12, 0xff, RZ, 0xc0, !PT ;  /* 0x000000ff0c627812 */ /* 0x000fe200078ec0ff */
[----:B------:R-:W-:Y:S01]  /*6f40*/  FFMA.FTZ R73, R73, R4, R62 ;  /* 0x0000000449497223 */ /* 0x000fe2000001003e */
[----:B------:R-:W-:Y:S02]  /*6f50*/  IADD3 R93, -R34, R93, RZ ;  /* 0x0000005d225d7210 */ /* 0x000fe40007ffe1ff */
[----:B------:R-:W-:Y:S01]  /*6f60*/  IADD3 R42, -R33, R94, RZ ;  /* 0x0000005e212a7210 */ /* 0x000fe20007ffe1ff */
[----:B------:R-:W-:Y:S01]  /*6f70*/  FFMA.FTZ R68, R75, R18, R68 ;  /* 0x000000124b447223 */ /* 0x000fe20000010044 */
[----:B------:R-:W-:Y:S01]  /*6f80*/  LEA.HI R87, R12, -R41, RZ, 0x8 ;  /* 0x800000290c577211 */ /* 0x000fe200078f40ff */
[----:B------:R2:W-:Y:S01]  /*6f90*/  I2F.F16 R62, R0 ;  /* 0x00000000003e7306 */ /* 0x0005e20000200c00 */
[----:B------:R-:W-:-:S02]  /*6fa0*/  SHF.R.U32.HI R12, RZ, 0x10, R12 ;  /* 0x00000010ff0c7819 */ /* 0x000fc4000001160c */
[----:B------:R-:W-:Y:S02]  /*6fb0*/  LOP3.LUT R7, R15, 0xff, RZ, 0xc0, !PT ;  /* 0x000000ff0f077812 */ /* 0x000fe400078ec0ff */
[C---:B------:R-:W-:Y:S02]  /*6fc0*/  IADD3 R98, -R41.reuse, R98, RZ ;  /* 0x0000006229627210 */ /* 0x040fe40007ffe1ff */
[----:B------:R-:W-:Y:S02]  /*6fd0*/  SHF.R.U32.HI R13, RZ, 0x10, R13 ;  /* 0x00000010ff0d7819 */ /* 0x000fe4000001160d */
[----:B--2---:R-:W-:Y:S01]  /*6fe0*/  SHF.R.U32.HI R0, RZ, 0x8, R8 ;  /* 0x00000008ff007819 */ /* 0x004fe20000011608 */
[----:B------:R-:W-:Y:S01]  /*6ff0*/  HADD2.F32 R6, -RZ, R19.H1_H1 ;  /* 0x30000013ff067230 */ /* 0x000fe20000004100 */
[----:B------:R-:W-:Y:S01]  /*7000*/  SHF.R.U32.HI R14, RZ, 0x10, R14 ;  /* 0x00000010ff0e7819 */ /* 0x000fe2000001160e */
[----:B------:R-:W-:Y:S01]  /*7010*/  I2F.F16 R93, R93 ;  /* 0x0000005d005d7306 */ /* 0x000fe20000200c00 */
[----:B------:R-:W-:Y:S01]  /*7020*/  IADD3 R92, -R41, R92, RZ ;  /* 0x0000005c295c7210 */ /* 0x000fe20007ffe1ff */
[----:B------:R-:W-:Y:S01]  /*7030*/  FFMA.FTZ R68, R71, R4, R68 ;  /* 0x0000000447447223 */ /* 0x000fe20000010044 */
[----:B------:R-:W-:Y:S01]  /*7040*/  LOP3.LUT R12, R12, 0xff, RZ, 0xc0, !PT ;  /* 0x000000ff0c0c7812 */ /* 0x000fe200078ec0ff */
[-C--:B------:R-:W-:Y:S01]  /*7050*/  FFMA.FTZ R67, R78, R18.reuse, R67 ;  /* 0x000000124e437223 */ /* 0x080fe20000010043 */
[----:B------:R-:W-:Y:S01]  /*7060*/  IADD3 R19, -R32, R7, RZ ;  /* 0x0000000720137210 */ /* 0x000fe20007ffe1ff */
[----:B------:R-:W-:Y:S01]  /*7070*/  FFMA.FTZ R65, R76, R18, R65 ;  /* 0x000000124c417223 */ /* 0x000fe20000010041 */
[----:B------:R-:W-:Y:S01]  /*7080*/  LOP3.LUT R13, R13, 0xff, RZ, 0xc0, !PT ;  /* 0x000000ff0d0d7812 */ /* 0x000fe200078ec0ff */
[----:B------:R-:W-:Y:S01]  /*7090*/  I2F.F16 R42, R42 ;  /* 0x0000002a002a7306 */ /* 0x000fe20000200c00 */
[----:B------:R-:W-:-:S02]  /*70a0*/  LOP3.LUT R7, R9, 0xff, RZ, 0xc0, !PT ;  /* 0x000000ff09077812 */ /* 0x000fc400078ec0ff */
[----:B------:R-:W-:Y:S02]  /*70b0*/  LOP3.LUT R0, R0, 0xff, RZ, 0xc0, !PT ;  /* 0x000000ff00007812 */ /* 0x000fe400078ec0ff */
[----:B------:R-:W-:-:S03]  /*70c0*/  LOP3.LUT R14, R14, 0xff, RZ, 0xc0, !PT ;  /* 0x000000ff0e0e7812 */ /* 0x000fc600078ec0ff */
[----:B------:R-:W2:Y:S01]  /*70d0*/  I2F.F16 R89, R98 ;  /* 0x0000006200597306 */ /* 0x000ea20000200c00 */
[----:B------:R-:W-:Y:S01]  /*70e0*/  IADD3 R12, -R41, R12, RZ ;  /* 0x0000000c290c7210 */ /* 0x000fe20007ffe1ff */
[----:B------:R-:W-:Y:S01]  /*70f0*/  FFMA.FTZ R71, R45, R6, R68 ;  /* 0x000000062d477223 */ /* 0x000fe20000010044 */
[----:B------:R-:W-:Y:S01]  /*7100*/  IADD3 R13, -R34, R13, RZ ;  /* 0x0000000d220d7210 */ /* 0x000fe20007ffe1ff */
[----:B------:R-:W-:Y:S01]  /*7110*/  FFMA.FTZ R67, R74, R4, R67 ;  /* 0x000000044a437223 */ /* 0x000fe20000010043 */
[----:B------:R-:W-:-:S03]  /*7120*/  IADD3 R7, -R34, R7, RZ ;  /* 0x0000000722077210 */ /* 0x000fc60007ffe1ff */
[----:B------:R-:W3:Y:S01]  /*7130*/  I2F.F16 R90, R90 ;  /* 0x0000005a005a7306 */ /* 0x000ee20000200c00 */
[----:B------:R-:W-:Y:S01]  /*7140*/  IADD3 R45, -R41, R0, RZ ;  /* 0x00000000292d7210 */ /* 0x000fe20007ffe1ff */
[----:B------:R-:W-:Y:S01]  /*7150*/  FFMA.FTZ R70, R72, R4, R65 ;  /* 0x0000000448467223 */ /* 0x000fe20000010041 */
[----:B------:R-:W-:Y:S01]  /*7160*/  IADD3 R14, -R33, R14, RZ ;  /* 0x0000000e210e7210 */ /* 0x000fe20007ffe1ff */
[--C-:B0-----:R-:W-:Y:S01]  /*7170*/  HADD2.F32 R69, -RZ, R2.reuse.H0_H0 ;  /* 0x20000002ff457230 */ /* 0x101fe20000004100 */
[----:B------:R-:W-:Y:S01]  /*7180*/  SHF.R.U32.HI R0, RZ, 0x8, R9 ;  /* 0x00000008ff007819 */ /* 0x000fe20000011609 */
[----:B------:R-:W-:Y:S02]  /*7190*/  HADD2.F32 R75, -RZ, R2.H1_H1 ;  /* 0x30000002ff4b7230 */ /* 0x000fe40000004100 */
[----:B------:R-:W0:Y:S01]  /*71a0*/  I2F.F16 R92, R92 ;  /* 0x0000005c005c7306 */ /* 0x000e220000200c00 */
[----:B------:R-:W-:Y:S01]  /*71b0*/  LOP3.LUT R4, R10, 0xff, RZ, 0xc0, !PT ;  /* 0x000000ff0a047812 */ /* 0x000fe200078ec0ff */
[-C--:B------:R-:W-:Y:S01]  /*71c0*/  FFMA.FTZ R82, R82, R6.reuse, R67 ;  /* 0x0000000652527223 */ /* 0x080fe20000010043 */
[----:B------:R-:W-:Y:S01]  /*71d0*/  SHF.R.U32.HI R2, RZ, 0x10, R8 ;  /* 0x00000010ff027819 */ /* 0x000fe20000011608 */
[----:B------:R-:W-:-:S04]  /*71e0*/  FFMA.FTZ R73, R44, R6, R73 ;  /* 0x000000062c497223 */ /* 0x000fc80000010049 */
[----:B------:R-:W-:Y:S01]  /*71f0*/  I2F.F16 R43, R43 ;  /* 0x0000002b002b7306 */ /* 0x000fe20000200c00 */
[----:B------:R-:W-:Y:S01]  /*7200*/  FFMA.FTZ R70, R83, R6, R70 ;  /* 0x0000000653467223 */ /* 0x000fe20000010046 */
[----:B------:R-:W-:Y:S01]  /*7210*/  LOP3.LUT R67, R0, 0xff, RZ, 0xc0, !PT ;  /* 0x000000ff00437812 */ /* 0x000fe200078ec0ff */
[----:B-1----:R-:W-:Y:S01]  /*7220*/  HADD2.F32 R0, -RZ, R88.H0_H0 ;  /* 0x20000058ff007230 */ /* 0x002fe20000004100 */
[----:B------:R-:W-:-:S04]  /*7230*/  IADD3 R4, -R33, R4, RZ ;  /* 0x0000000421047210 */ /* 0x000fc80007ffe1ff */
[----:B------:R-:W1:Y:S01]  /*7240*/  I2F.F16 R60, R12 ;  /* 0x0000000c003c7306 */ /* 0x000e620000200c00 */
[----:B------:R-:W-:Y:S01]  /*7250*/  LOP3.LUT R2, R2, 0xff, RZ, 0xc0, !PT ;  /* 0x000000ff02027812 */ /* 0x000fe200078ec0ff */
[----:B------:R-:W-:Y:S01]  /*7260*/  HADD2.F32 R66, -RZ, R3.H0_H0 ;  /* 0x20000003ff427230 */ /* 0x000fe20000004100 */
[----:B------:R-:W-:-:S05]  /*7270*/  SHF.R.U32.HI R64, RZ, 0x10, R9 ;  /* 0x00000010ff407819 */ /* 0x000fca0000011609 */
[----:B------:R4:W1:Y:S01]  /*7280*/  I2F.F16 R61, R13 ;  /* 0x0000000d003d7306 */ /* 0x0008620000200c00 */
[----:B------:R-:W-:Y:S01]  /*7290*/  LEA.HI R50, R8, -R41, RZ, 0x8 ;  /* 0x8000002908327211 */ /* 0x000fe200078f40ff */
[----:B------:R-:W-:-:S06]  /*72a0*/  HADD2.F32 R63, -RZ, R3.H1_H1 ;  /* 0x30000003ff3f7230 */ /* 0x000fcc0000004100 */
[----:B------:R3:W1:Y:S01]  /*72b0*/  I2F.F16 R15, R14 ;  /* 0x0000000e000f7306 */ /* 0x0006620000200c00 */
[----:B----4-:R-:W-:Y:S01]  /*72c0*/  LOP3.LUT R13, R11, 0xff, RZ, 0xc0, !PT ;  /* 0x000000ff0b0d7812 */ /* 0x010fe200078ec0ff */
[----:B--2---:R-:W-:-:S06]  /*72d0*/  HADD2.F32 R3, -RZ, R89.H0_H0 ;  /* 0x20000059ff037230 */ /* 0x004fcc0000004100 */
[----:B------:R-:W2:Y:S01]  /*72e0*/  I2F.F16 R19, R19 ;  /* 0x0000001300137306 */ /* 0x000ea20000200c00 */
[----:B------:R-:W-:Y:S01]  /*72f0*/  IADD3 R18, -R32, R13, RZ ;  /* 0x0000000d20127210 */ /* 0x000fe20007ffe1ff */
[----:B------:R-:W-:-:S06]  /*7300*/  HADD2.F32 R13, -RZ, R93.H0_H0 ;  /* 0x2000005dff0d7230 */ /* 0x000fcc0000004100 */
[----:B------:R4:W-:Y:S01]  /*7310*/  I2F.F16 R44, R7 ;  /* 0x00000007002c7306 */ /* 0x0009e20000200c00 */
[----:B---3--:R-:W-:Y:S01]  /*7320*/  HADD2.F32 R14, -RZ, R42.H0_H0 ;  /* 0x2000002aff0e7230 */ /* 0x008fe20000004100 */
[----:B------:R-:W-:Y:S01]  /*7330*/  LEA.HI R5, R9, -R34, RZ, 0x8 ;  /* 0x8000002209057211 */ /* 0x000fe200078f40ff */
[----:B------:R-:W-:Y:S01]  /*7340*/  FFMA.FTZ R42, R0, R69, RZ ;  /* 0x00000045002a7223 */ /* 0x000fe200000100ff */
[----:B------:R-:W-:Y:S01]  /*7350*/  IADD3 R65, -R41, R2, RZ ;  /* 0x0000000229417210 */ /* 0x000fe20007ffe1ff */
[----:B----4-:R-:W3:Y:S03]  /*7360*/  LDS.64 R6, [UR4+0x138] ;  /* 0x00013804ff067984 */ /* 0x010ee60008000a00 */
[----:B------:R-:W4:Y:S01]  /*7370*/  I2F.F16 R87, R87 ;  /* 0x0000005700577306 */ /* 0x000f220000200c00 */
[----:B------:R-:W-:Y:S01]  /*7380*/  HADD2.F32 R2, -RZ, R90.H0_H0 ;  /* 0x2000005aff027230 */ /* 0x000fe20000004100 */
[----:B------:R-:W-:-:S06]  /*7390*/  HFMA2.MMA R46, R52, 1, 1, R46 ;  /* 0x3c003c00342e7835 */ /* 0x000fcc000000002e */
[----:B------:R-:W4:Y:S01]  /*73a0*/  I2F.F16 R86, R86 ;  /* 0x0000005600567306 */ /* 0x000f220000200c00 */
[----:B0-----:R-:W-:Y:S02]  /*73b0*/  HADD2.F32 R12, -RZ, R92.H0_H0 ;  /* 0x2000005cff0c7230 */ /* 0x001fe40000004100 */
[----:B------:R-:W-:Y:S01]  /*73c0*/  FFMA.FTZ R77, R13, R75, R42 ;  /* 0x0000004b0d4d7223 */ /* 0x000fe2000001002a */
[----:B------:R-:W-:-:S04]  /*73d0*/  LEA.HI R52, R10, -R33, RZ, 0x8 ;  /* 0x800000210a347211 */ /* 0x000fc800078f40ff */
[----:B------:R0:W3:Y:S01]  /*73e0*/  I2F.F16 R8, R4 ;  /* 0x0000000400087306 */ /* 0x0000e20000200c00 */
[----:B------:R-:W-:Y:S01]  /*73f0*/  SHF.R.U32.HI R42, RZ, 0x8, R10 ;  /* 0x00000008ff2a7819 */ /* 0x000fe2000001160a */
[----:B------:R-:W-:Y:S01]  /*7400*/  FFMA.FTZ R81, R2, R69, RZ ;  /* 0x0000004502517223 */ /* 0x000fe200000100ff */
[----:B------:R-:W-:-:S05]  /*7410*/  IADD3 R67, -R34, R67, RZ ;  /* 0x0000004322437210 */ /* 0x000fca0007ffe1ff */
[----:B------:R1:W-:Y:S01]  /*7420*/  I2F.F16 R9, R45 ;  /* 0x0000002d00097306 */ /* 0x0003e20000200c00 */
[----:B0-----:R-:W-:-:S07]  /*7430*/  HADD2.F32 R4, -RZ, R91.H0_H0 ;  /* 0x2000005bff047230 */ /* 0x001fce0000004100 */
[----:B------:R0:W3:Y:S01]  /*7440*/  I2F.F16 R41, R18 ;  /* 0x0000001200297306 */ /* 0x0000e20000200c00 */
[----:B-1----:R-:W-:Y:S01]  /*7450*/  LOP3.LUT R45, R64, 0xff, RZ, 0xc0, !PT ;  /* 0x000000ff402d7812 */ /* 0x002fe200078ec0ff */
[----:B------:R-:W-:Y:S01]  /*7460*/  FFMA.FTZ R79, R4, R69, RZ ;  /* 0x00000045044f7223 */ /* 0x000fe200000100ff */
[----:B------:R-:W-:Y:S02]  /*7470*/  SHF.R.U32.HI R64, RZ, 0x10, R10 ;  /* 0x00000010ff407819 */ /* 0x000fe4000001160a */
[----:B------:R-:W-:Y:S01]  /*7480*/  IADD3 R10, -R34, R45, RZ ;  /* 0x0000002d220a7210 */ /* 0x000fe20007ffe1ff */
[----:B------:R-:W-:Y:S02]  /*7490*/  HADD2.F32 R34, -RZ, R60.H0_H0 ;  /* 0x2000003cff227230 */ /* 0x000fe40000004100 */
[----:B0-----:R-:W-:Y:S02]  /*74a0*/  HADD2.F32 R18, -RZ, R43.H0_H0 ;  /* 0x2000002bff127230 */ /* 0x001fe40000004100 */
[----:B------:R-:W-:Y:S01]  /*74b0*/  FFMA.FTZ R43, R3, R69, RZ ;  /* 0x00000045032b7223 */ /* 0x000fe200000100ff */
[----:B------:R-:W-:-:S02]  /*74c0*/  HADD2.F32 R60, -RZ, R61.H0_H0 ;  /* 0x2000003dff3c7230 */ /* 0x000fc40000004100 */
[-C--:B------:R-:W-:Y:S01]  /*74d0*/  FFMA.FTZ R74, R14, R75.reuse, R79 ;  /* 0x0000004b0e4a7223 */ /* 0x080fe2000001004f */
[----:B------:R-:W-:Y:S02]  /*74e0*/  HADD2.F32 R61, -RZ, R15.H0_H0 ;  /* 0x2000000fff3d7230 */ /* 0x000fe40000004100 */
[-C--:B------:R-:W-:Y:S01]  /*74f0*/  FFMA.FTZ R69, R12, R75.reuse, R43 ;  /* 0x0000004b0c457223 */ /* 0x080fe2000001002b */
[----:B--2---:R-:W-:Y:S02]  /*7500*/  HADD2.F32 R45, -RZ, R19.H0_H0 ;  /* 0x20000013ff2d7230 */ /* 0x004fe40000004100 */
[----:B------:R-:W-:Y:S01]  /*7510*/  FFMA.FTZ R76, R18, R75, R81 ;  /* 0x0000004b124c7223 */ /* 0x000fe20000010051 */
[----:B------:R-:W-:Y:S01]  /*7520*/  SHF.R.U32.HI R15, RZ, 0x8, R11 ;  /* 0x00000008ff0f7819 */ /* 0x000fe2000001160b */
[----:B------:R0:W-:Y:S01]  /*7530*/  I2F.F16 R43, R67 ;  /* 0x00000043002b7306 */ /* 0x0001e20000200c00 */
[----:B------:R-:W-:Y:S01]  /*7540*/  FFMA.FTZ R68, R34, R66, R69 ;  /* 0x0000004222447223 */ /* 0x000fe20000010045 */
[----:B----4-:R-:W-:Y:S01]  /*7550*/  HADD2.F32 R87, -RZ, R87.H0_H0 ;  /* 0x20000057ff577230 */ /* 0x010fe20000004100 */
[----:B------:R-:W-:Y:S01]  /*7560*/  LOP3.LUT R42, R42, 0xff, RZ, 0xc0, !PT ;  /* 0x000000ff2a2a7812 */ /* 0x000fe200078ec0ff */
[----:B------:R-:W-:-:S02]  /*7570*/  HADD2.F32 R85, -RZ, R85.H0_H0 ;  /* 0x20000055ff557230 */ /* 0x000fc40000004100 */
[-C--:B------:R-:W-:Y:S01]  /*7580*/  FFMA.FTZ R72, R60, R66.reuse, R77 ;  /* 0x000000423c487223 */ /* 0x080fe2000001004d */
[----:B------:R-:W-:Y:S02]  /*7590*/  HADD2.F32 R84, -RZ, R84.H0_H0 ;  /* 0x20000054ff547230 */ /* 0x000fe40000004100 */
[-C--:B------:R-:W-:Y:S01]  /*75a0*/  FFMA.FTZ R69, R45, R66.reuse, R76 ;  /* 0x000000422d457223 */ /* 0x080fe2000001004c */
[----:B------:R-:W-:Y:S02]  /*75b0*/  HADD2.F32 R86, -RZ, R86.H0_H0 ;  /* 0x20000056ff567230 */ /* 0x000fe40000004100 */
[----:B0-----:R-:W-:Y:S01]  /*75c0*/  FFMA.FTZ R67, R61, R66, R74 ;  /* 0x000000423d437223 */ /* 0x001fe2000001004a */
[----:B------:R-:W-:Y:S01]  /*75d0*/  LOP3.LUT R15, R15, 0xff, RZ, 0xc0, !PT ;  /* 0x000000ff0f0f7812 */ /* 0x000fe200078ec0ff */
[-C--:B------:R-:W-:Y:S01]  /*75e0*/  FFMA.FTZ R68, R87, R63.reuse, R68 ;  /* 0x0000003f57447223 */ /* 0x080fe20000010044 */
[----:B------:R-:W-:Y:S01]  /*75f0*/  IADD3 R42, -R33, R42, RZ ;  /* 0x0000002a212a7210 */ /* 0x000fe20007ffe1ff */
[-C--:B------:R-:W-:Y:S01]  /*7600*/  FFMA.FTZ R76, R85, R63.reuse, R72 ;  /* 0x0000003f554c7223 */ /* 0x080fe20000010048 */
[-C--:B------:R-:W-:Y:S01]  /*7610*/  FFMA.FTZ R75, R84, R63.reuse, R67 ;  /* 0x0000003f544b7223 */ /* 0x080fe20000010043 */
[----:B------:R-:W-:Y:S01]  /*7620*/  FFMA.FTZ R78, R86, R63, R69 ;  /* 0x0000003f564e7223 */ /* 0x000fe20000010045 */
[----:B------:R-:W-:-:S02]  /*7630*/  IADD3 R63, -R32, R15, RZ ;  /* 0x0000000f203f7210 */ /* 0x000fc40007ffe1ff */
[----:B------:R-:W0:Y:S01]  /*7640*/  I2F.F16 R42, R42 ;  /* 0x0000002a002a7306 */ /* 0x000e220000200c00 */
[----:B------:R-:W-:-:S07]  /*7650*/  SHF.R.U32.HI R19, RZ, 0x10, R11 ;  /* 0x00000010ff137819 */ /* 0x000fce000001160b */
[----:B------:R-:W1:Y:S01]  /*7660*/  I2F.F16 R63, R63 ;  /* 0x0000003f003f7306 */ /* 0x000e620000200c00 */
[----:B------:R-:W-:Y:S02]  /*7670*/  LOP3.LUT R19, R19, 0xff, RZ, 0xc0, !PT ;  /* 0x000000ff13137812 */ /* 0x000fe400078ec0ff */
[----:B------:R-:W-:Y:S02]  /*7680*/  LOP3.LUT R64, R64, 0xff, RZ, 0xc0, !PT ;  /* 0x000000ff40407812 */ /* 0x000fe400078ec0ff */
[----:B------:R-:W-:Y:S01]  /*7690*/  LEA.HI R67, R11, -R32, RZ, 0x8 ;  /* 0x800000200b437211 */ /* 0x000fe200078f40ff */
[----:B---3--:R-:W-:Y:S01]  /*76a0*/  HADD2.F32 R72, -RZ, R6.H0_H0 ;  /* 0x20000006ff487230 */ /* 0x008fe20000004100 */
[----:B------:R-:W-:Y:S01]  /*76b0*/  IADD3 R11, -R32, R19, RZ ;  /* 0x00000013200b7210 */ /* 0x000fe20007ffe1ff */
[----:B------:R-:W-:Y:S01]  /*76c0*/  HADD2.F32 R15, -RZ, R62.H0_H0 ;  /* 0x2000003eff0f7230 */ /* 0x000fe20000004100 */
[----:B------:R-:W-:Y:S01]  /*76d0*/  IADD3 R64, -R33, R64, RZ ;  /* 0x0000004021407210 */ /* 0x000fe20007ffe1ff */
[----:B------:R-:W-:-:S02]  /*76e0*/  HADD2.F32 R32, -RZ, R8.H0_H0 ;  /* 0x20000008ff207230 */ /* 0x000fc40000004100 */
[----:B------:R-:W-:Y:S02]  /*76f0*/  HADD2.F32 R19, -RZ, R44.H0_H0 ;  /* 0x2000002cff137230 */ /* 0x000fe40000004100 */
[----:B------:R-:W-:Y:S01]  /*7700*/  HADD2.F32 R33, -RZ, R41.H0_H0 ;  /* 0x20000029ff217230 */ /* 0x000fe20000004100 */
[----:B------:R-:W2:Y:S01]  /*7710*/  I2F.F16 R65, R65 ;  /* 0x0000004100417306 */ /* 0x000ea20000200c00 */
[----:B------:R-:W-:Y:S02]  /*7720*/  HADD2.F32 R6, -RZ, R6.H1_H1 ;  /* 0x30000006ff067230 */ /* 0x000fe40000004100 */
[-C--:B------:R-:W-:Y:S01]  /*7730*/  FFMA.FTZ R77, R32, R72.reuse, R75 ;  /* 0x00000048204d7223 */ /* 0x080fe2000001004b */
[--C-:B------:R-:W-:Y:S02]  /*7740*/  HADD2.F32 R69, -RZ, R7.reuse.H0_H0 ;  /* 0x20000007ff457230 */ /* 0x100fe40000004100 */
[----:B------:R-:W-:Y:S02]  /*7750*/  HADD2.F32 R74, -RZ, R7.H1_H1 ;  /* 0x30000007ff4a7230 */ /* 0x000fe40000004100 */
[----:B------:R-:W-:Y:S01]  /*7760*/  FFMA.FTZ R7, R15, R72, R68 ;  /* 0x000000480f077223 */ /* 0x000fe20000010044 */
[----:B0-----:R-:W-:Y:S01]  /*7770*/  HADD2.F32 R42, -RZ, R42.H0_H0 ;  /* 0x2000002aff2a7230 */ /* 0x001fe20000004100 */
[----:B------:R-:W0:Y:S01]  /*7780*/  I2F.F16 R10, R10 ;  /* 0x0000000a000a7306 */ /* 0x000e220000200c00 */
[----:B------:R-:W-:-:S02]  /*7790*/  HADD2.F32 R44, -RZ, R9.H0_H0 ;  /* 0x20000009ff2c7230 */ /* 0x000fc40000004100 */
[-C--:B------:R-:W-:Y:S01]  /*77a0*/  FFMA.FTZ R76, R19, R72.reuse, R76 ;  /* 0x00000048134c7223 */ /* 0x080fe2000001004c */
[----:B------:R-:W-:Y:S02]  /*77b0*/  HADD2.F32 R43, -RZ, R43.H0_H0 ;  /* 0x2000002bff2b7230 */ /* 0x000fe40000004100 */
[----:B------:R-:W-:Y:S01]  /*77c0*/  FFMA.FTZ R78, R33, R72, R78 ;  /* 0x00000048214e7223 */ /* 0x000fe2000001004e */
[----:B-1----:R-:W-:Y:S02]  /*77d0*/  HADD2.F32 R41, -RZ, R63.H0_H0 ;  /* 0x2000003fff297230 */ /* 0x002fe40000004100 */
[-C--:B------:R-:W-:Y:S01]  /*77e0*/  FFMA.FTZ R72, R42, R6.reuse, R77 ;  /* 0x000000062a487223 */ /* 0x080fe2000001004d */
[----:B------:R0:W1:Y:S01]  /*77f0*/  I2F.F16 R66, R64 ;  /* 0x0000004000427306 */ /* 0x0000620000200c00 */
[-C--:B------:R-:W-:Y:S01]  /*7800*/  FFMA.FTZ R8, R44, R6.reuse, R7 ;  /* 0x000000062c087223 */ /* 0x080fe20000010007 */
[-C--:B------:R-:W-:Y:S01]  /*7810*/  FFMA.FTZ R75, R43, R6.reuse, R76 ;  /* 0x000000062b4b7223 */ /* 0x080fe2000001004c */
[----:B------:R-:W-:-:S02]  /*7820*/  FFMA.FTZ R77, R41, R6, R78 ;  /* 0x00000006294d7223 */ /* 0x000fc4000001004e */
[----:B------:R-:W3:Y:S03]  /*7830*/  LDS.64 R6, [UR4+0x30] ;  /* 0x00003004ff067984 */ /* 0x000ee60008000a00 */
[----:B------:R-:W4:Y:S08]  /*7840*/  I2F.F16 R11, R11 ;  /* 0x0000000b000b7306 */ /* 0x000f300000200c00 */
[----:B------:R-:W4:Y:S08]  /*7850*/  I2F.F16 R50, R50 ;  /* 0x0000003200327306 */ /* 0x000f300000200c00 */
[----:B------:R-:W4:Y:S01]  /*7860*/  I2F.F16 R5, R5 ;  /* 0x0000000500057306 */ /* 0x000f220000200c00 */
[----:B--2---:R-:W-:-:S07]  /*7870*/  HADD2.F32 R65, -RZ, R65.H0_H0 ;  /* 0x20000041ff417230 */ /* 0x004fce0000004100 */
[----:B------:R-:W2:Y:S01]  /*7880*/  I2F.F16 R52, R52 ;  /* 0x0000003400347306 */ /* 0x000ea20000200c00 */
[----:B0-----:R-:W-:-:S07]  /*7890*/  HADD2.F32 R64, -RZ, R10.H0_H0 ;  /* 0x2000000aff407230 */ /* 0x001fce0000004100 */
[----:B------:R0:W3:Y:S01]  /*78a0*/  I2F.F16 R68, R67 ;  /* 0x0000004300447306 */ /* 0x0000e20000200c00 */
[----:B-1----:R-:W-:Y:S02]  /*78b0*/  HADD2.F32 R63, -RZ, R66.H0_H0 ;  /* 0x20000042ff3f7230 */ /* 0x002fe40000004100 */
[-C--:B------:R-:W-:Y:S01]  /*78c0*/  FFMA.FTZ R9, R65, R69.reuse, R8 ;  /* 0x0000004541097223 */ /* 0x080fe20000010008 */
[----:B----4-:R-:W-:Y:S02]  /*78d0*/  HADD2.F32 R62, -RZ, R11.H0_H0 ;  /* 0x2000000bff3e7230 */ /* 0x010fe40000004100 */
[-C--:B------:R-:W-:Y:S01]  /*78e0*/  FFMA.FTZ R8, R64, R69.reuse, R75 ;  /* 0x0000004540087223 */ /* 0x080fe2000001004b */
[----:B------:R-:W-:Y:S02]  /*78f0*/  HADD2.F32 R66, -RZ, R50.H0_H0 ;  /* 0x20000032ff427230 */ /* 0x000fe40000004100 */
[----:B0-----:R-:W-:Y:S02]  /*7900*/  HADD2.F32 R67, -RZ, R5.H0_H0 ;  /* 0x20000005ff437230 */ /* 0x001fe40000004100 */
[-C--:B------:R-:W-:Y:S01]  /*7910*/  FFMA.FTZ R72, R63, R69.reuse, R72 ;  /* 0x000000453f487223 */ /* 0x080fe20000010048 */
[----:B------:R-:W-:Y:S01]  /*7920*/  FFMA.FTZ R77, R62, R69, R77 ;  /* 0x000000453e4d7223 */ /* 0x000fe2000001004d */
[----:B--2---:R-:W-:-:S02]  /*7930*/  HADD2.F32 R69, -RZ, R52.H0_H0 ;  /* 0x20000034ff457230 */ /* 0x004fc40000004100 */
[-C--:B------:R-:W-:Y:S01]  /*7940*/  FFMA.FTZ R10, R66, R74.reuse, R9 ;  /* 0x0000004a420a7223 */ /* 0x080fe20000010009 */
[----:B------:R-:W-:Y:S01]  /*7950*/  FFMA.FTZ R5, R67, R74, R8 ;  /* 0x0000004a43057223 */ /* 0x000fe20000010008 */
[----:B---3--:R-:W-:Y:S01]  /*7960*/  HADD2.F32 R68, -RZ, R68.H0_H0 ;  /* 0x20000044ff447230 */ /* 0x008fe20000004100 */
[----:B------:R-:W0:Y:S01]  /*7970*/  LDS.64 R8, [UR4+0x230] ;  /* 0x00023004ff087984 */ /* 0x000e220008000a00 */
[----:B------:R-:W-:Y:S01]  /*7980*/  FMUL.FTZ R10, R35, R10 ;  /* 0x0000000a230a7220 */ /* 0x000fe20000410000 */
[----:B------:R-:W-:Y:S01]  /*7990*/  FMUL.FTZ R5, R40, R5 ;  /* 0x0000000528057220 */ /* 0x000fe20000410000 */
[-C--:B------:R-:W-:Y:S01]  /*79a0*/  FFMA.FTZ R72, R69, R74.reuse, R72 ;  /* 0x0000004a45487223 */ /* 0x080fe20000010048 */
[----:B------:R-:W-:Y:S02]  /*79b0*/  FFMA.FTZ R77, R68, R74, R77 ;  /* 0x0000004a444d7223 */ /* 0x000fe4000001004d */
[----:B------:R-:W-:Y:S01]  /*79c0*/  F2FP.F16.F32.PACK_AB R10, RZ, R10 ;  /* 0x0000000aff0a723e */ /* 0x000fe200000000ff */
[----:B------:R-:W-:Y:S01]  /*79d0*/  FMUL.FTZ R72, R39, R72 ;  /* 0x0000004827487220 */ /* 0x000fe20000410000 */
[----:B------:R-:W-:Y:S01]  /*79e0*/  FMUL.FTZ R77, R38, R77 ;  /* 0x0000004d264d7220 */ /* 0x000fe20000410000 */
[----:B------:R-:W-:-:S03]  /*79f0*/  F2FP.F16.F32.PACK_AB R5, RZ, R5 ;  /* 0x00000005ff05723e */ /* 0x000fc600000000ff */
[----:B------:R-:W-:Y:S02]  /*7a00*/  F2FP.F16.F32.PACK_AB R72, RZ, R72 ;  /* 0x00000048ff48723e */ /* 0x000fe400000000ff */
[----:B------:R-:W-:Y:S02]  /*7a10*/  PRMT R10, R10, 0x5410, R5 ;  /* 0x000054100a0a7816 */ /* 0x000fe40000000005 */
[----:B------:R-:W-:Y:S01]  /*7a20*/  F2FP.F16.F32.PACK_AB R77, RZ, R77 ;  /* 0x0000004dff4d723e */ /* 0x000fe200000000ff */
[----:B------:R-:W-:Y:S01]  /*7a30*/  FMUL.FTZ R70, R39, R70 ;  /* 0x0000004627467220 */ /* 0x000fe20000410000 */
[----:B------:R-:W-:Y:S01]  /*7a40*/  FMUL.FTZ R71, R38, R71 ;  /* 0x0000004726477220 */ /* 0x000fe20000410000 */
[----:B------:R-:W-:Y:S01]  /*7a50*/  FMUL.FTZ R82, R35, R82 ;  /* 0x0000005223527220 */ /* 0x000fe20000410000 */
[----:B------:R-:W-:Y:S01]  /*7a60*/  FMUL.FTZ R73, R40, R73 ;  /* 0x0000004928497220 */ /* 0x000fe20000410000 */
[----:B------:R-:W-:Y:S01]  /*7a70*/  PRMT R72, R72, 0x5410, R77 ;  /* 0x0000541048487816 */ /* 0x000fe2000000004d */
[----:B------:R-:W-:-:S02]  /*7a80*/  HFMA2.MMA R52, R10, 1, 1, R58 ;  /* 0x3c003c000a347835 */ /* 0x000fc4000000003a */
[----:B------:R-:W1:Y:S01]  /*7a90*/  LDS.64 R10, [UR4+0x330] ;  /* 0x00033004ff0a7984 */ /* 0x000e620008000a00 */
[----:B------:R-:W-:Y:S01]  /*7aa0*/  F2FP.F16.F32.PACK_AB R70, RZ, R70 ;  /* 0x00000046ff46723e */ /* 0x000fe200000000ff */
[--C-:B------:R-:W-:Y:S01]  /*7ab0*/  HADD2.F32 R5, -RZ, R6.reuse.H0_H0 ;  /* 0x20000006ff057230 */ /* 0x100fe20000004100 */
[----:B------:R-:W-:Y:S01]  /*7ac0*/  F2FP.F16.F32.PACK_AB R71, RZ, R71 ;  /* 0x00000047ff47723e */ /* 0x000fe200000000ff */
[----:B------:R-:W-:Y:S01]  /*7ad0*/  HFMA2.MMA R50, R72, 1, 1, R57 ;  /* 0x3c003c0048327835 */ /* 0x000fe20000000039 */
[----:B------:R-:W-:Y:S02]  /*7ae0*/  F2FP.F16.F32.PACK_AB R82, RZ, R82 ;  /* 0x00000052ff52723e */ /* 0x000fe400000000ff */
[----:B------:R-:W-:Y:S01]  /*7af0*/  F2FP.F16.F32.PACK_AB R73, RZ, R73 ;  /* 0x00000049ff49723e */ /* 0x000fe200000000ff */
[----:B------:R-:W-:Y:S01]  /*7b00*/  HADD2.F32 R57, -RZ, R6.H1_H1 ;  /* 0x30000006ff397230 */ /* 0x000fe20000004100 */
[----:B------:R-:W-:Y:S01]  /*7b10*/  PRMT R70, R70, 0x5410, R71 ;  /* 0x0000541046467816 */ /* 0x000fe20000000047 */
[--C-:B------:R-:W-:Y:S01]  /*7b20*/  HADD2.F32 R6, -RZ, R7.reuse.H0_H0 ;  /* 0x20000007ff067230 */ /* 0x100fe20000004100 */
[----:B------:R-:W-:Y:S01]  /*7b30*/  PRMT R82, R82, 0x5410, R73 ;  /* 0x0000541052527816 */ /* 0x000fe20000000049 */
[----:B------:R-:W-:-:S02]  /*7b40*/  HADD2.F32 R72, -RZ, R7.H1_H1 ;  /* 0x30000007ff487230 */ /* 0x000fc40000004100 */
[----:B------:R-:W-:Y:S01]  /*7b50*/  FFMA.FTZ R7, R3, R5, RZ ;  /* 0x0000000503077223 */ /* 0x000fe200000100ff */
[C---:B------:R-:W-:Y:S01]  /*7b60*/  FFMA.FTZ R58, R5.reuse, R0, RZ ;  /* 0x00000000053a7223 */ /* 0x040fe200000100ff */
[C---:B------:R-:W-:Y:S01]  /*7b70*/  FFMA.FTZ R71, R5.reuse, R4, RZ ;  /* 0x0000000405477223 */ /* 0x040fe200000100ff */
[----:B------:R-:W-:Y:S01]  /*7b80*/  FFMA.FTZ R73, R5, R2, RZ ;  /* 0x0000000205497223 */ /* 0x000fe200000100ff */
[----:B------:R-:W-:Y:S02]  /*7b90*/  HADD2 R56, R70, R56 ;  /* 0x0000003846387230 */ /* 0x000fe40000000000 */
        /* <DEDUP_REMOVED lines=8> */
[----:B------:R-:W2:Y:S01]  /*7c20*/  LDS.64 R6, [UR4+0x430] ;  /* 0x00043004ff067984 */ /* 0x000ea20008000a00 */
[--C-:B0-----:R-:W-:Y:S02]  /*7c30*/  HADD2.F32 R73, -RZ, R8.reuse.H0_H0 ;  /* 0x20000008ff497230 */ /* 0x101fe40000004100 */
[----:B------:R-:W-:Y:S01]  /*7c40*/  FFMA.FTZ R70, R72, R85, R5 ;  /* 0x0000005548467223 */ /* 0x000fe20000010005 */
[----:B------:R-:W-:Y:S02]  /*7c50*/  HADD2.F32 R5, -RZ, R8.H1_H1 ;  /* 0x30000008ff057230 */ /* 0x000fe40000004100 */
[--C-:B------:R-:W-:Y:S02]  /*7c60*/  HADD2.F32 R8, -RZ, R9.reuse.H0_H0 ;  /* 0x20000009ff087230 */ /* 0x100fe40000004100 */
[-C--:B------:R-:W-:Y:S01]  /*7c70*/  FFMA.FTZ R74, R0, R73.reuse, RZ ;  /* 0x00000049004a7223 */ /* 0x080fe200000100ff */
[----:B------:R-:W-:Y:S02]  /*7c80*/  HADD2.F32 R98, -RZ, R9.H1_H1 ;  /* 0x30000009ff627230 */ /* 0x000fe40000004100 */
[-C--:B------:R-:W-:Y:S01]  /*7c90*/  FFMA.FTZ R9, R3, R73.reuse, RZ ;  /* 0x0000004903097223 */ /* 0x080fe200000100ff */
[-C--:B------:R-:W-:Y:S01]  /*7ca0*/  FFMA.FTZ R75, R4, R73.reuse, RZ ;  /* 0x00000049044b7223 */ /* 0x080fe200000100ff */
[----:B------:R-:W-:Y:S01]  /*7cb0*/  FFMA.FTZ R58, R87, R72, R58 ;  /* 0x00000048573a7223 */ /* 0x000fe2000001003a */
[----:B------:R-:W-:Y:S01]  /*7cc0*/  FFMA.FTZ R57, R72, R84, R57 ;  /* 0x0000005448397223 */ /* 0x000fe20000010039 */
[----:B------:R-:W-:Y:S01]  /*7cd0*/  FFMA.FTZ R73, R2, R73, RZ ;  /* 0x0000004902497223 */ /* 0x000fe200000100ff */
        /* <DEDUP_REMOVED lines=9> */
[--C-:B-1----:R-:W-:Y:S01]  /*7d70*/  HADD2.F32 R73, -RZ, R10.reuse.H0_H0 ;  /* 0x2000000aff497230 */ /* 0x102fe20000004100 */
[----:B------:R-:W0:Y:S01]  /*7d80*/  LDS.64 R8, [UR4+0x530] ;  /* 0x00053004ff087984 */ /* 0x000e220008000a00 */
        /* <DEDUP_REMOVED lines=15> */
[----:B------:R-:W-:Y:S01]  /*7e80*/  HFMA2.MMA R59, R82, 1, 1, R59 ;  /* 0x3c003c00523b7835 */ /* 0x000fe2000000003b */
[-C--:B------:R-:W-:Y:S01]  /*7e90*/  FFMA.FTZ R78, R60, R10.reuse, R73 ;  /* 0x0000000a3c4e7223 */ /* 0x080fe20000010049 */
[-C--:B------:R-:W-:Y:S01]  /*7ea0*/  FFMA.FTZ R82, R34, R10.reuse, R11 ;  /* 0x0000000a22527223 */ /* 0x080fe2000001000b */
[-C--:B------:R-:W-:Y:S01]  /*7eb0*/  FFMA.FTZ R71, R61, R10.reuse, R74 ;  /* 0x0000000a3d477223 */ /* 0x080fe2000001004a */
[----:B------:R-:W-:-:S02]  /*7ec0*/  FFMA.FTZ R73, R45, R10, R76 ;  /* 0x0000000a2d497223 */ /* 0x000fc4000001004c */
[----:B------:R-:W1:Y:S01]  /*7ed0*/  LDS.64 R10, [UR4+0x630] ;  /* 0x00063004ff0a7984 */ /* 0x000e620008000a00 */
[--C-:B--2---:R-:W-:Y:S02]  /*7ee0*/  HADD2.F32 R75, -RZ, R6.reuse.H0_H0 ;  /* 0x20000006ff4b7230 */ /* 0x104fe40000004100 */
[-C--:B------:R-:W-:Y:S01]  /*7ef0*/  FFMA.FTZ R82, R87, R80.reuse, R82 ;  /* 0x0000005057527223 */ /* 0x080fe20000010052 */
[-C--:B------:R-:W-:Y:S01]  /*7f00*/  FFMA.FTZ R78, R85, R80.reuse, R78 ;  /* 0x00000050554e7223 */ /* 0x080fe2000001004e */
[-C--:B------:R-:W-:Y:S01]  /*7f10*/  FFMA.FTZ R71, R84, R80.reuse, R71 ;  /* 0x0000005054477223 */ /* 0x080fe20000010047 */
[----:B------:R-:W-:Y:S01]  /*7f20*/  FFMA.FTZ R80, R86, R80, R73 ;  /* 0x0000005056507223 */ /* 0x000fe20000010049 */
[----:B------:R-:W-:Y:S02]  /*7f30*/  HADD2.F32 R73, -RZ, R6.H1_H1 ;  /* 0x30000006ff497230 */ /* 0x000fe40000004100 */
[----:B------:R-:W-:Y:S01]  /*7f40*/  FFMA.FTZ R74, R0, R75, RZ ;  /* 0x0000004b004a7223 */ /* 0x000fe200000100ff */
[----:B------:R-:W-:-:S02]  /*7f50*/  HADD2.F32 R6, -RZ, R7.H0_H0 ;  /* 0x20000007ff067230 */ /* 0x000fc40000004100 */
        /* <DEDUP_REMOVED lines=12> */
[----:B------:R-:W2:Y:S01]  /*8020*/  LDS.64 R6, [UR4+0x238] ;  /* 0x00023804ff067984 */ /* 0x000ea20008000a00 */
[--C-:B0-----:R-:W-:Y:S02]  /*8030*/  HADD2.F32 R77, -RZ, R8.reuse.H0_H0 ;  /* 0x20000008ff4d7230 */ /* 0x101fe40000004100 */
[-C--:B------:R-:W-:Y:S01]  /*8040*/  FFMA.FTZ R92, R87, R90.reuse, R92 ;  /* 0x0000005a575c7223 */ /* 0x080fe2000001005c */
[-C--:B------:R-:W-:Y:S01]  /*8050*/  FFMA.FTZ R88, R85, R90.reuse, R88 ;  /* 0x0000005a55587223 */ /* 0x080fe20000010058 */
[-C--:B------:R-:W-:Y:S01]  /*8060*/  FFMA.FTZ R73, R84, R90.reuse, R73 ;  /* 0x0000005a54497223 */ /* 0x080fe20000010049 */
[----:B------:R-:W-:Y:S01]  /*8070*/  FFMA.FTZ R90, R86, R90, R75 ;  /* 0x0000005a565a7223 */ /* 0x000fe2000001004b */
[----:B------:R-:W-:Y:S02]  /*8080*/  HADD2.F32 R75, -RZ, R8.H1_H1 ;  /* 0x30000008ff4b7230 */ /* 0x000fe40000004100 */
[----:B------:R-:W-:Y:S01]  /*8090*/  FFMA.FTZ R76, R0, R77, RZ ;  /* 0x0000004d004c7223 */ /* 0x000fe200000100ff */
[----:B------:R-:W-:-:S02]  /*80a0*/  HADD2.F32 R8, -RZ, R9.H0_H0 ;  /* 0x20000009ff087230 */ /* 0x000fc40000004100 */
[-C--:B------:R-:W-:Y:S01]  /*80b0*/  FFMA.FTZ R79, R4, R77.reuse, RZ ;  /* 0x0000004d044f7223 */ /* 0x080fe200000100ff */
[----:B------:R-:W-:Y:S02]  /*80c0*/  HADD2.F32 R74, -RZ, R9.H1_H1 ;  /* 0x30000009ff4a7230 */ /* 0x000fe40000004100 */
[-C--:B------:R-:W-:Y:S01]  /*80d0*/  FFMA.FTZ R9, R3, R77.reuse, RZ ;  /* 0x0000004d03097223 */ /* 0x080fe200000100ff */
[----:B------:R-:W-:Y:S01]  /*80e0*/  FFMA.FTZ R81, R2, R77, RZ ;  /* 0x0000004d02517223 */ /* 0x000fe200000100ff */
[-C--:B------:R-:W-:Y:S01]  /*80f0*/  FFMA.FTZ R77, R13, R75.reuse, R76 ;  /* 0x0000004b0d4d7223 */ /* 0x080fe2000001004c */
[-C--:B------:R-:W-:Y:S01]  /*8100*/  FFMA.FTZ R102, R14, R75.reuse, R79 ;  /* 0x0000004b0e667223 */ /* 0x080fe2000001004f */
[----:B------:R-:W-:Y:S02]  /*8110*/  FFMA.FTZ R9, R12, R75, R9 ;  /* 0x0000004b0c097223 */ /* 0x000fe40000010009 */
[----:B------:R-:W-:Y:S01]  /*8120*/  FFMA.FTZ R100, R60, R8, R77 ;  /* 0x000000083c647223 */ /* 0x000fe2000001004d */
[----:B-1----:R-:W-:-:S02]  /*8130*/  HADD2.F32 R77, -RZ, R10.H0_H0 ;  /* 0x2000000aff4d7230 */ /* 0x002fc40000004100 */
[----:B------:R-:W-:Y:S01]  /*8140*/  FFMA.FTZ R104, R18, R75, R81 ;  /* 0x0000004b12687223 */ /* 0x000fe20000010051 */
[----:B------:R-:W-:Y:S02]  /*8150*/  HADD2.F32 R79, -RZ, R10.H1_H1 ;  /* 0x3000000aff4f7230 */ /* 0x000fe40000004100 */
[-C--:B------:R-:W-:Y:S01]  /*8160*/  FFMA.FTZ R76, R34, R8.reuse, R9 ;  /* 0x00000008224c7223 */ /* 0x080fe20000010009 */
[-C--:B------:R-:W-:Y:S01]  /*8170*/  FFMA.FTZ R9, R61, R8.reuse, R102 ;  /* 0x000000083d097223 */ /* 0x080fe20000010066 */
[-C--:B------:R-:W-:Y:S01]  /*8180*/  FFMA.FTZ R3, R3, R77.reuse, RZ ;  /* 0x0000004d03037223 */ /* 0x080fe200000100ff */
[----:B------:R-:W-:Y:S01]  /*8190*/  FFMA.FTZ R75, R45, R8, R104 ;  /* 0x000000082d4b7223 */ /* 0x000fe20000010068 */
[--C-:B------:R-:W-:Y:S02]  /*81a0*/  HADD2.F32 R10, -RZ, R11.reuse.H0_H0 ;  /* 0x2000000bff0a7230 */ /* 0x100fe40000004100 */
[----:B------:R-:W-:Y:S01]  /*81b0*/  FFMA.FTZ R0, R0, R77, RZ ;  /* 0x0000004d00007223 */ /* 0x000fe200000100ff */
[----:B------:R-:W-:Y:S01]  /*81c0*/  FFMA.FTZ R3, R12, R79, R3 ;  /* 0x0000004f0c037223 */ /* 0x000fe20000010003 */
[-C--:B------:R-:W-:Y:S01]  /*81d0*/  FFMA.FTZ R76, R87, R74.reuse, R76 ;  /* 0x0000004a574c7223 */ /* 0x080fe2000001004c */
[-C--:B------:R-:W-:Y:S01]  /*81e0*/  FFMA.FTZ R8, R85, R74.reuse, R100 ;  /* 0x0000004a55087223 */ /* 0x080fe20000010064 */
[-C--:B------:R-:W-:Y:S01]  /*81f0*/  FFMA.FTZ R9, R84, R74.reuse, R9 ;  /* 0x0000004a54097223 */ /* 0x080fe20000010009 */
[----:B------:R-:W-:Y:S01]  /*8200*/  FFMA.FTZ R74, R86, R74, R75 ;  /* 0x0000004a564a7223 */ /* 0x000fe2000001004b */
[----:B------:R-:W-:-:S02]  /*8210*/  HADD2.F32 R75, -RZ, R11.H1_H1 ;  /* 0x3000000bff4b7230 */ /* 0x000fc40000004100 */
[----:B------:R-:W-:Y:S01]  /*8220*/  FFMA.FTZ R11, R4, R77, RZ ;  /* 0x0000004d040b7223 */ /* 0x000fe200000100ff */
[----:B------:R-:W-:Y:S01]  /*8230*/  FFMA.FTZ R13, R13, R79, R0 ;  /* 0x0000004f0d0d7223 */ /* 0x000fe20000010000 */
[----:B------:R-:W-:Y:S01]  /*8240*/  FFMA.FTZ R77, R2, R77, RZ ;  /* 0x0000004d024d7223 */ /* 0x000fe200000100ff */
[----:B------:R-:W-:Y:S02]  /*8250*/  FFMA.FTZ R0, R34, R10, R3 ;  /* 0x0000000a22007223 */ /* 0x000fe40000010003 */
[----:B------:R-:W0:Y:S01]  /*8260*/  LDS.64 R2, [UR4+0x338] ;  /* 0x00033804ff027984 */ /* 0x000e220008000a00 */
[--C-:B--2---:R-:W-:Y:S02]  /*8270*/  HADD2.F32 R4, -RZ, R6.reuse.H0_H0 ;  /* 0x20000006ff047230 */ /* 0x104fe40000004100 */
[-C--:B------:R-:W-:Y:S01]  /*8280*/  FFMA.FTZ R14, R14, R79.reuse, R11 ;  /* 0x0000004f0e0e7223 */ /* 0x080fe2000001000b */
[----:B------:R-:W-:Y:S01]  /*8290*/  FFMA.FTZ R18, R18, R79, R77 ;  /* 0x0000004f12127223 */ /* 0x000fe2000001004d */
[----:B------:R-:W-:-:S02]  /*82a0*/  HADD2.F32 R6, -RZ, R6.H1_H1 ;  /* 0x30000006ff067230 */ /* 0x000fc40000004100 */
[--C-:B------:R-:W-:Y:S02]  /*82b0*/  HADD2.F32 R11, -RZ, R7.reuse.H0_H0 ;  /* 0x20000007ff0b7230 */ /* 0x100fe40000004100 */
[----:B------:R-:W-:Y:S02]  /*82c0*/  HADD2.F32 R12, -RZ, R7.H1_H1 ;  /* 0x30000007ff0c7230 */ /* 0x000fe40000004100 */
[-C--:B------:R-:W-:Y:S01]  /*82d0*/  FFMA.FTZ R7, R15, R4.reuse, R94 ;  /* 0x000000040f077223 */ /* 0x080fe2000001005e */
[-C--:B------:R-:W-:Y:S01]  /*82e0*/  FFMA.FTZ R96, R19, R4.reuse, R96 ;  /* 0x0000000413607223 */ /* 0x080fe20000010060 */
[----:B------:R-:W-:Y:S01]  /*82f0*/  FFMA.FTZ R5, R32, R4, R5 ;  /* 0x0000000420057223 */ /* 0x000fe20000010005 */
[-C--:B------:R-:W-:Y:S01]  /*8300*/  FFMA.FTZ R60, R60, R10.reuse, R13 ;  /* 0x0000000a3c3c7223 */ /* 0x080fe2000001000d */
[-C--:B------:R-:W-:Y:S01]  /*8310*/  FFMA.FTZ R61, R61, R10.reuse, R14 ;  /* 0x0000000a3d3d7223 */ /* 0x080fe2000001000e */
[----:B------:R-:W-:Y:S01]  /*8320*/  FFMA.FTZ R77, R45, R10, R18 ;  /* 0x0000000a2d4d7223 */ /* 0x000fe20000010012 */
[-C--:B------:R-:W-:Y:S01]  /*8330*/  FFMA.FTZ R10, R44, R6.reuse, R7 ;  /* 0x000000062c0a7223 */ /* 0x080fe20000010007 */
[----:B------:R-:W-:Y:S01]  /*8340*/  FFMA.FTZ R13, R43, R6, R96 ;  /* 0x000000062b0d7223 */ /* 0x000fe20000010060 */
[----:B------:R-:W-:Y:S01]  /*8350*/  FFMA.FTZ R98, R33, R4, R98 ;  /* 0x0000000421627223 */ /* 0x000fe20000010062 */
[-C--:B------:R-:W-:Y:S01]  /*8360*/  FFMA.FTZ R14, R42, R6.reuse, R5 ;  /* 0x000000062a0e7223 */ /* 0x080fe20000010005 */
[-C--:B------:R-:W-:Y:S01]  /*8370*/  FFMA.FTZ R7, R65, R11.reuse, R10 ;  /* 0x0000000b41077223 */ /* 0x080fe2000001000a */
[----:B------:R-:W1:Y:S01]  /*8380*/  LDS.64 R4, [UR4+0x438] ;  /* 0x00043804ff047984 */ /* 0x000e620008000a00 */
[----:B------:R-:W-:Y:S01]  /*8390*/  FFMA.FTZ R10, R64, R11, R13 ;  /* 0x0000000b400a7223 */ /* 0x000fe2000001000d */
[----:B------:R-:W-:Y:S01]  /*83a0*/  FFMA.FTZ R45, R41, R6, R98 ;  /* 0x00000006292d7223 */ /* 0x000fe20000010062 */
[----:B------:R-:W-:-:S02]  /*83b0*/  FFMA.FTZ R6, R66, R12, R7 ;  /* 0x0000000c42067223 */ /* 0x000fc40000010007 */
[----:B------:R-:W-:Y:S02]  /*83c0*/  FFMA.FTZ R7, R67, R12, R10 ;  /* 0x0000000c43077223 */ /* 0x000fe4000001000a */
[----:B------:R-:W-:Y:S02]  /*83d0*/  FMUL.FTZ R6, R35, R6 ;  /* 0x0000000623067220 */ /* 0x000fe40000410000 */
[----:B------:R-:W-:Y:S01]  /*83e0*/  FMUL.FTZ R7, R40, R7 ;  /* 0x0000000728077220 */ /* 0x000fe20000410000 */
[-C--:B------:R-:W-:Y:S01]  /*83f0*/  FFMA.FTZ R14, R63, R11.reuse, R14 ;  /* 0x0000000b3f0e7223 */ /* 0x080fe2000001000e */
[----:B------:R-:W-:Y:S01]  /*8400*/  FFMA.FTZ R45, R62, R11, R45 ;  /* 0x0000000b3e2d7223 */ /* 0x000fe2000001002d */
[----:B------:R-:W-:Y:S02]  /*8410*/  F2FP.F16.F32.PACK_AB R6, RZ, R6 ;  /* 0x00000006ff06723e */ /* 0x000fe400000000ff */
[----:B------:R-:W-:Y:S01]  /*8420*/  F2FP.F16.F32.PACK_AB R7, RZ, R7 ;  /* 0x00000007ff07723e */ /* 0x000fe200000000ff */
[-C--:B------:R-:W-:Y:S01]  /*8430*/  FFMA.FTZ R14, R69, R12.reuse, R14 ;  /* 0x0000000c450e7223 */ /* 0x080fe2000001000e */
[----:B------:R-:W-:-:S02]  /*8440*/  FFMA.FTZ R45, R68, R12, R45 ;  /* 0x0000000c442d7223 */ /* 0x000fc4000001002d */
[----:B------:R-:W-:Y:S01]  /*8450*/  PRMT R6, R6, 0x5410, R7 ;  /* 0x0000541006067816 */ /* 0x000fe20000000007 */
[----:B------:R-:W-:Y:S01]  /*8460*/  FMUL.FTZ R14, R39, R14 ;  /* 0x0000000e270e7220 */ /* 0x000fe20000410000 */
[----:B------:R-:W-:-:S04]  /*8470*/  FMUL.FTZ R45, R38, R45 ;  /* 0x0000002d262d7220 */ /* 0x000fc80000410000 */
[----:B------:R-:W-:Y:S01]  /*8480*/  HFMA2.MMA R55, R6, 1, 1, R55 ;  /* 0x3c003c0006377835 */ /* 0x000fe20000000037 */
[--C-:B0-----:R-:W-:Y:S01]  /*8490*/  HADD2.F32 R6, -RZ, R2.reuse.H0_H0 ;  /* 0x20000002ff067230 */ /* 0x101fe20000004100 */
[----:B------:R-:W-:Y:S02]  /*84a0*/  F2FP.F16.F32.PACK_AB R14, RZ, R14 ;  /* 0x0000000eff0e723e */ /* 0x000fe400000000ff */
[----:B------:R-:W-:Y:S01]  /*84b0*/  F2FP.F16.F32.PACK_AB R45, RZ, R45 ;  /* 0x0000002dff2d723e */ /* 0x000fe200000000ff */
[----:B------:R-:W-:Y:S02]  /*84c0*/  HADD2.F32 R2, -RZ, R2.H1_H1 ;  /* 0x30000002ff027230 */ /* 0x000fe40000004100 */
[----:B------:R-:W-:Y:S01]  /*84d0*/  FFMA.FTZ R78, R19, R6, R78 ;  /* 0x00000006134e7223 */ /* 0x000fe2000001004e */
[--C-:B------:R-:W-:Y:S01]  /*84e0*/  HADD2.F32 R7, -RZ, R3.reuse.H0_H0 ;  /* 0x20000003ff077230 */ /* 0x100fe20000004100 */
[----:B------:R-:W-:Y:S01]  /*84f0*/  PRMT R14, R14, 0x5410, R45 ;  /* 0x000054100e0e7816 */ /* 0x000fe2000000002d */
[----:B------:R-:W-:-:S02]  /*8500*/  HADD2.F32 R12, -RZ, R3.H1_H1 ;  /* 0x30000003ff0c7230 */ /* 0x000fc40000004100 */
[-C--:B------:R-:W-:Y:S01]  /*8510*/  FFMA.FTZ R3, R15, R6.reuse, R82 ;  /* 0x000000060f037223 */ /* 0x080fe20000010052 */
[-C--:B------:R-:W-:Y:S01]  /*8520*/  FFMA.FTZ R71, R32, R6.reuse, R71 ;  /* 0x0000000620477223 */ /* 0x080fe20000010047 */
[----:B------:R-:W-:Y:S01]  /*8530*/  FFMA.FTZ R80, R33, R6, R80 ;  /* 0x0000000621507223 */ /* 0x000fe20000010050 */
[-C--:B------:R-:W-:Y:S01]  /*8540*/  FFMA.FTZ R13, R43, R2.reuse, R78 ;  /* 0x000000022b0d7223 */ /* 0x080fe2000001004e */
[-C--:B------:R-:W-:Y:S01]  /*8550*/  FFMA.FTZ R6, R44, R2.reuse, R3 ;  /* 0x000000022c067223 */ /* 0x080fe20000010003 */
[----:B------:R-:W-:Y:S01]  /*8560*/  FFMA.FTZ R11, R84, R75, R61 ;  /* 0x0000004b540b7223 */ /* 0x000fe2000001003d */
[----:B------:R-:W-:Y:S01]  /*8570*/  HFMA2.MMA R61, R14, 1, 1, R21 ;  /* 0x3c003c000e3d7835 */ /* 0x000fe20000000015 */
[-C--:B------:R-:W-:Y:S01]  /*8580*/  FFMA.FTZ R14, R42, R2.reuse, R71 ;  /* 0x000000022a0e7223 */ /* 0x080fe20000010047 */
[----:B------:R-:W-:Y:S01]  /*8590*/  FFMA.FTZ R21, R41, R2, R80 ;  /* 0x0000000229157223 */ /* 0x000fe20000010050 */
[-C--:B------:R-:W-:Y:S01]  /*85a0*/  FFMA.FTZ R3, R65, R7.reuse, R6 ;  /* 0x0000000741037223 */ /* 0x080fe20000010006 */
[----:B------:R-:W-:Y:S01]  /*85b0*/  FFMA.FTZ R2, R64, R7, R13 ;  /* 0x0000000740027223 */ /* 0x000fe2000001000d */
[----:B-1----:R-:W-:-:S02]  /*85c0*/  HADD2.F32 R13, -RZ, R4.H0_H0 ;  /* 0x20000004ff0d7230 */ /* 0x002fc40000004100 */
[-C--:B------:R-:W-:Y:S01]  /*85d0*/  FFMA.FTZ R14, R63, R7.reuse, R14 ;  /* 0x000000073f0e7223 */ /* 0x080fe2000001000e */
[----:B------:R-:W-:Y:S01]  /*85e0*/  FFMA.FTZ R21, R62, R7, R21 ;  /* 0x000000073e157223 */ /* 0x000fe20000010015 */
[-C--:B------:R-:W-:Y:S01]  /*85f0*/  FFMA.FTZ R6, R66, R12.reuse, R3 ;  /* 0x0000000c42067223 */ /* 0x080fe20000010003 */
[-C--:B------:R-:W-:Y:S01]  /*8600*/  FFMA.FTZ R7, R67, R12.reuse, R2 ;  /* 0x0000000c43077223 */ /* 0x080fe20000010002 */
[----:B------:R-:W-:Y:S02]  /*8610*/  HADD2.F32 R4, -RZ, R4.H1_H1 ;  /* 0x30000004ff047230 */ /* 0x000fe40000004100 */
[-C--:B------:R-:W-:Y:S01]  /*8620*/  FFMA.FTZ R88, R19, R13.reuse, R88 ;  /* 0x0000000d13587223 */ /* 0x080fe20000010058 */
[--C-:B------:R-:W-:Y:S01]  /*8630*/  HADD2.F32 R45, -RZ, R5.reuse.H0_H0 ;  /* 0x20000005ff2d7230 */ /* 0x100fe20000004100 */
[----:B------:R-:W0:Y:S01]  /*8640*/  LDS.64 R2, [UR4+0x38] ;  /* 0x00003804ff027984 */ /* 0x000e220008000a00 */
[----:B------:R-:W-:Y:S02]  /*8650*/  HADD2.F32 R18, -RZ, R5.H1_H1 ;  /* 0x30000005ff127230 */ /* 0x000fe40000004100 */
[-C--:B------:R-:W-:Y:S01]  /*8660*/  FFMA.FTZ R5, R15, R13.reuse, R92 ;  /* 0x0000000d0f057223 */ /* 0x080fe2000001005c */
[-C--:B------:R-:W-:Y:S01]  /*8670*/  FFMA.FTZ R14, R69, R12.reuse, R14 ;  /* 0x0000000c450e7223 */ /* 0x080fe2000001000e */
[----:B------:R-:W-:Y:S01]  /*8680*/  FFMA.FTZ R21, R68, R12, R21 ;  /* 0x0000000c44157223 */ /* 0x000fe20000010015 */
        /* <DEDUP_REMOVED lines=8> */
[----:B------:R-:W-:Y:S01]  /*8710*/  FMUL.FTZ R6, R35, R6 ;  /* 0x0000000623067220 */ /* 0x000fe20000410000 */
[----:B------:R-:W-:Y:S01]  /*8720*/  FMUL.FTZ R7, R40, R7 ;  /* 0x0000000728077220 */ /* 0x000fe20000410000 */
[-C--:B------:R-:W-:Y:S01]  /*8730*/  FFMA.FTZ R12, R66, R18.reuse, R5 ;  /* 0x00000012420c7223 */ /* 0x080fe20000010005 */
[----:B------:R-:W-:-:S02]  /*8740*/  FFMA.FTZ R13, R67, R18, R4 ;  /* 0x00000012430d7223 */ /* 0x000fc40000010004 */
[----:B------:R-:W1:Y:S01]  /*8750*/  LDS.64 R4, [UR4+0x538] ;  /* 0x00053804ff047984 */ /* 0x000e620008000a00 */
[----:B------:R-:W-:Y:S02]  /*8760*/  F2FP.F16.F32.PACK_AB R6, RZ, R6 ;  /* 0x00000006ff06723e */ /* 0x000fe400000000ff */
[----:B------:R-:W-:-:S04]  /*8770*/  F2FP.F16.F32.PACK_AB R7, RZ, R7 ;  /* 0x00000007ff07723e */ /* 0x000fc800000000ff */
[----:B------:R-:W-:Y:S01]  /*8780*/  PRMT R6, R6, 0x5410, R7 ;  /* 0x0000541006067816 */ /* 0x000fe20000000007 */
[-C--:B------:R-:W-:Y:S01]  /*8790*/  FFMA.FTZ R34, R63, R45.reuse, R34 ;  /* 0x0000002d3f227223 */ /* 0x080fe20000010022 */
[----:B------:R-:W-:Y:S01]  /*87a0*/  FFMA.FTZ R71, R62, R45, R71 ;  /* 0x0000002d3e477223 */ /* 0x000fe20000010047 */
[----:B------:R-:W-:Y:S01]  /*87b0*/  FMUL.FTZ R14, R39, R14 ;  /* 0x0000000e270e7220 */ /* 0x000fe20000410000 */
[----:B------:R-:W-:Y:S02]  /*87c0*/  FMUL.FTZ R21, R38, R21 ;  /* 0x0000001526157220 */ /* 0x000fe40000410000 */
[----:B------:R-:W-:Y:S01]  /*87d0*/  HFMA2.MMA R54, R6, 1, 1, R54 ;  /* 0x3c003c0006367835 */ /* 0x000fe20000000036 */
[----:B------:R-:W-:Y:S01]  /*87e0*/  FMUL.FTZ R12, R35, R12 ;  /* 0x0000000c230c7220 */ /* 0x000fe20000410000 */
[----:B------:R-:W2:Y:S01]  /*87f0*/  LDS.64 R6, [UR4+0x638] ;  /* 0x00063804ff067984 */ /* 0x000ea20008000a00 */
[----:B------:R-:W-:Y:S01]  /*8800*/  FMUL.FTZ R13, R40, R13 ;  /* 0x0000000d280d7220 */ /* 0x000fe20000410000 */
[-C--:B------:R-:W-:Y:S01]  /*8810*/  FFMA.FTZ R34, R69, R18.reuse, R34 ;  /* 0x0000001245227223 */ /* 0x080fe20000010022 */
[----:B------:R-:W-:Y:S01]  /*8820*/  FFMA.FTZ R71, R68, R18, R71 ;  /* 0x0000001244477223 */ /* 0x000fe20000010047 */
[----:B------:R-:W-:-:S02]  /*8830*/  F2FP.F16.F32.PACK_AB R14, RZ, R14 ;  /* 0x0000000eff0e723e */ /* 0x000fc400000000ff */
[----:B------:R-:W-:Y:S01]  /*8840*/  F2FP.F16.F32.PACK_AB R21, RZ, R21 ;  /* 0x00000015ff15723e */ /* 0x000fe200000000ff */
[----:B------:R-:W-:Y:S01]  /*8850*/  FMUL.FTZ R34, R39, R34 ;  /* 0x0000002227227220 */ /* 0x000fe20000410000 */
[----:B------:R-:W-:Y:S01]  /*8860*/  FMUL.FTZ R71, R38, R71 ;  /* 0x0000004726477220 */ /* 0x000fe20000410000 */
[----:B------:R-:W-:Y:S02]  /*8870*/  F2FP.F16.F32.PACK_AB R12, RZ, R12 ;  /* 0x0000000cff0c723e */ /* 0x000fe400000000ff */
[----:B------:R-:W-:Y:S02]  /*8880*/  F2FP.F16.F32.PACK_AB R13, RZ, R13 ;  /* 0x0000000dff0d723e */ /* 0x000fe400000000ff */
[----:B------:R-:W-:Y:S02]  /*8890*/  PRMT R14, R14, 0x5410, R21 ;  /* 0x000054100e0e7816 */ /* 0x000fe40000000015 */
[----:B------:R-:W-:Y:S01]  /*88a0*/  PRMT R12, R12, 0x5410, R13 ;  /* 0x000054100c0c7816 */ /* 0x000fe2000000000d */
[----:B0-----:R-:W-:Y:S01]  /*88b0*/  HADD2.F32 R13, -RZ, R2.H0_H0 ;  /* 0x20000002ff0d7230 */ /* 0x001fe20000004100 */
[----:B------:R-:W-:-:S02]  /*88c0*/  F2FP.F16.F32.PACK_AB R34, RZ, R34 ;  /* 0x00000022ff22723e */ /* 0x000fc400000000ff */
[----:B------:R-:W-:Y:S01]  /*88d0*/  F2FP.F16.F32.PACK_AB R71, RZ, R71 ;  /* 0x00000047ff47723e */ /* 0x000fe200000000ff */
[----:B------:R-:W-:Y:S02]  /*88e0*/  HADD2 R51, R14, R51 ;  /* 0x000000330e337230 */ /* 0x000fe40000000000 */
[----:B------:R-:W-:Y:S01]  /*88f0*/  HADD2.F32 R2, -RZ, R2.H1_H1 ;  /* 0x30000002ff027230 */ /* 0x000fe20000004100 */
[----:B------:R-:W-:Y:S01]  /*8900*/  PRMT R34, R34, 0x5410, R71 ;  /* 0x0000541022227816 */ /* 0x000fe20000000047 */
[--C-:B------:R-:W-:Y:S02]  /*8910*/  HADD2.F32 R21, -RZ, R3.reuse.H0_H0 ;  /* 0x20000003ff157230 */ /* 0x100fe40000004100 */
[----:B------:R-:W-:Y:S02]  /*8920*/  HADD2.F32 R14, -RZ, R3.H1_H1 ;  /* 0x30000003ff0e7230 */ /* 0x000fe40000004100 */
[----:B------:R-:W-:Y:S01]  /*8930*/  FFMA.FTZ R3, R15, R13, R58 ;  /* 0x0000000d0f037223 */ /* 0x000fe2000001003a */
[C---:B------:R-:W-:Y:S01]  /*8940*/  FFMA.FTZ R45, R13.reuse, R19, R70 ;  /* 0x000000130d2d7223 */ /* 0x040fe20000010046 */
[C---:B------:R-:W-:Y:S01]  /*8950*/  FFMA.FTZ R57, R13.reuse, R32, R57 ;  /* 0x000000200d397223 */ /* 0x040fe20000010039 */
[----:B------:R-:W-:Y:S01]  /*8960*/  FFMA.FTZ R72, R13, R33, R72 ;  /* 0x000000210d487223 */ /* 0x000fe20000010048 */
[----:B------:R-:W-:Y:S01]  /*8970*/  HFMA2.MMA R82, R12, 1, 1, R46 ;  /* 0x3c003c000c527835 */ /* 0x000fe2000000002e */
[----:B------:R-:W-:Y:S01]  /*8980*/  FFMA.FTZ R12, R44, R2, R3 ;  /* 0x000000022c0c7223 */ /* 0x000fe20000010003 */
[----:B------:R-:W-:Y:S01]  /*8990*/  HFMA2.MMA R80, R34, 1, 1, R49 ;  /* 0x3c003c0022507835 */ /* 0x000fe20000000031 */
[C---:B------:R-:W-:Y:S01]  /*89a0*/  FFMA.FTZ R18, R2.reuse, R43, R45 ;  /* 0x0000002b02127223 */ /* 0x040fe2000001002d */
[C---:B------:R-:W-:Y:S01]  /*89b0*/  FFMA.FTZ R34, R2.reuse, R42, R57 ;  /* 0x0000002a02227223 */ /* 0x040fe20000010039 */
[----:B------:R-:W-:Y:S01]  /*89c0*/  FFMA.FTZ R45, R2, R41, R72 ;  /* 0x00000029022d7223 */ /* 0x000fe20000010048 */
        /* <DEDUP_REMOVED lines=8> */
[C---:B------:R-:W-:Y:S01]  /*8a50*/  FFMA.FTZ R34, R14.reuse, R69, R34 ;  /* 0x000000450e227223 */ /* 0x040fe20000010022 */
[----:B------:R-:W-:Y:S01]  /*8a60*/  FFMA.FTZ R45, R14, R68, R45 ;  /* 0x000000440e2d7223 */ /* 0x000fe2000001002d */
[-C--:B------:R-:W-:Y:S01]  /*8a70*/  FFMA.FTZ R3, R15, R12.reuse, R76 ;  /* 0x0000000c0f037223 */ /* 0x080fe2000001004c */
[----:B------:R-:W-:Y:S01]  /*8a80*/  FFMA.FTZ R14, R19, R12, R8 ;  /* 0x0000000c130e7223 */ /* 0x000fe20000010008 */
[----:B------:R-:W-:-:S02]  /*8a90*/  HADD2.F32 R21, -RZ, R5.H0_H0 ;  /* 0x20000005ff157230 */ /* 0x000fc40000004100 */
[----:B------:R-:W-:Y:S01]  /*8aa0*/  FFMA.FTZ R49, R32, R12, R9 ;  /* 0x0000000c20317223 */ /* 0x000fe20000010009 */
[----:B------:R-:W-:Y:S01]  /*8ab0*/  FFMA.FTZ R8, R44, R4, R3 ;  /* 0x000000042c087223 */ /* 0x000fe20000010003 */
[----:B------:R-:W-:Y:S01]  /*8ac0*/  FFMA.FTZ R74, R33, R12, R74 ;  /* 0x0000000c214a7223 */ /* 0x000fe2000001004a */
[-C--:B------:R-:W-:Y:S01]  /*8ad0*/  FFMA.FTZ R9, R43, R4.reuse, R14 ;  /* 0x000000042b097223 */ /* 0x080fe2000001000e */
[-C--:B------:R-:W-:Y:S01]  /*8ae0*/  FFMA.FTZ R12, R42, R4.reuse, R49 ;  /* 0x000000042a0c7223 */ /* 0x080fe20000010031 */
[-C--:B------:R-:W-:Y:S01]  /*8af0*/  FFMA.FTZ R3, R65, R21.reuse, R8 ;  /* 0x0000001541037223 */ /* 0x080fe20000010008 */
[----:B------:R-:W-:Y:S01]  /*8b00*/  FFMA.FTZ R49, R41, R4, R74 ;  /* 0x0000000429317223 */ /* 0x000fe2000001004a */
[----:B------:R-:W-:Y:S01]  /*8b10*/  FFMA.FTZ R8, R64, R21, R9 ;  /* 0x0000001540087223 */ /* 0x000fe20000010009 */
[----:B--2---:R-:W-:Y:S02]  /*8b20*/  HADD2.F32 R9, -RZ, R6.H0_H0 ;  /* 0x20000006ff097230 */ /* 0x004fe40000004100 */
[-C--:B------:R-:W-:Y:S01]  /*8b30*/  FFMA.FTZ R0, R87, R75.reuse, R0 ;  /* 0x0000004b57007223 */ /* 0x080fe20000010000 */
[----:B------:R-:W-:Y:S01]  /*8b40*/  FFMA.FTZ R10, R85, R75, R60 ;  /* 0x0000004b550a7223 */ /* 0x000fe2000001003c */
[----:B------:R-:W-:-:S02]  /*8b50*/  HADD2.F32 R5, -RZ, R5.H1_H1 ;  /* 0x30000005ff057230 */ /* 0x000fc40000004100 */
[-C--:B------:R-:W-:Y:S01]  /*8b60*/  FFMA.FTZ R12, R63, R21.reuse, R12 ;  /* 0x000000153f0c7223 */ /* 0x080fe2000001000c */
[----:B------:R-:W-:Y:S01]  /*8b70*/  FFMA.FTZ R49, R62, R21, R49 ;  /* 0x000000153e317223 */ /* 0x000fe20000010031 */
[----:B------:R-:W-:Y:S01]  /*8b80*/  FFMA.FTZ R86, R86, R75, R77 ;  /* 0x0000004b56567223 */ /* 0x000fe2000001004d */
[----:B------:R-:W-:Y:S02]  /*8b90*/  HADD2.F32 R6, -RZ, R6.H1_H1 ;  /* 0x30000006ff067230 */ /* 0x000fe40000004100 */
        /* <DEDUP_REMOVED lines=8> */
[----:B------:R-:W-:Y:S01]  /*8c20*/  FFMA.FTZ R86, R33, R9, R86 ;  /* 0x0000000921567223 */ /* 0x000fe20000010056 */
[-C--:B------:R-:W-:Y:S01]  /*8c30*/  FFMA.FTZ R44, R44, R6.reuse, R15 ;  /* 0x000000062c2c7223 */ /* 0x080fe2000001000f */
[-C--:B------:R-:W-:Y:S01]  /*8c40*/  FFMA.FTZ R43, R43, R6.reuse, R10 ;  /* 0x000000062b2b7223 */ /* 0x080fe2000001000a */
[----:B------:R-:W-:Y:S02]  /*8c50*/  HADD2.F32 R7, -RZ, R7.H1_H1 ;  /* 0x30000007ff077230 */ /* 0x000fe40000004100 */
[-C--:B------:R-:W-:Y:S01]  /*8c60*/  FFMA.FTZ R42, R42, R6.reuse, R11 ;  /* 0x000000062a2a7223 */ /* 0x080fe2000001000b */
[----:B------:R-:W-:Y:S01]  /*8c70*/  FFMA.FTZ R41, R41, R6, R86 ;  /* 0x0000000629297223 */ /* 0x000fe20000010056 */
[-C--:B------:R-:W-:Y:S01]  /*8c80*/  FFMA.FTZ R65, R65, R5.reuse, R44 ;  /* 0x0000000541417223 */ /* 0x080fe2000001002c */
[-C--:B------:R-:W-:Y:S01]  /*8c90*/  FFMA.FTZ R64, R64, R5.reuse, R43 ;  /* 0x0000000540407223 */ /* 0x080fe2000001002b */
[----:B------:R-:W-:Y:S01]  /*8ca0*/  UIADD3 UR9, UR9, 0x20, URZ ;  /* 0x0000002009097890 */ /* 0x000fe2000fffe03f */
[-C--:B------:R-:W-:Y:S01]  /*8cb0*/  FFMA.FTZ R42, R63, R5.reuse, R42 ;  /* 0x000000053f2a7223 */ /* 0x080fe2000001002a */
[----:B------:R-:W-:Y:S01]  /*8cc0*/  FFMA.FTZ R41, R62, R5, R41 ;  /* 0x000000053e297223 */ /* 0x000fe20000010029 */
[-C--:B------:R-:W-:Y:S01]  /*8cd0*/  FFMA.FTZ R66, R66, R7.reuse, R65 ;  /* 0x0000000742427223 */ /* 0x080fe20000010041 */
[-C--:B------:R-:W-:Y:S01]  /*8ce0*/  FFMA.FTZ R67, R67, R7.reuse, R64 ;  /* 0x0000000743437223 */ /* 0x080fe20000010040 */
[----:B------:R-:W-:Y:S01]  /*8cf0*/  UISETP.GE.AND UP0, UPT, UR9, UR8, UPT ;  /* 0x000000080900728c */ /* 0x000fe2000bf06270 */
[-C--:B------:R-:W-:Y:S01]  /*8d00*/  FFMA.FTZ R42, R69, R7.reuse, R42 ;  /* 0x00000007452a7223 */ /* 0x080fe2000001002a */
[----:B------:R-:W-:Y:S01]  /*8d10*/  FFMA.FTZ R41, R68, R7, R41 ;  /* 0x0000000744297223 */ /* 0x000fe20000010029 */
[C---:B------:R-:W-:Y:S01]  /*8d20*/  FMUL.FTZ R2, R35.reuse, R2 ;  /* 0x0000000223027220 */ /* 0x040fe20000410000 */
[C---:B------:R-:W-:Y:S01]  /*8d30*/  FMUL.FTZ R13, R40.reuse, R13 ;  /* 0x0000000d280d7220 */ /* 0x040fe20000410000 */
[C---:B------:R-:W-:Y:S01]  /*8d40*/  FMUL.FTZ R3, R40.reuse, R3 ;  /* 0x0000000328037220 */ /* 0x040fe20000410000 */
[----:B------:R-:W-:Y:S01]  /*8d50*/  FMUL.FTZ R67, R40, R67 ;  /* 0x0000004328437220 */ /* 0x000fe20000410000 */
[C---:B------:R-:W-:Y:S01]  /*8d60*/  FMUL.FTZ R4, R35.reuse, R4 ;  /* 0x0000000423047220 */ /* 0x040fe20000410000 */
[----:B------:R-:W-:Y:S01]  /*8d70*/  FMUL.FTZ R66, R35, R66 ;  /* 0x0000004223427220 */ /* 0x000fe20000410000 */
[----:B------:R-:W-:Y:S01]  /*8d80*/  PLOP3.LUT P0, PT, PT, PT, UP0, 0x80, 0x0 ;  /* 0x000000000000781c */ /* 0x000fe20003f0f008 */
        /* <DEDUP_REMOVED lines=28> */
[----:B------:R-:W-:Y:S02]  /*8f50*/  HADD2 R60, R34, R20 ;  /* 0x00000014223c7230 */ /* 0x000fe40000000000 */
[----:B------:R-:W-:Y:S02]  /*8f60*/  HADD2 R62, R12, R47 ;  /* 0x0000002f0c3e7230 */ /* 0x000fe40000000000 */
[----:B------:R-:W-:Y:S01]  /*8f70*/  HADD2 R56, R42, R56 ;  /* 0x000000382a387230 */ /* 0x000fe20000000000 */
[----:B------:R-:W-:Y:S06]  /*8f80*/  @!P0 BRA `(.L_x_704) ;  /* 0xffffff7c00088947 */ /* 0x000fec000383ffff */
.L_x_702:
[----:B------:R-:W0:Y:S08]  /*8f90*/  S2UR UR4, SR_CTAID.Y ;  /* 0x00000000000479c3 */ /* 0x000e300000002600 */
[----:B------:R-:W1:Y:S01]  /*8fa0*/  LDC.64 R2, c[0x0][0x230] ;  /* 0x00008c00ff027b82 */ /* 0x000e620000000a00 */
[----:B0-----:R-:W-:-:S06]  /*8fb0*/  UIMAD UR4, UR4, 0x7, URZ ;  /* 0x00000007040478a4 */ /* 0x001fcc000f8e023f */
        /* <DEDUP_REMOVED lines=9> */
.L_x_708:
[----:B------:R-:W0:Y:S02]  /*9050*/  LDS R2, [R0] ;  /* 0x0000000000027984 */ /* 0x000e240000000800 */
[----:B0-----:R-:W-:-:S10]  /*9060*/  HFMA2.MMA R3, R2, 1, 1, R53 ;  /* 0x3c003c0002037835 */ /* 0x001fd40000000035 */
[----:B------:R-:W0:Y:S02]  /*9070*/  ATOMS.CAST.SPIN R3, [R0], R2, R3 ;  /* 0x000000020003738d */ /* 0x000e240001800003 */
[----:B0-----:R-:W-:-:S13]  /*9080*/  ISETP.EQ.U32.AND P0, PT, R3, 0x1, PT ;  /* 0x000000010300780c */ /* 0x001fda0003f02070 */
[----:B------:R-:W-:Y:S05]  /*9090*/  @!P0 BRA `(.L_x_708) ;  /* 0xfffffffc00ec8947 */ /* 0x000fea000383ffff */
[----:B------:R-:W-:Y:S05]  /*90a0*/  BRA `(.L_x_706) ;  /* 0x00000000000c7947 */ /* 0x000fea0003800000 */
.L_x_707:
[----:B------:R-:W2:Y:S02]  /*90b0*/  LD.E R0, desc[UR10][R6.64] ;  /* 0x0000000a06007980 */ /* 0x000ea4000c101900 */
[----:B--2---:R-:W-:-:S05]  /*90c0*/  IADD3 R3, R53, R0, RZ ;  /* 0x0000000035037210 */ /* 0x004fca0007ffe0ff */
[----:B------:R0:W-:Y:S02]  /*90d0*/  ST.E desc[UR10][R6.64], R3 ;  /* 0x0000000306007985 */ /* 0x0001e4000c10190a */
.L_x_706:
[----:B------:R-:W-:Y:S05]  /*90e0*/  BSYNC B0 ;  /* 0x0000000000007941 */ /* 0x000fea0003800000 */
.L_x_705:
        /* <DEDUP_REMOVED lines=9> */
.L_x_712:
[----:B------:R-:W0:Y:S02]  /*9180*/  LDS R2, [R0+0x4] ;  /* 0x0000040000027984 */ /* 0x000e240000000800 */
[----:B0-----:R-:W-:-:S06]  /*9190*/  HADD2 R3, R2, R60 ;  /* 0x0000003c02037230 */ /* 0x001fcc0000000000 */
[----:B------:R-:W0:Y:S02]  /*91a0*/  ATOMS.CAST.SPIN R3, [R0+0x4], R2, R3 ;  /* 0x000004020003738d */ /* 0x000e240001800003 */
[----:B0-----:R-:W-:-:S13]  /*91b0*/  ISETP.EQ.U32.AND P0, PT, R3, 0x1, PT ;  /* 0x000000010300780c */ /* 0x001fda0003f02070 */
[----:B------:R-:W-:Y:S05]  /*91c0*/  @!P0 BRA `(.L_x_712) ;  /* 0xfffffffc00ec8947 */ /* 0x000fea000383ffff */
[----:B------:R-:W-:Y:S05]  /*91d0*/  BRA `(.L_x_710) ;  /* 0x00000000000c7947 */ /* 0x000fea0003800000 */
.L_x_711:
[----:B------:R-:W0:Y:S02]  /*91e0*/  LD.E R0, desc[UR10][R6.64+0x4] ;  /* 0x0000040a06007980 */ /* 0x000e24000c101900 */
[----:B0-----:R-:W-:-:S05]  /*91f0*/  IADD3 R3, R60, R0, RZ ;  /* 0x000000003c037210 */ /* 0x001fca0007ffe0ff */
[----:B------:R1:W-:Y:S02]  /*9200*/  ST.E desc[UR10][R6.64+0x4], R3 ;  /* 0x0000040306007985 */ /* 0x0003e4000c10190a */
.L_x_710:
[----:B------:R-:W-:Y:S05]  /*9210*/  BSYNC B0 ;  /* 0x0000000000007941 */ /* 0x000fea0003800000 */
.L_x_709:
        /* <DEDUP_REMOVED lines=8> */
.L_x_716:
[----:B------:R-:W0:Y:S02]  /*92a0*/  LDS R2, [R0] ;  /* 0x0000000000027984 */ /* 0x000e240000000800 */
[----:B0-----:R-:W-:-:S10]  /*92b0*/  HFMA2.MMA R3, R2, 1, 1, R52 ;  /* 0x3c003c0002037835 */ /* 0x001fd40000000034 */
[----:B------:R-:W0:Y:S02]  /*92c0*/  ATOMS.CAST.SPIN R3, [R0], R2, R3 ;  /* 0x000000020003738d */ /* 0x000e240001800003 */
[----:B0-----:R-:W-:-:S13]  /*92d0*/  ISETP.EQ.U32.AND P0, PT, R3, 0x1, PT ;  /* 0x000000010300780c */ /* 0x001fda0003f02070 */
[----:B------:R-:W-:Y:S05]  /*92e0*/  @!P0 BRA `(.L_x_716) ;  /* 0xfffffffc00ec8947 */ /* 0x000fea000383ffff */
[----:B------:R-:W-:Y:S05]  /*92f0*/  BRA `(.L_x_714) ;  /* 0x00000000000c7947 */ /* 0x000fea0003800000 */
.L_x_715:
[----:B------:R-:W2:Y:S02]  /*9300*/  LD.E R0, desc[UR10][R6.64] ;  /* 0x0000000a06007980 */ /* 0x000ea4000c101900 */
[----:B--2---:R-:W-:-:S05]  /*9310*/  IADD3 R3, R52, R0, RZ ;  /* 0x0000000034037210 */ /* 0x004fca0007ffe0ff */
[----:B------:R0:W-:Y:S02]  /*9320*/  ST.E desc[UR10][R6.64], R3 ;  /* 0x0000000306007985 */ /* 0x0001e4000c10190a */
.L_x_714:
[----:B------:R-:W-:Y:S05]  /*9330*/  BSYNC B0 ;  /* 0x0000000000007941 */ /* 0x000fea0003800000 */
.L_x_713:
        /* <DEDUP_REMOVED lines=8> */
.L_x_720:
[----:B------:R-:W0:Y:S02]  /*93c0*/  LDS R2, [R0] ;  /* 0x0000000000027984 */ /* 0x000e240000000800 */
[----:B0-----:R-:W-:-:S06]  /*93d0*/  HADD2 R3, R2, R50 ;  /* 0x0000003202037230 */ /* 0x001fcc0000000000 */
[----:B------:R-:W0:Y:S02]  /*93e0*/  ATOMS.CAST.SPIN R3, [R0], R2, R3 ;  /* 0x000000020003738d */ /* 0x000e240001800003 */
[----:B0-----:R-:W-:-:S13]  /*93f0*/  ISETP.EQ.U32.AND P0, PT, R3, 0x1, PT ;  /* 0x000000010300780c */ /* 0x001fda0003f02070 */
[----:B------:R-:W-:Y:S05]  /*9400*/  @!P0 BRA `(.L_x_720) ;  /* 0xfffffffc00ec8947 */ /* 0x000fea000383ffff */
[----:B------:R-:W-:Y:S05]  /*9410*/  BRA `(.L_x_718) ;  /* 0x00000000000c7947 */ /* 0x000fea0003800000 */
.L_x_719:
[----:B------:R-:W0:Y:S02]  /*9420*/  LD.E R0, desc[UR10][R4.64] ;  /* 0x0000000a04007980 */ /* 0x000e24000c101900 */
[----:B0-----:R-:W-:-:S05]  /*9430*/  IADD3 R3, R50, R0, RZ ;  /* 0x0000000032037210 */ /* 0x001fca0007ffe0ff */
[----:B------:R1:W-:Y:S02]  /*9440*/  ST.E desc[UR10][R4.64], R3 ;  /* 0x0000000304007985 */ /* 0x0003e4000c10190a */
.L_x_718:
[----:B------:R-:W-:Y:S05]  /*9450*/  BSYNC B0 ;  /* 0x0000000000007941 */ /* 0x000fea0003800000 */
.L_x_717:
        /* <DEDUP_REMOVED lines=8> */
.L_x_724:
[----:B------:R-:W0:Y:S02]  /*94e0*/  LDS R2, [R0] ;  /* 0x0000000000027984 */ /* 0x000e240000000800 */
[----:B01----:R-:W-:-:S10]  /*94f0*/  HFMA2.MMA R3, R2, 1, 1, R55 ;  /* 0x3c003c0002037835 */ /* 0x003fd40000000037 */
[----:B------:R-:W0:Y:S02]  /*9500*/  ATOMS.CAST.SPIN R3, [R0], R2, R3 ;  /* 0x000000020003738d */ /* 0x000e240001800003 */
[----:B0-----:R-:W-:-:S13]  /*9510*/  ISETP.EQ.U32.AND P0, PT, R3, 0x1, PT ;  /* 0x000000010300780c */ /* 0x001fda0003f02070 */
[----:B------:R-:W-:Y:S05]  /*9520*/  @!P0 BRA `(.L_x_724) ;  /* 0xfffffffc00ec8947 */ /* 0x000fea000383ffff */
[----:B------:R-:W-:Y:S05]  /*9530*/  BRA `(.L_x_722) ;  /* 0x00000000000c7947 */ /* 0x000fea0003800000 */
.L_x_723:
[----:B------:R-:W0:Y:S02]  /*9540*/  LD.E R0, desc[UR10][R8.64] ;  /* 0x0000000a08007980 */ /* 0x000e24000c101900 */
[----:B01----:R-:W-:-:S05]  /*9550*/  IADD3 R3, R55, R0, RZ ;  /* 0x0000000037037210 */ /* 0x003fca0007ffe0ff */
[----:B------:R2:W-:Y:S02]  /*9560*/  ST.E desc[UR10][R8.64], R3 ;  /* 0x0000000308007985 */ /* 0x0005e4000c10190a */
.L_x_722:
[----:B------:R-:W-:Y:S05]  /*9570*/  BSYNC B0 ;  /* 0x0000000000007941 */ /* 0x000fea0003800000 */
.L_x_721:
        /* <DEDUP_REMOVED lines=11> */
.L_x_728:
[----:B------:R-:W0:Y:S02]  /*9630*/  LDS R4, [R0] ;  /* 0x0000000000047984 */ /* 0x000e240000000800 */
[----:B0-----:R-:W-:-:S06]  /*9640*/  HADD2 R5, R4, R61 ;  /* 0x0000003d04057230 */ /* 0x001fcc0000000000 */
[----:B------:R-:W0:Y:S02]  /*9650*/  ATOMS.CAST.SPIN R5, [R0], R4, R5 ;  /* 0x000000040005738d */ /* 0x000e240001800005 */
[----:B0-----:R-:W-:-:S13]  /*9660*/  ISETP.EQ.U32.AND P0, PT, R5, 0x1, PT ;  /* 0x000000010500780c */ /* 0x001fda0003f02070 */
[----:B------:R-:W-:Y:S05]  /*9670*/  @!P0 BRA `(.L_x_728) ;  /* 0xfffffffc00ec8947 */ /* 0x000fea000383ffff */
[----:B------:R-:W-:Y:S05]  /*9680*/  BRA `(.L_x_726) ;  /* 0x00000000000c7947 */ /* 0x000fea0003800000 */
.L_x_727:
[----:B------:R-:W2:Y:S02]  /*9690*/  LD.E R0, desc[UR10][R4.64] ;  /* 0x0000000a04007980 */ /* 0x000ea4000c101900 */
[----:B--2---:R-:W-:-:S05]  /*96a0*/  IADD3 R7, R61, R0, RZ ;  /* 0x000000003d077210 */ /* 0x004fca0007ffe0ff */
[----:B------:R0:W-:Y:S02]  /*96b0*/  ST.E desc[UR10][R4.64], R7 ;  /* 0x0000000704007985 */ /* 0x0001e4000c10190a */
.L_x_726:
[----:B------:R-:W-:Y:S05]  /*96c0*/  BSYNC B0 ;  /* 0x0000000000007941 */ /* 0x000fea0003800000 */
.L_x_725:
        /* <DEDUP_REMOVED lines=8> */
.L_x_732:
[----:B------:R-:W0:Y:S02]  /*9750*/  LDS R4, [R0] ;  /* 0x0000000000047984 */ /* 0x000e240000000800 */
[----:B0-----:R-:W-:-:S10]  /*9760*/  HFMA2.MMA R5, R4, 1, 1, R54 ;  /* 0x3c003c0004057835 */ /* 0x001fd40000000036 */
[----:B------:R-:W0:Y:S02]  /*9770*/  ATOMS.CAST.SPIN R5, [R0], R4, R5 ;  /* 0x000000040005738d */ /* 0x000e240001800005 */
[----:B0-----:R-:W-:-:S13]  /*9780*/  ISETP.EQ.U32.AND P0, PT, R5, 0x1, PT ;  /* 0x000000010500780c */ /* 0x001fda0003f02070 */
[----:B------:R-:W-:Y:S05]  /*9790*/  @!P0 BRA `(.L_x_732) ;  /* 0xfffffffc00ec8947 */ /* 0x000fea000383ffff */
[----:B------:R-:W-:Y:S05]  /*97a0*/  BRA `(.L_x_730) ;  /* 0x00000000000c7947 */ /* 0x000fea0003800000 */
.L_x_731:
[----:B------:R-:W2:Y:S02]  /*97b0*/  LD.E R0, desc[UR10][R6.64] ;  /* 0x0000000a06007980 */ /* 0x000ea4000c101900 */
[----:B--2---:R-:W-:-:S05]  /*97c0*/  IADD3 R5, R54, R0, RZ ;  /* 0x0000000036057210 */ /* 0x004fca0007ffe0ff */
[----:B------:R0:W-:Y:S02]  /*97d0*/  ST.E desc[UR10][R6.64], R5 ;  /* 0x0000000506007985 */ /* 0x0001e4000c10190a */
.L_x_730:
[----:B------:R-:W-:Y:S05]  /*97e0*/  BSYNC B0 ;  /* 0x0000000000007941 */ /* 0x000fea0003800000 */
.L_x_729:
        /* <DEDUP_REMOVED lines=8> */
.L_x_736:
[----:B------:R-:W0:Y:S02]  /*9870*/  LDS R4, [R0] ;  /* 0x0000000000047984 */ /* 0x000e240000000800 */
[----:B0-----:R-:W-:-:S06]  /*9880*/  HADD2 R5, R4, R51 ;  /* 0x0000003304057230 */ /* 0x001fcc0000000000 */
[----:B------:R-:W0:Y:S02]  /*9890*/  ATOMS.CAST.SPIN R5, [R0], R4, R5 ;  /* 0x000000040005738d */ /* 0x000e240001800005 */
[----:B0-----:R-:W-:-:S13]  /*98a0*/  ISETP.EQ.U32.AND P0, PT, R5, 0x1, PT ;  /* 0x000000010500780c */ /* 0x001fda0003f02070 */
[----:B------:R-:W-:Y:S05]  /*98b0*/  @!P0 BRA `(.L_x_736) ;  /* 0xfffffffc00ec8947 */ /* 0x000fea000383ffff */
[----:B------:R-:W-:Y:S05]  /*98c0*/  BRA `(.L_x_734) ;  /* 0x00000000000c7947 */ /* 0x000fea0003800000 */
.L_x_735:
[----:B------:R-:W2:Y:S02]  /*98d0*/  LD.E R0, desc[UR10][R4.64] ;  /* 0x0000000a04007980 */ /* 0x000ea4000c101900 */
[----:B--2---:R-:W-:-:S05]  /*98e0*/  IADD3 R9, R51, R0, RZ ;  /* 0x0000000033097210 */ /* 0x004fca0007ffe0ff */
[----:B------:R0:W-:Y:S02]  /*98f0*/  ST.E desc[UR10][R4.64], R9 ;  /* 0x0000000904007985 */ /* 0x0001e4000c10190a */
.L_x_734:
[----:B------:R-:W-:Y:S05]  /*9900*/  BSYNC B0 ;  /* 0x0000000000007941 */ /* 0x000fea0003800000 */
.L_x_733:
        /* <DEDUP_REMOVED lines=8> */
.L_x_740:
[----:B------:R-:W0:Y:S02]  /*9990*/  LDS R4, [R0] ;  /* 0x0000000000047984 */ /* 0x000e240000000800 */
[----:B0-----:R-:W-:-:S10]  /*99a0*/  HFMA2.MMA R5, R4, 1, 1, R82 ;  /* 0x3c003c0004057835 */ /* 0x001fd40000000052 */
[----:B------:R-:W0:Y:S02]  /*99b0*/  ATOMS.CAST.SPIN R5, [R0], R4, R5 ;  /* 0x000000040005738d */ /* 0x000e240001800005 */
[----:B0-----:R-:W-:-:S13]  /*99c0*/  ISETP.EQ.U32.AND P0, PT, R5, 0x1, PT ;  /* 0x000000010500780c */ /* 0x001fda0003f02070 */
[----:B------:R-:W-:Y:S05]  /*99d0*/  @!P0 BRA `(.L_x_740) ;  /* 0xfffffffc00ec8947 */ /* 0x000fea000383ffff */
[----:B------:R-:W-:Y:S05]  /*99e0*/  BRA `(.L_x_738) ;  /* 0x00000000000c7947 */ /* 0x000fea0003800000 */
.L_x_739:
[----:B------:R-:W2:Y:S02]  /*99f0*/  LD.E R0, desc[UR10][R8.64] ;  /* 0x0000000a08007980 */ /* 0x000ea4000c101900 */
[----:B--2---:R-:W-:-:S05]  /*9a00*/  IADD3 R5, R82, R0, RZ ;  /* 0x0000000052057210 */ /* 0x004fca0007ffe0ff */
[----:B------:R0:W-:Y:S02]  /*9a10*/  ST.E desc[UR10][R8.64], R5 ;  /* 0x0000000508007985 */ /* 0x0001e4000c10190a */
.L_x_738:
[----:B------:R-:W-:Y:S05]  /*9a20*/  BSYNC B0 ;  /* 0x0000000000007941 */ /* 0x000fea0003800000 */
.L_x_737:
        /* <DEDUP_REMOVED lines=8> */
.L_x_744:
[----:B------:R-:W0:Y:S02]  /*9ab0*/  LDS R4, [R0] ;  /* 0x0000000000047984 */ /* 0x000e240000000800 */
[----:B0-----:R-:W-:-:S06]  /*9ac0*/  HADD2 R5, R4, R80 ;  /* 0x0000005004057230 */ /* 0x001fcc0000000000 */
[----:B------:R-:W0:Y:S02]  /*9ad0*/  ATOMS.CAST.SPIN R5, [R0], R4, R5 ;  /* 0x000000040005738d */ /* 0x000e240001800005 */
[----:B0-----:R-:W-:-:S13]  /*9ae0*/  ISETP.EQ.U32.AND P0, PT, R5, 0x1, PT ;  /* 0x000000010500780c */ /* 0x001fda0003f02070 */
[----:B------:R-:W-:Y:S05]  /*9af0*/  @!P0 BRA `(.L_x_744) ;  /* 0xfffffffc00ec8947 */ /* 0x000fea000383ffff */
[----:B------:R-:W-:Y:S05]  /*9b00*/  BRA `(.L_x_742) ;  /* 0x00000000000c7947 */ /* 0x000fea0003800000 */
.L_x_743:
[----:B------:R-:W2:Y:S02]  /*9b10*/  LD.E R0, desc[UR10][R4.64] ;  /* 0x0000000a04007980 */ /* 0x000ea4000c101900 */
[----:B--2---:R-:W-:-:S05]  /*9b20*/  IADD3 R7, R80, R0, RZ ;  /* 0x0000000050077210 */ /* 0x004fca0007ffe0ff */
[----:B------:R0:W-:Y:S02]  /*9b30*/  ST.E desc[UR10][R4.64], R7 ;  /* 0x0000000704007985 */ /* 0x0001e4000c10190a */
.L_x_742:
[----:B------:R-:W-:Y:S05]  /*9b40*/  BSYNC B0 ;  /* 0x0000000000007941 */ /* 0x000fea0003800000 */
.L_x_741:
        /* <DEDUP_REMOVED lines=8> */
.L_x_748:
[----:B------:R-:W0:Y:S02]  /*9bd0*/  LDS R4, [R0] ;  /* 0x0000000000047984 */ /* 0x000e240000000800 */
[----:B0-----:R-:W-:-:S10]  /*9be0*/  HFMA2.MMA R5, R4, 1, 1, R81 ;  /* 0x3c003c0004057835 */ /* 0x001fd40000000051 */
[----:B------:R-:W0:Y:S02]  /*9bf0*/  ATOMS.CAST.SPIN R5, [R0], R4, R5 ;  /* 0x000000040005738d */ /* 0x000e240001800005 */
[----:B0-----:R-:W-:-:S13]  /*9c00*/  ISETP.EQ.U32.AND P0, PT, R5, 0x1, PT ;  /* 0x000000010500780c */ /* 0x001fda0003f02070 */
[----:B------:R-:W-:Y:S05]  /*9c10*/  @!P0 BRA `(.L_x_748) ;  /* 0xfffffffc00ec8947 */ /* 0x000fea000383ffff */
[----:B------:R-:W-:Y:S05]  /*9c20*/  BRA `(.L_x_746) ;  /* 0x00000000000c7947 */ /* 0x000fea0003800000 */
.L_x_747:
[----:B------:R-:W2:Y:S02]  /*9c30*/  LD.E R0, desc[UR10][R6.64] ;  /* 0x0000000a06007980 */ /* 0x000ea4000c101900 */
[----:B--2---:R-:W-:-:S05]  /*9c40*/  IADD3 R5, R81, R0, RZ ;  /* 0x0000000051057210 */ /* 0x004fca0007ffe0ff */
[----:B------:R0:W-:Y:S02]  /*9c50*/  ST.E desc[UR10][R6.64], R5 ;  /* 0x0000000506007985 */ /* 0x0001e4000c10190a */
.L_x_746:
[----:B------:R-:W-:Y:S05]  /*9c60*/  BSYNC B0 ;  /* 0x0000000000007941 */ /* 0x000fea0003800000 */
.L_x_745:
        /* <DEDUP_REMOVED lines=8> */
.L_x_752:
[----:B------:R-:W0:Y:S02]  /*9cf0*/  LDS R4, [R0] ;  /* 0x0000000000047984 */ /* 0x000e240000000800 */
[----:B0-----:R-:W-:-:S06]  /*9d00*/  HADD2 R5, R4, R62 ;  /* 0x0000003e04057230 */ /* 0x001fcc0000000000 */
[----:B------:R-:W0:Y:S02]  /*9d10*/  ATOMS.CAST.SPIN R5, [R0], R4, R5 ;  /* 0x000000040005738d */ /* 0x000e240001800005 */
[----:B0-----:R-:W-:-:S13]  /*9d20*/  ISETP.EQ.U32.AND P0, PT, R5, 0x1, PT ;  /* 0x000000010500780c */ /* 0x001fda0003f02070 */
[----:B------:R-:W-:Y:S05]  /*9d30*/  @!P0 BRA `(.L_x_752) ;  /* 0xfffffffc00ec8947 */ /* 0x000fea000383ffff */
[----:B------:R-:W-:Y:S05]  /*9d40*/  BRA `(.L_x_750) ;  /* 0x00000000000c7947 */ /* 0x000fea0003800000 */
.L_x_751:
[----:B------:R-:W2:Y:S02]  /*9d50*/  LD.E R0, desc[UR10][R4.64] ;  /* 0x0000000a04007980 */ /* 0x000ea4000c101900 */
[----:B--2---:R-:W-:-:S05]  /*9d60*/  IADD3 R9, R62, R0, RZ ;  /* 0x000000003e097210 */ /* 0x004fca0007ffe0ff */
[----:B------:R0:W-:Y:S02]  /*9d70*/  ST.E desc[UR10][R4.64], R9 ;  /* 0x0000000904007985 */ /* 0x0001e4000c10190a */
.L_x_750:
[----:B------:R-:W-:Y:S05]  /*9d80*/  BSYNC B0 ;  /* 0x0000000000007941 */ /* 0x000fea0003800000 */
.L_x_749:
[----:B0-----:R-:W-:-:S05]  /*9d90*/  IMAD.WIDE R4, R23, 0x2, R6 ;  /* 0x0000000217047825 */ /* 0x001fca00078e0206 */
[----:B------:R0:W-:Y:S01]  /*9da0*/  ATOM.E.ADD.F16x2.RN.STRONG.GPU P0, RZ, desc[UR10][R4.64], R59 ;  /* 0x0000003b04ff79a2 */ /* 0x0001e2000810e1ca */
[----:B------:R-:W-:Y:S04]  /*9db0*/  BSSY B0, `(.L_x_753) ;  /* 0x000000e000007945 */ /* 0x000fe80003800000 */
[----:B0-----:R-:W-:Y:S05]  /*9dc0*/  @P0 BRA `(.L_x_754) ;  /* 0x0000000000300947 */ /* 0x001fea0003800000 */
[----:B------:R-:W0:Y:S02]  /*9dd0*/  QSPC.E.S P0, RZ, [R4] ;  /* 0x0000000004ff73aa */ /* 0x000e240000000500 */
[----:B0-----:R-:W-:Y:S05]  /*9de0*/  @!P0 BRA `(.L_x_755) ;  /* 0x00000000001c8947 */ /* 0x001fea0003800000 */
[----:B------:R-:W-:-:S07]  /*9df0*/  MOV R0, R4 ;  /* 0x0000000400007202 */ /* 0x000fce0000000f00 */
.L_x_756:
[----:B------:R-:W0:Y:S02]  /*9e00*/  LDS R4, [R0] ;  /* 0x0000000000047984 */ /* 0x000e240000000800 */
[----:B0-----:R-:W-:-:S10]  /*9e10*/  HFMA2.MMA R5, R4, 1, 1, R59 ;  /* 0x3c003c0004057835 */ /* 0x001fd4000000003b */
[----:B------:R-:W0:Y:S02]  /*9e20*/  ATOMS.CAST.SPIN R5, [R0], R4, R5 ;  /* 0x000000040005738d */ /* 0x000e240001800005 */
[----:B0-----:R-:W-:-:S13]  /*9e30*/  ISETP.EQ.U32.AND P0, PT, R5, 0x1, PT ;  /* 0x000000010500780c */ /* 0x001fda0003f02070 */
[----:B------:R-:W-:Y:S05]  /*9e40*/  @!P0 BRA `(.L_x_756) ;  /* 0xfffffffc00ec8947 */ /* 0x000fea000383ffff */
[----:B------:R-:W-:Y:S05]  /*9e50*/  BRA `(.L_x_754) ;  /* 0x00000000000c7947 */ /* 0x000fea0003800000 */
.L_x_755:
[----:B------:R-:W2:Y:S02]  /*9e60*/  LD.E R0, desc[UR10][R4.64] ;  /* 0x0000000a04007980 */ /* 0x000ea4000c101900 */
[----:B--2---:R-:W-:-:S05]  /*9e70*/  IADD3 R9, R59, R0, RZ ;  /* 0x000000003b097210 */ /* 0x004fca0007ffe0ff */
[----:B------:R0:W-:Y:S02]  /*9e80*/  ST.E desc[UR10][R4.64], R9 ;  /* 0x0000000904007985 */ /* 0x0001e4000c10190a */
.L_x_754:
[----:B------:R-:W-:Y:S05]  /*9e90*/  BSYNC B0 ;  /* 0x0000000000007941 */ /* 0x000fea0003800000 */
.L_x_753:
[----:B------:R-:W-:-:S04]  /*9ea0*/  IADD3 R2, P0, R2, R6, RZ ;  /* 0x0000000602027210 */ /* 0x000fc80007f1e0ff */
[----:B------:R-:W-:-:S08]  /*9eb0*/  IADD3.X R3, R3, R7, RZ, P0, !PT ;  /* 0x0000000703037210 */ /* 0x000fd000007fe4ff */
[----:B------:R1:W-:Y:S02]  /*9ec0*/  ATOM.E.ADD.F16x2.RN.STRONG.GPU P0, RZ, desc[UR10][R2.64], R56 ;  /* 0x0000003802ff79a2 */ /* 0x0003e4000810e1ca */
[----:B-1----:R-:W-:Y:S05]  /*9ed0*/  @P0 EXIT ;  /* 0x000000000000094d */ /* 0x002fea0003800000 */
[----:B------:R-:W1:Y:S02]  /*9ee0*/  QSPC.E.S P0, RZ, [R2] ;  /* 0x0000000002ff73aa */ /* 0x000e640000000500 */
[----:B-1----:R-:W-:Y:S05]  /*9ef0*/  @!P0 BRA `(.L_x_757) ;  /* 0x00000000001c8947 */ /* 0x002fea0003800000 */
[----:B------:R-:W-:-:S07]  /*9f00*/  MOV R0, R2 ;  /* 0x0000000200007202 */ /* 0x000fce0000000f00 */
.L_x_758:
[----:B------:R-:W1:Y:S02]  /*9f10*/  LDS R2, [R0] ;  /* 0x0000000000027984 */ /* 0x000e640000000800 */
[----:B-1----:R-:W-:-:S06]  /*9f20*/  HADD2 R3, R2, R56 ;  /* 0x0000003802037230 */ /* 0x002fcc0000000000 */
[----:B------:R-:W1:Y:S02]  /*9f30*/  ATOMS.CAST.SPIN R3, [R0], R2, R3 ;  /* 0x000000020003738d */ /* 0x000e640001800003 */
[----:B-1----:R-:W-:-:S13]  /*9f40*/  ISETP.EQ.U32.AND P0, PT, R3, 0x1, PT ;  /* 0x000000010300780c */ /* 0x002fda0003f02070 */
[----:B------:R-:W-:Y:S05]  /*9f50*/  @!P0 BRA `(.L_x_758) ;  /* 0xfffffffc00ec8947 */ /* 0x000fea000383ffff */
[----:B------:R-:W-:Y:S05]  /*9f60*/  EXIT ;  /* 0x000000000000794d */ /* 0x000fea0003800000 */
.L_x_757:
[----:B------:R-:W0:Y:S02]  /*9f70*/  LD.E R0, desc[UR10][R2.64] ;  /* 0x0000000a02007980 */ /* 0x000e24000c101900 */
[----:B0-----:R-:W-:-:S05]  /*9f80*/  IADD3 R5, R56, R0, RZ ;  /* 0x0000000038057210 */ /* 0x001fca0007ffe0ff */
[----:B------:R-:W-:Y:S01]  /*9f90*/  ST.E desc[UR10][R2.64], R5 ;  /* 0x0000000502007985 */ /* 0x000fe2000c10190a */
[----:B------:R-:W-:Y:S05]  /*9fa0*/  EXIT ;  /* 0x000000000000794d */ /* 0x000fea0003800000 */
.L_x_759:
        /* <DEDUP_REMOVED lines=13> */
.L_x_1821:


//--------------------- .text._ZN4vllm4gptq33gemm_half_q_half_gptq_4bit_kernelILb1ELi7EEEvPK6__halfPKjS6_S4_PS2_iiiibPKi --------------------------
	.section	.text._ZN4vllm4gptq33gemm_half_q_half_gptq_4bit_kernelILb1ELi7EEEvPK6__halfPKjS6_S4_PS2_iiiibPKi,"ax",@progbits
	.align	128
        .global         _ZN4vllm4gptq33gemm_half_q_half_gptq_4bit_kernelILb1ELi7EEEvPK6__halfPKjS6_S4_PS2_iiiibPKi
        .type           _ZN4vllm4gptq33gemm_half_q_half_gptq_4bit_kernelILb1ELi7EEEvPK6__halfPKjS6_S4_PS2_iiiibPKi,@function
        .size           _ZN4vllm4gptq33gemm_half_q_half_gptq_4bit_kernelILb1ELi7EEEvPK6__halfPKjS6_S4_PS2_iiiibPKi,(.L_x_1822 - _ZN4vllm4gptq33gemm_half_q_half_gptq_4bit_kernelILb1ELi7EEEvPK6__halfPKjS6_S4_PS2_iiiibPKi)
        .other          _ZN4vllm4gptq33gemm_half_q_half_gptq_4bit_kernelILb1ELi7EEEvPK6__halfPKjS6_S4_PS2_iiiibPKi,@"STO_CUDA_ENTRY STV_DEFAULT"
_ZN4vllm4gptq33gemm_half_q_half_gptq_4bit_kernelILb1ELi7EEEvPK6__halfPKjS6_S4_PS2_iiiibPKi:
.text._ZN4vllm4gptq33gemm_half_q_half_gptq_4bit_kernelILb1ELi7EEEvPK6__halfPKjS6_S4_PS2_iiiibPKi:
        /* <DEDUP_REMOVED lines=56> */
.L_x_762:
        /* <DEDUP_REMOVED lines=25> */
.L_x_761:
[----:B------:R-:W-:Y:S05]  /*0510*/  BSYNC B0 ;  /* 0x0000000000007941 */ /* 0x000fea0003800000 */
.L_x_760:
[----:B------:R-:W-:Y:S02]  /*0520*/  ULDC UR6, c[0x0][0x23c] ;  /* 0x00008f0000067ab9 */ /* 0x000fe40000000800 */
[----:B------:R-:W-:-:S13]  /*0530*/  ISETP.GE.AND P0, PT, R29, UR6, PT ;  /* 0x000000061d007c0c */ /* 0x000fda000bf06270 */
[----:B------:R-:W-:Y:S05]  /*0540*/  @P0 EXIT ;  /* 0x000000000000094d */ /* 0x000fea0003800000 */
[----:B------:R-:W0:Y:S01]  /*0550*/  LDC R4, c[0x0][0x244] ;  /* 0x00009100ff047b82 */ /* 0x000e220000000800 */
[----:B------:R-:W-:Y:S01]  /*0560*/  USHF.L.U32 UR4, UR7, 0x7, URZ ;  /* 0x0000000707047899 */ /* 0x000fe2000800063f */
[----:B------:R-:W-:Y:S01]  /*0570*/  ULDC.U8 UR5, c[0x0][0x248] ;  /* 0x0000920000057ab9 */ /* 0x000fe20000000000 */
[----:B01----:R-:W-:-:S04]  /*0580*/  IABS R5, R4 ;  /* 0x0000000400057213 */ /* 0x003fc80000000000 */
        /* <DEDUP_REMOVED lines=11> */
[----:B------:R-:W-:-:S05]  /*0640*/  IMAD R0, R5, R0, R6 ;  /* 0x0000000005007224 */ /* 0x000fca00078e0206 */
        /* <DEDUP_REMOVED lines=18> */
[----:B------:R-:W-:-:S06]  /*0770*/  IMAD.HI.U32 R5, R5, R7, R4 ;  /* 0x0000000705057227 */ /* 0x000fcc00078e0004 */
[----:B------:R-:W-:Y:S02]  /*0780*/  IMAD.HI.U32 R6, R5, UR4, RZ ;  /* 0x0000000405067c27 */ /* 0x000fe4000f8e00ff */
[----:B------:R-:W0:Y:S03]  /*0790*/  LDC.64 R4, c[0x0][0x220] ;  /* 0x00008800ff047b82 */ /* 0x000e260000000a00 */
[----:B------:R-:W-:-:S05]  /*07a0*/  IADD3 R2, RZ, -R6, RZ ;  /* 0x80000006ff027210 */ /* 0x000fca0007ffe0ff */
[----:B------:R-:W-:-:S05]  /*07b0*/  IMAD R0, R3, R2, UR4 ;  /* 0x0000000403007e24 */ /* 0x000fca000f8e0202 */
[----:B------:R-:W-:-:S13]  /*07c0*/  ISETP.GE.U32.AND P0, PT, R0, R3, PT ;  /* 0x000000030000720c */ /* 0x000fda0003f06070 */
[----:B------:R-:W-:Y:S02]  /*07d0*/  @P0 IADD3 R0, -R3, R0, RZ ;  /* 0x0000000003000210 */ /* 0x000fe40007ffe1ff */
[----:B------:R-:W-:Y:S02]  /*07e0*/  @P0 IADD3 R6, R6, 0x1, RZ ;  /* 0x0000000106060810 */ /* 0x000fe40007ffe0ff */
[----:B------:R-:W-:Y:S02]  /*07f0*/  ISETP.GE.U32.AND P1, PT, R0, R3, PT ;  /* 0x000000030000720c */ /* 0x000fe40003f26070 */
[----:B------:R-:W-:-:S04]  /*0800*/  SHF.R.S32.HI R0, RZ, 0x1f, R29 ;  /* 0x0000001fff007819 */ /* 0x000fc8000001141d */
[----:B------:R-:W-:-:S04]  /*0810*/  LEA.HI R0, R0, R29, RZ, 0x3 ;  /* 0x0000001d00007211 */ /* 0x000fc800078f18ff */
[----:B------:R-:W-:-:S03]  /*0820*/  SHF.R.S32.HI R0, RZ, 0x3, R0 ;  /* 0x00000003ff007819 */ /* 0x000fc60000011400 */
[----:B------:R-:W-:Y:S02]  /*0830*/  @P1 IADD3 R6, R6, 0x1, RZ ;  /* 0x0000000106061810 */ /* 0x000fe40007ffe0ff */
        /* <DEDUP_REMOVED lines=14> */
[----:B------:R-:W-:Y:S02]  /*0920*/  CS2R R36, SRZ ;  /* 0x0000000000247805 */ /* 0x000fe4000001ff00 */
[----:B------:R-:W-:-:S02]  /*0930*/  CS2R R34, SRZ ;  /* 0x0000000000227805 */ /* 0x000fc4000001ff00 */
[----:B------:R-:W-:Y:S01]  /*0940*/  CS2R R32, SRZ ;  /* 0x0000000000207805 */ /* 0x000fe2000001ff00 */
[----:B------:R-:W-:Y:S01]  /*0950*/  USEL UR12, URZ, 0x1, UP0 ;  /* 0x000000013f0c7887 */ /* 0x000fe20008000000 */
[----:B------:R-:W-:Y:S02]  /*0960*/  CS2R R58, SRZ ;  /* 0x00000000003a7805 */ /* 0x000fe4000001ff00 */
[----:B------:R-:W-:Y:S02]  /*0970*/  CS2R R60, SRZ ;  /* 0x00000000003c7805 */ /* 0x000fe4000001ff00 */
[----:B------:R-:W-:Y:S02]  /*0980*/  CS2R R62, SRZ ;  /* 0x00000000003e7805 */ /* 0x000fe4000001ff00 */
[----:B------:R-:W-:Y:S02]  /*0990*/  CS2R R38, SRZ ;  /* 0x0000000000267805 */ /* 0x000fe4000001ff00 */
[----:B------:R-:W-:-:S02]  /*09a0*/  CS2R R40, SRZ ;  /* 0x0000000000287805 */ /* 0x000fc4000001ff00 */
[----:B------:R-:W-:Y:S02]  /*09b0*/  CS2R R42, SRZ ;  /* 0x00000000002a7805 */ /* 0x000fe4000001ff00 */
[----:B------:R-:W-:Y:S02]  /*09c0*/  CS2R R44, SRZ ;  /* 0x00000000002c7805 */ /* 0x000fe4000001ff00 */
[----:B------:R-:W-:Y:S02]  /*09d0*/  CS2R R64, SRZ ;  /* 0x0000000000407805 */ /* 0x000fe4000001ff00 */
[----:B------:R-:W-:Y:S02]  /*09e0*/  MOV R70, RZ ;  /* 0x000000ff00467202 */ /* 0x000fe40000000f00 */
[----:B------:R-:W-:Y:S02]  /*09f0*/  CS2R R68, SRZ ;  /* 0x0000000000447805 */ /* 0x000fe4000001ff00 */
[----:B------:R-:W-:Y:S01]  /*0a00*/  CS2R R66, SRZ ;  /* 0x0000000000427805 */ /* 0x000fe2000001ff00 */
[----:B------:R-:W-:Y:S01]  /*0a10*/  BAR.SYNC.DEFER_BLOCKING 0x0 ;  /* 0x0000000000007b1d */ /* 0x000fe20000010000 */
[----:B--2---:R-:W-:-:S04]  /*0a20*/  SHF.R.U32.HI R7, RZ, R2, R5 ;  /* 0x00000002ff077219 */ /* 0x004fc80000011605 */
[--C-:B------:R-:W-:Y:S02]  /*0a30*/  SHF.R.U32.HI R4, RZ, 0x4, R7.reuse ;  /* 0x00000004ff047819 */ /* 0x100fe40000011607 */
[----:B------:R-:W-:Y:S02]  /*0a40*/  LOP3.LUT R9, R7, 0xf, RZ, 0xc0, !PT ;  /* 0x0000000f07097812 */ /* 0x000fe400078ec0ff */
[----:B------:R-:W-:Y:S02]  /*0a50*/  LOP3.LUT R4, R4, 0xf, RZ, 0xc0, !PT ;  /* 0x0000000f04047812 */ /* 0x000fe400078ec0ff */
[--C-:B------:R-:W-:Y:S02]  /*0a60*/  SHF.R.U32.HI R5, RZ, 0x8, R7.reuse ;  /* 0x00000008ff057819 */ /* 0x100fe40000011607 */
[----:B------:R-:W-:Y:S02]  /*0a70*/  SHF.R.U32.HI R7, RZ, 0xc, R7 ;  /* 0x0000000cff077819 */ /* 0x000fe40000011607 */
[----:B------:R-:W-:-:S02]  /*0a80*/  IADD3 R10, R9, UR12, RZ ;  /* 0x0000000c090a7c10 */ /* 0x000fc4000fffe0ff */
[----:B------:R-:W-:Y:S02]  /*0a90*/  IADD3 R13, R4, UR12, RZ ;  /* 0x0000000c040d7c10 */ /* 0x000fe4000fffe0ff */
[----:B------:R-:W-:Y:S01]  /*0aa0*/  LOP3.LUT R9, R5, 0xf, RZ, 0xc0, !PT ;  /* 0x0000000f05097812 */ /* 0x000fe200078ec0ff */
[----:B------:R0:W1:Y:S01]  /*0ab0*/  I2F.F16 R12, R10 ;  /* 0x0000000a000c7306 */ /* 0x0000620000200c00 */
[----:B------:R-:W2:Y:S01]  /*0ac0*/  LDC.64 R4, c[0x0][0x228] ;  /* 0x00008a00ff047b82 */ /* 0x000ea20000000a00 */
[----:B------:R-:W-:Y:S02]  /*0ad0*/  LOP3.LUT R7, R7, 0xf, RZ, 0xc0, !PT ;  /* 0x0000000f07077812 */ /* 0x000fe400078ec0ff */
[----:B------:R-:W-:Y:S02]  /*0ae0*/  IADD3 R9, R9, UR12, RZ ;  /* 0x0000000c09097c10 */ /* 0x000fe4000fffe0ff */
[----:B------:R-:W-:Y:S02]  /*0af0*/  IADD3 R15, R7, UR12, RZ ;  /* 0x0000000c070f7c10 */ /* 0x000fe4000fffe0ff */
[----:B------:R3:W4:Y:S01]  /*0b00*/  I2F.F16 R14, R13 ;  /* 0x0000000d000e7306 */ /* 0x0007220000200c00 */
[----:B------:R-:W-:-:S02]  /*0b10*/  IADD3 R7, R29, R8, RZ ;  /* 0x000000081d077210 */ /* 0x000fc40007ffe0ff */
[----:B0-----:R-:W-:Y:S01]  /*0b20*/  IADD3 R10, R10, 0xe400, RZ ;  /* 0x0000e4000a0a7810 */ /* 0x001fe20007ffe0ff */
[----:B-1----:R-:W-:-:S04]  /*0b30*/  HADD2 R8, R11.H0_H0, -R12.H0_H0 ;  /* 0xa000000c0b087230 */ /* 0x002fc80000000800 */
[----:B------:R0:W1:Y:S01]  /*0b40*/  I2F.F16 R16, R9 ;  /* 0x0000000900107306 */ /* 0x0000620000200c00 */
[----:B---3--:R-:W-:Y:S02]  /*0b50*/  IADD3 R13, R13, 0xe400, RZ ;  /* 0x0000e4000d0d7810 */ /* 0x008fe40007ffe0ff */
[----:B------:R-:W-:Y:S02]  /*0b60*/  PRMT R10, R10, 0x5410, R10 ;  /* 0x000054100a0a7816 */ /* 0x000fe4000000000a */
[----:B------:R-:W-:Y:S01]  /*0b70*/  PRMT R13, R13, 0x5410, R13 ;  /* 0x000054100d0d7816 */ /* 0x000fe2000000000d */
[----:B----4-:R-:W-:Y:S02]  /*0b80*/  HADD2 R14, R11.H0_H0, -R14.H0_H0 ;  /* 0xa000000e0b0e7230 */ /* 0x010fe40000000800 */
[----:B------:R3:W4:Y:S01]  /*0b90*/  I2F.F16 R18, R15 ;  /* 0x0000000f00127306 */ /* 0x0007220000200c00 */
[----:B0-----:R-:W-:Y:S01]  /*0ba0*/  IADD3 R9, R9, 0xe400, RZ ;  /* 0x0000e40009097810 */ /* 0x001fe20007ffe0ff */
[----:B--2---:R-:W-:-:S03]  /*0bb0*/  IMAD.WIDE R4, R7, 0x2, R4 ;  /* 0x0000000207047825 */ /* 0x004fc600078e0204 */
[----:B------:R-:W-:Y:S01]  /*0bc0*/  PRMT R9, R9, 0x5410, R9 ;  /* 0x0000541009097816 */ /* 0x000fe20000000009 */
[C---:B-1----:R-:W-:Y:S01]  /*0bd0*/  HADD2 R16, R11.reuse.H0_H0, -R16.H0_H0 ;  /* 0xa00000100b107230 */ /* 0x042fe20000000800 */
[----:B---3--:R-:W-:Y:S01]  /*0be0*/  IADD3 R15, R15, 0xe400, RZ ;  /* 0x0000e4000f0f7810 */ /* 0x008fe20007ffe0ff */
[----:B----4-:R-:W-:-:S03]  /*0bf0*/  HADD2 R18, R11.H0_H0, -R18.H0_H0 ;  /* 0xa00000120b127230 */ /* 0x010fc60000000800 */
[----:B------:R-:W-:Y:S01]  /*0c00*/  PRMT R11, R15, 0x5410, R15 ;  /* 0x000054100f0b7816 */ /* 0x000fe2000000000f */
[----:B------:R-:W-:Y:S06]  /*0c10*/  @P0 BRA `(.L_x_763) ;  /* 0x0000004c003c0947 */ /* 0x000fec0003800000 */
[----:B------:R-:W2:Y:S04]  /*0c20*/  LDG.E.CONSTANT R15, desc[UR8][R4.64] ;  /* 0x00000008040f7981 */ /* 0x000ea8000c1e9900 */
[----:B------:R0:W3:Y:S01]  /*0c30*/  LDG.E.CONSTANT R12, desc[UR8][R4.64+0x4] ;  /* 0x00000408040c7981 */ /* 0x0000e2000c1e9900 */
[----:B------:R-:W-:Y:S01]  /*0c40*/  USHF.L.U32 UR5, UR7, 0x4, URZ ;  /* 0x0000000407057899 */ /* 0x000fe2000800063f */
[----:B------:R-:W-:Y:S01]  /*0c50*/  IADD3 R3, R3, UR4, RZ ;  /* 0x0000000403037c10 */ /* 0x000fe2000fffe0ff */
[----:B------:R-:W-:Y:S01]  /*0c60*/  ULDC.64 UR10, c[0x0][0x218] ;  /* 0x00008600000a7ab9 */ /* 0x000fe20000000a00 */
[----:B------:R-:W-:Y:S01]  /*0c70*/  MOV R7, R14 ;  /* 0x0000000e00077202 */ /* 0x000fe20000000f00 */
[----:B------:R-:W-:Y:S01]  /*0c80*/  ULOP3.LUT UR5, UR5, 0x1ffffff0, URZ, 0xc0, !UPT ;  /* 0x1ffffff005057892 */ /* 0x000fe2000f8ec03f */
[----:B------:R-:W-:-:S03]  /*0c90*/  MOV R37, RZ ;  /* 0x000000ff00257202 */ /* 0x000fc60000000f00 */
[----:B------:R-:W-:Y:S01]  /*0ca0*/  UIMAD UR5, UR5, UR6, URZ ;  /* 0x00000006050572a4 */ /* 0x000fe2000f8e023f */
[----:B------:R-:W1:Y:S01]  /*0cb0*/  S2UR UR6, SR_CgaCtaId ;  /* 0x00000000000679c3 */ /* 0x000e620000008800 */
[----:B0-----:R-:W-:Y:S02]  /*0cc0*/  MOV R4, R10 ;  /* 0x0000000a00047202 */ /* 0x001fe40000000f00 */
[----:B------:R-:W-:Y:S01]  /*0cd0*/  USHF.R.S32.HI UR7, URZ, 0x1f, UR5 ;  /* 0x0000001f3f077899 */ /* 0x000fe20008011405 */
[----:B------:R-:W-:Y:S02]  /*0ce0*/  MOV R5, R8 ;  /* 0x0000000800057202 */ /* 0x000fe40000000f00 */
[C---:B------:R-:W-:Y:S01]  /*0cf0*/  IADD3 R73, P0, R29.reuse, UR5, RZ ;  /* 0x000000051d497c10 */ /* 0x040fe2000ff1e0ff */
[----:B------:R-:W-:Y:S01]  /*0d00*/  UMOV UR5, 0x400 ;  /* 0x0000040000057882 */ /* 0x000fe20000000000 */
[----:B------:R-:W-:Y:S02]  /*0d10*/  MOV R8, R9 ;  /* 0x0000000900087202 */ /* 0x000fe40000000f00 */
[----:B------:R-:W-:Y:S01]  /*0d20*/  LEA.HI.X.SX32 R20, R29, UR7, 0x1, P0 ;  /* 0x000000071d147c11 */ /* 0x000fe200080f0eff */
[----:B------:R-:W-:Y:S01]  /*0d30*/  ULDC UR7, c[0x0][0x23c] ;  /* 0x00008f0000077ab9 */ /* 0x000fe20000000800 */
[----:B------:R-:W-:-:S02]  /*0d40*/  LEA R72, P0, R73, UR10, 0x2 ;  /* 0x0000000a49487c11 */ /* 0x000fc4000f8010ff */
[----:B------:R-:W-:Y:S02]  /*0d50*/  R2UR UR10, R6 ;  /* 0x00000000060a72ca */ /* 0x000fe400000e0000 */
[----:B------:R-:W-:Y:S02]  /*0d60*/  MOV R6, R13 ;  /* 0x0000000d00067202 */ /* 0x000fe40000000f00 */
[----:B------:R-:W-:Y:S02]  /*0d70*/  MOV R10, R11 ;  /* 0x0000000b000a7202 */ /* 0x000fe40000000f00 */
[----:B------:R-:W-:Y:S02]  /*0d80*/  LEA.HI.X R73, R73, UR11, R20, 0x2, P0 ;  /* 0x0000000b49497c11 */ /* 0x000fe400080f1414 */
[----:B------:R-:W-:Y:S02]  /*0d90*/  MOV R9, R16 ;  /* 0x0000001000097202 */ /* 0x000fe40000000f00 */
[----:B------:R-:W-:Y:S01]  /*0da0*/  MOV R11, R18 ;  /* 0x00000012000b7202 */ /* 0x000fe20000000f00 */
[----:B-1----:R-:W-:Y:S01]  /*0db0*/  ULEA UR5, UR6, UR5, 0x18 ;  /* 0x0000000506057291 */ /* 0x002fe2000f8ec03f */
[----:B------:R-:W-:Y:S01]  /*0dc0*/  MOV R13, R3 ;  /* 0x00000003000d7202 */ /* 0x000fe20000000f00 */
[----:B--2---:R-:W-:-:S02]  /*0dd0*/  HADD2.F32 R14, -RZ, R15.H0_H0 ;  /* 0x2000000fff0e7230 */ /* 0x004fc40000004100 */
[----:B------:R-:W-:Y:S02]  /*0de0*/  HADD2.F32 R15, -RZ, R15.H1_H1 ;  /* 0x3000000fff0f7230 */ /* 0x000fe40000004100 */
[--C-:B---3--:R-:W-:Y:S02]  /*0df0*/  HADD2.F32 R28, -RZ, R12.reuse.H0_H0 ;  /* 0x2000000cff1c7230 */ /* 0x108fe40000004100 */
[----:B------:R-:W-:-:S07]  /*0e00*/  HADD2.F32 R12, -RZ, R12.H1_H1 ;  /* 0x3000000cff0c7230 */ /* 0x000fce0000004100 */
.L_x_765:
[----:B------:R-:W2:Y:S01]  /*0e10*/  LDG.E.128.CONSTANT R20, desc[UR8][R72.64] ;  /* 0x0000000848147981 */ /* 0x000ea2000c1e9d00 */
[----:B------:R-:W-:-:S03]  /*0e20*/  ISETP.NE.AND P0, PT, R13, UR4, PT ;  /* 0x000000040d007c0c */ /* 0x000fc6000bf05270 */
[----:B------:R-:W0:Y:S01]  /*0e30*/  LDS.128 R16, [UR5] ;  /* 0x00000005ff107984 */ /* 0x000e220008000c00 */
        /* <DEDUP_REMOVED lines=12> */
[----:B0-----:R-:W-:Y:S06]  /*0f00*/  @P0 BRA `(.L_x_764) ;  /* 0x0000000000c00947 */ /* 0x001fec0003800000 */
[----:B------:R-:W-:Y:S01]  /*0f10*/  UIADD3 UR10, UR10, 0x1, URZ ;  /* 0x000000010a0a7890 */ /* 0x000fe2000fffe03f */
[----:B------:R-:W0:Y:S03]  /*0f20*/  LDC.64 R4, c[0x0][0x220] ;  /* 0x00008800ff047b82 */ /* 0x000e260000000a00 */
[----:B------:R-:W-:-:S04]  /*0f30*/  UIMAD UR11, UR10, UR7, URZ ;  /* 0x000000070a0b72a4 */ /* 0x000fc8000f8e023f */
[----:B------:R-:W-:-:S04]  /*0f40*/  USHF.R.S32.HI UR6, URZ, 0x1f, UR11 ;  /* 0x0000001f3f067899 */ /* 0x000fc8000801140b */
[----:B------:R-:W-:-:S06]  /*0f50*/  ULEA.HI UR6, UR6, UR11, URZ, 0x3 ;  /* 0x0000000b06067291 */ /* 0x000fcc000f8f183f */
[----:B------:R-:W-:-:S04]  /*0f60*/  MOV R7, UR6 ;  /* 0x0000000600077c02 */ /* 0x000fc80008000f00 */
[----:B------:R-:W-:-:S05]  /*0f70*/  LEA.HI.SX32 R7, R7, R0, 0x1d ;  /* 0x0000000007077211 */ /* 0x000fca00078feaff */
[----:B0-----:R-:W-:Y:S02]  /*0f80*/  IMAD.WIDE R4, R7, 0x4, R4 ;  /* 0x0000000407047825 */ /* 0x001fe400078e0204 */
[----:B------:R-:W0:Y:S04]  /*0f90*/  LDC.64 R6, c[0x0][0x228] ;  /* 0x00008a00ff067b82 */ /* 0x000e280000000a00 */
[----:B------:R-:W2:Y:S01]  /*0fa0*/  LDG.E.CONSTANT R5, desc[UR8][R4.64] ;  /* 0x0000000804057981 */ /* 0x000ea2000c1e9900 */
[----:B------:R-:W-:-:S05]  /*0fb0*/  IADD3 R9, R29, UR11, RZ ;  /* 0x0000000b1d097c10 */ /* 0x000fca000fffe0ff */
[----:B0-----:R-:W-:-:S05]  /*0fc0*/  IMAD.WIDE R6, R9, 0x2, R6 ;  /* 0x0000000209067825 */ /* 0x001fca00078e0206 */
[----:B------:R-:W3:Y:S04]  /*0fd0*/  LDG.E.CONSTANT R15, desc[UR8][R6.64] ;  /* 0x00000008060f7981 */ /* 0x000ee8000c1e9900 */
[----:B------:R0:W4:Y:S01]  /*0fe0*/  LDG.E.CONSTANT R12, desc[UR8][R6.64+0x4] ;  /* 0x00000408060c7981 */ /* 0x000122000c1e9900 */
[----:B------:R-:W-:Y:S01]  /*0ff0*/  I2F.F16 R14, -0x40 ;  /* 0xffffffc0000e7906 */ /* 0x000fe20000200c00 */
[----:B------:R-:W-:Y:S02]  /*1000*/  MOV R13, R3 ;  /* 0x00000003000d7202 */ /* 0x000fe40000000f00 */
[----:B--2---:R-:W-:-:S04]  /*1010*/  SHF.R.U32.HI R9, RZ, R2, R5 ;  /* 0x00000002ff097219 */ /* 0x004fc80000011605 */
[--C-:B------:R-:W-:Y:S02]  /*1020*/  SHF.R.U32.HI R4, RZ, 0x8, R9.reuse ;  /* 0x00000008ff047819 */ /* 0x100fe40000011609 */
[----:B------:R-:W-:Y:S02]  /*1030*/  LOP3.LUT R8, R9, 0xf, RZ, 0xc0, !PT ;  /* 0x0000000f09087812 */ /* 0x000fe400078ec0ff */
[--C-:B------:R-:W-:Y:S02]  /*1040*/  SHF.R.U32.HI R10, RZ, 0x4, R9.reuse ;  /* 0x00000004ff0a7819 */ /* 0x100fe40000011609 */
[----:B------:R-:W-:Y:S02]  /*1050*/  LOP3.LUT R4, R4, 0xf, RZ, 0xc0, !PT ;  /* 0x0000000f04047812 */ /* 0x000fe400078ec0ff */
[----:B------:R-:W-:Y:S02]  /*1060*/  SHF.R.U32.HI R9, RZ, 0xc, R9 ;  /* 0x0000000cff097819 */ /* 0x000fe40000011609 */
[----:B------:R-:W-:-:S02]  /*1070*/  LOP3.LUT R10, R10, 0xf, RZ, 0xc0, !PT ;  /* 0x0000000f0a0a7812 */ /* 0x000fc400078ec0ff */
[----:B------:R-:W-:Y:S02]  /*1080*/  IADD3 R50, R4, UR12, RZ ;  /* 0x0000000c04327c10 */ /* 0x000fe4000fffe0ff */
[----:B------:R-:W-:Y:S02]  /*1090*/  LOP3.LUT R9, R9, 0xf, RZ, 0xc0, !PT ;  /* 0x0000000f09097812 */ /* 0x000fe400078ec0ff */
[----:B------:R-:W-:Y:S01]  /*10a0*/  IADD3 R8, R8, UR12, RZ ;  /* 0x0000000c08087c10 */ /* 0x000fe2000fffe0ff */
[----:B------:R-:W1:Y:S01]  /*10b0*/  I2F.F16 R4, R50 ;  /* 0x0000003200047306 */ /* 0x000e620000200c00 */
[----:B------:R-:W-:Y:S02]  /*10c0*/  IADD3 R10, R10, UR12, RZ ;  /* 0x0000000c0a0a7c10 */ /* 0x000fe4000fffe0ff */
[----:B------:R-:W-:Y:S02]  /*10d0*/  IADD3 R51, R9, UR12, RZ ;  /* 0x0000000c09337c10 */ /* 0x000fe4000fffe0ff */
[----:B0-----:R-:W-:-:S03]  /*10e0*/  IADD3 R6, R10, 0xe400, RZ ;  /* 0x0000e4000a067810 */ /* 0x001fc60007ffe0ff */
[----:B------:R0:W2:Y:S01]  /*10f0*/  I2F.F16 R5, R8 ;  /* 0x0000000800057306 */ /* 0x0000a20000200c00 */
[--C-:B----4-:R-:W-:Y:S01]  /*1100*/  HADD2.F32 R28, -RZ, R12.reuse.H0_H0 ;  /* 0x2000000cff1c7230 */ /* 0x110fe20000004100 */
[----:B------:R-:W-:Y:S01]  /*1110*/  PRMT R6, R6, 0x5410, R6 ;  /* 0x0000541006067816 */ /* 0x000fe20000000006 */
[----:B------:R-:W-:Y:S02]  /*1120*/  HADD2.F32 R12, -RZ, R12.H1_H1 ;  /* 0x3000000cff0c7230 */ /* 0x000fe40000004100 */
[----:B-1----:R-:W-:-:S03]  /*1130*/  HADD2 R9, R14.H0_H0, -R4.H0_H0 ;  /* 0xa00000040e097230 */ /* 0x002fc60000000800 */
[----:B------:R1:W4:Y:S01]  /*1140*/  I2F.F16 R7, R10 ;  /* 0x0000000a00077306 */ /* 0x0003220000200c00 */
[----:B------:R-:W-:Y:S02]  /*1150*/  IADD3 R4, R8, 0xe400, RZ ;  /* 0x0000e40008047810 */ /* 0x000fe40007ffe0ff */
[----:B0-----:R-:W-:Y:S02]  /*1160*/  IADD3 R8, R50, 0xe400, RZ ;  /* 0x0000e40032087810 */ /* 0x001fe40007ffe0ff */
[----:B------:R-:W-:Y:S01]  /*1170*/  PRMT R4, R4, 0x5410, R4 ;  /* 0x0000541004047816 */ /* 0x000fe20000000004 */
[----:B--2---:R-:W-:Y:S02]  /*1180*/  HADD2 R5, R14.H0_H0, -R5.H0_H0 ;  /* 0xa00000050e057230 */ /* 0x004fe40000000800 */
[----:B------:R-:W0:Y:S01]  /*1190*/  I2F.F16 R11, R51 ;  /* 0x00000033000b7306 */ /* 0x000e220000200c00 */
[----:B-1----:R-:W-:Y:S02]  /*11a0*/  IADD3 R10, R51, 0xe400, RZ ;  /* 0x0000e400330a7810 */ /* 0x002fe40007ffe0ff */
[----:B------:R-:W-:-:S02]  /*11b0*/  PRMT R8, R8, 0x5410, R8 ;  /* 0x0000541008087816 */ /* 0x000fc40000000008 */
[----:B------:R-:W-:Y:S01]  /*11c0*/  PRMT R10, R10, 0x5410, R10 ;  /* 0x000054100a0a7816 */ /* 0x000fe2000000000a */
[C---:B----4-:R-:W-:Y:S02]  /*11d0*/  HADD2 R7, R14.reuse.H0_H0, -R7.H0_H0 ;  /* 0xa00000070e077230 */ /* 0x050fe40000000800 */
[----:B0-----:R-:W-:Y:S02]  /*11e0*/  HADD2 R11, R14.H0_H0, -R11.H0_H0 ;  /* 0xa000000b0e0b7230 */ /* 0x001fe40000000800 */
[--C-:B---3--:R-:W-:Y:S02]  /*11f0*/  HADD2.F32 R14, -RZ, R15.reuse.H0_H0 ;  /* 0x2000000fff0e7230 */ /* 0x108fe40000004100 */
[----:B------:R-:W-:-:S07]  /*1200*/  HADD2.F32 R15, -RZ, R15.H1_H1 ;  /* 0x3000000fff0f7230 */ /* 0x000fce0000004100 */
.L_x_764:
[----:B------:R-:W-:Y:S01]  /*1210*/  LOP3.LUT R25, R25, 0x64006400, RZ, 0xfc, !PT ;  /* 0x6400640019197812 */ /* 0x000fe200078efcff */
[----:B------:R-:W-:Y:S01]  /*1220*/  UMOV UR6, UR7 ;  /* 0x0000000700067c82 */ /* 0x000fe20008000000 */
[----:B------:R-:W-:Y:S02]  /*1230*/  LOP3.LUT R26, R26, 0x64006400, RZ, 0xfc, !PT ;  /* 0x640064001a1a7812 */ /* 0x000fe400078efcff */
[----:B------:R-:W-:Y:S02]  /*1240*/  LOP3.LUT R53, R46, 0x64006400, RZ, 0xfc, !PT ;  /* 0x640064002e357812 */ /* 0x000fe400078efcff */
[----:B------:R-:W-:Y:S01]  /*1250*/  LOP3.LUT R52, R47, 0x64006400, RZ, 0xfc, !PT ;  /* 0x640064002f347812 */ /* 0x000fe200078efcff */
[----:B------:R-:W-:Y:S01]  /*1260*/  HFMA2 R47, R26, 0.0625, 0.0625, R7 ;  /* 0x2c002c001a2f7831 */ /* 0x000fe20000000007 */
[----:B------:R-:W-:Y:S01]  /*1270*/  LOP3.LUT R51, R27, 0x64006400, RZ, 0xfc, !PT ;  /* 0x640064001b337812 */ /* 0x000fe200078efcff */
[----:B------:R-:W-:Y:S01]  /*1280*/  HFMA2.MMA R27, R25, 1, 1, R4 ;  /* 0x3c003c00191b7835 */ /* 0x000fe20000000004 */
[----:B------:R-:W-:Y:S01]  /*1290*/  LOP3.LUT R24, R24, 0x64006400, RZ, 0xfc, !PT ;  /* 0x6400640018187812 */ /* 0x000fe200078efcff */
[----:B------:R-:W-:Y:S01]  /*12a0*/  HFMA2.MMA R26, R53, 1, 1, R8 ;  /* 0x3c003c00351a7835 */ /* 0x000fe20000000008 */
[----:B------:R-:W-:Y:S01]  /*12b0*/  LOP3.LUT R55, R48, 0x64006400, RZ, 0xfc, !PT ;  /* 0x6400640030377812 */ /* 0x000fe200078efcff */
[----:B------:R-:W-:Y:S01]  /*12c0*/  HFMA2.MMA R48, R52, 0.0625, 0.0625, R9 ;  /* 0x2c002c0034307835 */ /* 0x000fe20000000009 */
[----:B------:R-:W-:-:S02]  /*12d0*/  LOP3.LUT R54, R49, 0x64006400, RZ, 0xfc, !PT ;  /* 0x6400640031367812 */ /* 0x000fc400078efcff */
[----:B------:R-:W-:Y:S01]  /*12e0*/  HFMA2.MMA R46, R24, 0.0625, 0.0625, R5 ;  /* 0x2c002c00182e7835 */ /* 0x000fe20000000005 */
[----:B------:R-:W-:Y:S01]  /*12f0*/  HADD2 R24, R51, R6 ;  /* 0x0000000633187230 */ /* 0x000fe20000000000 */
[-C--:B------:R-:W-:Y:S01]  /*1300*/  HFMA2.MMA R51, R27, R16.reuse, RZ ;  /* 0x000000101b337235 */ /* 0x080fe200000000ff */
[----:B------:R-:W-:Y:S01]  /*1310*/  HADD2 R25, R55, R10 ;  /* 0x0000000a37197230 */ /* 0x000fe20000000000 */
[----:B------:R-:W-:Y:S01]  /*1320*/  HFMA2.MMA R55, R26, R16, RZ ;  /* 0x000000101a377235 */ /* 0x000fe200000000ff */
[----:B------:R-:W-:Y:S01]  /*1330*/  HFMA2 R49, R54, 0.0625, 0.0625, R11 ;  /* 0x2c002c0036317831 */ /* 0x000fe2000000000b */
        /* <DEDUP_REMOVED lines=8> */
[----:B------:R-:W-:-:S02]  /*13c0*/  LOP3.LUT R51, R21, 0xf000f, RZ, 0xc0, !PT ;  /* 0x000f000f15337812 */ /* 0x000fc400078ec0ff */
[----:B------:R-:W-:Y:S02]  /*13d0*/  LOP3.LUT R17, R50, 0x64006400, RZ, 0xfc, !PT ;  /* 0x6400640032117812 */ /* 0x000fe400078efcff */
[----:B------:R-:W-:Y:S02]  /*13e0*/  LOP3.LUT R50, R22, 0xf000f, RZ, 0xc0, !PT ;  /* 0x000f000f16327812 */ /* 0x000fe400078ec0ff */
[----:B------:R-:W-:Y:S02]  /*13f0*/  LOP3.LUT R51, R51, 0x64006400, RZ, 0xfc, !PT ;  /* 0x6400640033337812 */ /* 0x000fe400078efcff */
[----:B------:R-:W-:Y:S01]  /*1400*/  LOP3.LUT R53, R50, 0x64006400, RZ, 0xfc, !PT ;  /* 0x6400640032357812 */ /* 0x000fe200078efcff */
[----:B------:R-:W-:Y:S01]  /*1410*/  HADD2 R50, R17, R4 ;  /* 0x0000000411327230 */ /* 0x000fe20000000000 */
[----:B------:R-:W-:Y:S02]  /*1420*/  LOP3.LUT R57, R52, 0x64006400, RZ, 0xfc, !PT ;  /* 0x6400640034397812 */ /* 0x000fe400078efcff */
[----:B------:R-:W-:Y:S01]  /*1430*/  HFMA2.MMA R51, R51, 1, 1, R6 ;  /* 0x3c003c0033337835 */ /* 0x000fe20000000006 */
[----:B------:R-:W-:Y:S01]  /*1440*/  HADD2 R52, R53, R8 ;  /* 0x0000000835347230 */ /* 0x000fe20000000000 */
[----:B------:R-:W-:Y:S01]  /*1450*/  LOP3.LUT R20, R20, 0xf000f0, RZ, 0xc0, !PT ;  /* 0x00f000f014147812 */ /* 0x000fe200078ec0ff */
[-C--:B------:R-:W-:Y:S01]  /*1460*/  HFMA2.MMA R16, R50, R18.reuse, R16 ;  /* 0x0000001232107235 */ /* 0x080fe20000000010 */
[----:B------:R-:W-:Y:S01]  /*1470*/  LOP3.LUT R21, R21, 0xf000f0, RZ, 0xc0, !PT ;  /* 0x00f000f015157812 */ /* 0x000fe200078ec0ff */
[----:B------:R-:W-:Y:S01]  /*1480*/  HFMA2.MMA R53, R57, 1, 1, R10 ;  /* 0x3c003c0039357835 */ /* 0x000fe2000000000a */
[----:B------:R-:W-:Y:S01]  /*1490*/  LOP3.LUT R20, R20, 0x64006400, RZ, 0xfc, !PT ;  /* 0x6400640014147812 */ /* 0x000fe200078efcff */
[----:B------:R-:W-:Y:S01]  /*14a0*/  HFMA2.MMA R17, R52, R18, R55 ;  /* 0x0000001234117235 */ /* 0x000fe20000000037 */
[----:B------:R-:W-:-:S02]  /*14b0*/  LOP3.LUT R23, R23, 0xf000f0, RZ, 0xc0, !PT ;  /* 0x00f000f017177812 */ /* 0x000fc400078ec0ff */
[----:B------:R-:W-:Y:S02]  /*14c0*/  HFMA2 R71, R51, R18, R71 ;  /* 0x0000001233477231 */ /* 0x000fe40000000047 */
[----:B------:R-:W-:-:S03]  /*14d0*/  LOP3.LUT R74, R23, 0x64006400, RZ, 0xfc, !PT ;  /* 0x64006400174a7812 */ /* 0x000fc600078efcff */
[----:B------:R-:W-:Y:S01]  /*14e0*/  HFMA2 R18, R53, R18, R54 ;  /* 0x0000001235127231 */ /* 0x000fe20000000036 */
[----:B------:R-:W-:Y:S01]  /*14f0*/  LOP3.LUT R54, R22, 0xf000f0, RZ, 0xc0, !PT ;  /* 0x00f000f016367812 */ /* 0x000fe200078ec0ff */
[----:B------:R-:W-:Y:S01]  /*1500*/  HFMA2 R57, R74, 0.0625, 0.0625, R11 ;  /* 0x2c002c004a397831 */ /* 0x000fe2000000000b */
[----:B------:R-:W-:Y:S02]  /*1510*/  LOP3.LUT R22, R21, 0x64006400, RZ, 0xfc, !PT ;  /* 0x6400640015167812 */ /* 0x000fe400078efcff */
[----:B------:R-:W-:Y:S01]  /*1520*/  LOP3.LUT R56, R54, 0x64006400, RZ, 0xfc, !PT ;  /* 0x6400640036387812 */ /* 0x000fe200078efcff */
[----:B------:R-:W-:Y:S01]  /*1530*/  HFMA2.MMA R54, R20, 0.0625, 0.0625, R5 ;  /* 0x2c002c0014367835 */ /* 0x000fe20000000005 */
[----:B------:R-:W-:Y:S02]  /*1540*/  HFMA2 R21, R57, R19, R18 ;  /* 0x0000001339157231 */ /* 0x000fe40000000012 */
[----:B------:R-:W-:Y:S02]  /*1550*/  HFMA2 R55, R22, 0.0625, 0.0625, R7 ;  /* 0x2c002c0016377831 */ /* 0x000fe40000000007 */
[----:B------:R-:W-:-:S02]  /*1560*/  HFMA2.MMA R56, R56, 0.0625, 0.0625, R9 ;  /* 0x2c002c0038387835 */ /* 0x000fc40000000009 */
[----:B------:R-:W-:Y:S01]  /*1570*/  HFMA2 R71, R55, R19, R71 ;  /* 0x0000001337477231 */ /* 0x000fe20000000047 */
[----:B------:R-:W-:-:S05]  /*1580*/  HFMA2.MMA R22, R54, R19, R16 ;  /* 0x0000001336167235 */ /* 0x000fca0000000010 */
[----:B------:R-:W-:Y:S02]  /*1590*/  HFMA2.MMA R20, R56, R19, R17 ;  /* 0x0000001338147235 */ /* 0x000fe40000000011 */
[----:B------:R-:W0:Y:S03]  /*15a0*/  LDS.128 R16, [UR5+0x100] ;  /* 0x00010005ff107984 */ /* 0x000e260008000c00 */
[--C-:B------:R-:W-:Y:S02]  /*15b0*/  HADD2.F32 R23, -RZ, R22.reuse.H0_H0 ;  /* 0x20000016ff177230 */ /* 0x100fe40000004100 */
[----:B------:R-:W-:-:S05]  /*15c0*/  HADD2.F32 R22, -RZ, R22.H1_H1 ;  /* 0x30000016ff167230 */ /* 0x000fca0000004100 */
[----:B------:R-:W-:Y:S01]  /*15d0*/  FADD.FTZ R23, R23, R22 ;  /* 0x0000001617177221 */ /* 0x000fe20000010000 */
[--C-:B------:R-:W-:Y:S02]  /*15e0*/  HADD2.F32 R22, -RZ, R71.reuse.H0_H0 ;  /* 0x20000047ff167230 */ /* 0x100fe40000004100 */
[----:B------:R-:W-:Y:S02]  /*15f0*/  HADD2.F32 R71, -RZ, R71.H1_H1 ;  /* 0x30000047ff477230 */ /* 0x000fe40000004100 */
[----:B------:R-:W-:-:S03]  /*1600*/  FFMA.FTZ R62, R14, R23, R62 ;  /* 0x000000170e3e7223 */ /* 0x000fc6000001003e */
        /* <DEDUP_REMOVED lines=8> */
[----:B------:R-:W-:-:S04]  /*1690*/  FADD.FTZ R20, R20, R21 ;  /* 0x0000001514147221 */ /* 0x000fc80000010000 */
[----:B------:R-:W-:Y:S01]  /*16a0*/  FFMA.FTZ R59, R12, R20, R59 ;  /* 0x000000140c3b7223 */ /* 0x000fe2000001003b */
[-C--:B0-----:R-:W-:Y:S01]  /*16b0*/  HFMA2.MMA R21, R26, R16.reuse, RZ ;  /* 0x000000101a157235 */ /* 0x081fe200000000ff */
        /* <DEDUP_REMOVED lines=8> */
[----:B------:R-:W-:-:S02]  /*1740*/  HFMA2 R16, R53, R18, R16 ;  /* 0x0000001235107231 */ /* 0x000fc40000000010 */
[----:B------:R-:W-:-:S03]  /*1750*/  HFMA2 R22, R55, R19, R20 ;  /* 0x0000001337167231 */ /* 0x000fc60000000014 */
[-C--:B------:R-:W-:Y:S02]  /*1760*/  HFMA2.MMA R21, R52, R18.reuse, R21 ;  /* 0x0000001234157235 */ /* 0x080fe40000000015 */
[----:B------:R-:W-:-:S06]  /*1770*/  HFMA2.MMA R23, R50, R18, R23 ;  /* 0x0000001232177235 */ /* 0x000fcc0000000017 */
[-C--:B------:R-:W-:Y:S01]  /*1780*/  HFMA2.MMA R20, R56, R19.reuse, R21 ;  /* 0x0000001338147235 */ /* 0x080fe20000000015 */
[----:B------:R-:W-:Y:S01]  /*1790*/  HFMA2 R21, R57, R19, R16 ;  /* 0x0000001339157231 */ /* 0x000fe20000000010 */
[----:B------:R-:W-:Y:S02]  /*17a0*/  HFMA2.MMA R23, R54, R19, R23 ;  /* 0x0000001336177235 */ /* 0x000fe40000000017 */
[----:B------:R-:W0:Y:S08]  /*17b0*/  LDS.128 R16, [UR5+0x200] ;  /* 0x00020005ff107984 */ /* 0x000e300008000c00 */
[----:B------:R-:W-:-:S02]  /*17c0*/  HADD2.F32 R71, -RZ, R23.H0_H0 ;  /* 0x20000017ff477230 */ /* 0x000fc40000004100 */
        /* <DEDUP_REMOVED lines=14> */
[-C--:B0-----:R-:W-:Y:S02]  /*18b0*/  HFMA2.MMA R21, R26, R16.reuse, RZ ;  /* 0x000000101a157235 */ /* 0x081fe400000000ff */
[----:B------:R-:W-:Y:S01]  /*18c0*/  HFMA2.MMA R23, R27, R16, RZ ;  /* 0x000000101b177235 */ /* 0x000fe200000000ff */
[----:B------:R-:W-:Y:S01]  /*18d0*/  FFMA.FTZ R33, R12, R20, R33 ;  /* 0x000000140c217223 */ /* 0x000fe20000010021 */
[-C--:B------:R-:W-:Y:S02]  /*18e0*/  HFMA2 R20, R24, R16.reuse, RZ.H0_H0 ;  /* 0x0000001018147231 */ /* 0x080fe400000400ff */
[----:B------:R-:W-:Y:S02]  /*18f0*/  HFMA2 R16, R25, R16, RZ.H0_H0 ;  /* 0x0000001019107231 */ /* 0x000fe400000400ff */
[-C--:B------:R-:W-:Y:S01]  /*1900*/  HFMA2.MMA R21, R48, R17.reuse, R21 ;  /* 0x0000001130157235 */ /* 0x080fe20000000015 */
[-C--:B------:R-:W-:Y:S01]  /*1910*/  HFMA2 R20, R47, R17.reuse, R20 ;  /* 0x000000112f147231 */ /* 0x080fe20000000014 */
[----:B------:R-:W-:Y:S01]  /*1920*/  HFMA2.MMA R23, R46, R17, R23 ;  /* 0x000000112e177235 */ /* 0x000fe20000000017 */
[----:B------:R-:W-:-:S02]  /*1930*/  HFMA2 R16, R49, R17, R16 ;  /* 0x0000001131107231 */ /* 0x000fc40000000010 */
[-C--:B------:R-:W-:Y:S02]  /*1940*/  HFMA2 R20, R51, R18.reuse, R20 ;  /* 0x0000001233147231 */ /* 0x080fe40000000014 */
[----:B------:R-:W-:Y:S01]  /*1950*/  HFMA2 R16, R53, R18, R16 ;  /* 0x0000001235107231 */ /* 0x000fe20000000010 */
[-C--:B------:R-:W-:Y:S01]  /*1960*/  HFMA2.MMA R21, R52, R18.reuse, R21 ;  /* 0x0000001234157235 */ /* 0x080fe20000000015 */
[----:B------:R-:W-:Y:S01]  /*1970*/  HFMA2 R22, R55, R19, R20 ;  /* 0x0000001337167231 */ /* 0x000fe20000000014 */
        /* <DEDUP_REMOVED lines=86> */
[-C--:B0-----:R-:W-:Y:S01]  /*1ee0*/  HFMA2.MMA R23, R27, R16.reuse, RZ ;  /* 0x000000101b177235 */ /* 0x081fe200000000ff */
[-C--:B------:R-:W-:Y:S01]  /*1ef0*/  HFMA2 R22, R25, R16.reuse, RZ.H0_H0 ;  /* 0x0000001019167231 */ /* 0x080fe200000400ff */
[----:B------:R-:W-:Y:S01]  /*1f00*/  HFMA2.MMA R21, R26, R16, RZ ;  /* 0x000000101a157235 */ /* 0x000fe200000000ff */
[----:B------:R-:W-:Y:S01]  /*1f10*/  FFMA.FTZ R45, R12, R20, R45 ;  /* 0x000000140c2d7223 */ /* 0x000fe2000001002d */
[----:B------:R-:W-:Y:S02]  /*1f20*/  HFMA2 R20, R24, R16, RZ.H0_H0 ;  /* 0x0000001018147231 */ /* 0x000fe400000400ff */
[-C--:B------:R-:W-:Y:S02]  /*1f30*/  HFMA2 R22, R49, R17.reuse, R22 ;  /* 0x0000001131167231 */ /* 0x080fe40000000016 */
[-C--:B------:R-:W-:Y:S01]  /*1f40*/  HFMA2.MMA R16, R46, R17.reuse, R23 ;  /* 0x000000112e107235 */ /* 0x080fe20000000017 */
[----:B------:R-:W-:Y:S01]  /*1f50*/  HFMA2 R20, R47, R17, R20 ;  /* 0x000000112f147231 */ /* 0x000fe20000000014 */
[----:B------:R-:W-:-:S03]  /*1f60*/  HFMA2.MMA R21, R48, R17, R21 ;  /* 0x0000001130157235 */ /* 0x000fc60000000015 */
[----:B------:R-:W-:-:S03]  /*1f70*/  HFMA2 R17, R51, R18, R20 ;  /* 0x0000001233117231 */ /* 0x000fc60000000014 */
[-C--:B------:R-:W-:Y:S02]  /*1f80*/  HFMA2.MMA R16, R50, R18.reuse, R16 ;  /* 0x0000001232107235 */ /* 0x080fe40000000010 */
[----:B------:R-:W-:Y:S01]  /*1f90*/  HFMA2.MMA R71, R52, R18, R21 ;  /* 0x0000001234477235 */ /* 0x000fe20000000015 */
[----:B------:R-:W-:Y:S02]  /*1fa0*/  HFMA2 R18, R53, R18, R22 ;  /* 0x0000001235127231 */ /* 0x000fe40000000016 */
[----:B------:R-:W0:Y:S02]  /*1fb0*/  LDS.128 R20, [UR5+0x600] ;  /* 0x00060005ff147984 */ /* 0x000e240008000c00 */
[-C--:B0-----:R-:W-:Y:S01]  /*1fc0*/  HFMA2.MMA R74, R27, R20.reuse, RZ ;  /* 0x000000141b4a7235 */ /* 0x081fe200000000ff */
[-C--:B------:R-:W-:Y:S01]  /*1fd0*/  HFMA2 R75, R24, R20.reuse, RZ.H0_H0 ;  /* 0x00000014184b7231 */ /* 0x080fe200000400ff */
[----:B------:R-:W-:Y:S01]  /*1fe0*/  HFMA2.MMA R76, R26, R20, RZ ;  /* 0x000000141a4c7235 */ /* 0x000fe200000000ff */
[----:B------:R-:W-:Y:S01]  /*1ff0*/  HFMA2 R20, R25, R20, RZ.H0_H0 ;  /* 0x0000001419147231 */ /* 0x000fe200000400ff */
[----:B------:R-:W-:-:S05]  /*2000*/  MOV R25, UR6 ;  /* 0x0000000600197c02 */ /* 0x000fca0008000f00 */
[----:B------:R-:W-:-:S05]  /*2010*/  IMAD.WIDE R72, R25, 0x4, R72 ;  /* 0x0000000419487825 */ /* 0x000fca00078e0248 */
[----:B------:R-:W2:Y:S01]  /*2020*/  LDG.E.128.CONSTANT R24, desc[UR8][R72.64] ;  /* 0x0000000848187981 */ /* 0x000ea2000c1e9d00 */
[----:B------:R-:W-:Y:S01]  /*2030*/  HFMA2.MMA R16, R54, R19, R16 ;  /* 0x0000001336107235 */ /* 0x000fe20000000010 */
[-C--:B------:R-:W-:Y:S01]  /*2040*/  HFMA2 R75, R47, R21.reuse, R75 ;  /* 0x000000152f4b7231 */ /* 0x080fe2000000004b */
[-C--:B------:R-:W-:Y:S01]  /*2050*/  HFMA2.MMA R74, R46, R21.reuse, R74 ;  /* 0x000000152e4a7235 */ /* 0x080fe2000000004a */
[----:B------:R-:W-:Y:S01]  /*2060*/  HFMA2 R20, R49, R21, R20 ;  /* 0x0000001531147231 */ /* 0x000fe20000000014 */
[----:B------:R-:W-:Y:S01]  /*2070*/  HFMA2.MMA R76, R48, R21, R76 ;  /* 0x00000015304c7235 */ /* 0x000fe2000000004c */
[-C--:B------:R-:W-:Y:S01]  /*2080*/  HFMA2 R21, R55, R19.reuse, R17 ;  /* 0x0000001337157231 */ /* 0x080fe20000000011 */
[----:B------:R-:W-:Y:S01]  /*2090*/  HFMA2.MMA R71, R56, R19, R71 ;  /* 0x0000001338477235 */ /* 0x000fe20000000047 */
[----:B------:R-:W-:Y:S02]  /*20a0*/  HFMA2 R18, R57, R19, R18 ;  /* 0x0000001339127231 */ /* 0x000fe40000000012 */
[----:B------:R-:W-:-:S02]  /*20b0*/  HFMA2 R20, R53, R22, R20 ;  /* 0x0000001635147231 */ /* 0x000fc40000000014 */
[--C-:B------:R-:W-:Y:S01]  /*20c0*/  HADD2.F32 R17, -RZ, R16.reuse.H0_H0 ;  /* 0x20000010ff117230 */ /* 0x100fe20000004100 */
[-C--:B------:R-:W-:Y:S01]  /*20d0*/  HFMA2.MMA R74, R50, R22.reuse, R74 ;  /* 0x00000016324a7235 */ /* 0x080fe2000000004a */
[----:B------:R-:W-:Y:S01]  /*20e0*/  HADD2.F32 R16, -RZ, R16.H1_H1 ;  /* 0x30000010ff107230 */ /* 0x000fe20000004100 */
[----:B------:R-:W-:Y:S01]  /*20f0*/  HFMA2.MMA R76, R52, R22, R76 ;  /* 0x00000016344c7235 */ /* 0x000fe2000000004c */
[----:B------:R-:W-:Y:S02]  /*2100*/  HFMA2 R75, R51, R22, R75 ;  /* 0x00000016334b7231 */ /* 0x000fe4000000004b */
[----:B------:R-:W-:Y:S02]  /*2110*/  HADD2.F32 R46, -RZ, R71.H1_H1 ;  /* 0x30000047ff2e7230 */ /* 0x000fe40000004100 */
[----:B------:R-:W-:Y:S01]  /*2120*/  FADD.FTZ R17, R17, R16 ;  /* 0x0000001011117221 */ /* 0x000fe20000010000 */
[--C-:B------:R-:W-:Y:S01]  /*2130*/  HADD2.F32 R16, -RZ, R21.reuse.H0_H0 ;  /* 0x20000015ff107230 */ /* 0x100fe20000004100 */
[----:B------:R-:W-:Y:S01]  /*2140*/  HFMA2.MMA R74, R54, R23, R74 ;  /* 0x00000017364a7235 */ /* 0x000fe2000000004a */
[----:B------:R-:W-:-:S02]  /*2150*/  HADD2.F32 R21, -RZ, R21.H1_H1 ;  /* 0x30000015ff157230 */ /* 0x000fc40000004100 */
[----:B------:R-:W-:Y:S01]  /*2160*/  FFMA.FTZ R64, R14, R17, R64 ;  /* 0x000000110e407223 */ /* 0x000fe20000010040 */
[----:B------:R-:W-:Y:S01]  /*2170*/  HADD2.F32 R17, -RZ, R71.H0_H0 ;  /* 0x20000047ff117230 */ /* 0x000fe20000004100 */
[----:B------:R-:W-:Y:S01]  /*2180*/  HFMA2.MMA R76, R56, R23, R76 ;  /* 0x00000017384c7235 */ /* 0x000fe2000000004c */
[-C--:B------:R-:W-:Y:S02]  /*2190*/  HFMA2 R57, R57, R23.reuse, R20 ;  /* 0x0000001739397231 */ /* 0x080fe40000000014 */
[----:B------:R-:W-:Y:S01]  /*21a0*/  FADD.FTZ R16, R16, R21 ;  /* 0x0000001510107221 */ /* 0x000fe20000010000 */
[--C-:B------:R-:W-:Y:S02]  /*21b0*/  HADD2.F32 R21, -RZ, R18.reuse.H0_H0 ;  /* 0x20000012ff157230 */ /* 0x100fe40000004100 */
[----:B------:R-:W-:Y:S01]  /*21c0*/  FADD.FTZ R17, R17, R46 ;  /* 0x0000002e11117221 */ /* 0x000fe20000010000 */
[----:B------:R-:W-:Y:S02]  /*21d0*/  HADD2.F32 R18, -RZ, R18.H1_H1 ;  /* 0x30000012ff127230 */ /* 0x000fe40000004100 */
[----:B------:R-:W-:Y:S01]  /*21e0*/  FFMA.FTZ R63, R15, R16, R63 ;  /* 0x000000100f3f7223 */ /* 0x000fe2000001003f */
[----:B------:R-:W-:-:S02]  /*21f0*/  HFMA2 R75, R55, R23, R75 ;  /* 0x00000017374b7231 */ /* 0x000fc4000000004b */
[----:B------:R-:W-:Y:S01]  /*2200*/  FFMA.FTZ R70, R28, R17, R70 ;  /* 0x000000111c467223 */ /* 0x000fe20000010046 */
[----:B------:R-:W-:Y:S02]  /*2210*/  HADD2.F32 R48, -RZ, R57.H0_H0 ;  /* 0x20000039ff307230 */ /* 0x000fe40000004100 */
[----:B------:R-:W-:Y:S01]  /*2220*/  FADD.FTZ R21, R21, R18 ;  /* 0x0000001215157221 */ /* 0x000fe20000010000 */
[--C-:B------:R-:W-:Y:S01]  /*2230*/  HADD2.F32 R46, -RZ, R76.reuse.H0_H0 ;  /* 0x2000004cff2e7230 */ /* 0x100fe20000004100 */
[----:B------:R-:W0:Y:S01]  /*2240*/  LDS.128 R16, [UR5+0x10] ;  /* 0x00001005ff107984 */ /* 0x000e220008000c00 */
[----:B------:R-:W-:Y:S02]  /*2250*/  HADD2.F32 R47, -RZ, R76.H1_H1 ;  /* 0x3000004cff2f7230 */ /* 0x000fe40000004100 */
[----:B------:R-:W-:Y:S01]  /*2260*/  FFMA.FTZ R69, R12, R21, R69 ;  /* 0x000000150c457223 */ /* 0x000fe20000010045 */
[----:B------:R-:W-:Y:S02]  /*2270*/  HADD2.F32 R22, -RZ, R75.H0_H0 ;  /* 0x2000004bff167230 */ /* 0x000fe40000004100 */
[----:B------:R-:W-:-:S02]  /*2280*/  HADD2.F32 R57, -RZ, R57.H1_H1 ;  /* 0x30000039ff397230 */ /* 0x000fc40000004100 */
[----:B------:R-:W-:Y:S01]  /*2290*/  FADD.FTZ R47, R46, R47 ;  /* 0x0000002f2e2f7221 */ /* 0x000fe20000010000 */
[----:B------:R-:W-:Y:S02]  /*22a0*/  HADD2.F32 R75, -RZ, R75.H1_H1 ;  /* 0x3000004bff4b7230 */ /* 0x000fe40000004100 */
[--C-:B------:R-:W-:Y:S02]  /*22b0*/  HADD2.F32 R20, -RZ, R74.reuse.H0_H0 ;  /* 0x2000004aff147230 */ /* 0x100fe40000004100 */
[----:B------:R-:W-:Y:S01]  /*22c0*/  FADD.FTZ R48, R48, R57 ;  /* 0x0000003930307221 */ /* 0x000fe20000010000 */
[----:B------:R-:W-:Y:S02]  /*22d0*/  HADD2.F32 R23, -RZ, R74.H1_H1 ;  /* 0x3000004aff177230 */ /* 0x000fe40000004100 */
[----:B------:R-:W-:Y:S01]  /*22e0*/  FADD.FTZ R22, R22, R75 ;  /* 0x0000004b16167221 */ /* 0x000fe20000010000 */
[----:B------:R-:W-:Y:S01]  /*22f0*/  FFMA.FTZ R66, R28, R47, R66 ;  /* 0x0000002f1c427223 */ /* 0x000fe20000010042 */
[----:B------:R-:W-:Y:S01]  /*2300*/  FFMA.FTZ R65, R12, R48, R65 ;  /* 0x000000300c417223 */ /* 0x000fe20000010041 */
[----:B------:R-:W-:Y:S01]  /*2310*/  FADD.FTZ R23, R20, R23 ;  /* 0x0000001714177221 */ /* 0x000fe20000010000 */
[----:B------:R-:W-:-:S03]  /*2320*/  FFMA.FTZ R67, R15, R22, R67 ;  /* 0x000000160f437223 */ /* 0x000fc60000010043 */
[----:B------:R-:W-:Y:S01]  /*2330*/  FFMA.FTZ R68, R14, R23, R68 ;  /* 0x000000170e447223 */ /* 0x000fe20000010044 */
[----:B--2---:R-:W-:Y:S02]  /*2340*/  LOP3.LUT R46, R24, 0xf000f, RZ, 0xc0, !PT ;  /* 0x000f000f182e7812 */ /* 0x004fe400078ec0ff */
[----:B------:R-:W-:Y:S02]  /*2350*/  LOP3.LUT R49, R26, 0xf000f, RZ, 0xc0, !PT ;  /* 0x000f000f1a317812 */ /* 0x000fe400078ec0ff */
[----:B------:R-:W-:Y:S02]  /*2360*/  LOP3.LUT R47, R24, 0xf000f0, RZ, 0xc0, !PT ;  /* 0x00f000f0182f7812 */ /* 0x000fe400078ec0ff */
[----:B------:R-:W-:Y:S02]  /*2370*/  SHF.R.U32.HI R20, RZ, 0x8, R24 ;  /* 0x00000008ff147819 */ /* 0x000fe40000011618 */
[C---:B------:R-:W-:Y:S02]  /*2380*/  LOP3.LUT R24, R25.reuse, 0xf000f, RZ, 0xc0, !PT ;  /* 0x000f000f19187812 */ /* 0x040fe400078ec0ff */
[----:B------:R-:W-:-:S02]  /*2390*/  LOP3.LUT R48, R25, 0xf000f0, RZ, 0xc0, !PT ;  /* 0x00f000f019307812 */ /* 0x000fc400078ec0ff */
[----:B------:R-:W-:Y:S02]  /*23a0*/  SHF.R.U32.HI R21, RZ, 0x8, R25 ;  /* 0x00000008ff157819 */ /* 0x000fe40000011619 */
[----:B------:R-:W-:Y:S02]  /*23b0*/  LOP3.LUT R50, R26, 0xf000f0, RZ, 0xc0, !PT ;  /* 0x00f000f01a327812 */ /* 0x000fe400078ec0ff */
[----:B------:R-:W-:Y:S02]  /*23c0*/  SHF.R.U32.HI R22, RZ, 0x8, R26 ;  /* 0x00000008ff167819 */ /* 0x000fe4000001161a */
[----:B------:R-:W-:Y:S02]  /*23d0*/  LOP3.LUT R25, R46, 0x64006400, RZ, 0xfc, !PT ;  /* 0x640064002e197812 */ /* 0x000fe400078efcff */
[----:B------:R-:W-:Y:S02]  /*23e0*/  LOP3.LUT R49, R49, 0x64006400, RZ, 0xfc, !PT ;  /* 0x6400640031317812 */ /* 0x000fe400078efcff */
[----:B------:R-:W-:-:S02]  /*23f0*/  LOP3.LUT R26, R27, 0xf000f, RZ, 0xc0, !PT ;  /* 0x000f000f1b1a7812 */ /* 0x000fc400078ec0ff */
[----:B------:R-:W-:Y:S02]  /*2400*/  LOP3.LUT R53, R27, 0xf000f0, RZ, 0xc0, !PT ;  /* 0x00f000f01b357812 */ /* 0x000fe400078ec0ff */
[----:B------:R-:W-:Y:S02]  /*2410*/  SHF.R.U32.HI R23, RZ, 0x8, R27 ;  /* 0x00000008ff177819 */ /* 0x000fe4000001161b */
[----:B------:R-:W-:Y:S01]  /*2420*/  LOP3.LUT R27, R24, 0x64006400, RZ, 0xfc, !PT ;  /* 0x64006400181b7812 */ /* 0x000fe200078efcff */
[----:B------:R-:W-:Y:S01]  /*2430*/  HFMA2.MMA R24, R25, 1, 1, R4 ;  /* 0x3c003c0019187835 */ /* 0x000fe20000000004 */
[----:B------:R-:W-:Y:S01]  /*2440*/  LOP3.LUT R51, R26, 0x64006400, RZ, 0xfc, !PT ;  /* 0x640064001a337812 */ /* 0x000fe200078efcff */
[----:B------:R-:W-:Y:S01]  /*2450*/  HFMA2.MMA R26, R49, 1, 1, R8 ;  /* 0x3c003c00311a7835 */ /* 0x000fe20000000008 */
[----:B------:R-:W-:Y:S01]  /*2460*/  LOP3.LUT R46, R47, 0x64006400, RZ, 0xfc, !PT ;  /* 0x640064002f2e7812 */ /* 0x000fe200078efcff */
[----:B------:R-:W-:Y:S01]  /*2470*/  HADD2 R25, R27, R6 ;  /* 0x000000061b197230 */ /* 0x000fe20000000000 */
[----:B------:R-:W-:Y:S01]  /*2480*/  LOP3.LUT R48, R48, 0x64006400, RZ, 0xfc, !PT ;  /* 0x6400640030307812 */ /* 0x000fe200078efcff */
[----:B------:R-:W-:Y:S01]  /*2490*/  HADD2 R27, R51, R10 ;  /* 0x0000000a331b7230 */ /* 0x000fe20000000000 */
[----:B------:R-:W-:Y:S01]  /*24a0*/  LOP3.LUT R52, R50, 0x64006400, RZ, 0xfc, !PT ;  /* 0x6400640032347812 */ /* 0x000fe200078efcff */
[-C--:B0-----:R-:W-:Y:S01]  /*24b0*/  HFMA2.MMA R51, R24, R16.reuse, RZ ;  /* 0x0000001018337235 */ /* 0x081fe200000000ff */
[----:B------:R-:W-:Y:S01]  /*24c0*/  LOP3.LUT R54, R53, 0x64006400, RZ, 0xfc, !PT ;  /* 0x6400640035367812 */ /* 0x000fe200078efcff */
[----:B------:R-:W-:Y:S01]  /*24d0*/  HFMA2 R47, R48, 0.0625, 0.0625, R7 ;  /* 0x2c002c00302f7831 */ /* 0x000fe20000000007 */
[----:B------:R-:W-:Y:S01]  /*24e0*/  HFMA2.MMA R46, R46, 0.0625, 0.0625, R5 ;  /* 0x2c002c002e2e7835 */ /* 0x000fe20000000005 */
[-C--:B------:R-:W-:Y:S01]  /*24f0*/  HFMA2 R71, R25, R16.reuse, RZ.H0_H0 ;  /* 0x0000001019477231 */ /* 0x080fe200000400ff */
[----:B------:R-:W-:Y:S01]  /*2500*/  HFMA2.MMA R48, R52, 0.0625, 0.0625, R9 ;  /* 0x2c002c0034307835 */ /* 0x000fe20000000009 */
[----:B------:R-:W-:Y:S01]  /*2510*/  HFMA2 R49, R54, 0.0625, 0.0625, R11 ;  /* 0x2c002c0036317831 */ /* 0x000fe2000000000b */
[----:B------:R-:W-:Y:S01]  /*2520*/  HFMA2.MMA R55, R26, R16, RZ ;  /* 0x000000101a377235 */ /* 0x000fe200000000ff */
[----:B------:R-:W-:Y:S01]  /*2530*/  HFMA2 R54, R27, R16, RZ.H0_H0 ;  /* 0x000000101b367231 */ /* 0x000fe200000400ff */
[----:B------:R-:W-:Y:S01]  /*2540*/  LOP3.LUT R50, R20, 0xf000f, RZ, 0xc0, !PT ;  /* 0x000f000f14327812 */ /* 0x000fe200078ec0ff */
[-C--:B------:R-:W-:Y:S01]  /*2550*/  HFMA2 R71, R47, R17.reuse, R71 ;  /* 0x000000112f477231 */ /* 0x080fe20000000047 */
[----:B------:R-:W-:Y:S01]  /*2560*/  HFMA2.MMA R16, R46, R17, R51 ;  /* 0x000000112e107235 */ /* 0x000fe20000000033 */
[----:B------:R-:W-:Y:S01]  /*2570*/  HFMA2 R54, R49, R17, R54 ;  /* 0x0000001131367231 */ /* 0x000fe20000000036 */
[----:B------:R-:W-:-:S02]  /*2580*/  LOP3.LUT R51, R21, 0xf000f, RZ, 0xc0, !PT ;  /* 0x000f000f15337812 */ /* 0x000fc400078ec0ff */
[----:B------:R-:W-:Y:S01]  /*2590*/  HFMA2.MMA R55, R48, R17, R55 ;  /* 0x0000001130377235 */ /* 0x000fe20000000037 */
[----:B------:R-:W-:Y:S02]  /*25a0*/  LOP3.LUT R17, R50, 0x64006400, RZ, 0xfc, !PT ;  /* 0x6400640032117812 */ /* 0x000fe400078efcff */
[----:B------:R-:W-:Y:S02]  /*25b0*/  LOP3.LUT R50, R22, 0xf000f, RZ, 0xc0, !PT ;  /* 0x000f000f16327812 */ /* 0x000fe400078ec0ff */
[----:B------:R-:W-:Y:S02]  /*25c0*/  LOP3.LUT R52, R23, 0xf000f, RZ, 0xc0, !PT ;  /* 0x000f000f17347812 */ /* 0x000fe400078ec0ff */
[----:B------:R-:W-:Y:S02]  /*25d0*/  LOP3.LUT R51, R51, 0x64006400, RZ, 0xfc, !PT ;  /* 0x6400640033337812 */ /* 0x000fe400078efcff */
[----:B------:R-:W-:Y:S01]  /*25e0*/  LOP3.LUT R53, R50, 0x64006400, RZ, 0xfc, !PT ;  /* 0x6400640032357812 */ /* 0x000fe200078efcff */
[----:B------:R-:W-:Y:S01]  /*25f0*/  HADD2 R50, R17, R4 ;  /* 0x0000000411327230 */ /* 0x000fe20000000000 */
[----:B------:R-:W-:-:S02]  /*2600*/  LOP3.LUT R57, R52, 0x64006400, RZ, 0xfc, !PT ;  /* 0x6400640034397812 */ /* 0x000fc400078efcff */
        /* <DEDUP_REMOVED lines=8> */
[----:B------:R-:W-:Y:S02]  /*2690*/  LOP3.LUT R23, R23, 0xf000f0, RZ, 0xc0, !PT ;  /* 0x00f000f017177812 */ /* 0x000fe400078ec0ff */
[----:B------:R-:W-:-:S02]  /*26a0*/  HFMA2 R71, R51, R18, R71 ;  /* 0x0000001233477231 */ /* 0x000fc40000000047 */
        /* <DEDUP_REMOVED lines=175> */
[-C--:B0-----:R-:W-:Y:S01]  /*31a0*/  HFMA2 R75, R25, R20.reuse, RZ.H0_H0 ;  /* 0x00000014194b7231 */ /* 0x081fe200000400ff */
[----:B------:R-:W-:Y:S01]  /*31b0*/  MOV R25, UR6 ;  /* 0x0000000600197c02 */ /* 0x000fe20008000f00 */
[-C--:B------:R-:W-:Y:S02]  /*31c0*/  HFMA2.MMA R74, R24, R20.reuse, RZ ;  /* 0x00000014184a7235 */ /* 0x080fe400000000ff */
[----:B------:R-:W-:Y:S01]  /*31d0*/  HFMA2.MMA R76, R26, R20, RZ ;  /* 0x000000141a4c7235 */ /* 0x000fe200000000ff */
[----:B------:R-:W-:-:S02]  /*31e0*/  HFMA2 R20, R27, R20, RZ.H0_H0 ;  /* 0x000000141b147231 */ /* 0x000fc400000400ff */
        /* <DEDUP_REMOVED lines=24> */
[----:B------:R-:W-:Y:S02]  /*3370*/  HFMA2 R20, R53, R22, R20 ;  /* 0x0000001635147231 */ /* 0x000fe40000000014 */
[----:B------:R-:W-:Y:S01]  /*3380*/  FADD.FTZ R16, R16, R21 ;  /* 0x0000001510107221 */ /* 0x000fe20000010000 */
[--C-:B------:R-:W-:Y:S02]  /*3390*/  HADD2.F32 R21, -RZ, R18.reuse.H0_H0 ;  /* 0x20000012ff157230 */ /* 0x100fe40000004100 */
[----:B------:R-:W-:Y:S01]  /*33a0*/  FADD.FTZ R17, R17, R46 ;  /* 0x0000002e11117221 */ /* 0x000fe20000010000 */
[----:B------:R-:W-:Y:S02]  /*33b0*/  HADD2.F32 R18, -RZ, R18.H1_H1 ;  /* 0x30000012ff127230 */ /* 0x000fe40000004100 */
[----:B------:R-:W-:Y:S01]  /*33c0*/  FFMA.FTZ R63, R15, R16, R63 ;  /* 0x000000100f3f7223 */ /* 0x000fe2000001003f */
[----:B------:R-:W-:-:S02]  /*33d0*/  HADD2.F32 R22, -RZ, R75.H0_H0 ;  /* 0x2000004bff167230 */ /* 0x000fc40000004100 */
[----:B------:R-:W-:Y:S01]  /*33e0*/  FFMA.FTZ R70, R28, R17, R70 ;  /* 0x000000111c467223 */ /* 0x000fe20000010046 */
[----:B------:R-:W-:Y:S02]  /*33f0*/  HFMA2 R57, R57, R23, R20 ;  /* 0x0000001739397231 */ /* 0x000fe40000000014 */
[----:B------:R-:W-:Y:S01]  /*3400*/  FADD.FTZ R21, R21, R18 ;  /* 0x0000001215157221 */ /* 0x000fe20000010000 */
[----:B------:R-:W-:Y:S01]  /*3410*/  HADD2.F32 R75, -RZ, R75.H1_H1 ;  /* 0x3000004bff4b7230 */ /* 0x000fe20000004100 */
[----:B------:R-:W0:Y:S01]  /*3420*/  LDS.128 R16, [UR5+0x20] ;  /* 0x00002005ff107984 */ /* 0x000e220008000c00 */
[--C-:B------:R-:W-:Y:S02]  /*3430*/  HADD2.F32 R20, -RZ, R74.reuse.H0_H0 ;  /* 0x2000004aff147230 */ /* 0x100fe40000004100 */
[----:B------:R-:W-:Y:S01]  /*3440*/  FFMA.FTZ R69, R12, R21, R69 ;  /* 0x000000150c457223 */ /* 0x000fe20000010045 */
        /* <DEDUP_REMOVED lines=9> */
[----:B------:R-:W-:Y:S02]  /*34e0*/  FFMA.FTZ R68, R14, R23, R68 ;  /* 0x000000170e447223 */ /* 0x000fe40000010044 */
[----:B------:R-:W-:Y:S01]  /*34f0*/  FADD.FTZ R48, R48, R57 ;  /* 0x0000003930307221 */ /* 0x000fe20000010000 */
[----:B------:R-:W-:-:S03]  /*3500*/  FFMA.FTZ R66, R28, R47, R66 ;  /* 0x0000002f1c427223 */ /* 0x000fc60000010042 */
[----:B------:R-:W-:Y:S01]  /*3510*/  FFMA.FTZ R65, R12, R48, R65 ;  /* 0x000000300c417223 */ /* 0x000fe20000010041 */
[----:B--2---:R-:W-:Y:S02]  /*3520*/  LOP3.LUT R46, R24, 0xf000f, RZ, 0xc0, !PT ;  /* 0x000f000f182e7812 */ /* 0x004fe400078ec0ff */
[C---:B------:R-:W-:Y:S02]  /*3530*/  LOP3.LUT R49, R26.reuse, 0xf000f, RZ, 0xc0, !PT ;  /* 0x000f000f1a317812 */ /* 0x040fe400078ec0ff */
[----:B------:R-:W-:Y:S02]  /*3540*/  LOP3.LUT R50, R26, 0xf000f0, RZ, 0xc0, !PT ;  /* 0x00f000f01a327812 */ /* 0x000fe400078ec0ff */
[----:B------:R-:W-:Y:S02]  /*3550*/  SHF.R.U32.HI R22, RZ, 0x8, R26 ;  /* 0x00000008ff167819 */ /* 0x000fe4000001161a */
[C---:B------:R-:W-:Y:S02]  /*3560*/  LOP3.LUT R26, R27.reuse, 0xf000f, RZ, 0xc0, !PT ;  /* 0x000f000f1b1a7812 */ /* 0x040fe400078ec0ff */
[----:B------:R-:W-:-:S02]  /*3570*/  LOP3.LUT R53, R27, 0xf000f0, RZ, 0xc0, !PT ;  /* 0x00f000f01b357812 */ /* 0x000fc400078ec0ff */
[----:B------:R-:W-:Y:S02]  /*3580*/  SHF.R.U32.HI R23, RZ, 0x8, R27 ;  /* 0x00000008ff177819 */ /* 0x000fe4000001161b */
[----:B------:R-:W-:Y:S02]  /*3590*/  LOP3.LUT R27, R46, 0x64006400, RZ, 0xfc, !PT ;  /* 0x640064002e1b7812 */ /* 0x000fe400078efcff */
[----:B------:R-:W-:Y:S02]  /*35a0*/  LOP3.LUT R49, R49, 0x64006400, RZ, 0xfc, !PT ;  /* 0x6400640031317812 */ /* 0x000fe400078efcff */
[----:B------:R-:W-:Y:S02]  /*35b0*/  LOP3.LUT R47, R24, 0xf000f0, RZ, 0xc0, !PT ;  /* 0x00f000f0182f7812 */ /* 0x000fe400078ec0ff */
[----:B------:R-:W-:Y:S01]  /*35c0*/  SHF.R.U32.HI R20, RZ, 0x8, R24 ;  /* 0x00000008ff147819 */ /* 0x000fe20000011618 */
[----:B------:R-:W-:Y:S01]  /*35d0*/  HFMA2.MMA R27, R27, 1, 1, R4 ;  /* 0x3c003c001b1b7835 */ /* 0x000fe20000000004 */
[----:B------:R-:W-:-:S02]  /*35e0*/  LOP3.LUT R24, R25, 0xf000f, RZ, 0xc0, !PT ;  /* 0x000f000f19187812 */ /* 0x000fc400078ec0ff */
[----:B------:R-:W-:Y:S02]  /*35f0*/  LOP3.LUT R48, R25, 0xf000f0, RZ, 0xc0, !PT ;  /* 0x00f000f019307812 */ /* 0x000fe400078ec0ff */
[----:B------:R-:W-:Y:S01]  /*3600*/  LOP3.LUT R51, R26, 0x64006400, RZ, 0xfc, !PT ;  /* 0x640064001a337812 */ /* 0x000fe200078efcff */
[----:B------:R-:W-:Y:S01]  /*3610*/  HFMA2.MMA R26, R49, 1, 1, R8 ;  /* 0x3c003c00311a7835 */ /* 0x000fe20000000008 */
[----:B------:R-:W-:Y:S02]  /*3620*/  SHF.R.U32.HI R21, RZ, 0x8, R25 ;  /* 0x00000008ff157819 */ /* 0x000fe40000011619 */
[----:B------:R-:W-:Y:S02]  /*3630*/  LOP3.LUT R25, R24, 0x64006400, RZ, 0xfc, !PT ;  /* 0x6400640018197812 */ /* 0x000fe400078efcff */
[----:B------:R-:W-:Y:S02]  /*3640*/  LOP3.LUT R46, R47, 0x64006400, RZ, 0xfc, !PT ;  /* 0x640064002f2e7812 */ /* 0x000fe400078efcff */
[----:B------:R-:W-:Y:S01]  /*3650*/  LOP3.LUT R48, R48, 0x64006400, RZ, 0xfc, !PT ;  /* 0x6400640030307812 */ /* 0x000fe200078efcff */
[----:B------:R-:W-:Y:S01]  /*3660*/  HADD2 R24, R25, R6 ;  /* 0x0000000619187230 */ /* 0x000fe20000000000 */
[----:B------:R-:W-:Y:S01]  /*3670*/  LOP3.LUT R52, R50, 0x64006400, RZ, 0xfc, !PT ;  /* 0x6400640032347812 */ /* 0x000fe200078efcff */
[----:B------:R-:W-:Y:S01]  /*3680*/  HADD2 R25, R51, R10 ;  /* 0x0000000a33197230 */ /* 0x000fe20000000000 */
[----:B------:R-:W-:Y:S01]  /*3690*/  LOP3.LUT R54, R53, 0x64006400, RZ, 0xfc, !PT ;  /* 0x6400640035367812 */ /* 0x000fe200078efcff */
[----:B------:R-:W-:Y:S01]  /*36a0*/  HFMA2 R47, R48, 0.0625, 0.0625, R7 ;  /* 0x2c002c00302f7831 */ /* 0x000fe20000000007 */
[----:B------:R-:W-:Y:S01]  /*36b0*/  HFMA2.MMA R46, R46, 0.0625, 0.0625, R5 ;  /* 0x2c002c002e2e7835 */ /* 0x000fe20000000005 */
[-C--:B0-----:R-:W-:Y:S01]  /*36c0*/  HFMA2 R71, R24, R16.reuse, RZ.H0_H0 ;  /* 0x0000001018477231 */ /* 0x081fe200000400ff */
[----:B------:R-:W-:Y:S01]  /*36d0*/  HFMA2.MMA R48, R52, 0.0625, 0.0625, R9 ;  /* 0x2c002c0034307835 */ /* 0x000fe20000000009 */
[----:B------:R-:W-:Y:S01]  /*36e0*/  HFMA2 R49, R54, 0.0625, 0.0625, R11 ;  /* 0x2c002c0036317831 */ /* 0x000fe2000000000b */
[-C--:B------:R-:W-:Y:S01]  /*36f0*/  HFMA2.MMA R51, R27, R16.reuse, RZ ;  /* 0x000000101b337235 */ /* 0x080fe200000000ff */
[----:B------:R-:W-:Y:S01]  /*3700*/  HFMA2 R54, R25, R16, RZ.H0_H0 ;  /* 0x0000001019367231 */ /* 0x000fe200000400ff */
[----:B------:R-:W-:Y:S01]  /*3710*/  HFMA2.MMA R55, R26, R16, RZ ;  /* 0x000000101a377235 */ /* 0x000fe200000000ff */
[C---:B------:R-:W-:Y:S01]  /*3720*/  LOP3.LUT R50, R20.reuse, 0xf000f, RZ, 0xc0, !PT ;  /* 0x000f000f14327812 */ /* 0x040fe200078ec0ff */
[-C--:B------:R-:W-:Y:S01]  /*3730*/  HFMA2 R71, R47, R17.reuse, R71 ;  /* 0x000000112f477231 */ /* 0x080fe20000000047 */
[----:B------:R-:W-:Y:S01]  /*3740*/  LOP3.LUT R52, R23, 0xf000f, RZ, 0xc0, !PT ;  /* 0x000f000f17347812 */ /* 0x000fe200078ec0ff */
[----:B------:R-:W-:Y:S01]  /*3750*/  HFMA2 R54, R49, R17, R54 ;  /* 0x0000001131367231 */ /* 0x000fe20000000036 */
[----:B------:R-:W-:Y:S01]  /*3760*/  LOP3.LUT R20, R20, 0xf000f0, RZ, 0xc0, !PT ;  /* 0x00f000f014147812 */ /* 0x000fe200078ec0ff */
[-C--:B------:R-:W-:Y:S01]  /*3770*/  HFMA2.MMA R16, R46, R17.reuse, R51 ;  /* 0x000000112e107235 */ /* 0x080fe20000000033 */
[----:B------:R-:W-:Y:S01]  /*3780*/  LOP3.LUT R51, R21, 0xf000f, RZ, 0xc0, !PT ;  /* 0x000f000f15337812 */ /* 0x000fe200078ec0ff */
[----:B------:R-:W-:Y:S01]  /*3790*/  HFMA2.MMA R55, R48, R17, R55 ;  /* 0x0000001130377235 */ /* 0x000fe20000000037 */
[----:B------:R-:W-:-:S02]  /*37a0*/  LOP3.LUT R17, R50, 0x64006400, RZ, 0xfc, !PT ;  /* 0x6400640032117812 */ /* 0x000fc400078efcff */
        /* <DEDUP_REMOVED lines=12> */
[----:B------:R-:W-:-:S03]  /*3870*/  HFMA2.MMA R17, R52, R18, R55 ;  /* 0x0000001234117235 */ /* 0x000fc60000000037 */
[----:B------:R-:W-:Y:S01]  /*3880*/  HFMA2 R71, R51, R18, R71 ;  /* 0x0000001233477231 */ /* 0x000fe20000000047 */
[----:B------:R-:W-:-:S04]  /*3890*/  LOP3.LUT R74, R23, 0x64006400, RZ, 0xfc, !PT ;  /* 0x64006400174a7812 */ /* 0x000fc800078efcff */
        /* <DEDUP_REMOVED lines=188> */
[----:B------:R-:W-:Y:S01]  /*4460*/  HFMA2 R18, R57, R19, R18 ;  /* 0x0000001339127231 */ /* 0x000fe20000000012 */
[----:B------:R-:W-:Y:S01]  /*4470*/  UIADD3 UR4, UR4, 0x20, URZ ;  /* 0x0000002004047890 */ /* 0x000fe2000fffe03f */
[----:B------:R-:W-:-:S02]  /*4480*/  HFMA2 R75, R51, R22, R75 ;  /* 0x00000016334b7231 */ /* 0x000fc4000000004b */
[--C-:B------:R-:W-:Y:S01]  /*4490*/  HADD2.F32 R17, -RZ, R16.reuse.H0_H0 ;  /* 0x20000010ff117230 */ /* 0x100fe20000004100 */
[-C--:B------:R-:W-:Y:S01]  /*44a0*/  HFMA2.MMA R74, R50, R22.reuse, R74 ;  /* 0x00000016324a7235 */ /* 0x080fe2000000004a */
[----:B------:R-:W-:Y:S01]  /*44b0*/  HADD2.F32 R16, -RZ, R16.H1_H1 ;  /* 0x30000010ff107230 */ /* 0x000fe20000004100 */
[----:B------:R-:W-:Y:S01]  /*44c0*/  HFMA2.MMA R76, R52, R22, R76 ;  /* 0x00000016344c7235 */ /* 0x000fe2000000004c */
[----:B------:R-:W-:Y:S01]  /*44d0*/  HFMA2 R75, R55, R23, R75 ;  /* 0x00000017374b7231 */ /* 0x000fe2000000004b */
[----:B------:R-:W-:Y:S01]  /*44e0*/  ISETP.LE.AND P0, PT, R30, UR4, PT ;  /* 0x000000041e007c0c */ /* 0x000fe2000bf03270 */
        /* <DEDUP_REMOVED lines=18> */
[--C-:B------:R-:W-:Y:S01]  /*4610*/  HADD2.F32 R46, -RZ, R76.reuse.H0_H0 ;  /* 0x2000004cff2e7230 */ /* 0x100fe20000004100 */
[----:B------:R-:W0:Y:S01]  /*4620*/  LDS.128 R16, [UR5+0x30] ;  /* 0x00003005ff107984 */ /* 0x000e220008000c00 */
[----:B------:R-:W-:Y:S02]  /*4630*/  HADD2.F32 R47, -RZ, R76.H1_H1 ;  /* 0x3000004cff2f7230 */ /* 0x000fe40000004100 */
[----:B------:R-:W-:Y:S01]  /*4640*/  FFMA.FTZ R69, R12, R21, R69 ;  /* 0x000000150c457223 */ /* 0x000fe20000010045 */
[----:B------:R-:W-:Y:S01]  /*4650*/  HADD2.F32 R75, -RZ, R75.H1_H1 ;  /* 0x3000004bff4b7230 */ /* 0x000fe20000004100 */
[----:B------:R-:W-:Y:S01]  /*4660*/  IADD3 R3, R3, 0x20, RZ ;  /* 0x0000002003037810 */ /* 0x000fe20007ffe0ff */
[----:B------:R-:W-:-:S02]  /*4670*/  HADD2.F32 R20, -RZ, R74.H0_H0 ;  /* 0x2000004aff147230 */ /* 0x000fc40000004100 */
[----:B------:R-:W-:Y:S01]  /*4680*/  FADD.FTZ R47, R46, R47 ;  /* 0x0000002f2e2f7221 */ /* 0x000fe20000010000 */
[----:B------:R-:W-:Y:S02]  /*4690*/  HADD2.F32 R23, -RZ, R74.H1_H1 ;  /* 0x3000004aff177230 */ /* 0x000fe40000004100 */
[----:B------:R-:W-:Y:S01]  /*46a0*/  FADD.FTZ R22, R22, R75 ;  /* 0x0000004b16167221 */ /* 0x000fe20000010000 */
[--C-:B------:R-:W-:Y:S02]  /*46b0*/  HADD2.F32 R48, -RZ, R57.reuse.H0_H0 ;  /* 0x20000039ff307230 */ /* 0x100fe40000004100 */
[----:B------:R-:W-:Y:S01]  /*46c0*/  FFMA.FTZ R66, R28, R47, R66 ;  /* 0x0000002f1c427223 */ /* 0x000fe20000010042 */
[----:B------:R-:W-:Y:S02]  /*46d0*/  HADD2.F32 R57, -RZ, R57.H1_H1 ;  /* 0x30000039ff397230 */ /* 0x000fe40000004100 */
[----:B------:R-:W-:Y:S01]  /*46e0*/  FADD.FTZ R23, R20, R23 ;  /* 0x0000001714177221 */ /* 0x000fe20000010000 */
[----:B------:R-:W-:-:S03]  /*46f0*/  FFMA.FTZ R67, R15, R22, R67 ;  /* 0x000000160f437223 */ /* 0x000fc60000010043 */
[----:B------:R-:W-:Y:S01]  /*4700*/  FFMA.FTZ R68, R14, R23, R68 ;  /* 0x000000170e447223 */ /* 0x000fe20000010044 */
[----:B------:R-:W-:-:S04]  /*4710*/  FADD.FTZ R48, R48, R57 ;  /* 0x0000003930307221 */ /* 0x000fc80000010000 */
[----:B------:R-:W-:Y:S01]  /*4720*/  FFMA.FTZ R65, R12, R48, R65 ;  /* 0x000000300c417223 */ /* 0x000fe20000010041 */
[C---:B--2---:R-:W-:Y:S02]  /*4730*/  LOP3.LUT R47, R24.reuse, 0xf000f0, RZ, 0xc0, !PT ;  /* 0x00f000f0182f7812 */ /* 0x044fe400078ec0ff */
[----:B------:R-:W-:Y:S02]  /*4740*/  LOP3.LUT R46, R24, 0xf000f, RZ, 0xc0, !PT ;  /* 0x000f000f182e7812 */ /* 0x000fe400078ec0ff */
[C---:B------:R-:W-:Y:S02]  /*4750*/  LOP3.LUT R50, R26.reuse, 0xf000f, RZ, 0xc0, !PT ;  /* 0x000f000f1a327812 */ /* 0x040fe400078ec0ff */
[----:B------:R-:W-:Y:S02]  /*4760*/  SHF.R.U32.HI R20, RZ, 0x8, R24 ;  /* 0x00000008ff147819 */ /* 0x000fe40000011618 */
[----:B------:R-:W-:Y:S02]  /*4770*/  LOP3.LUT R51, R26, 0xf000f0, RZ, 0xc0, !PT ;  /* 0x00f000f01a337812 */ /* 0x000fe400078ec0ff */
[----:B------:R-:W-:-:S02]  /*4780*/  SHF.R.U32.HI R22, RZ, 0x8, R26 ;  /* 0x00000008ff167819 */ /* 0x000fc4000001161a */
[C---:B------:R-:W-:Y:S02]  /*4790*/  LOP3.LUT R26, R27.reuse, 0xf000f, RZ, 0xc0, !PT ;  /* 0x000f000f1b1a7812 */ /* 0x040fe400078ec0ff */
[----:B------:R-:W-:Y:S02]  /*47a0*/  LOP3.LUT R52, R27, 0xf000f0, RZ, 0xc0, !PT ;  /* 0x00f000f01b347812 */ /* 0x000fe400078ec0ff */
[----:B------:R-:W-:Y:S02]  /*47b0*/  SHF.R.U32.HI R23, RZ, 0x8, R27 ;  /* 0x00000008ff177819 */ /* 0x000fe4000001161b */
[----:B------:R-:W-:Y:S02]  /*47c0*/  LOP3.LUT R24, R47, 0x64006400, RZ, 0xfc, !PT ;  /* 0x640064002f187812 */ /* 0x000fe400078efcff */
[----:B------:R-:W-:Y:S02]  /*47d0*/  LOP3.LUT R27, R46, 0x64006400, RZ, 0xfc, !PT ;  /* 0x640064002e1b7812 */ /* 0x000fe400078efcff */
[----:B------:R-:W-:-:S02]  /*47e0*/  LOP3.LUT R47, R50, 0x64006400, RZ, 0xfc, !PT ;  /* 0x64006400322f7812 */ /* 0x000fc400078efcff */
[----:B------:R-:W-:Y:S02]  /*47f0*/  LOP3.LUT R46, R51, 0x64006400, RZ, 0xfc, !PT ;  /* 0x64006400332e7812 */ /* 0x000fe400078efcff */
[C---:B------:R-:W-:Y:S01]  /*4800*/  LOP3.LUT R48, R25.reuse, 0xf000f, RZ, 0xc0, !PT ;  /* 0x000f000f19307812 */ /* 0x040fe200078ec0ff */
[----:B------:R-:W-:Y:S01]  /*4810*/  HFMA2.MMA R27, R27, 1, 1, R4 ;  /* 0x3c003c001b1b7835 */ /* 0x000fe20000000004 */
[----:B------:R-:W-:Y:S01]  /*4820*/  LOP3.LUT R51, R26, 0x64006400, RZ, 0xfc, !PT ;  /* 0x640064001a337812 */ /* 0x000fe200078efcff */
[----:B------:R-:W-:Y:S01]  /*4830*/  HFMA2.MMA R26, R47, 1, 1, R8 ;  /* 0x3c003c002f1a7835 */ /* 0x000fe20000000008 */
[----:B------:R-:W-:Y:S01]  /*4840*/  LOP3.LUT R49, R25, 0xf000f0, RZ, 0xc0, !PT ;  /* 0x00f000f019317812 */ /* 0x000fe200078ec0ff */
[----:B------:R-:W-:Y:S01]  /*4850*/  HFMA2.MMA R47, R46, 0.0625, 0.0625, R9 ;  /* 0x2c002c002e2f7835 */ /* 0x000fe20000000009 */
[----:B------:R-:W-:Y:S01]  /*4860*/  SHF.R.U32.HI R21, RZ, 0x8, R25 ;  /* 0x00000008ff157819 */ /* 0x000fe20000011619 */
[----:B------:R-:W-:Y:S01]  /*4870*/  HADD2 R46, R51, R10 ;  /* 0x0000000a332e7230 */ /* 0x000fe20000000000 */
[----:B------:R-:W-:Y:S01]  /*4880*/  LOP3.LUT R25, R48, 0x64006400, RZ, 0xfc, !PT ;  /* 0x6400640030197812 */ /* 0x000fe200078efcff */
[-C--:B0-----:R-:W-:Y:S01]  /*4890*/  HFMA2.MMA R51, R27, R16.reuse, RZ ;  /* 0x000000101b337235 */ /* 0x081fe200000000ff */
[----:B------:R-:W-:Y:S01]  /*48a0*/  LOP3.LUT R48, R49, 0x64006400, RZ, 0xfc, !PT ;  /* 0x6400640031307812 */ /* 0x000fe200078efcff */
[----:B------:R-:W-:Y:S01]  /*48b0*/  HFMA2.MMA R49, R24, 0.0625, 0.0625, R5 ;  /* 0x2c002c0018317835 */ /* 0x000fe20000000005 */
[----:B------:R-:W-:Y:S01]  /*48c0*/  LOP3.LUT R52, R52, 0x64006400, RZ, 0xfc, !PT ;  /* 0x6400640034347812 */ /* 0x000fe200078efcff */
[----:B------:R-:W-:Y:S01]  /*48d0*/  HADD2 R25, R25, R6 ;  /* 0x0000000619197230 */ /* 0x000fe20000000000 */
[----:B------:R-:W-:Y:S01]  /*48e0*/  HFMA2.MMA R55, R26, R16, RZ ;  /* 0x000000101a377235 */ /* 0x000fe200000000ff */
[----:B------:R-:W-:Y:S01]  /*48f0*/  HFMA2 R48, R48, 0.0625, 0.0625, R7 ;  /* 0x2c002c0030307831 */ /* 0x000fe20000000007 */
[C---:B------:R-:W-:Y:S01]  /*4900*/  LOP3.LUT R50, R20.reuse, 0xf000f, RZ, 0xc0, !PT ;  /* 0x000f000f14327812 */ /* 0x040fe200078ec0ff */
        /* <DEDUP_REMOVED lines=13> */
[----:B------:R-:W-:Y:S02]  /*49e0*/  LOP3.LUT R53, R50, 0x64006400, RZ, 0xfc, !PT ;  /* 0x6400640032357812 */ /* 0x000fe400078efcff */
[----:B------:R-:W-:Y:S01]  /*49f0*/  LOP3.LUT R57, R52, 0x64006400, RZ, 0xfc, !PT ;  /* 0x6400640034397812 */ /* 0x000fe200078efcff */
[----:B------:R-:W-:Y:S01]  /*4a00*/  HADD2 R52, R17, R4 ;  /* 0x0000000411347230 */ /* 0x000fe20000000000 */
[----:B------:R-:W-:Y:S01]  /*4a10*/  HFMA2.MMA R51, R51, 1, 1, R6 ;  /* 0x3c003c0033337835 */ /* 0x000fe20000000006 */
[----:B------:R-:W-:Y:S01]  /*4a20*/  HADD2 R50, R53, R8 ;  /* 0x0000000835327230 */ /* 0x000fe20000000000 */
[----:B------:R-:W-:-:S02]  /*4a30*/  LOP3.LUT R20, R20, 0x64006400, RZ, 0xfc, !PT ;  /* 0x6400640014147812 */ /* 0x000fc400078efcff */
[----:B------:R-:W-:Y:S01]  /*4a40*/  HFMA2.MMA R53, R57, 1, 1, R10 ;  /* 0x3c003c0039357835 */ /* 0x000fe2000000000a */
[----:B------:R-:W-:Y:S01]  /*4a50*/  LOP3.LUT R21, R21, 0xf000f0, RZ, 0xc0, !PT ;  /* 0x00f000f015157812 */ /* 0x000fe200078ec0ff */
[-C--:B------:R-:W-:Y:S01]  /*4a60*/  HFMA2.MMA R16, R52, R18.reuse, R16 ;  /* 0x0000001234107235 */ /* 0x080fe20000000010 */
[----:B------:R-:W-:Y:S01]  /*4a70*/  LOP3.LUT R23, R23, 0xf000f0, RZ, 0xc0, !PT ;  /* 0x00f000f017177812 */ /* 0x000fe200078ec0ff */
[----:B------:R-:W-:Y:S02]  /*4a80*/  HFMA2.MMA R17, R50, R18, R55 ;  /* 0x0000001232117235 */ /* 0x000fe40000000037 */
[----:B------:R-:W-:Y:S01]  /*4a90*/  HFMA2 R71, R51, R18, R71 ;  /* 0x0000001233477231 */ /* 0x000fe20000000047 */
        /* <DEDUP_REMOVED lines=34> */
[----:B------:R-:W-:-:S03]  /*4cc0*/  HFMA2 R21, R48, R17, R21 ;  /* 0x0000001130157231 */ /* 0x000fc60000000015 */
[-C--:B------:R-:W-:Y:S01]  /*4cd0*/  HFMA2.MMA R20, R49, R17.reuse, R20 ;  /* 0x0000001131147235 */ /* 0x080fe20000000014 */
[----:B------:R-:W-:Y:S01]  /*4ce0*/  HFMA2 R21, R51, R18, R21 ;  /* 0x0000001233157231 */ /* 0x000fe20000000015 */
[----:B------:R-:W-:Y:S01]  /*4cf0*/  HFMA2.MMA R22, R47, R17, R22 ;  /* 0x000000112f167235 */ /* 0x000fe20000000016 */
[----:B------:R-:W-:-:S04]  /*4d00*/  HFMA2 R17, R24, R17, R16 ;  /* 0x0000001118117231 */ /* 0x000fc80000000010 */
[----:B------:R-:W-:Y:S01]  /*4d10*/  HFMA2 R17, R53, R18, R17 ;  /* 0x0000001235117231 */ /* 0x000fe20000000011 */
[-C--:B------:R-:W-:Y:S02]  /*4d20*/  HFMA2.MMA R20, R52, R18.reuse, R20 ;  /* 0x0000001234147235 */ /* 0x080fe40000000014 */
[----:B------:R-:W-:Y:S01]  /*4d30*/  HFMA2.MMA R16, R50, R18, R22 ;  /* 0x0000001232107235 */ /* 0x000fe20000000016 */
[-C--:B------:R-:W-:Y:S02]  /*4d40*/  HFMA2 R22, R55, R19.reuse, R21 ;  /* 0x0000001337167231 */ /* 0x080fe40000000015 */
[----:B------:R-:W-:-:S03]  /*4d50*/  HFMA2 R21, R57, R19, R17 ;  /* 0x0000001339157231 */ /* 0x000fc60000000011 */
[-C--:B------:R-:W-:Y:S02]  /*4d60*/  HFMA2.MMA R23, R54, R19.reuse, R20 ;  /* 0x0000001336177235 */ /* 0x080fe40000000014 */
[----:B------:R-:W-:Y:S02]  /*4d70*/  HFMA2.MMA R20, R56, R19, R16 ;  /* 0x0000001338147235 */ /* 0x000fe40000000010 */
[----:B------:R-:W0:Y:S06]  /*4d80*/  LDS.128 R16, [UR5+0x230] ;  /* 0x00023005ff107984 */ /* 0x000e2c0008000c00 */
        /* <DEDUP_REMOVED lines=15> */
[----:B0-----:R-:W-:-:S03]  /*4e80*/  HFMA2.MMA R22, R26, R16, RZ ;  /* 0x000000101a167235 */ /* 0x001fc600000000ff */
[----:B------:R-:W-:Y:S01]  /*4e90*/  FFMA.FTZ R33, R12, R20, R33 ;  /* 0x000000140c217223 */ /* 0x000fe20000010021 */
[----:B------:R-:W-:Y:S01]  /*4ea0*/  HFMA2.MMA R20, R27, R16, RZ ;  /* 0x000000101b147235 */ /* 0x000fe200000000ff */
[-C--:B------:R-:W-:Y:S02]  /*4eb0*/  HFMA2 R21, R25, R16.reuse, RZ.H0_H0 ;  /* 0x0000001019157231 */ /* 0x080fe400000400ff */
[----:B------:R-:W-:Y:S02]  /*4ec0*/  HFMA2 R16, R46, R16, RZ.H0_H0 ;  /* 0x000000102e107231 */ /* 0x000fe400000400ff */
[-C--:B------:R-:W-:Y:S01]  /*4ed0*/  HFMA2 R21, R48, R17.reuse, R21 ;  /* 0x0000001130157231 */ /* 0x080fe20000000015 */
[-C--:B------:R-:W-:Y:S02]  /*4ee0*/  HFMA2.MMA R22, R47, R17.reuse, R22 ;  /* 0x000000112f167235 */ /* 0x080fe40000000016 */
[----:B------:R-:W-:Y:S01]  /*4ef0*/  HFMA2.MMA R20, R49, R17, R20 ;  /* 0x0000001131147235 */ /* 0x000fe20000000014 */
[----:B------:R-:W-:-:S02]  /*4f00*/  HFMA2 R17, R24, R17, R16 ;  /* 0x0000001118117231 */ /* 0x000fc40000000010 */
[-C--:B------:R-:W-:Y:S02]  /*4f10*/  HFMA2 R21, R51, R18.reuse, R21 ;  /* 0x0000001233157231 */ /* 0x080fe40000000015 */
[----:B------:R-:W-:Y:S01]  /*4f20*/  HFMA2 R17, R53, R18, R17 ;  /* 0x0000001235117231 */ /* 0x000fe20000000011 */
[-C--:B------:R-:W-:Y:S01]  /*4f30*/  HFMA2.MMA R16, R50, R18.reuse, R22 ;  /* 0x0000001232107235 */ /* 0x080fe20000000016 */
[-C--:B------:R-:W-:Y:S01]  /*4f40*/  HFMA2 R22, R55, R19.reuse, R21 ;  /* 0x0000001337167231 */ /* 0x080fe20000000015 */
[----:B------:R-:W-:Y:S01]  /*4f50*/  HFMA2.MMA R20, R52, R18, R20 ;  /* 0x0000001234147235 */ /* 0x000fe20000000014 */
[----:B------:R-:W-:-:S07]  /*4f60*/  HFMA2 R21, R57, R19, R17 ;  /* 0x0000001339157231 */ /* 0x000fce0000000011 */
        /* <DEDUP_REMOVED lines=90> */
[-C--:B------:R-:W-:Y:S01]  /*5510*/  HFMA2.MMA R22, R47, R17.reuse, R22 ;  /* 0x000000112f167235 */ /* 0x080fe20000000016 */
[----:B------:R-:W-:Y:S01]  /*5520*/  HFMA2 R23, R24, R17, R16 ;  /* 0x0000001118177231 */ /* 0x000fe20000000010 */
[----:B------:R-:W-:Y:S01]  /*5530*/  HFMA2.MMA R20, R49, R17, R20 ;  /* 0x0000001131147235 */ /* 0x000fe20000000014 */
[----:B------:R-:W-:-:S02]  /*5540*/  HFMA2 R17, R51, R18, R21 ;  /* 0x0000001233117231 */ /* 0x000fc40000000015 */
[----:B------:R-:W-:Y:S02]  /*5550*/  HFMA2 R74, R53, R18, R23 ;  /* 0x00000012354a7231 */ /* 0x000fe40000000017 */
[----:B------:R-:W-:Y:S01]  /*5560*/  HFMA2 R17, R55, R19, R17 ;  /* 0x0000001337117231 */ /* 0x000fe20000000011 */
[-C--:B------:R-:W-:Y:S02]  /*5570*/  HFMA2.MMA R71, R50, R18.reuse, R22 ;  /* 0x0000001232477235 */ /* 0x080fe40000000016 */
[----:B------:R-:W-:Y:S02]  /*5580*/  HFMA2.MMA R16, R52, R18, R20 ;  /* 0x0000001234107235 */ /* 0x000fe40000000014 */
[----:B------:R-:W0:Y:S01]  /*5590*/  LDS.128 R20, [UR5+0x630] ;  /* 0x00063005ff147984 */ /* 0x000e220008000c00 */
[----:B------:R-:W-:-:S05]  /*55a0*/  UIADD3 UR5, UR5, 0x40, URZ ;  /* 0x0000004005057890 */ /* 0x000fca000fffe03f */
[-C--:B------:R-:W-:Y:S02]  /*55b0*/  HFMA2.MMA R18, R54, R19.reuse, R16 ;  /* 0x0000001336127235 */ /* 0x080fe40000000010 */
[----:B------:R-:W-:Y:S01]  /*55c0*/  HFMA2.MMA R16, R56, R19, R71 ;  /* 0x0000001338107235 */ /* 0x000fe20000000047 */
[----:B------:R-:W-:Y:S01]  /*55d0*/  MOV R71, UR6 ;  /* 0x0000000600477c02 */ /* 0x000fe20008000f00 */
[----:B------:R-:W-:-:S04]  /*55e0*/  HFMA2 R19, R57, R19, R74 ;  /* 0x0000001339137231 */ /* 0x000fc8000000004a */
[----:B------:R-:W-:-:S04]  /*55f0*/  IMAD.WIDE R72, R71, 0x4, R72 ;  /* 0x0000000447487825 */ /* 0x000fc800078e0248 */
        /* <DEDUP_REMOVED lines=9> */
[----:B------:R-:W-:Y:S01]  /*5690*/  FFMA.FTZ R63, R15, R18, R63 ;  /* 0x000000120f3f7223 */ /* 0x000fe2000001003f */
[----:B------:R-:W-:Y:S01]  /*56a0*/  HADD2.F32 R18, -RZ, R19.H0_H0 ;  /* 0x20000013ff127230 */ /* 0x000fe20000004100 */
[-C--:B0-----:R-:W-:Y:S01]  /*56b0*/  HFMA2.MMA R27, R27, R20.reuse, RZ ;  /* 0x000000141b1b7235 */ /* 0x081fe200000000ff */
[-C--:B------:R-:W-:Y:S01]  /*56c0*/  HFMA2 R25, R25, R20.reuse, RZ.H0_H0 ;  /* 0x0000001419197231 */ /* 0x080fe200000400ff */
[----:B------:R-:W-:Y:S01]  /*56d0*/  HFMA2.MMA R26, R26, R20, RZ ;  /* 0x000000141a1a7235 */ /* 0x000fe200000000ff */
[----:B------:R-:W-:-:S02]  /*56e0*/  HFMA2 R20, R46, R20, RZ.H0_H0 ;  /* 0x000000142e147231 */ /* 0x000fc400000400ff */
[----:B------:R-:W-:Y:S02]  /*56f0*/  HADD2.F32 R19, -RZ, R19.H1_H1 ;  /* 0x30000013ff137230 */ /* 0x000fe40000004100 */
[----:B------:R-:W-:Y:S01]  /*5700*/  FADD.FTZ R17, R17, R16 ;  /* 0x0000001011117221 */ /* 0x000fe20000010000 */
[-C--:B------:R-:W-:Y:S02]  /*5710*/  HFMA2.MMA R25, R48, R21.reuse, R25 ;  /* 0x0000001530197235 */ /* 0x080fe40000000019 */
[----:B------:R-:W-:Y:S01]  /*5720*/  HFMA2.MMA R20, R24, R21, R20 ;  /* 0x0000001518147235 */ /* 0x000fe20000000014 */
[-C--:B------:R-:W-:Y:S02]  /*5730*/  HFMA2 R27, R49, R21.reuse, R27 ;  /* 0x00000015311b7231 */ /* 0x080fe4000000001b */
[----:B------:R-:W-:Y:S01]  /*5740*/  FADD.FTZ R16, R18, R19 ;  /* 0x0000001312107221 */ /* 0x000fe20000010000 */
[----:B------:R-:W-:Y:S02]  /*5750*/  HFMA2 R26, R47, R21, R26 ;  /* 0x000000152f1a7231 */ /* 0x000fe4000000001a */
[----:B------:R-:W-:Y:S01]  /*5760*/  FFMA.FTZ R70, R28, R17, R70 ;  /* 0x000000111c467223 */ /* 0x000fe20000010046 */
[-C--:B------:R-:W-:Y:S01]  /*5770*/  HFMA2 R27, R52, R22.reuse, R27 ;  /* 0x00000016341b7231 */ /* 0x080fe2000000001b */
[-C--:B------:R-:W-:Y:S01]  /*5780*/  HFMA2.MMA R25, R51, R22.reuse, R25 ;  /* 0x0000001633197235 */ /* 0x080fe20000000019 */
[----:B------:R-:W-:Y:S01]  /*5790*/  HFMA2 R26, R50, R22, R26 ;  /* 0x00000016321a7231 */ /* 0x000fe2000000001a */
[----:B------:R-:W-:Y:S01]  /*57a0*/  HFMA2.MMA R20, R53, R22, R20 ;  /* 0x0000001635147235 */ /* 0x000fe20000000014 */
[----:B------:R-:W-:-:S02]  /*57b0*/  HFMA2 R27, R54, R23, R27 ;  /* 0x00000017361b7231 */ /* 0x000fc4000000001b */
[----:B------:R-:W-:Y:S01]  /*57c0*/  FFMA.FTZ R69, R12, R16, R69 ;  /* 0x000000100c457223 */ /* 0x000fe20000010045 */
[----:B------:R-:W-:Y:S02]  /*57d0*/  HFMA2 R26, R56, R23, R26 ;  /* 0x00000017381a7231 */ /* 0x000fe4000000001a */
[-C--:B------:R-:W-:Y:S01]  /*57e0*/  HFMA2.MMA R25, R55, R23.reuse, R25 ;  /* 0x0000001737197235 */ /* 0x080fe20000000019 */
[--C-:B------:R-:W-:Y:S01]  /*57f0*/  HADD2.F32 R17, -RZ, R27.reuse.H0_H0 ;  /* 0x2000001bff117230 */ /* 0x100fe20000004100 */
[----:B------:R-:W-:Y:S01]  /*5800*/  HFMA2.MMA R20, R57, R23, R20 ;  /* 0x0000001739147235 */ /* 0x000fe20000000014 */
[--C-:B------:R-:W-:Y:S02]  /*5810*/  HADD2.F32 R21, -RZ, R26.reuse.H0_H0 ;  /* 0x2000001aff157230 */ /* 0x100fe40000004100 */
[----:B------:R-:W-:Y:S02]  /*5820*/  HADD2.F32 R18, -RZ, R27.H1_H1 ;  /* 0x3000001bff127230 */ /* 0x000fe40000004100 */
[----:B------:R-:W-:-:S03]  /*5830*/  HADD2.F32 R26, -RZ, R26.H1_H1 ;  /* 0x3000001aff1a7230 */ /* 0x000fc60000004100 */
[--C-:B------:R-:W-:Y:S02]  /*5840*/  HADD2.F32 R19, -RZ, R25.reuse.H0_H0 ;  /* 0x20000019ff137230 */ /* 0x100fe40000004100 */
[----:B------:R-:W-:Y:S01]  /*5850*/  FADD.FTZ R17, R17, R18 ;  /* 0x0000001211117221 */ /* 0x000fe20000010000 */
[--C-:B------:R-:W-:Y:S02]  /*5860*/  HADD2.F32 R22, -RZ, R20.reuse.H0_H0 ;  /* 0x20000014ff167230 */ /* 0x100fe40000004100 */
[----:B------:R-:W-:Y:S01]  /*5870*/  FADD.FTZ R21, R21, R26 ;  /* 0x0000001a15157221 */ /* 0x000fe20000010000 */
[----:B------:R-:W-:Y:S02]  /*5880*/  HADD2.F32 R23, -RZ, R20.H1_H1 ;  /* 0x30000014ff177230 */ /* 0x000fe40000004100 */
[----:B------:R-:W-:Y:S01]  /*5890*/  FFMA.FTZ R68, R14, R17, R68 ;  /* 0x000000110e447223 */ /* 0x000fe20000010044 */
[----:B------:R-:W-:Y:S02]  /*58a0*/  HADD2.F32 R20, -RZ, R25.H1_H1 ;  /* 0x30000019ff147230 */ /* 0x000fe40000004100 */
[----:B------:R-:W-:Y:S01]  /*58b0*/  FFMA.FTZ R66, R28, R21, R66 ;  /* 0x000000151c427223 */ /* 0x000fe20000010042 */
[----:B------:R-:W-:-:S02]  /*58c0*/  FADD.FTZ R22, R22, R23 ;  /* 0x0000001716167221 */ /* 0x000fc40000010000 */
[----:B------:R-:W-:Y:S02]  /*58d0*/  FADD.FTZ R20, R19, R20 ;  /* 0x0000001413147221 */ /* 0x000fe40000010000 */
[----:B------:R-:W-:Y:S02]  /*58e0*/  FFMA.FTZ R65, R12, R22, R65 ;  /* 0x000000160c417223 */ /* 0x000fe40000010041 */
[----:B------:R-:W-:Y:S01]  /*58f0*/  FFMA.FTZ R67, R15, R20, R67 ;  /* 0x000000140f437223 */ /* 0x000fe20000010043 */
[----:B------:R-:W-:Y:S06]  /*5900*/  @!P0 BRA `(.L_x_765) ;  /* 0xffffffb400408947 */ /* 0x000fec000383ffff */
.L_x_763:
[----:B------:R-:W0:Y:S01]  /*5910*/  S2UR UR4, SR_CTAID.Y ;  /* 0x00000000000479c3 */ /* 0x000e220000002600 */
[----:B------:R-:W-:-:S07]  /*5920*/  F2FP.F16.F32.PACK_AB R61, R61, R62 ;  /* 0x0000003e3d3d723e */ /* 0x000fce00000000ff */
[----:B------:R-:W1:Y:S01]  /*5930*/  LDC.64 R2, c[0x0][0x230] ;  /* 0x00008c00ff027b82 */ /* 0x000e620000000a00 */
[----:B0-----:R-:W-:-:S06]  /*5940*/  UIMAD UR4, UR4, 0x7, URZ ;  /* 0x00000007040478a4 */ /* 0x001fcc000f8e023f */
        /* <DEDUP_REMOVED lines=11> */
.L_x_769:
[----:B------:R-:W0:Y:S02]  /*5a00*/  LDS R4, [R0] ;  /* 0x0000000000047984 */ /* 0x000e240000000800 */
[----:B0-----:R-:W-:-:S10]  /*5a10*/  HFMA2.MMA R5, R4, 1, 1, R61 ;  /* 0x3c003c0004057835 */ /* 0x001fd4000000003d */
[----:B------:R-:W0:Y:S02]  /*5a20*/  ATOMS.CAST.SPIN R5, [R0], R4, R5 ;  /* 0x000000040005738d */ /* 0x000e240001800005 */
[----:B0-----:R-:W-:-:S13]  /*5a30*/  ISETP.EQ.U32.AND P0, PT, R5, 0x1, PT ;  /* 0x000000010500780c */ /* 0x001fda0003f02070 */
[----:B------:R-:W-:Y:S05]  /*5a40*/  @!P0 BRA `(.L_x_769) ;  /* 0xfffffffc00ec8947 */ /* 0x000fea000383ffff */
[----:B------:R-:W-:Y:S05]  /*5a50*/  BRA `(.L_x_767) ;  /* 0x00000000000c7947 */ /* 0x000fea0003800000 */
.L_x_768:
[----:B------:R-:W2:Y:S02]  /*5a60*/  LD.E R0, desc[UR8][R2.64] ;  /* 0x0000000802007980 */ /* 0x000ea4000c101900 */
[----:B--2---:R-:W-:-:S05]  /*5a70*/  IADD3 R5, R61, R0, RZ ;  /* 0x000000003d057210 */ /* 0x004fca0007ffe0ff */
[----:B------:R0:W-:Y:S02]  /*5a80*/  ST.E desc[UR8][R2.64], R5 ;  /* 0x0000000502007985 */ /* 0x0001e4000c101908 */
.L_x_767:
[----:B------:R-:W-:Y:S05]  /*5a90*/  BSYNC B0 ;  /* 0x0000000000007941 */ /* 0x000fea0003800000 */
.L_x_766:
        /* <DEDUP_REMOVED lines=9> */
.L_x_773:
[----:B------:R-:W0:Y:S02]  /*5b30*/  LDS R6, [R0+0x4] ;  /* 0x0000040000067984 */ /* 0x000e240000000800 */
[----:B0-----:R-:W-:-:S06]  /*5b40*/  HADD2 R7, R6, R59 ;  /* 0x0000003b06077230 */ /* 0x001fcc0000000000 */
[----:B------:R-:W0:Y:S02]  /*5b50*/  ATOMS.CAST.SPIN R7, [R0+0x4], R6, R7 ;  /* 0x000004060007738d */ /* 0x000e240001800007 */
[----:B0-----:R-:W-:-:S13]  /*5b60*/  ISETP.EQ.U32.AND P0, PT, R7, 0x1, PT ;  /* 0x000000010700780c */ /* 0x001fda0003f02070 */
[----:B------:R-:W-:Y:S05]  /*5b70*/  @!P0 BRA `(.L_x_773) ;  /* 0xfffffffc00ec8947 */ /* 0x000fea000383ffff */
[----:B------:R-:W-:Y:S05]  /*5b80*/  BRA `(.L_x_771) ;  /* 0x00000000000c7947 */ /* 0x000fea0003800000 */
.L_x_772:
[----:B------:R-:W2:Y:S02]  /*5b90*/  LD.E R0, desc[UR8][R2.64+0x4] ;  /* 0x0000040802007980 */ /* 0x000ea4000c101900 */
[----:B--2---:R-:W-:-:S05]  /*5ba0*/  IADD3 R7, R59, R0, RZ ;  /* 0x000000003b077210 */ /* 0x004fca0007ffe0ff */
[----:B------:R0:W-:Y:S02]  /*5bb0*/  ST.E desc[UR8][R2.64+0x4], R7 ;  /* 0x0000040702007985 */ /* 0x0001e4000c101908 */
.L_x_771:
[----:B------:R-:W-:Y:S05]  /*5bc0*/  BSYNC B0 ;  /* 0x0000000000007941 */ /* 0x000fea0003800000 */
.L_x_770:
        /* <DEDUP_REMOVED lines=11> */
.L_x_777:
[----:B------:R-:W0:Y:S02]  /*5c80*/  LDS R6, [R0] ;  /* 0x0000000000067984 */ /* 0x000e240000000800 */
[----:B0-----:R-:W-:-:S10]  /*5c90*/  HFMA2.MMA R7, R6, 1, 1, R31 ;  /* 0x3c003c0006077835 */ /* 0x001fd4000000001f */
[----:B------:R-:W0:Y:S02]  /*5ca0*/  ATOMS.CAST.SPIN R7, [R0], R6, R7 ;  /* 0x000000060007738d */ /* 0x000e240001800007 */
[----:B0-----:R-:W-:-:S13]  /*5cb0*/  ISETP.EQ.U32.AND P0, PT, R7, 0x1, PT ;  /* 0x000000010700780c */ /* 0x001fda0003f02070 */
[----:B------:R-:W-:Y:S05]  /*5cc0*/  @!P0 BRA `(.L_x_777) ;  /* 0xfffffffc00ec8947 */ /* 0x000fea000383ffff */
[----:B------:R-:W-:Y:S05]  /*5cd0*/  BRA `(.L_x_775) ;  /* 0x00000000000c7947 */ /* 0x000fea0003800000 */
.L_x_776:
[----:B------:R-:W2:Y:S02]  /*5ce0*/  LD.E R0, desc[UR8][R2.64] ;  /* 0x0000000802007980 */ /* 0x000ea4000c101900 */
[----:B--2---:R-:W-:-:S05]  /*5cf0*/  IADD3 R7, R31, R0, RZ ;  /* 0x000000001f077210 */ /* 0x004fca0007ffe0ff */
[----:B------:R0:W-:Y:S02]  /*5d00*/  ST.E desc[UR8][R2.64], R7 ;  /* 0x0000000702007985 */ /* 0x0001e4000c101908 */
.L_x_775:
[----:B------:R-:W-:Y:S05]  /*5d10*/  BSYNC B0 ;  /* 0x0000000000007941 */ /* 0x000fea0003800000 */
.L_x_774:
        /* <DEDUP_REMOVED lines=8> */
.L_x_781:
[----:B------:R-:W0:Y:S02]  /*5da0*/  LDS R4, [R0] ;  /* 0x0000000000047984 */ /* 0x000e240000000800 */
[----:B0-----:R-:W-:-:S06]  /*5db0*/  HADD2 R5, R4, R32 ;  /* 0x0000002004057230 */ /* 0x001fcc0000000000 */
[----:B------:R-:W0:Y:S02]  /*5dc0*/  ATOMS.CAST.SPIN R5, [R0], R4, R5 ;  /* 0x000000040005738d */ /* 0x000e240001800005 */
[----:B0-----:R-:W-:-:S13]  /*5dd0*/  ISETP.EQ.U32.AND P0, PT, R5, 0x1, PT ;  /* 0x000000010500780c */ /* 0x001fda0003f02070 */
[----:B------:R-:W-:Y:S05]  /*5de0*/  @!P0 BRA `(.L_x_781) ;  /* 0xfffffffc00ec8947 */ /* 0x000fea000383ffff */
[----:B------:R-:W-:Y:S05]  /*5df0*/  BRA `(.L_x_779) ;  /* 0x00000000000c7947 */ /* 0x000fea0003800000 */
.L_x_780:
[----:B------:R-:W2:Y:S02]  /*5e00*/  LD.E R0, desc[UR8][R4.64] ;  /* 0x0000000804007980 */ /* 0x000ea4000c101900 */
[----:B--2---:R-:W-:-:S05]  /*5e10*/  IADD3 R7, R32, R0, RZ ;  /* 0x0000000020077210 */ /* 0x004fca0007ffe0ff */
[----:B------:R0:W-:Y:S02]  /*5e20*/  ST.E desc[UR8][R4.64], R7 ;  /* 0x0000000704007985 */ /* 0x0001e4000c101908 */
.L_x_779:
[----:B------:R-:W-:Y:S05]  /*5e30*/  BSYNC B0 ;  /* 0x0000000000007941 */ /* 0x000fea0003800000 */
.L_x_778:
        /* <DEDUP_REMOVED lines=11> */
.L_x_785:
[----:B------:R-:W0:Y:S02]  /*5ef0*/  LDS R6, [R0] ;  /* 0x0000000000067984 */ /* 0x000e240000000800 */
[----:B0-----:R-:W-:-:S10]  /*5f00*/  HFMA2.MMA R7, R6, 1, 1, R34 ;  /* 0x3c003c0006077835 */ /* 0x001fd40000000022 */
[----:B------:R-:W0:Y:S02]  /*5f10*/  ATOMS.CAST.SPIN R7, [R0], R6, R7 ;  /* 0x000000060007738d */ /* 0x000e240001800007 */
[----:B0-----:R-:W-:-:S13]  /*5f20*/  ISETP.EQ.U32.AND P0, PT, R7, 0x1, PT ;  /* 0x000000010700780c */ /* 0x001fda0003f02070 */
[----:B------:R-:W-:Y:S05]  /*5f30*/  @!P0 BRA `(.L_x_785) ;  /* 0xfffffffc00ec8947 */ /* 0x000fea000383ffff */
[----:B------:R-:W-:Y:S05]  /*5f40*/  BRA `(.L_x_783) ;  /* 0x00000000000c7947 */ /* 0x000fea0003800000 */
.L_x_784:
[----:B------:R-:W2:Y:S02]  /*5f50*/  LD.E R0, desc[UR8][R4.64] ;  /* 0x0000000804007980 */ /* 0x000ea4000c101900 */
[----:B--2---:R-:W-:-:S05]  /*5f60*/  IADD3 R7, R34, R0, RZ ;  /* 0x0000000022077210 */ /* 0x004fca0007ffe0ff */
[----:B------:R0:W-:Y:S02]  /*5f70*/  ST.E desc[UR8][R4.64], R7 ;  /* 0x0000000704007985 */ /* 0x0001e4000c101908 */
.L_x_783:
[----:B------:R-:W-:Y:S05]  /*5f80*/  BSYNC B0 ;  /* 0x0000000000007941 */ /* 0x000fea0003800000 */
.L_x_782:
        /* <DEDUP_REMOVED lines=11> */
.L_x_789:
[----:B------:R-:W1:Y:S02]  /*6040*/  LDS R2, [R0] ;  /* 0x0000000000027984 */ /* 0x000e640000000800 */
[----:B-1----:R-:W-:-:S06]  /*6050*/  HADD2 R3, R2, R36 ;  /* 0x0000002402037230 */ /* 0x002fcc0000000000 */
[----:B------:R-:W1:Y:S02]  /*6060*/  ATOMS.CAST.SPIN R3, [R0], R2, R3 ;  /* 0x000000020003738d */ /* 0x000e640001800003 */
[----:B-1----:R-:W-:-:S13]  /*6070*/  ISETP.EQ.U32.AND P0, PT, R3, 0x1, PT ;  /* 0x000000010300780c */ /* 0x002fda0003f02070 */
[----:B------:R-:W-:Y:S05]  /*6080*/  @!P0 BRA `(.L_x_789) ;  /* 0xfffffffc00ec8947 */ /* 0x000fea000383ffff */
[----:B------:R-:W-:Y:S05]  /*6090*/  BRA `(.L_x_787) ;  /* 0x00000000000c7947 */ /* 0x000fea0003800000 */
.L_x_788:
[----:B------:R-:W0:Y:S02]  /*60a0*/  LD.E R0, desc[UR8][R2.64] ;  /* 0x0000000802007980 */ /* 0x000e24000c101900 */
[----:B0-----:R-:W-:-:S05]  /*60b0*/  IADD3 R7, R36, R0, RZ ;  /* 0x0000000024077210 */ /* 0x001fca0007ffe0ff */
[----:B------:R1:W-:Y:S02]  /*60c0*/  ST.E desc[UR8][R2.64], R7 ;  /* 0x0000000702007985 */ /* 0x0003e4000c101908 */
.L_x_787:
[----:B------:R-:W-:Y:S05]  /*60d0*/  BSYNC B0 ;  /* 0x0000000000007941 */ /* 0x000fea0003800000 */
.L_x_786:
        /* <DEDUP_REMOVED lines=11> */
.L_x_793:
[----:B------:R-:W0:Y:S02]  /*6190*/  LDS R6, [R0] ;  /* 0x0000000000067984 */ /* 0x000e240000000800 */
[----:B0-----:R-:W-:-:S10]  /*61a0*/  HFMA2.MMA R7, R6, 1, 1, R38 ;  /* 0x3c003c0006077835 */ /* 0x001fd40000000026 */
[----:B------:R-:W0:Y:S02]  /*61b0*/  ATOMS.CAST.SPIN R7, [R0], R6, R7 ;  /* 0x000000060007738d */ /* 0x000e240001800007 */
[----:B0-----:R-:W-:-:S13]  /*61c0*/  ISETP.EQ.U32.AND P0, PT, R7, 0x1, PT ;  /* 0x000000010700780c */ /* 0x001fda0003f02070 */
[----:B------:R-:W-:Y:S05]  /*61d0*/  @!P0 BRA `(.L_x_793) ;  /* 0xfffffffc00ec8947 */ /* 0x000fea000383ffff */
[----:B------:R-:W-:Y:S05]  /*61e0*/  BRA `(.L_x_791) ;  /* 0x00000000000c7947 */ /* 0x000fea0003800000 */
.L_x_792:
[----:B------:R-:W0:Y:S02]  /*61f0*/  LD.E R0, desc[UR8][R2.64] ;  /* 0x0000000802007980 */ /* 0x000e24000c101900 */
[----:B0-----:R-:W-:-:S05]  /*6200*/  IADD3 R7, R38, R0, RZ ;  /* 0x0000000026077210 */ /* 0x001fca0007ffe0ff */
[----:B------:R1:W-:Y:S02]  /*6210*/  ST.E desc[UR8][R2.64], R7 ;  /* 0x0000000702007985 */ /* 0x0003e4000c101908 */
.L_x_791:
[----:B------:R-:W-:Y:S05]  /*6220*/  BSYNC B0 ;  /* 0x0000000000007941 */ /* 0x000fea0003800000 */
.L_x_790:
        /* <DEDUP_REMOVED lines=8> */
.L_x_797:
[----:B------:R-:W0:Y:S02]  /*62b0*/  LDS R4, [R0] ;  /* 0x0000000000047984 */ /* 0x000e240000000800 */
[----:B0-----:R-:W-:-:S06]  /*62c0*/  HADD2 R5, R4, R40 ;  /* 0x0000002804057230 */ /* 0x001fcc0000000000 */
[----:B------:R-:W0:Y:S02]  /*62d0*/  ATOMS.CAST.SPIN R5, [R0], R4, R5 ;  /* 0x000000040005738d */ /* 0x000e240001800005 */
[----:B0-----:R-:W-:-:S13]  /*62e0*/  ISETP.EQ.U32.AND P0, PT, R5, 0x1, PT ;  /* 0x000000010500780c */ /* 0x001fda0003f02070 */
[----:B------:R-:W-:Y:S05]  /*62f0*/  @!P0 BRA `(.L_x_797) ;  /* 0xfffffffc00ec8947 */ /* 0x000fea000383ffff */
[----:B------:R-:W-:Y:S05]  /*6300*/  BRA `(.L_x_795) ;  /* 0x00000000000c7947 */ /* 0x000fea0003800000 */
.L_x_796:
[----:B------:R-:W1:Y:S02]  /*6310*/  LD.E R0, desc[UR8][R4.64] ;  /* 0x0000000804007980 */ /* 0x000e64000c101900 */
[----:B-1----:R-:W-:-:S05]  /*6320*/  IADD3 R7, R40, R0, RZ ;  /* 0x0000000028077210 */ /* 0x002fca0007ffe0ff */
[----:B------:R0:W-:Y:S02]  /*6330*/  ST.E desc[UR8][R4.64], R7 ;  /* 0x0000000704007985 */ /* 0x0001e4000c101908 */
.L_x_795:
[----:B------:R-:W-:Y:S05]  /*6340*/  BSYNC B0 ;  /* 0x0000000000007941 */ /* 0x000fea0003800000 */
.L_x_794:
        /* <DEDUP_REMOVED lines=11> */
.L_x_801:
[----:B------:R-:W1:Y:S02]  /*6400*/  LDS R6, [R0] ;  /* 0x0000000000067984 */ /* 0x000e640000000800 */
[----:B-1----:R-:W-:-:S10]  /*6410*/  HFMA2.MMA R7, R6, 1, 1, R42 ;  /* 0x3c003c0006077835 */ /* 0x002fd4000000002a */
[----:B------:R-:W0:Y:S02]  /*6420*/  ATOMS.CAST.SPIN R7, [R0], R6, R7 ;  /* 0x000000060007738d */ /* 0x000e240001800007 */
[----:B0-----:R-:W-:-:S13]  /*6430*/  ISETP.EQ.U32.AND P0, PT, R7, 0x1, PT ;  /* 0x000000010700780c */ /* 0x001fda0003f02070 */
[----:B------:R-:W-:Y:S05]  /*6440*/  @!P0 BRA `(.L_x_801) ;  /* 0xfffffffc00ec8947 */ /* 0x000fea000383ffff */
[----:B------:R-:W-:Y:S05]  /*6450*/  BRA `(.L_x_799) ;  /* 0x00000000000c7947 */ /* 0x000fea0003800000 */
.L_x_800:
[----:B------:R-:W1:Y:S02]  /*6460*/  LD.E R0, desc[UR8][R4.64] ;  /* 0x0000000804007980 */ /* 0x000e64000c101900 */
[----:B-1----:R-:W-:-:S05]  /*6470*/  IADD3 R7, R42, R0, RZ ;  /* 0x000000002a077210 */ /* 0x002fca0007ffe0ff */
[----:B------:R0:W-:Y:S02]  /*6480*/  ST.E desc[UR8][R4.64], R7 ;  /* 0x0000000704007985 */ /* 0x0001e4000c101908 */
.L_x_799:
[----:B------:R-:W-:Y:S05]  /*6490*/  BSYNC B0 ;  /* 0x0000000000007941 */ /* 0x000fea0003800000 */
.L_x_798:
        /* <DEDUP_REMOVED lines=8> */
.L_x_805:
[----:B------:R-:W1:Y:S02]  /*6520*/  LDS R2, [R0] ;  /* 0x0000000000027984 */ /* 0x000e640000000800 */
[----:B-1----:R-:W-:-:S06]  /*6530*/  HADD2 R3, R2, R44 ;  /* 0x0000002c02037230 */ /* 0x002fcc0000000000 */
[----:B------:R-:W1:Y:S02]  /*6540*/  ATOMS.CAST.SPIN R3, [R0], R2, R3 ;  /* 0x000000020003738d */ /* 0x000e640001800003 */
[----:B-1----:R-:W-:-:S13]  /*6550*/  ISETP.EQ.U32.AND P0, PT, R3, 0x1, PT ;  /* 0x000000010300780c */ /* 0x002fda0003f02070 */
[----:B------:R-:W-:Y:S05]  /*6560*/  @!P0 BRA `(.L_x_805) ;  /* 0xfffffffc00ec8947 */ /* 0x000fea000383ffff */
[----:B------:R-:W-:Y:S05]  /*6570*/  BRA `(.L_x_803) ;  /* 0x00000000000c7947 */ /* 0x000fea0003800000 */
.L_x_804:
[----:B------:R-:W0:Y:S02]  /*6580*/  LD.E R0, desc[UR8][R2.64] ;  /* 0x0000000802007980 */ /* 0x000e24000c101900 */
[----:B0-----:R-:W-:-:S05]  /*6590*/  IADD3 R7, R44, R0, RZ ;  /* 0x000000002c077210 */ /* 0x001fca0007ffe0ff */
[----:B------:R1:W-:Y:S02]  /*65a0*/  ST.E desc[UR8][R2.64], R7 ;  /* 0x0000000702007985 */ /* 0x0003e4000c101908 */
.L_x_803:
[----:B------:R-:W-:Y:S05]  /*65b0*/  BSYNC B0 ;  /* 0x0000000000007941 */ /* 0x000fea0003800000 */
.L_x_802:
        /* <DEDUP_REMOVED lines=11> */
.L_x_809:
[----:B------:R-:W0:Y:S02]  /*6670*/  LDS R6, [R0] ;  /* 0x0000000000067984 */ /* 0x000e240000000800 */
[----:B0-----:R-:W-:-:S10]  /*6680*/  HFMA2.MMA R7, R6, 1, 1, R63 ;  /* 0x3c003c0006077835 */ /* 0x001fd4000000003f */
[----:B------:R-:W0:Y:S02]  /*6690*/  ATOMS.CAST.SPIN R7, [R0], R6, R7 ;  /* 0x000000060007738d */ /* 0x000e240001800007 */
[----:B0-----:R-:W-:-:S13]  /*66a0*/  ISETP.EQ.U32.AND P0, PT, R7, 0x1, PT ;  /* 0x000000010700780c */ /* 0x001fda0003f02070 */
[----:B------:R-:W-:Y:S05]  /*66b0*/  @!P0 BRA `(.L_x_809) ;  /* 0xfffffffc00ec8947 */ /* 0x000fea000383ffff */
[----:B------:R-:W-:Y:S05]  /*66c0*/  BRA `(.L_x_807) ;  /* 0x00000000000c7947 */ /* 0x000fea0003800000 */
.L_x_808:
[----:B------:R-:W0:Y:S02]  /*66d0*/  LD.E R0, desc[UR8][R2.64] ;  /* 0x0000000802007980 */ /* 0x000e24000c101900 */
[----:B0-----:R-:W-:-:S05]  /*66e0*/  IADD3 R7, R63, R0, RZ ;  /* 0x000000003f077210 */ /* 0x001fca0007ffe0ff */
[----:B------:R1:W-:Y:S02]  /*66f0*/  ST.E desc[UR8][R2.64], R7 ;  /* 0x0000000702007985 */ /* 0x0003e4000c101908 */
.L_x_807:
[----:B------:R-:W-:Y:S05]  /*6700*/  BSYNC B0 ;  /* 0x0000000000007941 */ /* 0x000fea0003800000 */
.L_x_806:
[----:B0-----:R-:W-:-:S04]  /*6710*/  IADD3 R4, P0, R4, UR4, RZ ;  /* 0x0000000404047c10 */ /* 0x001fc8000ff1e0ff */
[----:B------:R-:W-:-:S08]  /*6720*/  IADD3.X R5, R5, UR5, RZ, P0, !PT ;  /* 0x0000000505057c10 */ /* 0x000fd000087fe4ff */
[----:B------:R0:W-:Y:S01]  /*6730*/  ATOM.E.ADD.F16x2.RN.STRONG.GPU P0, RZ, desc[UR8][R4.64], R69 ;  /* 0x0000004504ff79a2 */ /* 0x0001e2000810e1c8 */
[----:B------:R-:W-:Y:S04]  /*6740*/  BSSY B0, `(.L_x_810) ;  /* 0x0000010000007945 */ /* 0x000fe80003800000 */
[----:B0-----:R-:W-:Y:S05]  /*6750*/  @P0 BRA `(.L_x_811) ;  /* 0x0000000000380947 */ /* 0x001fea0003800000 */
[----:B------:R-:W0:Y:S02]  /*6760*/  QSPC.E.S P0, RZ, [R4] ;  /* 0x0000000004ff73aa */ /* 0x000e240000000500 */
[----:B0-----:R-:W-:Y:S05]  /*6770*/  @!P0 BRA `(.L_x_812) ;  /* 0x0000000000248947 */ /* 0x001fea0003800000 */
[----:B------:R-:W-:Y:S01]  /*6780*/  BSSY B1, `(.L_x_813) ;  /* 0x0000007000017945 */ /* 0x000fe20003800000 */
[----:B------:R-:W-:-:S07]  /*6790*/  MOV R0, R4 ;  /* 0x0000000400007202 */ /* 0x000fce0000000f00 */
.L_x_814:
[----:B------:R-:W0:Y:S02]  /*67a0*/  LDS R4, [R0] ;  /* 0x0000000000047984 */ /* 0x000e240000000800 */
[----:B0-----:R-:W-:-:S06]  /*67b0*/  HADD2 R5, R4, R69 ;  /* 0x0000004504057230 */ /* 0x001fcc0000000000 */
[----:B------:R-:W0:Y:S02]  /*67c0*/  ATOMS.CAST.SPIN R5, [R0], R4, R5 ;  /* 0x000000040005738d */ /* 0x000e240001800005 */
[----:B0-----:R-:W-:-:S13]  /*67d0*/  ISETP.EQ.U32.AND P0, PT, R5, 0x1, PT ;  /* 0x000000010500780c */ /* 0x001fda0003f02070 */
[----:B------:R-:W-:Y:S05]  /*67e0*/  @!P0 BRA `(.L_x_814) ;  /* 0xfffffffc00ec8947 */ /* 0x000fea000383ffff */
[----:B------:R-:W-:Y:S05]  /*67f0*/  BSYNC B1 ;  /* 0x0000000000017941 */ /* 0x000fea0003800000 */
.L_x_813:
[----:B------:R-:W-:Y:S05]  /*6800*/  BRA `(.L_x_811) ;  /* 0x00000000000c7947 */ /* 0x000fea0003800000 */
.L_x_812:
[----:B------:R-:W1:Y:S02]  /*6810*/  LD.E R0, desc[UR8][R4.64] ;  /* 0x0000000804007980 */ /* 0x000e64000c101900 */
[----:B-1----:R-:W-:-:S05]  /*6820*/  IADD3 R7, R69, R0, RZ ;  /* 0x0000000045077210 */ /* 0x002fca0007ffe0ff */
[----:B------:R0:W-:Y:S02]  /*6830*/  ST.E desc[UR8][R4.64], R7 ;  /* 0x0000000704007985 */ /* 0x0001e4000c101908 */
.L_x_811:
[----:B------:R-:W-:Y:S05]  /*6840*/  BSYNC B0 ;  /* 0x0000000000007941 */ /* 0x000fea0003800000 */
.L_x_810:
        /* <DEDUP_REMOVED lines=10> */
.L_x_818:
[----:B------:R-:W0:Y:S02]  /*68f0*/  LDS R4, [R0] ;  /* 0x0000000000047984 */ /* 0x000e240000000800 */
[----:B0-----:R-:W-:-:S10]  /*6900*/  HFMA2.MMA R5, R4, 1, 1, R67 ;  /* 0x3c003c0004057835 */ /* 0x001fd40000000043 */
[----:B------:R-:W0:Y:S02]  /*6910*/  ATOMS.CAST.SPIN R5, [R0], R4, R5 ;  /* 0x000000040005738d */ /* 0x000e240001800005 */
[----:B0-----:R-:W-:-:S13]  /*6920*/  ISETP.EQ.U32.AND P0, PT, R5, 0x1, PT ;  /* 0x000000010500780c */ /* 0x001fda0003f02070 */
[----:B------:R-:W-:Y:S05]  /*6930*/  @!P0 BRA `(.L_x_818) ;  /* 0xfffffffc00ec8947 */ /* 0x000fea000383ffff */
[----:B------:R-:W-:Y:S05]  /*6940*/  BRA `(.L_x_816) ;  /* 0x00000000000c7947 */ /* 0x000fea0003800000 */
.L_x_817:
[----:B------:R-:W1:Y:S02]  /*6950*/  LD.E R0, desc[UR8][R4.64] ;  /* 0x0000000804007980 */ /* 0x000e64000c101900 */
[----:B-1----:R-:W-:-:S05]  /*6960*/  IADD3 R7, R67, R0, RZ ;  /* 0x0000000043077210 */ /* 0x002fca0007ffe0ff */
[----:B------:R0:W-:Y:S02]  /*6970*/  ST.E desc[UR8][R4.64], R7 ;  /* 0x0000000704007985 */ /* 0x0001e4000c101908 */
.L_x_816:
[----:B------:R-:W-:Y:S05]  /*6980*/  BSYNC B0 ;  /* 0x0000000000007941 */ /* 0x000fea0003800000 */
.L_x_815:
[----:B-1----:R-:W-:-:S04]  /*6990*/  IADD3 R2, P0, R2, UR4, RZ ;  /* 0x0000000402027c10 */ /* 0x002fc8000ff1e0ff */
[----:B------:R-:W-:-:S08]  /*69a0*/  IADD3.X R3, R3, UR5, RZ, P0, !PT ;  /* 0x0000000503037c10 */ /* 0x000fd000087fe4ff */
[----:B------:R1:W-:Y:S02]  /*69b0*/  ATOM.E.ADD.F16x2.RN.STRONG.GPU P0, RZ, desc[UR8][R2.64], R65 ;  /* 0x0000004102ff79a2 */ /* 0x0003e4000810e1c8 */
[----:B-1----:R-:W-:Y:S05]  /*69c0*/  @P0 EXIT ;  /* 0x000000000000094d */ /* 0x002fea0003800000 */
[----:B------:R-:W1:Y:S02]  /*69d0*/  QSPC.E.S P0, RZ, [R2] ;  /* 0x0000000002ff73aa */ /* 0x000e640000000500 */
[----:B-1----:R-:W-:Y:S05]  /*69e0*/  @!P0 BRA `(.L_x_819) ;  /* 0x00000000001c8947 */ /* 0x002fea0003800000 */
[----:B------:R-:W-:-:S07]  /*69f0*/  MOV R0, R2 ;  /* 0x0000000200007202 */ /* 0x000fce0000000f00 */
.L_x_820:
[----:B------:R-:W1:Y:S02]  /*6a00*/  LDS R2, [R0] ;  /* 0x0000000000027984 */ /* 0x000e640000000800 */
[----:B-1----:R-:W-:-:S06]  /*6a10*/  HADD2 R3, R2, R65 ;  /* 0x0000004102037230 */ /* 0x002fcc0000000000 */
[----:B------:R-:W1:Y:S02]  /*6a20*/  ATOMS.CAST.SPIN R3, [R0], R2, R3 ;  /* 0x000000020003738d */ /* 0x000e640001800003 */
[----:B-1----:R-:W-:-:S13]  /*6a30*/  ISETP.EQ.U32.AND P0, PT, R3, 0x1, PT ;  /* 0x000000010300780c */ /* 0x002fda0003f02070 */
[----:B------:R-:W-:Y:S05]  /*6a40*/  @!P0 BRA `(.L_x_820) ;  /* 0xfffffffc00ec8947 */ /* 0x000fea000383ffff */
[----:B------:R-:W-:Y:S05]  /*6a50*/  EXIT ;  /* 0x000000000000794d */ /* 0x000fea0003800000 */
.L_x_819:
[----:B------:R-:W0:Y:S02]  /*6a60*/  LD.E R0, desc[UR8][R2.64] ;  /* 0x0000000802007980 */ /* 0x000e24000c101900 */
[----:B0-----:R-:W-:-:S05]  /*6a70*/  IADD3 R5, R65, R0, RZ ;  /* 0x0000000041057210 */ /* 0x001fca0007ffe0ff */
[----:B------:R-:W-:Y:S01]  /*6a80*/  ST.E desc[UR8][R2.64], R5 ;  /* 0x0000000502007985 */ /* 0x000fe2000c101908 */
[----:B------:R-:W-:Y:S05]  /*6a90*/  EXIT ;  /* 0x000000000000794d */ /* 0x000fea0003800000 */
.L_x_821:
        /* <DEDUP_REMOVED lines=14> */
.L_x_1822:


//--------------------- .text._ZN4vllm4gptq33gemm_half_q_half_gptq_3bit_kernelILb1ELi7EEEvPK6__halfPKjS6_S4_PS2_iiiibPKi --------------------------
	.section	.text._ZN4vllm4gptq33gemm_half_q_half_gptq_3bit_kernelILb1ELi7EEEvPK6__halfPKjS6_S4_PS2_iiiibPKi,"ax",@progbits
	.align	128
        .global         _ZN4vllm4gptq33gemm_half_q_half_gptq_3bit_kernelILb1ELi7EEEvPK6__halfPKjS6_S4_PS2_iiiibPKi
        .type           _ZN4vllm4gptq33gemm_half_q_half_gptq_3bit_kernelILb1ELi7EEEvPK6__halfPKjS6_S4_PS2_iiiibPKi,@function
        .size           _ZN4vllm4gptq33gemm_half_q_half_gptq_3bit_kernelILb1ELi7EEEvPK6__halfPKjS6_S4_PS2_iiiibPKi,(.L_x_1823 - _ZN4vllm4gptq33gemm_half_q_half_gptq_3bit_kernelILb1ELi7EEEvPK6__halfPKjS6_S4_PS2_iiiibPKi)
        .other          _ZN4vllm4gptq33gemm_half_q_half_gptq_3bit_kernelILb1ELi7EEEvPK6__halfPKjS6_S4_PS2_iiiibPKi,@"STO_CUDA_ENTRY STV_DEFAULT"
_ZN4vllm4gptq33gemm_half_q_half_gptq_3bit_kernelILb1ELi7EEEvPK6__halfPKjS6_S4_PS2_iiiibPKi:
.text._ZN4vllm4gptq33gemm_half_q_half_gptq_3bit_kernelILb1ELi7EEEvPK6__halfPKjS6_S4_PS2_iiiibPKi:
        /* <DEDUP_REMOVED lines=55> */
.L_x_824:
        /* <DEDUP_REMOVED lines=25> */
.L_x_823:
[----:B------:R-:W-:Y:S05]  /*0500*/  BSYNC B0 ;  /* 0x0000000000007941 */ /* 0x000fea0003800000 */
.L_x_822:
[----:B------:R-:W-:Y:S02]  /*0510*/  ULDC UR4, c[0x0][0x23c] ;  /* 0x00008f0000047ab9 */ /* 0x000fe40000000800 */
[----:B------:R-:W-:-:S04]  /*0520*/  MOV R94, UR4 ;  /* 0x00000004005e7c02 */ /* 0x000fc80008000f00 */
[----:B------:R-:W-:-:S13]  /*0530*/  ISETP.GE.AND P0, PT, R107, R94, PT ;  /* 0x0000005e6b00720c */ /* 0x000fda0003f06270 */
[----:B------:R-:W-:Y:S05]  /*0540*/  @P0 EXIT ;  /* 0x000000000000094d */ /* 0x000fea0003800000 */
[----:B------:R-:W0:Y:S01]  /*0550*/  LDC R4, c[0x0][0x244] ;  /* 0x00009100ff047b82 */ /* 0x000e220000000800 */
[----:B------:R-:W-:Y:S01]  /*0560*/  LOP3.LUT R104, R107, 0x1c, RZ, 0xc0, !PT ;  /* 0x0000001c6b687812 */ /* 0x000fe200078ec0ff */
[----:B------:R-:W-:Y:S01]  /*0570*/  BSSY B0, `(.L_x_825) ;  /* 0x0000076000007945 */ /* 0x000fe20003800000 */
        /* <DEDUP_REMOVED lines=70> */
.L_x_828:
        /* <DEDUP_REMOVED lines=16> */
.L_x_827:
        /* <DEDUP_REMOVED lines=17> */
.L_x_826:
        /* <DEDUP_REMOVED lines=14> */
.L_x_829:
[----:B------:R-:W-:Y:S05]  /*0cd0*/  BSYNC B0 ;  /* 0x0000000000007941 */ /* 0x000fea0003800000 */
.L_x_825:
        /* <DEDUP_REMOVED lines=52> */
.L_x_837:
        /* <DEDUP_REMOVED lines=25> */
.L_x_835:
[----:B-----5:R-:W-:Y:S01]  /*11b0*/  SHF.R.U32.HI R15, RZ, R102, R18 ;  /* 0x00000066ff0f7219 */ /* 0x020fe20000011612 */
[----:B------:R-:W-:Y:S06]  /*11c0*/  BRA `(.L_x_836) ;  /* 0x0000000000187947 */ /* 0x000fec0003800000 */
.L_x_834:
[----:B------:R-:W2:Y:S02]  /*11d0*/  LDG.E.CONSTANT R15, desc[UR8][R16.64+0x4] ;  /* 0x00000408100f7981 */ /* 0x000ea4000c1e9900 */
[----:B--2---:R-:W-:-:S04]  /*11e0*/  SHF.L.U32 R15, R15, 0x8, RZ ;  /* 0x000000080f0f7819 */ /* 0x004fc800000006ff */
[----:B------:R-:W-:-:S04]  /*11f0*/  LOP3.LUT R15, R15, 0xf00, RZ, 0xc0, !PT ;  /* 0x00000f000f0f7812 */ /* 0x000fc800078ec0ff */
[----:B-----5:R-:W-:Y:S01]  /*1200*/  LEA.HI R15, R18, R15, RZ, 0x8 ;  /* 0x0000000f120f7211 */ /* 0x020fe200078f40ff */
[----:B------:R-:W-:Y:S06]  /*1210*/  BRA `(.L_x_836) ;  /* 0x0000000000047947 */ /* 0x000fec0003800000 */
.L_x_833:
[----:B-----5:R-:W-:-:S07]  /*1220*/  SHF.R.U32.HI R15, RZ, R93, R18 ;  /* 0x0000005dff0f7219 */ /* 0x020fce0000011612 */
.L_x_836:
[----:B------:R-:W-:Y:S05]  /*1230*/  BSYNC B0 ;  /* 0x0000000000007941 */ /* 0x000fea0003800000 */
.L_x_832:
        /* <DEDUP_REMOVED lines=13> */
.L_x_831:
[----:B------:R-:W0:Y:S01]  /*1310*/  LDC R94, c[0x0][0x23c] ;  /* 0x00008f00ff5e7b82 */ /* 0x000e220000000800 */
[----:B------:R-:W2:Y:S04]  /*1320*/  LDG.E.128.CONSTANT R20, desc[UR8][R112.64] ;  /* 0x0000000870147981 */ /* 0x000ea8000c1e9d00 */
[----:B------:R-:W1:Y:S01]  /*1330*/  LDS.128 R36, [UR4] ;  /* 0x00000004ff247984 */ /* 0x000e620008000c00 */
        /* <DEDUP_REMOVED lines=25> */
[----:B------:R-:W-:Y:S01]  /*14d0*/  HADD2 R69, R40, -R69.H0_H0 ;  /* 0xa000004528457230 */ /* 0x000fe20000000000 */
[----:B--2---:R-:W-:Y:S02]  /*14e0*/  LOP3.LUT R15, R20, 0x70007, RZ, 0xc0, !PT ;  /* 0x00070007140f7812 */ /* 0x004fe400078ec0ff */
[C---:B------:R-:W-:Y:S02]  /*14f0*/  LOP3.LUT R25, R21.reuse, 0x70007, RZ, 0xc0, !PT ;  /* 0x0007000715197812 */ /* 0x040fe400078ec0ff */
[----:B------:R-:W-:Y:S02]  /*1500*/  LOP3.LUT R26, R21, 0x380038, RZ, 0xc0, !PT ;  /* 0x00380038151a7812 */ /* 0x000fe400078ec0ff */
[----:B------:R-:W-:-:S02]  /*1510*/  SHF.R.U32.HI R45, RZ, 0x6, R21 ;  /* 0x00000006ff2d7819 */ /* 0x000fc40000011615 */
[----:B------:R-:W-:Y:S02]  /*1520*/  SHF.R.U32.HI R27, RZ, 0xf, R21 ;  /* 0x0000000fff1b7819 */ /* 0x000fe40000011615 */
[----:B------:R-:W-:Y:S02]  /*1530*/  LOP3.LUT R28, R22, 0x70007, RZ, 0xc0, !PT ;  /* 0x00070007161c7812 */ /* 0x000fe400078ec0ff */
[----:B------:R-:W-:Y:S02]  /*1540*/  LOP3.LUT R24, R20, 0x380038, RZ, 0xc0, !PT ;  /* 0x0038003814187812 */ /* 0x000fe400078ec0ff */
[----:B------:R-:W-:Y:S02]  /*1550*/  SHF.R.U32.HI R43, RZ, 0x6, R20 ;  /* 0x00000006ff2b7819 */ /* 0x000fe40000011614 */
[----:B------:R-:W-:Y:S02]  /*1560*/  LOP3.LUT R29, R22, 0x380038, RZ, 0xc0, !PT ;  /* 0x00380038161d7812 */ /* 0x000fe400078ec0ff */
[----:B------:R-:W-:-:S02]  /*1570*/  SHF.R.U32.HI R44, RZ, 0x6, R22 ;  /* 0x00000006ff2c7819 */ /* 0x000fc40000011616 */
[----:B------:R-:W-:Y:S02]  /*1580*/  SHF.R.U32.HI R20, RZ, 0xf, R20 ;  /* 0x0000000fff147819 */ /* 0x000fe40000011614 */
[----:B------:R-:W-:Y:S02]  /*1590*/  SHF.R.U32.HI R22, RZ, 0xf, R22 ;  /* 0x0000000fff167819 */ /* 0x000fe40000011616 */
[C---:B------:R-:W-:Y:S02]  /*15a0*/  LOP3.LUT R30, R23.reuse, 0x70007, RZ, 0xc0, !PT ;  /* 0x00070007171e7812 */ /* 0x040fe400078ec0ff */
[----:B------:R-:W-:Y:S02]  /*15b0*/  LOP3.LUT R31, R23, 0x380038, RZ, 0xc0, !PT ;  /* 0x00380038171f7812 */ /* 0x000fe400078ec0ff */
[C---:B---3--:R-:W-:Y:S02]  /*15c0*/  LOP3.LUT R46, R16.reuse, 0x70007, RZ, 0xc0, !PT ;  /* 0x00070007102e7812 */ /* 0x048fe400078ec0ff */
[----:B------:R-:W-:-:S02]  /*15d0*/  LOP3.LUT R50, R16, 0x380038, RZ, 0xc0, !PT ;  /* 0x0038003810327812 */ /* 0x000fc400078ec0ff */
[--C-:B------:R-:W-:Y:S02]  /*15e0*/  SHF.R.U32.HI R59, RZ, 0x6, R16.reuse ;  /* 0x00000006ff3b7819 */ /* 0x100fe40000011610 */
[----:B------:R-:W-:Y:S02]  /*15f0*/  SHF.R.U32.HI R21, RZ, 0xe, R16 ;  /* 0x0000000eff157819 */ /* 0x000fe40000011610 */
[----:B------:R-:W-:Y:S02]  /*1600*/  LOP3.LUT R16, R15, 0x64006400, RZ, 0xfc, !PT ;  /* 0x640064000f107812 */ /* 0x000fe400078efcff */
[--C-:B------:R-:W-:Y:S02]  /*1610*/  SHF.R.U32.HI R48, RZ, 0x6, R23.reuse ;  /* 0x00000006ff307819 */ /* 0x100fe40000011617 */
[----:B------:R-:W-:Y:S01]  /*1620*/  SHF.R.U32.HI R23, RZ, 0xf, R23 ;  /* 0x0000000fff177819 */ /* 0x000fe20000011617 */
[----:B------:R-:W-:Y:S01]  /*1630*/  HADD2 R15, R16, R85.H0_H0 ;  /* 0x20000055100f7230 */ /* 0x000fe20000000000 */
[----:B------:R-:W-:-:S02]  /*1640*/  LOP3.LUT R42, R17, 0x70007, RZ, 0xc0, !PT ;  /* 0x00070007112a7812 */ /* 0x000fc400078ec0ff */
[----:B------:R-:W-:Y:S02]  /*1650*/  LOP3.LUT R51, R17, 0x380038, RZ, 0xc0, !PT ;  /* 0x0038003811337812 */ /* 0x000fe400078ec0ff */
[--C-:B------:R-:W-:Y:S02]  /*1660*/  SHF.R.U32.HI R60, RZ, 0x6, R17.reuse ;  /* 0x00000006ff3c7819 */ /* 0x100fe40000011611 */
[----:B------:R-:W-:Y:S02]  /*1670*/  SHF.R.U32.HI R72, RZ, 0xe, R17 ;  /* 0x0000000eff487819 */ /* 0x000fe40000011611 */
[----:B------:R-:W-:Y:S02]  /*1680*/  LOP3.LUT R28, R28, 0x64006400, RZ, 0xfc, !PT ;  /* 0x640064001c1c7812 */ /* 0x000fe400078efcff */
[C---:B------:R-:W-:Y:S02]  /*1690*/  LOP3.LUT R47, R18.reuse, 0x70007, RZ, 0xc0, !PT ;  /* 0x00070007122f7812 */ /* 0x040fe400078ec0ff */
[----:B------:R-:W-:-:S02]  /*16a0*/  LOP3.LUT R52, R18, 0x380038, RZ, 0xc0, !PT ;  /* 0x0038003812347812 */ /* 0x000fc400078ec0ff */
[--C-:B------:R-:W-:Y:S02]  /*16b0*/  SHF.R.U32.HI R61, RZ, 0x6, R18.reuse ;  /* 0x00000006ff3d7819 */ /* 0x100fe40000011612 */
[----:B------:R-:W-:Y:S02]  /*16c0*/  SHF.R.U32.HI R75, RZ, 0xe, R18 ;  /* 0x0000000eff4b7819 */ /* 0x000fe40000011612 */
[----:B------:R-:W-:Y:S02]  /*16d0*/  LOP3.LUT R17, R24, 0x64006400, RZ, 0xfc, !PT ;  /* 0x6400640018117812 */ /* 0x000fe400078efcff */
[----:B------:R-:W-:Y:S02]  /*16e0*/  LOP3.LUT R20, R20, 0x10001, RZ, 0xc0, !PT ;  /* 0x0001000114147812 */ /* 0x000fe400078ec0ff */
[----:B------:R-:W-:Y:S01]  /*16f0*/  LOP3.LUT R22, R22, 0x10001, RZ, 0xc0, !PT ;  /* 0x0001000116167812 */ /* 0x000fe200078ec0ff */
[----:B------:R-:W-:Y:S01]  /*1700*/  HFMA2 R16, R17, 0.125, 0.125, R74.H0_H0 ;  /* 0x3000300011107831 */ /* 0x000fe2000004004a */
[----:B------:R-:W-:-:S02]  /*1710*/  LOP3.LUT R18, R25, 0x64006400, RZ, 0xfc, !PT ;  /* 0x6400640019127812 */ /* 0x000fc400078efcff */
[----:B------:R-:W-:Y:S02]  /*1720*/  LOP3.LUT R30, R30, 0x64006400, RZ, 0xfc, !PT ;  /* 0x640064001e1e7812 */ /* 0x000fe400078efcff */
[----:B------:R-:W-:Y:S01]  /*1730*/  LOP3.LUT R31, R31, 0x64006400, RZ, 0xfc, !PT ;  /* 0x640064001f1f7812 */ /* 0x000fe200078efcff */
[----:B------:R-:W-:Y:S01]  /*1740*/  HADD2 R17, R18, R79.H0_H0 ;  /* 0x2000004f12117230 */ /* 0x000fe20000000000 */
[----:B------:R-:W-:Y:S02]  /*1750*/  SHF.R.U32.HI R76, RZ, 0xe, R19 ;  /* 0x0000000eff4c7819 */ /* 0x000fe40000011613 */
[----:B------:R-:W-:Y:S01]  /*1760*/  LOP3.LUT R23, R23, 0x10001, RZ, 0xc0, !PT ;  /* 0x0001000117177812 */ /* 0x000fe200078ec0ff */
[----:B------:R-:W-:Y:S01]  /*1770*/  HFMA2 R24, R17, R36, RZ.H0_H0 ;  /* 0x0000002411187231 */ /* 0x000fe200000400ff */
[C---:B------:R-:W-:Y:S02]  /*1780*/  LOP3.LUT R49, R19.reuse, 0x70007, RZ, 0xc0, !PT ;  /* 0x0007000713317812 */ /* 0x040fe400078ec0ff */
[----:B------:R-:W-:-:S02]  /*1790*/  LOP3.LUT R53, R19, 0x380038, RZ, 0xc0, !PT ;  /* 0x0038003813357812 */ /* 0x000fc400078ec0ff */
[----:B------:R-:W-:Y:S01]  /*17a0*/  SHF.R.U32.HI R62, RZ, 0x6, R19 ;  /* 0x00000006ff3e7819 */ /* 0x000fe20000011613 */
[----:B------:R-:W-:Y:S01]  /*17b0*/  HADD2 R19, R28, R73.H0_H0 ;  /* 0x200000491c137230 */ /* 0x000fe20000000000 */
[----:B------:R-:W-:Y:S01]  /*17c0*/  LOP3.LUT R70, R20, 0x20002, R21, 0xf8, !PT ;  /* 0x0002000214467812 */ /* 0x000fe200078ef815 */
[----:B------:R-:W-:Y:S01]  /*17d0*/  HADD2 R21, R30, R67.H0_H0 ;  /* 0x200000431e157230 */ /* 0x000fe20000000000 */
[----:B------:R-:W-:Y:S01]  /*17e0*/  LOP3.LUT R75, R22, 0x20002, R75, 0xf8, !PT ;  /* 0x00020002164b7812 */ /* 0x000fe200078ef84b */
[----:B------:R-:W-:Y:S01]  /*17f0*/  HFMA2 R22, R31, 0.125, 0.125, R68.H0_H0 ;  /* 0x300030001f167831 */ /* 0x000fe20000040044 */
[----:B------:R-:W-:Y:S01]  /*1800*/  LOP3.LUT R76, R23, 0x20002, R76, 0xf8, !PT ;  /* 0x00020002174c7812 */ /* 0x000fe200078ef84c */
[-C--:B------:R-:W-:Y:S01]  /*1810*/  HFMA2.MMA R23, R15, R36.reuse, RZ ;  /* 0x000000240f177235 */ /* 0x080fe200000000ff */
[----:B------:R-:W-:Y:S01]  /*1820*/  LOP3.LUT R20, R29, 0x64006400, RZ, 0xfc, !PT ;  /* 0x640064001d147812 */ /* 0x000fe200078efcff */
[----:B------:R-:W-:Y:S01]  /*1830*/  HFMA2.MMA R25, R19, R36, RZ ;  /* 0x0000002413197235 */ /* 0x000fe200000000ff */
[----:B------:R-:W0:Y:S01]  /*1840*/  LDS.128 R28, [UR4+0x10] ;  /* 0x00001004ff1c7984 */ /* 0x000e220008000c00 */
[----:B------:R-:W-:Y:S01]  /*1850*/  LOP3.LUT R26, R26, 0x64006400, RZ, 0xfc, !PT ;  /* 0x640064001a1a7812 */ /* 0x000fe200078efcff */
[----:B------:R-:W-:Y:S01]  /*1860*/  HFMA2 R36, R21, R36, RZ.H0_H0 ;  /* 0x0000002415247231 */ /* 0x000fe200000400ff */
[----:B------:R-:W-:Y:S01]  /*1870*/  LOP3.LUT R27, R27, 0x10001, RZ, 0xc0, !PT ;  /* 0x000100011b1b7812 */ /* 0x000fe200078ec0ff */
[----:B------:R-:W-:Y:S01]  /*1880*/  HFMA2 R20, R20, 0.125, 0.125, R69.H0_H0 ;  /* 0x3000300014147831 */ /* 0x000fe20000040045 */
[-C--:B------:R-:W-:Y:S01]  /*1890*/  HFMA2.MMA R57, R16, R37.reuse, R23 ;  /* 0x0000002510397235 */ /* 0x080fe20000000017 */
[----:B------:R-:W-:Y:S01]  /*18a0*/  HFMA2 R18, R26, 0.125, 0.125, R71.H0_H0 ;  /* 0x300030001a127831 */ /* 0x000fe20000040047 */
[C---:B------:R-:W-:Y:S01]  /*18b0*/  LOP3.LUT R23, R43.reuse, 0x70007, RZ, 0xc0, !PT ;  /* 0x000700072b177812 */ /* 0x040fe200078ec0ff */
[-C--:B------:R-:W-:Y:S01]  /*18c0*/  HFMA2 R65, R22, R37.reuse, R36 ;  /* 0x0000002516417231 */ /* 0x080fe20000000024 */
[----:B------:R-:W-:Y:S01]  /*18d0*/  LOP3.LUT R36, R44, 0x70007, RZ, 0xc0, !PT ;  /* 0x000700072c247812 */ /* 0x000fe200078ec0ff */
[----:B------:R-:W-:Y:S01]  /*18e0*/  HFMA2 R63, R18, R37, R24 ;  /* 0x00000025123f7231 */ /* 0x000fe20000000018 */
[----:B------:R-:W-:Y:S01]  /*18f0*/  LOP3.LUT R24, R43, 0x380038, RZ, 0xc0, !PT ;  /* 0x003800382b187812 */ /* 0x000fe200078ec0ff */
[----:B------:R-:W-:Y:S01]  /*1900*/  HFMA2.MMA R64, R20, R37, R25 ;  /* 0x0000002514407235 */ /* 0x000fe20000000019 */
[----:B------:R-:W-:-:S02]  /*1910*/  LOP3.LUT R54, R23, 0x64006400, RZ, 0xfc, !PT ;  /* 0x6400640017367812 */ /* 0x000fc400078efcff */
[----:B------:R-:W-:Y:S02]  /*1920*/  LOP3.LUT R36, R36, 0x64006400, RZ, 0xfc, !PT ;  /* 0x6400640024247812 */ /* 0x000fe400078efcff */
[----:B------:R-:W-:Y:S01]  /*1930*/  LOP3.LUT R25, R45, 0x70007, RZ, 0xc0, !PT ;  /* 0x000700072d197812 */ /* 0x000fe200078ec0ff */
[----:B------:R-:W-:Y:S01]  /*1940*/  HADD2 R54, R54, R85.H0_H0 ;  /* 0x2000005536367230 */ /* 0x000fe20000000000 */
[----:B------:R-:W-:Y:S02]  /*1950*/  LOP3.LUT R37, R44, 0x380038, RZ, 0xc0, !PT ;  /* 0x003800382c257812 */ /* 0x000fe400078ec0ff */
[----:B------:R-:W-:Y:S01]  /*1960*/  LOP3.LUT R41, R24, 0x64006400, RZ, 0xfc, !PT ;  /* 0x6400640018297812 */ /* 0x000fe200078efcff */
[----:B------:R-:W-:Y:S01]  /*1970*/  HADD2 R24, R36, R73.H0_H0 ;  /* 0x2000004924187230 */ /* 0x000fe20000000000 */
[----:B------:R-:W-:Y:S01]  /*1980*/  LOP3.LUT R26, R25, 0x64006400, RZ, 0xfc, !PT ;  /* 0x64006400191a7812 */ /* 0x000fe200078efcff */
[-C--:B------:R-:W-:Y:S01]  /*1990*/  HFMA2.MMA R57, R54, R38.reuse, R57 ;  /* 0x0000002636397235 */ /* 0x080fe20000000039 */
[----:B------:R-:W-:Y:S01]  /*19a0*/  LOP3.LUT R56, R37, 0x64006400, RZ, 0xfc, !PT ;  /* 0x6400640025387812 */ /* 0x000fe200078efcff */
[----:B------:R-:W-:Y:S01]  /*19b0*/  HFMA2 R41, R41, 0.125, 0.125, R74.H0_H0 ;  /* 0x3000300029297831 */ /* 0x000fe2000004004a */
[----:B------:R-:W-:Y:S01]  /*19c0*/  LOP3.LUT R40, R48, 0x70007, RZ, 0xc0, !PT ;  /* 0x0007000730287812 */ /* 0x000fe200078ec0ff */
[----:B------:R-:W-:Y:S01]  /*19d0*/  HFMA2.MMA R64, R24, R38, R64 ;  /* 0x0000002618407235 */ /* 0x000fe20000000040 */
[----:B------:R-:W-:Y:S01]  /*19e0*/  LOP3.LUT R43, R43, 0x1c001c0, RZ, 0xc0, !PT ;  /* 0x01c001c02b2b7812 */ /* 0x000fe200078ec0ff */
[----:B------:R-:W-:Y:S01]  /*19f0*/  HADD2 R23, R26, R79.H0_H0 ;  /* 0x2000004f1a177230 */ /* 0x000fe20000000000 */
[----:B------:R-:W-:Y:S01]  /*1a00*/  LOP3.LUT R72, R27, 0x20002, R72, 0xf8, !PT ;  /* 0x000200021b487812 */ /* 0x000fe200078ef848 */
[----:B------:R-:W-:Y:S01]  /*1a10*/  HFMA2 R26, R56, 0.125, 0.125, R69.H0_H0 ;  /* 0x30003000381a7831 */ /* 0x000fe20000040045 */
[----:B------:R-:W-:Y:S01]  /*1a20*/  LOP3.LUT R36, R44, 0x1c001c0, RZ, 0xc0, !PT ;  /* 0x01c001c02c247812 */ /* 0x000fe200078ec0ff */
[-C--:B------:R-:W-:Y:S01]  /*1a30*/  HFMA2.MMA R57, R41, R39.reuse, R57 ;  /* 0x0000002729397235 */ /* 0x080fe20000000039 */
        /* <DEDUP_REMOVED lines=10> */
[----:B------:R-:W-:Y:S01]  /*1ae0*/  HFMA2 R65, R25, R38, R65 ;  /* 0x0000002619417231 */ /* 0x000fe20000000041 */
[----:B------:R-:W-:Y:S02]  /*1af0*/  LOP3.LUT R27, R55, 0x64006400, RZ, 0xfc, !PT ;  /* 0x64006400371b7812 */ /* 0x000fe400078efcff */
[----:B------:R-:W-:Y:S01]  /*1b00*/  LOP3.LUT R48, R48, 0x1c001c0, RZ, 0xc0, !PT ;  /* 0x01c001c030307812 */ /* 0x000fe200078ec0ff */
[----:B------:R-:W-:Y:S01]  /*1b10*/  HFMA2 R40, R40, 0.125, 0.125, R71.H0_H0 ;  /* 0x3000300028287831 */ /* 0x000fe20000040047 */
[----:B------:R-:W-:Y:S01]  /*1b20*/  LOP3.LUT R44, R45, 0x64006400, RZ, 0xfc, !PT ;  /* 0x640064002d2c7812 */ /* 0x000fe200078efcff */
[----:B------:R-:W-:Y:S01]  /*1b30*/  HFMA2 R45, R43, 0.015625, 0.015625, R74.H1_H1 ;  /* 0x240024002b2d7831 */ /* 0x000fe2000006004a */
[----:B------:R-:W-:Y:S01]  /*1b40*/  LOP3.LUT R37, R48, 0x64006400, RZ, 0xfc, !PT ;  /* 0x6400640030257812 */ /* 0x000fe200078efcff */
[----:B------:R-:W-:Y:S01]  /*1b50*/  HFMA2 R43, R36, 0.015625, 0.015625, R69.H1_H1 ;  /* 0x24002400242b7831 */ /* 0x000fe20000060045 */
[----:B------:R-:W-:Y:S01]  /*1b60*/  LOP3.LUT R46, R46, 0x64006400, RZ, 0xfc, !PT ;  /* 0x640064002e2e7812 */ /* 0x000fe200078efcff */
[--C-:B------:R-:W-:Y:S01]  /*1b70*/  HFMA2 R27, R27, 0.125, 0.125, R68.reuse.H0_H0 ;  /* 0x300030001b1b7831 */ /* 0x100fe20000040044 */
[----:B------:R-:W-:Y:S01]  /*1b80*/  LOP3.LUT R38, R47, 0x64006400, RZ, 0xfc, !PT ;  /* 0x640064002f267812 */ /* 0x000fe200078efcff */
[-C--:B------:R-:W-:Y:S01]  /*1b90*/  HFMA2 R63, R40, R39.reuse, R63 ;  /* 0x00000027283f7231 */ /* 0x080fe2000000003f */
[----:B------:R-:W-:Y:S01]  /*1ba0*/  LOP3.LUT R48, R42, 0x64006400, RZ, 0xfc, !PT ;  /* 0x640064002a307812 */ /* 0x000fe200078efcff */
[----:B------:R-:W-:Y:S01]  /*1bb0*/  HFMA2 R44, R44, 0.015625, 0.015625, R71.H1_H1 ;  /* 0x240024002c2c7831 */ /* 0x000fe20000060047 */
[----:B------:R-:W-:Y:S01]  /*1bc0*/  LOP3.LUT R56, R49, 0x64006400, RZ, 0xfc, !PT ;  /* 0x6400640031387812 */ /* 0x000fe200078efcff */
[----:B------:R-:W-:Y:S01]  /*1bd0*/  HFMA2 R65, R27, R39, R65 ;  /* 0x000000271b417231 */ /* 0x000fe20000000041 */
[-C--:B0-----:R-:W-:Y:S01]  /*1be0*/  HFMA2.MMA R57, R45, R28.reuse, R57 ;  /* 0x0000001c2d397235 */ /* 0x081fe20000000039 */
[----:B------:R-:W-:Y:S01]  /*1bf0*/  HFMA2 R42, R37, 0.015625, 0.015625, R68.H1_H1 ;  /* 0x24002400252a7831 */ /* 0x000fe20000060044 */
[----:B------:R-:W-:Y:S01]  /*1c00*/  HFMA2.MMA R64, R43, R28, R64 ;  /* 0x0000001c2b407235 */ /* 0x000fe20000000040 */
[----:B------:R-:W-:Y:S01]  /*1c10*/  HADD2 R49, R46, R85.H0_H0 ;  /* 0x200000552e317230 */ /* 0x000fe20000000000 */
[----:B------:R-:W-:Y:S01]  /*1c20*/  LOP3.LUT R55, R53, 0x64006400, RZ, 0xfc, !PT ;  /* 0x6400640035377812 */ /* 0x000fe200078efcff */
[----:B------:R-:W-:Y:S01]  /*1c30*/  HADD2 R47, R38, R73.H0_H0 ;  /* 0x20000049262f7230 */ /* 0x000fe20000000000 */
[----:B------:R-:W-:Y:S01]  /*1c40*/  LOP3.LUT R58, R52, 0x64006400, RZ, 0xfc, !PT ;  /* 0x64006400343a7812 */ /* 0x000fe200078efcff */
[-C--:B------:R-:W-:Y:S01]  /*1c50*/  HFMA2 R63, R44, R28.reuse, R63 ;  /* 0x0000001c2c3f7231 */ /* 0x080fe2000000003f */
[----:B------:R-:W0:Y:S01]  /*1c60*/  LDS.128 R36, [UR4+0x20] ;  /* 0x00002004ff247984 */ /* 0x000e220008000c00 */
[----:B------:R-:W-:Y:S01]  /*1c70*/  HFMA2 R28, R42, R28, R65 ;  /* 0x0000001c2a1c7231 */ /* 0x000fe20000000041 */
[-C--:B------:R-:W-:Y:S01]  /*1c80*/  HFMA2.MMA R57, R49, R29.reuse, R57 ;  /* 0x0000001d31397235 */ /* 0x080fe20000000039 */
[----:B------:R-:W-:Y:S01]  /*1c90*/  HADD2 R48, R48, R79.H0_H0 ;  /* 0x2000004f30307230 */ /* 0x000fe20000000000 */
[----:B------:R-:W-:Y:S01]  /*1ca0*/  HFMA2.MMA R65, R47, R29, R64 ;  /* 0x0000001d2f417235 */ /* 0x000fe20000000040 */
[----:B------:R-:W-:Y:S01]  /*1cb0*/  HADD2 R46, R56, R67.H0_H0 ;  /* 0x20000043382e7230 */ /* 0x000fe20000000000 */
[----:B------:R-:W-:Y:S01]  /*1cc0*/  LOP3.LUT R53, R62, 0x70007, RZ, 0xc0, !PT ;  /* 0x000700073e357812 */ /* 0x000fe200078ec0ff */
[-C--:B------:R-:W-:Y:S01]  /*1cd0*/  HFMA2 R63, R48, R29.reuse, R63 ;  /* 0x0000001d303f7231 */ /* 0x080fe2000000003f */
[----:B------:R-:W-:Y:S01]  /*1ce0*/  LOP3.LUT R52, R61, 0x70007, RZ, 0xc0, !PT ;  /* 0x000700073d347812 */ /* 0x000fe200078ec0ff */
[----:B------:R-:W-:Y:S01]  /*1cf0*/  HFMA2 R77, R46, R29, R28 ;  /* 0x0000001d2e4d7231 */ /* 0x000fe2000000001c */
[----:B------:R-:W-:-:S02]  /*1d00*/  LOP3.LUT R29, R50, 0x64006400, RZ, 0xfc, !PT ;  /* 0x64006400321d7812 */ /* 0x000fc400078efcff */
[----:B------:R-:W-:Y:S02]  /*1d10*/  LOP3.LUT R50, R51, 0x64006400, RZ, 0xfc, !PT ;  /* 0x6400640033327812 */ /* 0x000fe400078efcff */
[----:B------:R-:W-:Y:S02]  /*1d20*/  LOP3.LUT R51, R60, 0x70007, RZ, 0xc0, !PT ;  /* 0x000700073c337812 */ /* 0x000fe400078ec0ff */
[----:B------:R-:W-:Y:S01]  /*1d30*/  LOP3.LUT R66, R53, 0x64006400, RZ, 0xfc, !PT ;  /* 0x6400640035427812 */ /* 0x000fe200078efcff */
[----:B------:R-:W-:Y:S01]  /*1d40*/  HFMA2 R53, R29, 0.125, 0.125, R74.H0_H0 ;  /* 0x300030001d357831 */ /* 0x000fe2000004004a */
[----:B------:R-:W-:Y:S01]  /*1d50*/  LOP3.LUT R56, R51, 0x64006400, RZ, 0xfc, !PT ;  /* 0x6400640033387812 */ /* 0x000fe200078efcff */
[----:B------:R-:W-:Y:S01]  /*1d60*/  HFMA2 R51, R58, 0.125, 0.125, R69.H0_H0 ;  /* 0x300030003a337831 */ /* 0x000fe20000040045 */
[----:B------:R-:W-:Y:S02]  /*1d70*/  LOP3.LUT R28, R59, 0x70007, RZ, 0xc0, !PT ;  /* 0x000700073b1c7812 */ /* 0x000fe400078ec0ff */
[----:B------:R-:W-:Y:S01]  /*1d80*/  LOP3.LUT R64, R52, 0x64006400, RZ, 0xfc, !PT ;  /* 0x6400640034407812 */ /* 0x000fe200078efcff */
[----:B------:R-:W-:Y:S01]  /*1d90*/  HFMA2 R52, R50, 0.125, 0.125, R71.H0_H0 ;  /* 0x3000300032347831 */ /* 0x000fe20000040047 */
[----:B------:R-:W-:Y:S01]  /*1da0*/  LOP3.LUT R28, R28, 0x64006400, RZ, 0xfc, !PT ;  /* 0x640064001c1c7812 */ /* 0x000fe200078efcff */
[----:B------:R-:W-:Y:S01]  /*1db0*/  HFMA2 R50, R55, 0.125, 0.125, R68.H0_H0 ;  /* 0x3000300037327831 */ /* 0x000fe20000040044 */
[-C--:B------:R-:W-:Y:S01]  /*1dc0*/  HFMA2.MMA R29, R53, R30.reuse, R57 ;  /* 0x0000001e351d7235 */ /* 0x080fe20000000039 */
[-C--:B------:R-:W-:Y:S01]  /*1dd0*/  HFMA2 R63, R52, R30.reuse, R63 ;  /* 0x0000001e343f7231 */ /* 0x080fe2000000003f */
[----:B------:R-:W-:Y:S01]  /*1de0*/  HFMA2.MMA R65, R51, R30, R65 ;  /* 0x0000001e33417235 */ /* 0x000fe20000000041 */
[----:B------:R-:W-:Y:S01]  /*1df0*/  HFMA2 R30, R50, R30, R77 ;  /* 0x0000001e321e7231 */ /* 0x000fe2000000004d */
[----:B----4-:R-:W-:Y:S01]  /*1e00*/  SHF.R.U32.HI R87, RZ, 0xd, R32 ;  /* 0x0000000dff577819 */ /* 0x010fe20000011620 */
[----:B------:R-:W-:Y:S01]  /*1e10*/  HADD2 R55, R66, R67.H0_H0 ;  /* 0x2000004342377230 */ /* 0x000fe20000000000 */
[----:B------:R-:W-:Y:S01]  /*1e20*/  LOP3.LUT R82, R33, 0x70007, RZ, 0xc0, !PT ;  /* 0x0007000721527812 */ /* 0x000fe200078ec0ff */
[----:B------:R-:W-:Y:S01]  /*1e30*/  HADD2 R58, R28, R85.H0_H0 ;  /* 0x200000551c3a7230 */ /* 0x000fe20000000000 */
[C---:B------:R-:W-:Y:S01]  /*1e40*/  LOP3.LUT R28, R59.reuse, 0x380038, RZ, 0xc0, !PT ;  /* 0x003800383b1c7812 */ /* 0x040fe200078ec0ff */
[----:B------:R-:W-:Y:S01]  /*1e50*/  HADD2 R57, R56, R79.H0_H0 ;  /* 0x2000004f38397230 */ /* 0x000fe20000000000 */
[----:B------:R-:W-:Y:S01]  /*1e60*/  LOP3.LUT R59, R59, 0x1c001c0, RZ, 0xc0, !PT ;  /* 0x01c001c03b3b7812 */ /* 0x000fe200078ec0ff */
[----:B------:R-:W-:Y:S01]  /*1e70*/  HADD2 R56, R64, R73.H0_H0 ;  /* 0x2000004940387230 */ /* 0x000fe20000000000 */
[----:B------:R-:W-:Y:S01]  /*1e80*/  LOP3.LUT R81, R33, 0x380038, RZ, 0xc0, !PT ;  /* 0x0038003821517812 */ /* 0x000fe200078ec0ff */
[-C--:B------:R-:W-:Y:S01]  /*1e90*/  HFMA2 R80, R55, R31.reuse, R30 ;  /* 0x0000001f37507231 */ /* 0x080fe2000000001e */
[C---:B------:R-:W-:Y:S01]  /*1ea0*/  LOP3.LUT R30, R60.reuse, 0x380038, RZ, 0xc0, !PT ;  /* 0x003800383c1e7812 */ /* 0x040fe200078ec0ff */
        /* <DEDUP_REMOVED lines=8> */
[----:B------:R-:W-:Y:S02]  /*1f30*/  LOP3.LUT R62, R62, 0x1c001c0, RZ, 0xc0, !PT ;  /* 0x01c001c03e3e7812 */ /* 0x000fe400078ec0ff */
[----:B------:R-:W-:Y:S02]  /*1f40*/  LOP3.LUT R60, R63, 0x64006400, RZ, 0xfc, !PT ;  /* 0x640064003f3c7812 */ /* 0x000fe400078efcff */
[----:B------:R-:W-:Y:S02]  /*1f50*/  LOP3.LUT R61, R61, 0x1c001c0, RZ, 0xc0, !PT ;  /* 0x01c001c03d3d7812 */ /* 0x000fe400078ec0ff */
[----:B------:R-:W-:Y:S01]  /*1f60*/  LOP3.LUT R63, R62, 0x64006400, RZ, 0xfc, !PT ;  /* 0x640064003e3f7812 */ /* 0x000fe200078efcff */
[----:B------:R-:W-:Y:S01]  /*1f70*/  HFMA2 R62, R29, 0.125, 0.125, R74.H0_H0 ;  /* 0x300030001d3e7831 */ /* 0x000fe2000004004a */
[----:B------:R-:W-:Y:S01]  /*1f80*/  LOP3.LUT R31, R59, 0x64006400, RZ, 0xfc, !PT ;  /* 0x640064003b1f7812 */ /* 0x000fe200078efcff */
[----:B------:R-:W-:Y:S01]  /*1f90*/  HFMA2 R60, R60, 0.125, 0.125, R69.H0_H0 ;  /* 0x300030003c3c7831 */ /* 0x000fe20000040045 */
[----:B------:R-:W-:Y:S01]  /*1fa0*/  LOP3.LUT R30, R30, 0x64006400, RZ, 0xfc, !PT ;  /* 0x640064001e1e7812 */ /* 0x000fe200078efcff */
[--C-:B------:R-:W-:Y:S01]  /*1fb0*/  HFMA2 R63, R63, 0.015625, 0.015625, R68.reuse.H1_H1 ;  /* 0x240024003f3f7831 */ /* 0x100fe20000060044 */
[----:B------:R-:W-:Y:S01]  /*1fc0*/  LOP3.LUT R59, R65, 0x64006400, RZ, 0xfc, !PT ;  /* 0x64006400413b7812 */ /* 0x000fe200078efcff */
[-C--:B0-----:R-:W-:Y:S01]  /*1fd0*/  HFMA2.MMA R108, R62, R36.reuse, R66 ;  /* 0x000000243e6c7235 */ /* 0x081fe20000000042 */
[----:B------:R-:W-:Y:S01]  /*1fe0*/  LOP3.LUT R64, R61, 0x64006400, RZ, 0xfc, !PT ;  /* 0x640064003d407812 */ /* 0x000fe200078efcff */
[----:B------:R-:W-:Y:S01]  /*1ff0*/  HFMA2 R61, R30, 0.125, 0.125, R71.H0_H0 ;  /* 0x300030001e3d7831 */ /* 0x000fe20000040047 */
[----:B------:R-:W-:Y:S01]  /*2000*/  HFMA2.MMA R78, R60, R36, R78 ;  /* 0x000000243c4e7235 */ /* 0x000fe2000000004e */
[----:B------:R-:W-:Y:S01]  /*2010*/  HFMA2 R59, R59, 0.125, 0.125, R68.H0_H0 ;  /* 0x300030003b3b7831 */ /* 0x000fe20000040044 */
[----:B------:R-:W-:Y:S01]  /*2020*/  SHF.R.U32.HI R29, RZ, 0x6, R34 ;  /* 0x00000006ff1d7819 */ /* 0x000fe20000011622 */
[----:B------:R-:W-:Y:S01]  /*2030*/  HFMA2 R66, R31, 0.015625, 0.015625, R74.H1_H1 ;  /* 0x240024001f427831 */ /* 0x000fe2000006004a */
[--C-:B------:R-:W-:Y:S01]  /*2040*/  SHF.R.U32.HI R83, RZ, 0x6, R33.reuse ;  /* 0x00000006ff537819 */ /* 0x100fe20000011621 */
[----:B------:R-:W-:Y:S01]  /*2050*/  HFMA2 R64, R64, 0.015625, 0.015625, R69.H1_H1 ;  /* 0x2400240040407831 */ /* 0x000fe20000060045 */
[----:B------:R-:W-:Y:S01]  /*2060*/  SHF.R.U32.HI R89, RZ, 0xd, R33 ;  /* 0x0000000dff597819 */ /* 0x000fe20000011621 */
[-C--:B------:R-:W-:Y:S01]  /*2070*/  HFMA2 R77, R61, R36.reuse, R77 ;  /* 0x000000243d4d7231 */ /* 0x080fe2000000004d */
[----:B------:R-:W-:Y:S01]  /*2080*/  LOP3.LUT R33, R35, 0x70007, RZ, 0xc0, !PT ;  /* 0x0007000723217812 */ /* 0x000fe200078ec0ff */
[----:B------:R-:W-:Y:S01]  /*2090*/  HFMA2 R65, R28, 0.015625, 0.015625, R71.H1_H1 ;  /* 0x240024001c417831 */ /* 0x000fe20000060047 */
[-C--:B------:R-:W-:Y:S01]  /*20a0*/  HFMA2.MMA R108, R66, R37.reuse, R108 ;  /* 0x00000025426c7235 */ /* 0x080fe2000000006c */
[----:B------:R-:W-:Y:S01]  /*20b0*/  HFMA2 R80, R59, R36, R80 ;  /* 0x000000243b507231 */ /* 0x000fe20000000050 */
[----:B------:R-:W-:Y:S01]  /*20c0*/  HFMA2.MMA R36, R64, R37, R78 ;  /* 0x0000002540247235 */ /* 0x000fe2000000004e */
[-C--:B------:R-:W-:Y:S01]  /*20d0*/  HFMA2 R112, R65, R37.reuse, R77 ;  /* 0x0000002541707231 */ /* 0x080fe2000000004d */
[C---:B------:R-:W-:Y:S01]  /*20e0*/  LOP3.LUT R78, R32.reuse, 0x70007, RZ, 0xc0, !PT ;  /* 0x00070007204e7812 */ /* 0x040fe200078ec0ff */
[----:B------:R-:W-:Y:S01]  /*20f0*/  HFMA2 R37, R63, R37, R80 ;  /* 0x000000253f257231 */ /* 0x000fe20000000050 */
[----:B------:R-:W-:-:S02]  /*2100*/  LOP3.LUT R80, R32, 0x380038, RZ, 0xc0, !PT ;  /* 0x0038003820507812 */ /* 0x000fc400078ec0ff */
[----:B------:R-:W-:Y:S02]  /*2110*/  SHF.R.U32.HI R77, RZ, 0x6, R32 ;  /* 0x00000006ff4d7819 */ /* 0x000fe40000011620 */
[C---:B------:R-:W-:Y:S02]  /*2120*/  LOP3.LUT R32, R34.reuse, 0x70007, RZ, 0xc0, !PT ;  /* 0x0007000722207812 */ /* 0x040fe400078ec0ff */
[----:B------:R-:W-:Y:S02]  /*2130*/  LOP3.LUT R28, R34, 0x380038, RZ, 0xc0, !PT ;  /* 0x00380038221c7812 */ /* 0x000fe400078ec0ff */
[----:B------:R-:W-:Y:S02]  /*2140*/  SHF.R.U32.HI R34, RZ, 0xd, R34 ;  /* 0x0000000dff227819 */ /* 0x000fe40000011622 */
[----:B------:R-:W-:Y:S02]  /*2150*/  LOP3.LUT R30, R35, 0x380038, RZ, 0xc0, !PT ;  /* 0x00380038231e7812 */ /* 0x000fe400078ec0ff */
[----:B------:R-:W-:-:S02]  /*2160*/  SHF.R.U32.HI R31, RZ, 0x6, R35 ;  /* 0x00000006ff1f7819 */ /* 0x000fc40000011623 */
[----:B------:R-:W-:Y:S02]  /*2170*/  SHF.R.U32.HI R35, RZ, 0xd, R35 ;  /* 0x0000000dff237819 */ /* 0x000fe40000011623 */
[----:B------:R-:W-:Y:S02]  /*2180*/  LOP3.LUT R75, R75, 0x40004, R34, 0xf8, !PT ;  /* 0x000400044b4b7812 */ /* 0x000fe400078ef822 */
[----:B------:R-:W-:Y:S02]  /*2190*/  LOP3.LUT R34, R77, 0x70007, RZ, 0xc0, !PT ;  /* 0x000700074d227812 */ /* 0x000fe400078ec0ff */
[----:B------:R-:W-:Y:S02]  /*21a0*/  LOP3.LUT R72, R72, 0x40004, R89, 0xf8, !PT ;  /* 0x0004000448487812 */ /* 0x000fe400078ef859 */
[----:B------:R-:W-:Y:S02]  /*21b0*/  LOP3.LUT R76, R76, 0x40004, R35, 0xf8, !PT ;  /* 0x000400044c4c7812 */ /* 0x000fe400078ef823 */
[----:B------:R-:W-:-:S02]  /*21c0*/  LOP3.LUT R35, R83, 0x70007, RZ, 0xc0, !PT ;  /* 0x0007000753237812 */ /* 0x000fc400078ec0ff */
[----:B------:R-:W-:Y:S02]  /*21d0*/  LOP3.LUT R34, R34, 0x64006400, RZ, 0xfc, !PT ;  /* 0x6400640022227812 */ /* 0x000fe400078efcff */
[----:B------:R-:W-:Y:S02]  /*21e0*/  LOP3.LUT R82, R82, 0x64006400, RZ, 0xfc, !PT ;  /* 0x6400640052527812 */ /* 0x000fe400078efcff */
[----:B------:R-:W-:Y:S01]  /*21f0*/  LOP3.LUT R86, R72, 0x64006400, RZ, 0xfc, !PT ;  /* 0x6400640048567812 */ /* 0x000fe200078efcff */
[----:B------:R-:W-:Y:S01]  /*2200*/  HADD2 R88, R34, R85.H0_H0 ;  /* 0x2000005522587230 */ /* 0x000fe20000000000 */
        /* <DEDUP_REMOVED lines=8> */
[----:B------:R-:W-:Y:S01]  /*2290*/  HADD2 R90, R78, R85.H0_H0 ;  /* 0x200000554e5a7230 */ /* 0x000fe20000000000 */
[----:B------:R-:W-:Y:S01]  /*22a0*/  LOP3.LUT R33, R31, 0x70007, RZ, 0xc0, !PT ;  /* 0x000700071f217812 */ /* 0x000fe200078ec0ff */
[----:B------:R-:W-:Y:S01]  /*22b0*/  HADD2 R72, R72, R67.H0_H0 ;  /* 0x2000004348487230 */ /* 0x000fe20000000000 */
[----:B------:R-:W-:Y:S01]  /*22c0*/  LOP3.LUT R34, R34, 0x64006400, RZ, 0xfc, !PT ;  /* 0x6400640022227812 */ /* 0x000fe200078efcff */
[--C-:B------:R-:W-:Y:S01]  /*22d0*/  HADD2 R78, R32, R73.reuse.H0_H0 ;  /* 0x20000049204e7230 */ /* 0x100fe20000000000 */
[----:B------:R-:W-:Y:S01]  /*22e0*/  LOP3.LUT R114, R76, 0x64006400, RZ, 0xfc, !PT ;  /* 0x640064004c727812 */ /* 0x000fe200078efcff */
[-C--:B------:R-:W-:Y:S01]  /*22f0*/  HFMA2.MMA R108, R90, R38.reuse, R108 ;  /* 0x000000265a6c7235 */ /* 0x080fe2000000006c */
[----:B------:R-:W-:Y:S01]  /*2300*/  LOP3.LUT R70, R70, 0x40004, R87, 0xf8, !PT ;  /* 0x0004000446467812 */ /* 0x000fe200078ef857 */
[----:B------:R-:W-:Y:S01]  /*2310*/  HADD2 R76, R34, R73.H0_H0 ;  /* 0x20000049224c7230 */ /* 0x000fe20000000000 */
[----:B------:R-:W-:Y:S01]  /*2320*/  LOP3.LUT R86, R33, 0x64006400, RZ, 0xfc, !PT ;  /* 0x6400640021567812 */ /* 0x000fe200078efcff */
[----:B------:R-:W-:Y:S01]  /*2330*/  HFMA2.MMA R36, R78, R38, R36 ;  /* 0x000000264e247235 */ /* 0x000fe20000000024 */
[----:B------:R-:W0:Y:S01]  /*2340*/  LDS.128 R32, [UR4+0x30] ;  /* 0x00003004ff207984 */ /* 0x000e220008000c00 */
[----:B------:R-:W-:Y:S01]  /*2350*/  LOP3.LUT R70, R70, 0x64006400, RZ, 0xfc, !PT ;  /* 0x6400640046467812 */ /* 0x000fe200078efcff */
[-C--:B------:R-:W-:Y:S01]  /*2360*/  HFMA2 R112, R84, R38.reuse, R112 ;  /* 0x0000002654707231 */ /* 0x080fe20000000070 */
[----:B------:R-:W-:Y:S01]  /*2370*/  LOP3.LUT R89, R80, 0x64006400, RZ, 0xfc, !PT ;  /* 0x6400640050597812 */ /* 0x000fe200078efcff */
[----:B------:R-:W-:Y:S01]  /*2380*/  HFMA2 R37, R72, R38, R37 ;  /* 0x0000002648257231 */ /* 0x000fe20000000025 */
[----:B------:R-:W-:Y:S01]  /*2390*/  LOP3.LUT R80, R81, 0x64006400, RZ, 0xfc, !PT ;  /* 0x6400640051507812 */ /* 0x000fe200078efcff */
[----:B------:R-:W-:Y:S01]  /*23a0*/  HADD2 R85, R70, R85.H0_H0 ;  /* 0x2000005546557230 */ /* 0x000fe20000000000 */
[----:B------:R-:W-:Y:S01]  /*23b0*/  LOP3.LUT R70, R75, 0x64006400, RZ, 0xfc, !PT ;  /* 0x640064004b467812 */ /* 0x000fe200078efcff */
[----:B------:R-:W-:Y:S01]  /*23c0*/  HFMA2 R89, R89, 0.125, 0.125, R74.H0_H0 ;  /* 0x3000300059597831 */ /* 0x000fe2000004004a */
[----:B------:R-:W-:-:S02]  /*23d0*/  LOP3.LUT R75, R77, 0x380038, RZ, 0xc0, !PT ;  /* 0x003800384d4b7812 */ /* 0x000fc400078ec0ff */
[----:B------:R-:W-:Y:S01]  /*23e0*/  LOP3.LUT R77, R77, 0x1c001c0, RZ, 0xc0, !PT ;  /* 0x01c001c04d4d7812 */ /* 0x000fe200078ec0ff */
[----:B------:R-:W-:Y:S01]  /*23f0*/  HADD2 R73, R70, R73.H0_H0 ;  /* 0x2000004946497230 */ /* 0x000fe20000000000 */
[----:B------:R-:W-:Y:S01]  /*2400*/  LOP3.LUT R75, R75, 0x64006400, RZ, 0xfc, !PT ;  /* 0x640064004b4b7812 */ /* 0x000fe200078efcff */
[--C-:B------:R-:W-:Y:S01]  /*2410*/  HADD2 R70, R86, R67.reuse.H0_H0 ;  /* 0x2000004356467230 */ /* 0x100fe20000000000 */
[----:B------:R-:W-:Y:S01]  /*2420*/  LOP3.LUT R77, R77, 0x64006400, RZ, 0xfc, !PT ;  /* 0x640064004d4d7812 */ /* 0x000fe200078efcff */
[----:B------:R-:W-:Y:S01]  /*2430*/  HADD2 R67, R114, R67.H0_H0 ;  /* 0x2000004372437230 */ /* 0x000fe20000000000 */
[C---:B------:R-:W-:Y:S01]  /*2440*/  LOP3.LUT R81, R83.reuse, 0x380038, RZ, 0xc0, !PT ;  /* 0x0038003853517812 */ /* 0x040fe200078ec0ff */
[--C-:B------:R-:W-:Y:S01]  /*2450*/  HFMA2 R87, R75, 0.125, 0.125, R74.reuse.H0_H0 ;  /* 0x300030004b577831 */ /* 0x100fe2000004004a */
[----:B------:R-:W-:Y:S01]  /*2460*/  LOP3.LUT R83, R83, 0x1c001c0, RZ, 0xc0, !PT ;  /* 0x01c001c053537812 */ /* 0x000fe200078ec0ff */
[----:B------:R-:W-:Y:S01]  /*2470*/  HFMA2 R86, R77, 0.015625, 0.015625, R74.H1_H1 ;  /* 0x240024004d567831 */ /* 0x000fe2000006004a */
[----:B------:R-:W-:Y:S01]  /*2480*/  LOP3.LUT R74, R28, 0x64006400, RZ, 0xfc, !PT ;  /* 0x640064001c4a7812 */ /* 0x000fe200078efcff */
[----:B------:R-:W-:Y:S01]  /*2490*/  HFMA2.MMA R108, R89, R39, R108 ;  /* 0x00000027596c7235 */ /* 0x000fe2000000006c */
[----:B------:R-:W-:-:S02]  /*24a0*/  LOP3.LUT R114, R81, 0x64006400, RZ, 0xfc, !PT ;  /* 0x6400640051727812 */ /* 0x000fc400078efcff */
[----:B------:R-:W-:Y:S01]  /*24b0*/  LOP3.LUT R116, R83, 0x64006400, RZ, 0xfc, !PT ;  /* 0x6400640053747812 */ /* 0x000fe200078efcff */
[--C-:B------:R-:W-:Y:S01]  /*24c0*/  HFMA2 R83, R80, 0.125, 0.125, R71.reuse.H0_H0 ;  /* 0x3000300050537831 */ /* 0x100fe20000040047 */
[C---:B------:R-:W-:Y:S01]  /*24d0*/  LOP3.LUT R28, R29.reuse, 0x380038, RZ, 0xc0, !PT ;  /* 0x003800381d1c7812 */ /* 0x040fe200078ec0ff */
[--C-:B------:R-:W-:Y:S01]  /*24e0*/  HFMA2 R81, R114, 0.125, 0.125, R71.reuse.H0_H0 ;  /* 0x3000300072517831 */ /* 0x100fe20000040047 */
[----:B------:R-:W-:Y:S01]  /*24f0*/  LOP3.LUT R29, R29, 0x1c001c0, RZ, 0xc0, !PT ;  /* 0x01c001c01d1d7812 */ /* 0x000fe200078ec0ff */
[----:B------:R-:W-:Y:S01]  /*2500*/  HFMA2 R80, R116, 0.015625, 0.015625, R71.H1_H1 ;  /* 0x2400240074507831 */ /* 0x000fe20000060047 */
[C---:B------:R-:W-:Y:S01]  /*2510*/  LOP3.LUT R77, R31.reuse, 0x1c001c0, RZ, 0xc0, !PT ;  /* 0x01c001c01f4d7812 */ /* 0x040fe200078ec0ff */
[----:B------:R-:W-:Y:S01]  /*2520*/  HFMA2 R112, R83, R39, R112 ;  /* 0x0000002753707231 */ /* 0x000fe20000000070 */
[----:B------:R-:W-:Y:S02]  /*2530*/  LOP3.LUT R71, R30, 0x64006400, RZ, 0xfc, !PT ;  /* 0x640064001e477812 */ /* 0x000fe400078efcff */
[----:B------:R-:W-:-:S02]  /*2540*/  LOP3.LUT R75, R31, 0x380038, RZ, 0xc0, !PT ;  /* 0x003800381f4b7812 */ /* 0x000fc400078ec0ff */
[----:B------:R-:W-:Y:S01]  /*2550*/  LOP3.LUT R114, R28, 0x64006400, RZ, 0xfc, !PT ;  /* 0x640064001c727812 */ /* 0x000fe200078efcff */
[--C-:B------:R-:W-:Y:S01]  /*2560*/  HFMA2 R71, R71, 0.125, 0.125, R68.reuse.H0_H0 ;  /* 0x3000300047477831 */ /* 0x100fe20000040044 */
[----:B------:R-:W-:Y:S01]  /*2570*/  LOP3.LUT R116, R29, 0x64006400, RZ, 0xfc, !PT ;  /* 0x640064001d747812 */ /* 0x000fe200078efcff */
[----:B0-----:R-:W-:Y:S01]  /*2580*/  HFMA2.MMA R108, R88, R32, R108 ;  /* 0x00000020586c7235 */ /* 0x001fe2000000006c */
[----:B------:R-:W-:Y:S01]  /*2590*/  LOP3.LUT R115, R77, 0x64006400, RZ, 0xfc, !PT ;  /* 0x640064004d737812 */ /* 0x000fe200078efcff */
[----:B------:R-:W0:Y:S01]  /*25a0*/  LDS.128 R28, [UR4+0x100] ;  /* 0x00010004ff1c7984 */ /* 0x000e220008000c00 */
[--C-:B------:R-:W-:Y:S01]  /*25b0*/  HFMA2 R77, R74, 0.125, 0.125, R69.reuse.H0_H0 ;  /* 0x300030004a4d7831 */ /* 0x100fe20000040045 */
[----:B------:R-:W-:Y:S01]  /*25c0*/  LOP3.LUT R113, R75, 0x64006400, RZ, 0xfc, !PT ;  /* 0x640064004b717812 */ /* 0x000fe200078efcff */
[--C-:B------:R-:W-:Y:S02]  /*25d0*/  HFMA2 R75, R114, 0.125, 0.125, R69.reuse.H0_H0 ;  /* 0x30003000724b7831 */ /* 0x100fe40000040045 */
[----:B------:R-:W-:Y:S01]  /*25e0*/  HFMA2 R74, R116, 0.015625, 0.015625, R69.H1_H1 ;  /* 0x24002400744a7831 */ /* 0x000fe20000060045 */
[----:B------:R-:W-:Y:S01]  /*25f0*/  HFMA2.MMA R108, R87, R33, R108 ;  /* 0x00000021576c7235 */ /* 0x000fe2000000006c */
[----:B------:R-:W-:Y:S01]  /*2600*/  HFMA2 R69, R113, 0.125, 0.125, R68.H0_H0 ;  /* 0x3000300071457831 */ /* 0x000fe20000040044 */
[----:B------:R-:W-:Y:S01]  /*2610*/  HFMA2.MMA R38, R77, R39, R36 ;  /* 0x000000274d267235 */ /* 0x000fe20000000024 */
[----:B------:R-:W-:-:S02]  /*2620*/  HFMA2 R37, R71, R39, R37 ;  /* 0x0000002747257231 */ /* 0x000fc40000000025 */
[-C--:B------:R-:W-:Y:S02]  /*2630*/  HFMA2 R112, R82, R32.reuse, R112 ;  /* 0x0000002052707231 */ /* 0x080fe40000000070 */
[----:B------:R-:W-:Y:S01]  /*2640*/  HFMA2 R114, R70, R32, R37 ;  /* 0x0000002046727231 */ /* 0x000fe20000000025 */
[----:B------:R-:W-:Y:S01]  /*2650*/  HFMA2.MMA R108, R86, R34, R108 ;  /* 0x00000022566c7235 */ /* 0x000fe2000000006c */
[-C--:B------:R-:W-:Y:S01]  /*2660*/  HFMA2 R112, R81, R33.reuse, R112 ;  /* 0x0000002151707231 */ /* 0x080fe20000000070 */
[----:B------:R-:W-:Y:S01]  /*2670*/  HFMA2.MMA R113, R76, R32, R38 ;  /* 0x000000204c717235 */ /* 0x000fe20000000026 */
[----:B------:R-:W-:Y:S01]  /*2680*/  HFMA2 R114, R69, R33, R114 ;  /* 0x0000002145727231 */ /* 0x000fe20000000072 */
[----:B------:R-:W1:Y:S01]  /*2690*/  LDS.128 R36, [UR4+0x110] ;  /* 0x00011004ff247984 */ /* 0x000e620008000c00 */
[----:B------:R-:W-:-:S04]  /*26a0*/  HFMA2 R68, R115, 0.015625, 0.015625, R68.H1_H1 ;  /* 0x2400240073447831 */ /* 0x000fc80000060044 */
[-C--:B------:R-:W-:Y:S01]  /*26b0*/  HFMA2 R114, R68, R34.reuse, R114 ;  /* 0x0000002244727231 */ /* 0x080fe20000000072 */
[----:B------:R-:W-:Y:S01]  /*26c0*/  HFMA2.MMA R32, R75, R33, R113 ;  /* 0x000000214b207235 */ /* 0x000fe20000000071 */
[----:B------:R-:W-:Y:S02]  /*26d0*/  HFMA2 R33, R80, R34, R112 ;  /* 0x0000002250217231 */ /* 0x000fe40000000070 */
[----:B------:R-:W-:-:S04]  /*26e0*/  IMAD.WIDE R112, R94, 0x4, R110 ;  /* 0x000000045e707825 */ /* 0x000fc800078e026e */
[----:B------:R-:W-:Y:S02]  /*26f0*/  HFMA2.MMA R33, R79, R35, R33 ;  /* 0x000000234f217235 */ /* 0x000fe40000000021 */
[----:B------:R-:W-:Y:S01]  /*2700*/  HFMA2.MMA R110, R74, R34, R32 ;  /* 0x000000224a6e7235 */ /* 0x000fe20000000020 */
[----:B------:R-:W-:Y:S01]  /*2710*/  HFMA2 R32, R85, R35, R108 ;  /* 0x0000002355207231 */ /* 0x000fe2000000006c */
[----:B0-----:R-:W-:-:S06]  /*2720*/  HFMA2.MMA R116, R19, R28, RZ ;  /* 0x0000001c13747235 */ /* 0x001fcc00000000ff */
[C-C-:B------:R-:W-:Y:S01]  /*2730*/  PRMT R111, R32.reuse, 0x5410, R33.reuse ;  /* 0x00005410206f7816 */ /* 0x140fe20000000021 */
[----:B------:R-:W-:Y:S01]  /*2740*/  HFMA2.MMA R108, R73, R35, R110 ;  /* 0x00000023496c7235 */ /* 0x000fe2000000006e */
[----:B------:R-:W-:Y:S01]  /*2750*/  HFMA2 R110, R67, R35, R114 ;  /* 0x00000023436e7231 */ /* 0x000fe20000000072 */
[----:B------:R-:W-:Y:S01]  /*2760*/  HFMA2.MMA R114, R15, R28, RZ ;  /* 0x0000001c0f727235 */ /* 0x000fe200000000ff */
[----:B------:R-:W-:Y:S01]  /*2770*/  PRMT R33, R32, 0x7632, R33 ;  /* 0x0000763220217816 */ /* 0x000fe20000000021 */
[-C--:B------:R-:W-:Y:S01]  /*2780*/  HFMA2 R115, R17, R28.reuse, RZ.H0_H0 ;  /* 0x0000001c11737231 */ /* 0x080fe200000400ff */
[-C--:B------:R-:W-:Y:S01]  /*2790*/  HFMA2.MMA R116, R20, R29.reuse, R116 ;  /* 0x0000001d14747235 */ /* 0x080fe20000000074 */
[----:B------:R-:W-:Y:S02]  /*27a0*/  HFMA2 R28, R21, R28, RZ.H0_H0 ;  /* 0x0000001c151c7231 */ /* 0x000fe400000400ff */
[----:B------:R-:W-:Y:S02]  /*27b0*/  HADD2 R111, R111, R33 ;  /* 0x000000216f6f7230 */ /* 0x000fe40000000000 */
[----:B------:R-:W-:Y:S01]  /*27c0*/  HFMA2.MMA R114, R16, R29, R114 ;  /* 0x0000001d10727235 */ /* 0x000fe20000000072 */
[----:B------:R-:W0:Y:S01]  /*27d0*/  LDS.128 R32, [UR4+0x120] ;  /* 0x00012004ff207984 */ /* 0x000e220008000c00 */
[-C--:B------:R-:W-:Y:S01]  /*27e0*/  HFMA2 R28, R22, R29.reuse, R28 ;  /* 0x0000001d161c7231 */ /* 0x080fe2000000001c */
[----:B------:R-:W-:Y:S01]  /*27f0*/  HFMA2.MMA R116, R24, R30, R116 ;  /* 0x0000001e18747235 */ /* 0x000fe20000000074 */
[----:B------:R-:W-:Y:S01]  /*2800*/  HFMA2 R115, R18, R29, R115 ;  /* 0x0000001d12737231 */ /* 0x000fe20000000073 */
[----:B-----5:R-:W-:Y:S01]  /*2810*/  HFMA2.MMA R13, R111, R92, R13 ;  /* 0x0000005c6f0d7235 */ /* 0x020fe2000000000d */
[----:B------:R-:W-:-:S02]  /*2820*/  HFMA2 R28, R25, R30, R28 ;  /* 0x0000001e191c7231 */ /* 0x000fc4000000001c */
[----:B------:R-:W-:Y:S01]  /*2830*/  HFMA2.MMA R114, R54, R30, R114 ;  /* 0x0000001e36727235 */ /* 0x000fe20000000072 */
[----:B------:R-:W-:Y:S02]  /*2840*/  HFMA2 R115, R23, R30, R115 ;  /* 0x0000001e17737231 */ /* 0x000fe40000000073 */
[-C--:B------:R-:W-:Y:S01]  /*2850*/  HFMA2 R117, R27, R31.reuse, R28 ;  /* 0x0000001f1b757231 */ /* 0x080fe2000000001c */
[-C--:B------:R-:W-:Y:S01]  /*2860*/  HFMA2.MMA R116, R26, R31.reuse, R116 ;  /* 0x0000001f1a747235 */ /* 0x080fe20000000074 */
[----:B------:R-:W-:Y:S02]  /*2870*/  HFMA2 R115, R40, R31, R115 ;  /* 0x0000001f28737231 */ /* 0x000fe40000000073 */
[-C--:B-1----:R-:W-:Y:S01]  /*2880*/  HFMA2 R117, R42, R36.reuse, R117 ;  /* 0x000000242a757231 */ /* 0x082fe20000000075 */
[----:B------:R-:W-:Y:S01]  /*2890*/  HFMA2.MMA R114, R41, R31, R114 ;  /* 0x0000001f29727235 */ /* 0x000fe20000000072 */
[----:B------:R-:W-:Y:S01]  /*28a0*/  HFMA2 R115, R44, R36, R115 ;  /* 0x000000242c737231 */ /* 0x000fe20000000073 */
[----:B------:R-:W1:Y:S01]  /*28b0*/  LDS.128 R28, [UR4+0x130] ;  /* 0x00013004ff1c7984 */ /* 0x000e620008000c00 */
        /* <DEDUP_REMOVED lines=11> */
[----:B------:R-:W-:Y:S01]  /*2970*/  HFMA2.MMA R114, R53, R38, R114 ;  /* 0x0000002635727235 */ /* 0x000fe20000000072 */
[-C--:B0-----:R-:W-:Y:S02]  /*2980*/  HFMA2 R115, R61, R32.reuse, R115 ;  /* 0x000000203d737231 */ /* 0x081fe40000000073 */
[----:B------:R-:W-:Y:S01]  /*2990*/  HFMA2 R117, R59, R32, R117 ;  /* 0x000000203b757231 */ /* 0x000fe20000000075 */
[-C--:B------:R-:W-:Y:S01]  /*29a0*/  HFMA2.MMA R116, R56, R39.reuse, R116 ;  /* 0x0000002738747235 */ /* 0x080fe20000000074 */
[-C--:B------:R-:W-:Y:S02]  /*29b0*/  HFMA2 R115, R65, R33.reuse, R115 ;  /* 0x0000002141737231 */ /* 0x080fe40000000073 */
[----:B------:R-:W-:Y:S01]  /*29c0*/  HFMA2 R117, R63, R33, R117 ;  /* 0x000000213f757231 */ /* 0x000fe20000000075 */
[----:B------:R-:W-:Y:S01]  /*29d0*/  HFMA2.MMA R114, R58, R39, R114 ;  /* 0x000000273a727235 */ /* 0x000fe20000000072 */
[-C--:B------:R-:W-:Y:S01]  /*29e0*/  HFMA2 R115, R84, R34.reuse, R115 ;  /* 0x0000002254737231 */ /* 0x080fe20000000073 */
[----:B------:R-:W0:Y:S01]  /*29f0*/  LDS.128 R36, [UR4+0x200] ;  /* 0x00020004ff247984 */ /* 0x000e220008000c00 */
[----:B------:R-:W-:Y:S01]  /*2a00*/  HFMA2 R117, R72, R34, R117 ;  /* 0x0000002248757231 */ /* 0x000fe20000000075 */
[----:B------:R-:W-:Y:S01]  /*2a10*/  HFMA2.MMA R116, R60, R32, R116 ;  /* 0x000000203c747235 */ /* 0x000fe20000000074 */
[----:B------:R-:W-:-:S03]  /*2a20*/  HFMA2 R115, R83, R35, R115 ;  /* 0x0000002353737231 */ /* 0x000fc60000000073 */
[----:B------:R-:W-:Y:S01]  /*2a30*/  HFMA2.MMA R114, R62, R32, R114 ;  /* 0x000000203e727235 */ /* 0x000fe20000000072 */
[----:B-1----:R-:W-:-:S03]  /*2a40*/  HFMA2 R115, R82, R28, R115 ;  /* 0x0000001c52737231 */ /* 0x002fc60000000073 */
[----:B------:R-:W-:Y:S01]  /*2a50*/  HFMA2.MMA R116, R64, R33, R116 ;  /* 0x0000002140747235 */ /* 0x000fe20000000074 */
[----:B------:R-:W-:-:S03]  /*2a60*/  HFMA2 R115, R81, R29, R115 ;  /* 0x0000001d51737231 */ /* 0x000fc60000000073 */
[----:B------:R-:W-:Y:S01]  /*2a70*/  HFMA2.MMA R114, R66, R33, R114 ;  /* 0x0000002142727235 */ /* 0x000fe20000000072 */
[----:B------:R-:W-:-:S03]  /*2a80*/  HFMA2 R115, R80, R30, R115 ;  /* 0x0000001e50737231 */ /* 0x000fc60000000073 */
[----:B------:R-:W-:Y:S01]  /*2a90*/  HFMA2.MMA R116, R78, R34, R116 ;  /* 0x000000224e747235 */ /* 0x000fe20000000074 */
[----:B------:R-:W-:-:S03]  /*2aa0*/  HFMA2 R115, R79, R31, R115 ;  /* 0x0000001f4f737231 */ /* 0x000fc60000000073 */
[----:B------:R-:W-:-:S04]  /*2ab0*/  HFMA2.MMA R114, R90, R34, R114 ;  /* 0x000000225a727235 */ /* 0x000fc80000000072 */
[----:B------:R-:W-:-:S04]  /*2ac0*/  HFMA2.MMA R116, R77, R35, R116 ;  /* 0x000000234d747235 */ /* 0x000fc80000000074 */
        /* <DEDUP_REMOVED lines=8> */
[C-C-:B------:R-:W-:Y:S02]  /*2b50*/  PRMT R29, R108.reuse, 0x5410, R110.reuse ;  /* 0x000054106c1d7816 */ /* 0x140fe4000000006e */
[----:B------:R-:W-:Y:S01]  /*2b60*/  PRMT R110, R108, 0x7632, R110 ;  /* 0x000076326c6e7816 */ /* 0x000fe2000000006e */
[----:B------:R-:W-:-:S04]  /*2b70*/  HFMA2.MMA R28, R74, R30, R116 ;  /* 0x0000001e4a1c7235 */ /* 0x000fc80000000074 */
[----:B------:R-:W-:Y:S01]  /*2b80*/  HFMA2.MMA R114, R86, R30, R114 ;  /* 0x0000001e56727235 */ /* 0x000fe20000000072 */
[----:B------:R-:W-:Y:S01]  /*2b90*/  HFMA2 R30, R68, R30, R34 ;  /* 0x0000001e441e7231 */ /* 0x000fe20000000022 */
[----:B------:R-:W-:Y:S01]  /*2ba0*/  HFMA2.MMA R108, R29, 1, 1, R110 ;  /* 0x3c003c001d6c7835 */ /* 0x000fe2000000006e */
[----:B------:R-:W1:Y:S01]  /*2bb0*/  LDS.128 R32, [UR4+0x210] ;  /* 0x00021004ff207984 */ /* 0x000e620008000c00 */
[----:B------:R-:W-:Y:S01]  /*2bc0*/  HFMA2.MMA R28, R73, R31, R28 ;  /* 0x0000001f491c7235 */ /* 0x000fe2000000001c */
[----:B------:R-:W-:-:S03]  /*2bd0*/  HFMA2 R30, R67, R31, R30 ;  /* 0x0000001f431e7231 */ /* 0x000fc6000000001e */
[----:B------:R-:W-:Y:S01]  /*2be0*/  HFMA2.MMA R114, R85, R31, R114 ;  /* 0x0000001f55727235 */ /* 0x000fe20000000072 */
[----:B------:R-:W-:-:S03]  /*2bf0*/  MOV R31, R0 ;  /* 0x00000000001f7202 */ /* 0x000fc60000000f00 */
[----:B------:R-:W-:Y:S02]  /*2c00*/  HFMA2 R12, R108, R91, R12 ;  /* 0x0000005b6c0c7231 */ /* 0x000fe4000000000c */
[C-C-:B------:R-:W-:Y:S02]  /*2c10*/  PRMT R111, R28.reuse, 0x5410, R30.reuse ;  /* 0x000054101c6f7816 */ /* 0x140fe4000000001e */
[----:B------:R-:W-:Y:S02]  /*2c20*/  PRMT R30, R28, 0x7632, R30 ;  /* 0x000076321c1e7816 */ /* 0x000fe4000000001e */
[C-C-:B------:R-:W-:Y:S02]  /*2c30*/  PRMT R0, R114.reuse, 0x5410, R115.reuse ;  /* 0x0000541072007816 */ /* 0x140fe40000000073 */
[----:B------:R-:W-:Y:S01]  /*2c40*/  PRMT R115, R114, 0x7632, R115 ;  /* 0x0000763272737816 */ /* 0x000fe20000000073 */
[----:B------:R-:W-:Y:S01]  /*2c50*/  HADD2 R110, R111, R30 ;  /* 0x0000001e6f6e7230 */ /* 0x000fe20000000000 */
[----:B0-----:R-:W-:Y:S01]  /*2c60*/  HFMA2.MMA R114, R17, R36, RZ ;  /* 0x0000002411727235 */ /* 0x001fe200000000ff */
[----:B------:R-:W-:-:S02]  /*2c70*/  HFMA2 R111, R15, R36, RZ.H0_H0 ;  /* 0x000000240f6f7231 */ /* 0x000fc400000400ff */
[----:B------:R-:W-:Y:S02]  /*2c80*/  HADD2 R0, R0, R115 ;  /* 0x0000007300007230 */ /* 0x000fe40000000000 */
[----:B------:R-:W-:Y:S01]  /*2c90*/  HFMA2 R115, R19, R36, RZ.H0_H0 ;  /* 0x0000002413737231 */ /* 0x000fe200000400ff */
[----:B------:R-:W-:Y:S01]  /*2ca0*/  HFMA2.MMA R36, R21, R36, RZ ;  /* 0x0000002415247235 */ /* 0x000fe200000000ff */
[-C--:B------:R-:W-:Y:S01]  /*2cb0*/  HFMA2 R111, R16, R37.reuse, R111 ;  /* 0x00000025106f7231 */ /* 0x080fe2000000006f */
[----:B------:R-:W-:Y:S01]  /*2cc0*/  HFMA2.MMA R114, R18, R37, R114 ;  /* 0x0000002512727235 */ /* 0x000fe20000000072 */
[----:B------:R-:W-:Y:S01]  /*2cd0*/  HFMA2 R115, R20, R37, R115 ;  /* 0x0000002514737231 */ /* 0x000fe20000000073 */
[----:B------:R-:W-:Y:S01]  /*2ce0*/  HFMA2.MMA R0, R0, R92, R31 ;  /* 0x0000005c00007235 */ /* 0x000fe2000000001f */
[-C--:B------:R-:W-:Y:S01]  /*2cf0*/  HFMA2 R111, R54, R38.reuse, R111 ;  /* 0x00000026366f7231 */ /* 0x080fe2000000006f */
[----:B------:R-:W0:Y:S01]  /*2d00*/  LDS.128 R28, [UR4+0x220] ;  /* 0x00022004ff1c7984 */ /* 0x000e220008000c00 */
[----:B------:R-:W-:Y:S01]  /*2d10*/  HFMA2 R115, R24, R38, R115 ;  /* 0x0000002618737231 */ /* 0x000fe20000000073 */
[----:B------:R-:W-:Y:S01]  /*2d20*/  HFMA2.MMA R36, R22, R37, R36 ;  /* 0x0000002516247235 */ /* 0x000fe20000000024 */
[-C--:B------:R-:W-:Y:S01]  /*2d30*/  HFMA2 R111, R41, R39.reuse, R111 ;  /* 0x00000027296f7231 */ /* 0x080fe2000000006f */
[----:B------:R-:W-:Y:S01]  /*2d40*/  HFMA2.MMA R114, R23, R38, R114 ;  /* 0x0000002617727235 */ /* 0x000fe20000000072 */
[----:B------:R-:W-:Y:S01]  /*2d50*/  HFMA2 R115, R26, R39, R115 ;  /* 0x000000271a737231 */ /* 0x000fe20000000073 */
[----:B------:R-:W-:Y:S01]  /*2d60*/  HFMA2.MMA R2, R110, R91, R2 ;  /* 0x0000005b6e027235 */ /* 0x000fe20000000002 */
[----:B-1----:R-:W-:-:S03]  /*2d70*/  HFMA2 R111, R45, R32, R111 ;  /* 0x000000202d6f7231 */ /* 0x002fc6000000006f */
[----:B------:R-:W-:Y:S01]  /*2d80*/  HFMA2.MMA R36, R25, R38, R36 ;  /* 0x0000002619247235 */ /* 0x000fe20000000024 */
[----:B------:R-:W-:Y:S01]  /*2d90*/  HFMA2 R115, R43, R32, R115 ;  /* 0x000000202b737231 */ /* 0x000fe20000000073 */
[-C--:B------:R-:W-:Y:S01]  /*2da0*/  HFMA2.MMA R114, R40, R39.reuse, R114 ;  /* 0x0000002728727235 */ /* 0x080fe20000000072 */
[-C--:B------:R-:W-:Y:S02]  /*2db0*/  HFMA2 R111, R49, R33.reuse, R111 ;  /* 0x00000021316f7231 */ /* 0x080fe4000000006f */
[----:B------:R-:W-:Y:S02]  /*2dc0*/  HFMA2 R115, R47, R33, R115 ;  /* 0x000000212f737231 */ /* 0x000fe40000000073 */
[-C--:B------:R-:W-:Y:S01]  /*2dd0*/  HFMA2 R111, R53, R34.reuse, R111 ;  /* 0x00000022356f7231 */ /* 0x080fe2000000006f */
[----:B------:R-:W-:Y:S01]  /*2de0*/  HFMA2.MMA R116, R27, R39, R36 ;  /* 0x000000271b747235 */ /* 0x000fe20000000024 */
[----:B------:R-:W-:Y:S01]  /*2df0*/  HFMA2 R115, R51, R34, R115 ;  /* 0x0000002233737231 */ /* 0x000fe20000000073 */
[----:B------:R-:W-:Y:S01]  /*2e00*/  HFMA2.MMA R114, R44, R32, R114 ;  /* 0x000000202c727235 */ /* 0x000fe20000000072 */
[----:B------:R-:W1:Y:S01]  /*2e10*/  LDS.128 R36, [UR4+0x230] ;  /* 0x00023004ff247984 */ /* 0x000e620008000c00 */
[----:B------:R-:W-:-:S02]  /*2e20*/  HFMA2 R111, R58, R35, R111 ;  /* 0x000000233a6f7231 */ /* 0x000fc4000000006f */
[----:B------:R-:W-:Y:S02]  /*2e30*/  HFMA2 R115, R56, R35, R115 ;  /* 0x0000002338737231 */ /* 0x000fe40000000073 */
[----:B------:R-:W-:Y:S02]  /*2e40*/  HFMA2.MMA R116, R42, R32, R116 ;  /* 0x000000202a747235 */ /* 0x000fe40000000074 */
[----:B------:R-:W-:-:S06]  /*2e50*/  HFMA2.MMA R114, R48, R33, R114 ;  /* 0x0000002130727235 */ /* 0x000fcc0000000072 */
[----:B------:R-:W-:Y:S02]  /*2e60*/  HFMA2.MMA R116, R46, R33, R116 ;  /* 0x000000212e747235 */ /* 0x000fe40000000074 */
[----:B------:R-:W-:Y:S01]  /*2e70*/  HFMA2.MMA R114, R52, R34, R114 ;  /* 0x0000002234727235 */ /* 0x000fe20000000072 */
[----:B0-----:R-:W-:-:S05]  /*2e80*/  HFMA2 R33, R62, R28, R111 ;  /* 0x0000001c3e217231 */ /* 0x001fca000000006f */
[----:B------:R-:W-:Y:S01]  /*2e90*/  HFMA2.MMA R116, R50, R34, R116 ;  /* 0x0000002232747235 */ /* 0x000fe20000000074 */
[----:B------:R-:W-:Y:S01]  /*2ea0*/  HFMA2 R32, R60, R28, R115 ;  /* 0x0000001c3c207231 */ /* 0x000fe20000000073 */
[----:B------:R-:W-:Y:S01]  /*2eb0*/  HFMA2.MMA R114, R57, R35, R114 ;  /* 0x0000002339727235 */ /* 0x000fe20000000072 */
[-C--:B------:R-:W-:Y:S02]  /*2ec0*/  HFMA2 R33, R66, R29.reuse, R33 ;  /* 0x0000001d42217231 */ /* 0x080fe40000000021 */
[----:B------:R-:W-:-:S03]  /*2ed0*/  HFMA2 R111, R64, R29, R32 ;  /* 0x0000001d406f7231 */ /* 0x000fc60000000020 */
[----:B------:R-:W-:Y:S01]  /*2ee0*/  HFMA2.MMA R116, R55, R35, R116 ;  /* 0x0000002337747235 */ /* 0x000fe20000000074 */
[----:B------:R-:W-:Y:S01]  /*2ef0*/  HFMA2 R111, R78, R30, R111 ;  /* 0x0000001e4e6f7231 */ /* 0x000fe2000000006f */
[----:B------:R-:W-:-:S03]  /*2f00*/  HFMA2.MMA R114, R61, R28, R114 ;  /* 0x0000001c3d727235 */ /* 0x000fc60000000072 */
[----:B------:R-:W-:-:S03]  /*2f10*/  HFMA2 R111, R77, R31, R111 ;  /* 0x0000001f4d6f7231 */ /* 0x000fc6000000006f */
[----:B------:R-:W-:Y:S01]  /*2f20*/  HFMA2.MMA R116, R59, R28, R116 ;  /* 0x0000001c3b747235 */ /* 0x000fe20000000074 */
[----:B------:R-:W-:Y:S01]  /*2f30*/  HFMA2 R28, R90, R30, R33 ;  /* 0x0000001e5a1c7231 */ /* 0x000fe20000000021 */
[-C--:B------:R-:W-:Y:S01]  /*2f40*/  HFMA2.MMA R114, R65, R29.reuse, R114 ;  /* 0x0000001d41727235 */ /* 0x080fe20000000072 */
[----:B------:R-:W0:Y:S01]  /*2f50*/  LDS.128 R32, [UR4+0x300] ;  /* 0x00030004ff207984 */ /* 0x000e220008000c00 */
[-C--:B-1----:R-:W-:Y:S02]  /*2f60*/  HFMA2 R111, R76, R36.reuse, R111 ;  /* 0x000000244c6f7231 */ /* 0x082fe4000000006f */
        /* <DEDUP_REMOVED lines=14> */
[----:B------:R-:W-:Y:S01]  /*3050*/  HFMA2.MMA R114, R81, R37, R114 ;  /* 0x0000002551727235 */ /* 0x000fe20000000072 */
[----:B------:R-:W1:Y:S02]  /*3060*/  LDS.128 R28, [UR4+0x310] ;  /* 0x00031004ff1c7984 */ /* 0x000e640008000c00 */
[----:B------:R-:W-:-:S03]  /*3070*/  HFMA2 R36, R85, R39, R36 ;  /* 0x0000002755247231 */ /* 0x000fc60000000024 */
[----:B------:R-:W-:Y:S02]  /*3080*/  HFMA2.MMA R116, R69, R37, R116 ;  /* 0x0000002545747235 */ /* 0x000fe40000000074 */
[----:B------:R-:W-:Y:S01]  /*3090*/  HFMA2.MMA R114, R80, R38, R114 ;  /* 0x0000002650727235 */ /* 0x000fe20000000072 */
[----:B0-----:R-:W-:-:S04]  /*30a0*/  HFMA2 R110, R15, R32, RZ.H0_H0 ;  /* 0x000000200f6e7231 */ /* 0x001fc800000400ff */
[----:B------:R-:W-:Y:S01]  /*30b0*/  HFMA2 R110, R16, R33, R110 ;  /* 0x00000021106e7231 */ /* 0x000fe2000000006e */
[----:B------:R-:W-:Y:S01]  /*30c0*/  HFMA2.MMA R116, R68, R38, R116 ;  /* 0x0000002644747235 */ /* 0x000fe20000000074 */
[----:B------:R-:W-:Y:S01]  /*30d0*/  MOV R38, R3 ;  /* 0x0000000300267202 */ /* 0x000fe20000000f00 */
[----:B------:R-:W-:Y:S01]  /*30e0*/  HFMA2.MMA R114, R79, R39, R114 ;  /* 0x000000274f727235 */ /* 0x000fe20000000072 */
[----:B------:R-:W-:-:S04]  /*30f0*/  HFMA2 R110, R54, R34, R110 ;  /* 0x00000022366e7231 */ /* 0x000fc8000000006e */
[----:B------:R-:W-:Y:S01]  /*3100*/  HFMA2 R110, R41, R35, R110 ;  /* 0x00000023296e7231 */ /* 0x000fe2000000006e */
[----:B------:R-:W-:-:S04]  /*3110*/  HFMA2.MMA R116, R67, R39, R116 ;  /* 0x0000002743747235 */ /* 0x000fc80000000074 */
[C-C-:B------:R-:W-:Y:S02]  /*3120*/  PRMT R3, R36.reuse, 0x5410, R114.reuse ;  /* 0x0000541024037816 */ /* 0x140fe40000000072 */
[----:B------:R-:W-:-:S04]  /*3130*/  PRMT R114, R36, 0x7632, R114 ;  /* 0x0000763224727816 */ /* 0x000fc80000000072 */
[C-C-:B------:R-:W-:Y:S01]  /*3140*/  PRMT R108, R111.reuse, 0x5410, R116.reuse ;  /* 0x000054106f6c7816 */ /* 0x140fe20000000074 */
[----:B------:R-:W-:Y:S01]  /*3150*/  HADD2 R3, R3, R114 ;  /* 0x0000007203037230 */ /* 0x000fe20000000000 */
[----:B------:R-:W-:Y:S01]  /*3160*/  PRMT R116, R111, 0x7632, R116 ;  /* 0x000076326f747816 */ /* 0x000fe20000000074 */
[-C--:B------:R-:W-:Y:S01]  /*3170*/  HFMA2.MMA R111, R17, R32.reuse, RZ ;  /* 0x00000020116f7235 */ /* 0x080fe200000000ff */
[----:B------:R-:W-:Y:S01]  /*3180*/  HFMA2 R114, R19, R32, RZ.H0_H0 ;  /* 0x0000002013727231 */ /* 0x000fe200000400ff */
[----:B------:R-:W-:Y:S02]  /*3190*/  HFMA2.MMA R32, R21, R32, RZ ;  /* 0x0000002015207235 */ /* 0x000fe400000000ff */
[----:B------:R-:W-:Y:S01]  /*31a0*/  HFMA2.MMA R3, R3, R92, R38 ;  /* 0x0000005c03037235 */ /* 0x000fe20000000026 */
[----:B------:R-:W-:Y:S01]  /*31b0*/  HFMA2 R114, R20, R33, R114 ;  /* 0x0000002114727231 */ /* 0x000fe20000000072 */
[----:B------:R-:W0:Y:S01]  /*31c0*/  LDS.128 R36, [UR4+0x320] ;  /* 0x00032004ff247984 */ /* 0x000e220008000c00 */
[----:B-1----:R-:W-:Y:S01]  /*31d0*/  HFMA2 R110, R45, R28, R110 ;  /* 0x0000001c2d6e7231 */ /* 0x002fe2000000006e */
[-C--:B------:R-:W-:Y:S01]  /*31e0*/  HFMA2.MMA R111, R18, R33.reuse, R111 ;  /* 0x00000021126f7235 */ /* 0x080fe2000000006f */
[----:B------:R-:W-:Y:S01]  /*31f0*/  HFMA2 R114, R24, R34, R114 ;  /* 0x0000002218727231 */ /* 0x000fe20000000072 */
[----:B------:R-:W-:Y:S01]  /*3200*/  HFMA2.MMA R32, R22, R33, R32 ;  /* 0x0000002116207235 */ /* 0x000fe20000000020 */
[----:B------:R-:W-:Y:S01]  /*3210*/  HFMA2 R110, R49, R29, R110 ;  /* 0x0000001d316e7231 */ /* 0x000fe2000000006e */
[----:B------:R-:W-:Y:S01]  /*3220*/  HFMA2.MMA R108, R108, 1, 1, R116 ;  /* 0x3c003c006c6c7835 */ /* 0x000fe20000000074 */
[----:B------:R-:W-:-:S03]  /*3230*/  HFMA2 R114, R26, R35, R114 ;  /* 0x000000231a727231 */ /* 0x000fc60000000072 */
[-C--:B------:R-:W-:Y:S01]  /*3240*/  HFMA2.MMA R111, R23, R34.reuse, R111 ;  /* 0x00000022176f7235 */ /* 0x080fe2000000006f */
[----:B------:R-:W-:Y:S01]  /*3250*/  HFMA2 R114, R43, R28, R114 ;  /* 0x0000001c2b727231 */ /* 0x000fe20000000072 */
[----:B------:R-:W-:-:S03]  /*3260*/  HFMA2.MMA R32, R25, R34, R32 ;  /* 0x0000002219207235 */ /* 0x000fc60000000020 */
[----:B------:R-:W-:Y:S02]  /*3270*/  HFMA2 R114, R47, R29, R114 ;  /* 0x0000001d2f727231 */ /* 0x000fe40000000072 */
[----:B------:R-:W-:Y:S01]  /*3280*/  HFMA2 R4, R108, R91, R4 ;  /* 0x0000005b6c047231 */ /* 0x000fe20000000004 */
[-C--:B------:R-:W-:Y:S02]  /*3290*/  HFMA2.MMA R111, R40, R35.reuse, R111 ;  /* 0x00000023286f7235 */ /* 0x080fe4000000006f */
[----:B------:R-:W-:Y:S02]  /*32a0*/  HFMA2.MMA R115, R27, R35, R32 ;  /* 0x000000231b737235 */ /* 0x000fe40000000020 */
[----:B------:R-:W1:Y:S04]  /*32b0*/  LDS.128 R32, [UR4+0x330] ;  /* 0x00033004ff207984 */ /* 0x000e680008000c00 */
[----:B------:R-:W-:-:S02]  /*32c0*/  HFMA2.MMA R111, R44, R28, R111 ;  /* 0x0000001c2c6f7235 */ /* 0x000fc4000000006f */
[----:B------:R-:W-:Y:S01]  /*32d0*/  HFMA2.MMA R115, R42, R28, R115 ;  /* 0x0000001c2a737235 */ /* 0x000fe20000000073 */
[----:B------:R-:W-:-:S05]  /*32e0*/  HFMA2 R28, R51, R30, R114 ;  /* 0x0000001e331c7231 */ /* 0x000fca0000000072 */
[-C--:B------:R-:W-:Y:S02]  /*32f0*/  HFMA2.MMA R111, R48, R29.reuse, R111 ;  /* 0x0000001d306f7235 */ /* 0x080fe4000000006f */
[----:B------:R-:W-:Y:S01]  /*3300*/  HFMA2.MMA R115, R46, R29, R115 ;  /* 0x0000001d2e737235 */ /* 0x000fe20000000073 */
[----:B------:R-:W-:-:S04]  /*3310*/  HFMA2 R29, R53, R30, R110 ;  /* 0x0000001e351d7231 */ /* 0x000fc8000000006e */
[-C--:B------:R-:W-:Y:S01]  /*3320*/  HFMA2 R29, R58, R31.reuse, R29 ;  /* 0x0000001f3a1d7231 */ /* 0x080fe2000000001d */
[-C--:B------:R-:W-:Y:S02]  /*3330*/  HFMA2.MMA R111, R52, R30.reuse, R111 ;  /* 0x0000001e346f7235 */ /* 0x080fe4000000006f */
[----:B------:R-:W-:Y:S01]  /*3340*/  HFMA2.MMA R115, R50, R30, R115 ;  /* 0x0000001e32737235 */ /* 0x000fe20000000073 */
[----:B------:R-:W-:Y:S02]  /*3350*/  HFMA2 R30, R56, R31, R28 ;  /* 0x0000001f381e7231 */ /* 0x000fe4000000001c */
[-C--:B0-----:R-:W-:Y:S02]  /*3360*/  HFMA2 R29, R62, R36.reuse, R29 ;  /* 0x000000243e1d7231 */ /* 0x081fe4000000001d */
[----:B------:R-:W-:Y:S01]  /*3370*/  HFMA2 R30, R60, R36, R30 ;  /* 0x000000243c1e7231 */ /* 0x000fe2000000001e */
[-C--:B------:R-:W-:Y:S02]  /*3380*/  HFMA2.MMA R111, R57, R31.reuse, R111 ;  /* 0x0000001f396f7235 */ /* 0x080fe4000000006f */
[----:B------:R-:W-:Y:S01]  /*3390*/  HFMA2.MMA R115, R55, R31, R115 ;  /* 0x0000001f37737235 */ /* 0x000fe20000000073 */
[----:B------:R-:W-:-:S04]  /*33a0*/  HFMA2 R110, R64, R37, R30 ;  /* 0x00000025406e7231 */ /* 0x000fc8000000001e */
[-C--:B------:R-:W-:Y:S01]  /*33b0*/  HFMA2 R110, R78, R38.reuse, R110 ;  /* 0x000000264e6e7231 */ /* 0x080fe2000000006e */
[-C--:B------:R-:W-:Y:S02]  /*33c0*/  HFMA2.MMA R111, R61, R36.reuse, R111 ;  /* 0x000000243d6f7235 */ /* 0x080fe4000000006f */
[----:B------:R-:W-:Y:S01]  /*33d0*/  HFMA2.MMA R115, R59, R36, R115 ;  /* 0x000000243b737235 */ /* 0x000fe20000000073 */
[----:B------:R-:W-:Y:S02]  /*33e0*/  HFMA2 R36, R66, R37, R29 ;  /* 0x0000002542247231 */ /* 0x000fe4000000001d */
[----:B------:R-:W0:Y:S02]  /*33f0*/  LDS.128 R28, [UR4+0x400] ;  /* 0x00040004ff1c7984 */ /* 0x000e240008000c00 */
[----:B------:R-:W-:Y:S01]  /*3400*/  HFMA2 R36, R90, R38, R36 ;  /* 0x000000265a247231 */ /* 0x000fe20000000024 */
[-C--:B------:R-:W-:Y:S02]  /*3410*/  HFMA2.MMA R111, R65, R37.reuse, R111 ;  /* 0x00000025416f7235 */ /* 0x080fe4000000006f */
[----:B------:R-:W-:Y:S01]  /*3420*/  HFMA2.MMA R115, R63, R37, R115 ;  /* 0x000000253f737235 */ /* 0x000fe20000000073 */
[----:B------:R-:W-:-:S04]  /*3430*/  HFMA2 R36, R89, R39, R36 ;  /* 0x0000002759247231 */ /* 0x000fc80000000024 */
[-C--:B-1----:R-:W-:Y:S01]  /*3440*/  HFMA2 R36, R88, R32.reuse, R36 ;  /* 0x0000002058247231 */ /* 0x082fe20000000024 */
[-C--:B------:R-:W-:Y:S02]  /*3450*/  HFMA2.MMA R111, R84, R38.reuse, R111 ;  /* 0x00000026546f7235 */ /* 0x080fe4000000006f */
[----:B------:R-:W-:Y:S01]  /*3460*/  HFMA2.MMA R115, R72, R38, R115 ;  /* 0x0000002648737235 */ /* 0x000fe20000000073 */
[----:B------:R-:W-:Y:S02]  /*3470*/  HFMA2 R38, R77, R39, R110 ;  /* 0x000000274d267231 */ /* 0x000fe4000000006e */
[-C--:B------:R-:W-:Y:S02]  /*3480*/  HFMA2 R36, R87, R33.reuse, R36 ;  /* 0x0000002157247231 */ /* 0x080fe40000000024 */
        /* <DEDUP_REMOVED lines=8> */
[----:B------:R-:W1:Y:S01]  /*3510*/  LDS.128 R36, [UR4+0x410] ;  /* 0x00041004ff247984 */ /* 0x000e620008000c00 */
[-C--:B------:R-:W-:Y:S02]  /*3520*/  HFMA2 R110, R73, R35.reuse, R110 ;  /* 0x00000023496e7231 */ /* 0x080fe4000000006e */
[-C--:B------:R-:W-:Y:S01]  /*3530*/  HFMA2.MMA R111, R81, R33.reuse, R111 ;  /* 0x00000021516f7235 */ /* 0x080fe2000000006f */
[----:B------:R-:W-:Y:S01]  /*3540*/  HFMA2 R32, R85, R35, R32 ;  /* 0x0000002355207231 */ /* 0x000fe20000000020 */
[----:B------:R-:W-:Y:S01]  /*3550*/  HFMA2.MMA R115, R69, R33, R115 ;  /* 0x0000002145737235 */ /* 0x000fe20000000073 */
[----:B0-----:R-:W-:-:S05]  /*3560*/  HFMA2 R114, R19, R28, RZ.H0_H0 ;  /* 0x0000001c13727231 */ /* 0x001fca00000400ff */
[-C--:B------:R-:W-:Y:S01]  /*3570*/  HFMA2.MMA R111, R80, R34.reuse, R111 ;  /* 0x00000022506f7235 */ /* 0x080fe2000000006f */
[----:B------:R-:W-:Y:S01]  /*3580*/  HFMA2 R114, R20, R29, R114 ;  /* 0x0000001d14727231 */ /* 0x000fe20000000072 */
[----:B------:R-:W-:Y:S01]  /*3590*/  HFMA2.MMA R115, R68, R34, R115 ;  /* 0x0000002244737235 */ /* 0x000fe20000000073 */
[----:B------:R-:W-:Y:S02]  /*35a0*/  MOV R34, R5 ;  /* 0x0000000500227202 */ /* 0x000fe40000000f00 */
[----:B------:R-:W-:-:S03]  /*35b0*/  HFMA2 R114, R24, R30, R114 ;  /* 0x0000001e18727231 */ /* 0x000fc60000000072 */
[-C--:B------:R-:W-:Y:S01]  /*35c0*/  HFMA2.MMA R111, R79, R35.reuse, R111 ;  /* 0x000000234f6f7235 */ /* 0x080fe2000000006f */
[----:B------:R-:W-:Y:S01]  /*35d0*/  HFMA2 R114, R26, R31, R114 ;  /* 0x0000001f1a727231 */ /* 0x000fe20000000072 */
[----:B------:R-:W-:-:S08]  /*35e0*/  HFMA2.MMA R115, R67, R35, R115 ;  /* 0x0000002343737235 */ /* 0x000fd00000000073 */
[C-C-:B------:R-:W-:Y:S02]  /*35f0*/  PRMT R5, R32.reuse, 0x5410, R111.reuse ;  /* 0x0000541020057816 */ /* 0x140fe4000000006f */
[----:B------:R-:W-:Y:S02]  /*3600*/  PRMT R111, R32, 0x7632, R111 ;  /* 0x00007632206f7816 */ /* 0x000fe4000000006f */
[C-C-:B------:R-:W-:Y:S02]  /*3610*/  PRMT R108, R110.reuse, 0x5410, R115.reuse ;  /* 0x000054106e6c7816 */ /* 0x140fe40000000073 */
[----:B------:R-:W-:Y:S01]  /*3620*/  PRMT R115, R110, 0x7632, R115 ;  /* 0x000076326e737816 */ /* 0x000fe20000000073 */
[----:B------:R-:W-:Y:S01]  /*3630*/  HADD2 R5, R5, R111 ;  /* 0x0000006f05057230 */ /* 0x000fe20000000000 */
[-C--:B------:R-:W-:Y:S01]  /*3640*/  HFMA2.MMA R111, R17, R28.reuse, RZ ;  /* 0x0000001c116f7235 */ /* 0x080fe200000000ff */
[----:B------:R-:W-:Y:S01]  /*3650*/  HFMA2 R110, R15, R28, RZ.H0_H0 ;  /* 0x0000001c0f6e7231 */ /* 0x000fe200000400ff */
[----:B------:R-:W-:Y:S01]  /*3660*/  HFMA2.MMA R28, R21, R28, RZ ;  /* 0x0000001c151c7235 */ /* 0x000fe200000000ff */
[----:B-1----:R-:W-:Y:S01]  /*3670*/  HFMA2 R114, R43, R36, R114 ;  /* 0x000000242b727231 */ /* 0x002fe20000000072 */
[----:B------:R-:W-:Y:S01]  /*3680*/  HFMA2.MMA R108, R108, 1, 1, R115 ;  /* 0x3c003c006c6c7835 */ /* 0x000fe20000000073 */
[----:B------:R-:W-:Y:S01]  /*3690*/  HFMA2 R110, R16, R29, R110 ;  /* 0x0000001d106e7231 */ /* 0x000fe2000000006e */
[----:B------:R-:W-:Y:S01]  /*36a0*/  HFMA2.MMA R5, R5, R92, R34 ;  /* 0x0000005c05057235 */ /* 0x000fe20000000022 */
[----:B------:R-:W-:Y:S01]  /*36b0*/  HFMA2 R114, R47, R37, R114 ;  /* 0x000000252f727231 */ /* 0x000fe20000000072 */
[-C--:B------:R-:W-:Y:S01]  /*36c0*/  HFMA2.MMA R111, R18, R29.reuse, R111 ;  /* 0x0000001d126f7235 */ /* 0x080fe2000000006f */
[----:B------:R-:W0:Y:S01]  /*36d0*/  LDS.128 R32, [UR4+0x420] ;  /* 0x00042004ff207984 */ /* 0x000e220008000c00 */
[----:B------:R-:W-:Y:S01]  /*36e0*/  HFMA2.MMA R28, R22, R29, R28 ;  /* 0x0000001d161c7235 */ /* 0x000fe2000000001c */
[----:B------:R-:W-:-:S02]  /*36f0*/  HFMA2 R110, R54, R30, R110 ;  /* 0x0000001e366e7231 */ /* 0x000fc4000000006e */
[----:B------:R-:W-:Y:S02]  /*3700*/  HFMA2 R114, R51, R38, R114 ;  /* 0x0000002633727231 */ /* 0x000fe40000000072 */
[----:B------:R-:W-:Y:S01]  /*3710*/  HFMA2 R110, R41, R31, R110 ;  /* 0x0000001f296e7231 */ /* 0x000fe2000000006e */
[-C--:B------:R-:W-:Y:S01]  /*3720*/  HFMA2.MMA R111, R23, R30.reuse, R111 ;  /* 0x0000001e176f7235 */ /* 0x080fe2000000006f */
[----:B------:R-:W-:Y:S01]  /*3730*/  HFMA2 R114, R56, R39, R114 ;  /* 0x0000002738727231 */ /* 0x000fe20000000072 */
[----:B------:R-:W-:Y:S01]  /*3740*/  HFMA2.MMA R28, R25, R30, R28 ;  /* 0x0000001e191c7235 */ /* 0x000fe2000000001c */
[----:B------:R-:W-:Y:S02]  /*3750*/  HFMA2 R110, R45, R36, R110 ;  /* 0x000000242d6e7231 */ /* 0x000fe4000000006e */
[----:B------:R-:W-:Y:S02]  /*3760*/  HFMA2 R6, R108, R91, R6 ;  /* 0x0000005b6c067231 */ /* 0x000fe40000000006 */
[----:B------:R-:W-:Y:S01]  /*3770*/  HFMA2 R110, R49, R37, R110 ;  /* 0x00000025316e7231 */ /* 0x000fe2000000006e */
[----:B------:R-:W-:-:S02]  /*3780*/  HFMA2.MMA R111, R40, R31, R111 ;  /* 0x0000001f286f7235 */ /* 0x000fc4000000006f */
[----:B------:R-:W-:Y:S01]  /*3790*/  HFMA2.MMA R115, R27, R31, R28 ;  /* 0x0000001f1b737235 */ /* 0x000fe2000000001c */
[----:B------:R-:W-:Y:S01]  /*37a0*/  HFMA2 R110, R53, R38, R110 ;  /* 0x00000026356e7231 */ /* 0x000fe2000000006e */
[----:B------:R-:W1:Y:S03]  /*37b0*/  LDS.128 R28, [UR4+0x430] ;  /* 0x00043004ff1c7984 */ /* 0x000e660008000c00 */
[----:B------:R-:W-:Y:S01]  /*37c0*/  HFMA2 R110, R58, R39, R110 ;  /* 0x000000273a6e7231 */ /* 0x000fe2000000006e */
[-C--:B------:R-:W-:Y:S02]  /*37d0*/  HFMA2.MMA R111, R44, R36.reuse, R111 ;  /* 0x000000242c6f7235 */ /* 0x080fe4000000006f */
[----:B------:R-:W-:-:S06]  /*37e0*/  HFMA2.MMA R115, R42, R36, R115 ;  /* 0x000000242a737235 */ /* 0x000fcc0000000073 */
[-C--:B------:R-:W-:Y:S02]  /*37f0*/  HFMA2.MMA R111, R48, R37.reuse, R111 ;  /* 0x00000025306f7235 */ /* 0x080fe4000000006f */
[----:B------:R-:W-:-:S06]  /*3800*/  HFMA2.MMA R115, R46, R37, R115 ;  /* 0x000000252e737235 */ /* 0x000fcc0000000073 */
[-C--:B------:R-:W-:Y:S01]  /*3810*/  HFMA2.MMA R111, R52, R38.reuse, R111 ;  /* 0x00000026346f7235 */ /* 0x080fe2000000006f */
[-C--:B0-----:R-:W-:Y:S01]  /*3820*/  HFMA2 R110, R62, R32.reuse, R110 ;  /* 0x000000203e6e7231 */ /* 0x081fe2000000006e */
[----:B------:R-:W-:Y:S01]  /*3830*/  HFMA2.MMA R115, R50, R38, R115 ;  /* 0x0000002632737235 */ /* 0x000fe20000000073 */
[----:B------:R-:W-:Y:S02]  /*3840*/  HFMA2 R114, R60, R32, R114 ;  /* 0x000000203c727231 */ /* 0x000fe40000000072 */
[-C--:B------:R-:W-:Y:S02]  /*3850*/  HFMA2 R110, R66, R33.reuse, R110 ;  /* 0x00000021426e7231 */ /* 0x080fe4000000006e */
[----:B------:R-:W-:Y:S01]  /*3860*/  HFMA2 R114, R64, R33, R114 ;  /* 0x0000002140727231 */ /* 0x000fe20000000072 */
[-C--:B------:R-:W-:Y:S01]  /*3870*/  HFMA2.MMA R111, R57, R39.reuse, R111 ;  /* 0x00000027396f7235 */ /* 0x080fe2000000006f */
[-C--:B------:R-:W-:Y:S01]  /*3880*/  HFMA2 R110, R90, R34.reuse, R110 ;  /* 0x000000225a6e7231 */ /* 0x080fe2000000006e */
[----:B------:R-:W-:Y:S01]  /*3890*/  HFMA2.MMA R115, R55, R39, R115 ;  /* 0x0000002737737235 */ /* 0x000fe20000000073 */
[----:B------:R-:W-:Y:S01]  /*38a0*/  HFMA2 R114, R78, R34, R114 ;  /* 0x000000224e727231 */ /* 0x000fe20000000072 */
[----:B------:R-:W0:Y:S01]  /*38b0*/  LDS.128 R36, [UR4+0x500] ;  /* 0x00050004ff247984 */ /* 0x000e220008000c00 */
[----:B------:R-:W-:-:S02]  /*38c0*/  HFMA2 R110, R89, R35, R110 ;  /* 0x00000023596e7231 */ /* 0x000fc4000000006e */
[----:B------:R-:W-:Y:S01]  /*38d0*/  HFMA2 R114, R77, R35, R114 ;  /* 0x000000234d727231 */ /* 0x000fe20000000072 */
        /* <DEDUP_REMOVED lines=15> */
[----:B------:R-:W-:-:S06]  /*39d0*/  HFMA2.MMA R35, R71, R35, R115 ;  /* 0x0000002347237235 */ /* 0x000fcc0000000073 */
[-C--:B------:R-:W-:Y:S02]  /*39e0*/  HFMA2.MMA R111, R82, R28.reuse, R111 ;  /* 0x0000001c526f7235 */ /* 0x080fe4000000006f */
[----:B------:R-:W-:Y:S01]  /*39f0*/  HFMA2.MMA R35, R70, R28, R35 ;  /* 0x0000001c46237235 */ /* 0x000fe20000000023 */
[----:B------:R-:W-:-:S05]  /*3a00*/  MOV R28, R7 ;  /* 0x00000007001c7202 */ /* 0x000fca0000000f00 */
[-C--:B------:R-:W-:Y:S02]  /*3a10*/  HFMA2.MMA R111, R81, R29.reuse, R111 ;  /* 0x0000001d516f7235 */ /* 0x080fe4000000006f */
[----:B------:R-:W-:Y:S02]  /*3a20*/  HFMA2.MMA R29, R69, R29, R35 ;  /* 0x0000001d451d7235 */ /* 0x000fe40000000023 */
[----:B------:R-:W1:Y:S04]  /*3a30*/  LDS.128 R32, [UR4+0x510] ;  /* 0x00051004ff207984 */ /* 0x000e680008000c00 */
[-C--:B------:R-:W-:Y:S02]  /*3a40*/  HFMA2.MMA R111, R80, R30.reuse, R111 ;  /* 0x0000001e506f7235 */ /* 0x080fe4000000006f */
[----:B------:R-:W-:-:S06]  /*3a50*/  HFMA2.MMA R29, R68, R30, R29 ;  /* 0x0000001e441d7235 */ /* 0x000fcc000000001d */
[-C--:B------:R-:W-:Y:S02]  /*3a60*/  HFMA2.MMA R111, R79, R31.reuse, R111 ;  /* 0x0000001f4f6f7235 */ /* 0x080fe4000000006f */
[----:B------:R-:W-:-:S08]  /*3a70*/  HFMA2.MMA R29, R67, R31, R29 ;  /* 0x0000001f431d7235 */ /* 0x000fd0000000001d */
[C-C-:B------:R-:W-:Y:S02]  /*3a80*/  PRMT R7, R110.reuse, 0x5410, R111.reuse ;  /* 0x000054106e077816 */ /* 0x140fe4000000006f */
[----:B------:R-:W-:Y:S01]  /*3a90*/  PRMT R111, R110, 0x7632, R111 ;  /* 0x000076326e6f7816 */ /* 0x000fe2000000006f */
[-C--:B0-----:R-:W-:Y:S01]  /*3aa0*/  HFMA2.MMA R110, R17, R36.reuse, RZ ;  /* 0x00000024116e7235 */ /* 0x081fe200000000ff */
[C-C-:B------:R-:W-:Y:S02]  /*3ab0*/  PRMT R108, R114.reuse, 0x5410, R29.reuse ;  /* 0x00005410726c7816 */ /* 0x140fe4000000001d */
[----:B------:R-:W-:Y:S01]  /*3ac0*/  PRMT R29, R114, 0x7632, R29 ;  /* 0x00007632721d7816 */ /* 0x000fe2000000001d */
[----:B------:R-:W-:Y:S01]  /*3ad0*/  HFMA2.MMA R114, R21, R36, RZ ;  /* 0x0000002415727235 */ /* 0x000fe200000000ff */
[----:B------:R-:W-:Y:S02]  /*3ae0*/  HADD2 R7, R7, R111 ;  /* 0x0000006f07077230 */ /* 0x000fe40000000000 */
[----:B------:R-:W-:Y:S01]  /*3af0*/  HFMA2 R111, R19, R36, RZ.H0_H0 ;  /* 0x00000024136f7231 */ /* 0x000fe200000400ff */
[----:B------:R-:W-:-:S02]  /*3b00*/  HFMA2.MMA R110, R18, R37, R110 ;  /* 0x00000025126e7235 */ /* 0x000fc4000000006e */
[----:B------:R-:W-:Y:S01]  /*3b10*/  HFMA2.MMA R108, R108, 1, 1, R29 ;  /* 0x3c003c006c6c7835 */ /* 0x000fe2000000001d */
[-C--:B------:R-:W-:Y:S01]  /*3b20*/  HFMA2 R111, R20, R37.reuse, R111 ;  /* 0x00000025146f7231 */ /* 0x080fe2000000006f */
[----:B------:R-:W-:Y:S01]  /*3b30*/  HFMA2.MMA R7, R7, R92, R28 ;  /* 0x0000005c07077235 */ /* 0x000fe2000000001c */
[----:B------:R-:W-:Y:S01]  /*3b40*/  HFMA2 R28, R15, R36, RZ.H0_H0 ;  /* 0x000000240f1c7231 */ /* 0x000fe200000400ff */
[----:B------:R-:W-:Y:S01]  /*3b50*/  HFMA2.MMA R114, R22, R37, R114 ;  /* 0x0000002516727235 */ /* 0x000fe20000000072 */
[----:B------:R-:W-:Y:S01]  /*3b60*/  HFMA2 R111, R24, R38, R111 ;  /* 0x00000026186f7231 */ /* 0x000fe2000000006f */
[----:B------:R-:W-:Y:S01]  /*3b70*/  HFMA2.MMA R110, R23, R38, R110 ;  /* 0x00000026176e7235 */ /* 0x000fe2000000006e */
[----:B------:R-:W-:Y:S02]  /*3b80*/  HFMA2 R36, R16, R37, R28 ;  /* 0x0000002510247231 */ /* 0x000fe4000000001c */
[----:B------:R-:W0:Y:S01]  /*3b90*/  LDS.128 R28, [UR4+0x520] ;  /* 0x00052004ff1c7984 */ /* 0x000e220008000c00 */
[----:B------:R-:W-:-:S02]  /*3ba0*/  HFMA2 R14, R108, R91, R14 ;  /* 0x0000005b6c0e7231 */ /* 0x000fc4000000000e */
[----:B------:R-:W-:Y:S01]  /*3bb0*/  HFMA2.MMA R114, R25, R38, R114 ;  /* 0x0000002619727235 */ /* 0x000fe20000000072 */
[----:B------:R-:W-:Y:S01]  /*3bc0*/  HFMA2 R36, R54, R38, R36 ;  /* 0x0000002636247231 */ /* 0x000fe20000000024 */
[----:B------:R-:W-:Y:S01]  /*3bd0*/  HFMA2.MMA R37, R40, R39, R110 ;  /* 0x0000002728257235 */ /* 0x000fe2000000006e */
[-C--:B------:R-:W-:Y:S02]  /*3be0*/  HFMA2 R38, R26, R39.reuse, R111 ;  /* 0x000000271a267231 */ /* 0x080fe4000000006f */
[----:B------:R-:W-:-:S03]  /*3bf0*/  HFMA2 R36, R41, R39, R36 ;  /* 0x0000002729247231 */ /* 0x000fc60000000024 */
[----:B------:R-:W-:Y:S01]  /*3c00*/  HFMA2.MMA R39, R27, R39, R114 ;  /* 0x000000271b277235 */ /* 0x000fe20000000072 */
[-C--:B-1----:R-:W-:Y:S01]  /*3c10*/  HFMA2 R110, R45, R32.reuse, R36 ;  /* 0x000000202d6e7231 */ /* 0x082fe20000000024 */
[-C--:B------:R-:W-:Y:S01]  /*3c20*/  HFMA2.MMA R111, R44, R32.reuse, R37 ;  /* 0x000000202c6f7235 */ /* 0x080fe20000000025 */
[----:B------:R-:W-:Y:S02]  /*3c30*/  HFMA2 R114, R43, R32, R38 ;  /* 0x000000202b727231 */ /* 0x000fe40000000026 */
[-C--:B------:R-:W-:Y:S02]  /*3c40*/  HFMA2 R110, R49, R33.reuse, R110 ;  /* 0x00000021316e7231 */ /* 0x080fe4000000006e */
[----:B------:R-:W-:Y:S01]  /*3c50*/  HFMA2 R114, R47, R33, R114 ;  /* 0x000000212f727231 */ /* 0x000fe20000000072 */
[----:B------:R-:W-:Y:S01]  /*3c60*/  HFMA2.MMA R32, R42, R32, R39 ;  /* 0x000000202a207235 */ /* 0x000fe20000000027 */
[-C--:B------:R-:W-:Y:S01]  /*3c70*/  HFMA2 R110, R53, R34.reuse, R110 ;  /* 0x00000022356e7231 */ /* 0x080fe2000000006e */
[----:B------:R-:W-:Y:S01]  /*3c80*/  HFMA2.MMA R111, R48, R33, R111 ;  /* 0x00000021306f7235 */ /* 0x000fe2000000006f */
[----:B------:R-:W1:Y:S01]  /*3c90*/  LDS.128 R36, [UR4+0x530] ;  /* 0x00053004ff247984 */ /* 0x000e620008000c00 */
[----:B------:R-:W-:-:S02]  /*3ca0*/  HFMA2 R114, R51, R34, R114 ;  /* 0x0000002233727231 */ /* 0x000fc40000000072 */
[-C--:B------:R-:W-:Y:S02]  /*3cb0*/  HFMA2 R110, R58, R35.reuse, R110 ;  /* 0x000000233a6e7231 */ /* 0x080fe4000000006e */
[----:B------:R-:W-:Y:S01]  /*3cc0*/  HFMA2.MMA R32, R46, R33, R32 ;  /* 0x000000212e207235 */ /* 0x000fe20000000020 */
[----:B------:R-:W-:Y:S01]  /*3cd0*/  HFMA2 R114, R56, R35, R114 ;  /* 0x0000002338727231 */ /* 0x000fe20000000072 */
        /* <DEDUP_REMOVED lines=16> */
[-C--:B-1----:R-:W-:Y:S02]  /*3de0*/  HFMA2 R28, R88, R36.reuse, R28 ;  /* 0x00000024581c7231 */ /* 0x082fe4000000001c */
[----:B------:R-:W-:Y:S02]  /*3df0*/  HFMA2 R29, R77, R31, R29 ;  /* 0x0000001f4d1d7231 */ /* 0x000fe4000000001d */
[-C--:B------:R-:W-:Y:S01]  /*3e00*/  HFMA2 R28, R87, R37.reuse, R28 ;  /* 0x00000025571c7231 */ /* 0x080fe2000000001c */
[----:B------:R-:W-:Y:S01]  /*3e10*/  HFMA2.MMA R30, R72, R30, R35 ;  /* 0x0000001e481e7235 */ /* 0x000fe20000000023 */
[----:B------:R-:W-:Y:S01]  /*3e20*/  HFMA2 R29, R76, R36, R29 ;  /* 0x000000244c1d7231 */ /* 0x000fe2000000001d */
[----:B------:R-:W-:Y:S01]  /*3e30*/  HFMA2.MMA R111, R83, R31, R111 ;  /* 0x0000001f536f7235 */ /* 0x000fe2000000006f */
[----:B------:R-:W0:Y:S02]  /*3e40*/  LDS.128 R32, [UR4+0x600] ;  /* 0x00060004ff207984 */ /* 0x000e240008000c00 */
[----:B------:R-:W-:-:S03]  /*3e50*/  HFMA2 R110, R75, R37, R29 ;  /* 0x000000254b6e7231 */ /* 0x000fc6000000001d */
[----:B------:R-:W-:Y:S01]  /*3e60*/  HFMA2.MMA R30, R71, R31, R30 ;  /* 0x0000001f471e7235 */ /* 0x000fe2000000001e */
[----:B------:R-:W-:Y:S01]  /*3e70*/  HFMA2 R110, R74, R38, R110 ;  /* 0x000000264a6e7231 */ /* 0x000fe2000000006e */
[----:B------:R-:W-:-:S05]  /*3e80*/  HFMA2.MMA R111, R82, R36, R111 ;  /* 0x00000024526f7235 */ /* 0x000fca000000006f */
[----:B------:R-:W-:Y:S02]  /*3e90*/  HFMA2.MMA R110, R73, R39, R110 ;  /* 0x00000027496e7235 */ /* 0x000fe4000000006e */
[----:B------:R-:W-:Y:S01]  /*3ea0*/  HFMA2.MMA R30, R70, R36, R30 ;  /* 0x00000024461e7235 */ /* 0x000fe2000000001e */
[----:B------:R-:W-:Y:S01]  /*3eb0*/  HFMA2 R36, R86, R38, R28 ;  /* 0x0000002656247231 */ /* 0x000fe2000000001c */
[----:B------:R-:W-:-:S03]  /*3ec0*/  HFMA2.MMA R111, R81, R37, R111 ;  /* 0x00000025516f7235 */ /* 0x000fc6000000006f */
[----:B------:R-:W-:-:S03]  /*3ed0*/  HFMA2 R36, R85, R39, R36 ;  /* 0x0000002755247231 */ /* 0x000fc60000000024 */
[----:B------:R-:W-:Y:S02]  /*3ee0*/  HFMA2.MMA R37, R69, R37, R30 ;  /* 0x0000002545257235 */ /* 0x000fe4000000001e */
[-C--:B------:R-:W-:Y:S01]  /*3ef0*/  HFMA2.MMA R111, R80, R38.reuse, R111 ;  /* 0x00000026506f7235 */ /* 0x080fe2000000006f */
[----:B------:R-:W1:Y:S05]  /*3f00*/  LDS.128 R28, [UR4+0x610] ;  /* 0x00061004ff1c7984 */ /* 0x000e6a0008000c00 */
[----:B------:R-:W-:Y:S02]  /*3f10*/  HFMA2.MMA R37, R68, R38, R37 ;  /* 0x0000002644257235 */ /* 0x000fe40000000025 */
[----:B------:R-:W-:-:S08]  /*3f20*/  HFMA2.MMA R111, R79, R39, R111 ;  /* 0x000000274f6f7235 */ /* 0x000fd0000000006f */
[----:B------:R-:W-:Y:S01]  /*3f30*/  HFMA2 R114, R67, R39, R37 ;  /* 0x0000002743727231 */ /* 0x000fe20000000025 */
[-C--:B0-----:R-:W-:Y:S01]  /*3f40*/  HFMA2.MMA R15, R15, R32.reuse, RZ ;  /* 0x000000200f0f7235 */ /* 0x081fe200000000ff */
[C-C-:B------:R-:W-:Y:S01]  /*3f50*/  PRMT R108, R36.reuse, 0x5410, R111.reuse ;  /* 0x00005410246c7816 */ /* 0x140fe2000000006f */
[----:B------:R-:W-:Y:S01]  /*3f60*/  HFMA2.MMA R19, R19, R32, RZ ;  /* 0x0000002013137235 */ /* 0x000fe200000000ff */
[----:B------:R-:W-:Y:S01]  /*3f70*/  PRMT R111, R36, 0x7632, R111 ;  /* 0x00007632246f7816 */ /* 0x000fe2000000006f */
[----:B------:R-:W-:Y:S01]  /*3f80*/  HFMA2 R21, R21, R32, RZ.H0_H0 ;  /* 0x0000002015157231 */ /* 0x000fe200000400ff */
[----:B------:R-:W0:Y:S03]  /*3f90*/  LDS.128 R36, [UR4+0x620] ;  /* 0x00062004ff247984 */ /* 0x000e260008000c00 */
[----:B------:R-:W-:Y:S01]  /*3fa0*/  HADD2 R108, R108, R111 ;  /* 0x0000006f6c6c7230 */ /* 0x000fe20000000000 */
[C-C-:B------:R-:W-:Y:S01]  /*3fb0*/  PRMT R111, R110.reuse, 0x5410, R114.reuse ;  /* 0x000054106e6f7816 */ /* 0x140fe20000000072 */
[----:B------:R-:W-:Y:S01]  /*3fc0*/  HFMA2 R21, R22, R33, R21 ;  /* 0x0000002116157231 */ /* 0x000fe20000000015 */
[----:B------:R-:W-:-:S03]  /*3fd0*/  PRMT R114, R110, 0x7632, R114 ;  /* 0x000076326e727816 */ /* 0x000fc60000000072 */
[----:B------:R-:W-:Y:S01]  /*3fe0*/  HFMA2 R21, R25, R34, R21 ;  /* 0x0000002219157231 */ /* 0x000fe20000000015 */
[----:B------:R-:W-:Y:S02]  /*3ff0*/  HFMA2.MMA R11, R108, R92, R11 ;  /* 0x0000005c6c0b7235 */ /* 0x000fe4000000000b */
[----:B------:R-:W-:Y:S01]  /*4000*/  HFMA2.MMA R110, R111, 1, 1, R114 ;  /* 0x3c003c006f6e7835 */ /* 0x000fe20000000072 */
[----:B------:R-:W-:Y:S01]  /*4010*/  HFMA2 R111, R17, R32, RZ.H0_H0 ;  /* 0x00000020116f7231 */ /* 0x000fe200000400ff */
[-C--:B------:R-:W-:Y:S01]  /*4020*/  HFMA2.MMA R17, R16, R33.reuse, R15 ;  /* 0x0000002110117235 */ /* 0x080fe2000000000f */
[----:B------:R-:W-:Y:S01]  /*4030*/  HFMA2 R21, R27, R35, R21 ;  /* 0x000000231b157231 */ /* 0x000fe20000000015 */
[----:B------:R-:W-:Y:S01]  /*4040*/  HFMA2.MMA R15, R20, R33, R19 ;  /* 0x00000021140f7235 */ /* 0x000fe20000000013 */
[----:B------:R-:W-:-:S04]  /*4050*/  HFMA2 R111, R18, R33, R111 ;  /* 0x00000021126f7231 */ /* 0x000fc8000000006f */
[----:B------:R-:W-:Y:S01]  /*4060*/  HFMA2 R20, R23, R34, R111 ;  /* 0x0000002217147231 */ /* 0x000fe2000000006f */
[-C--:B------:R-:W-:Y:S01]  /*4070*/  HFMA2.MMA R54, R54, R34.reuse, R17 ;  /* 0x0000002236367235 */ /* 0x080fe20000000011 */
[-C--:B-1----:R-:W-:Y:S01]  /*4080*/  HFMA2 R23, R42, R28.reuse, R21 ;  /* 0x0000001c2a177231 */ /* 0x082fe20000000015 */
[----:B------:R-:W-:Y:S01]  /*4090*/  HFMA2.MMA R15, R24, R34, R15 ;  /* 0x00000022180f7235 */ /* 0x000fe2000000000f */
[----:B------:R-:W-:Y:S01]  /*40a0*/  HFMA2 R22, R40, R35, R20 ;  /* 0x0000002328167231 */ /* 0x000fe20000000014 */
[----:B------:R-:W1:Y:S01]  /*40b0*/  LDS.128 R16, [UR4+0x630] ;  /* 0x00063004ff107984 */ /* 0x000e620008000c00 */
[-C--:B------:R-:W-:Y:S01]  /*40c0*/  HFMA2 R25, R46, R29.reuse, R23 ;  /* 0x0000001d2e197231 */ /* 0x080fe20000000017 */
[----:B------:R-:W-:Y:S01]  /*40d0*/  UIADD3 UR4, UR4, 0x40, URZ ;  /* 0x0000004004047890 */ /* 0x000fe2000fffe03f */
[----:B------:R-:W-:Y:S01]  /*40e0*/  HFMA2 R24, R44, R28, R22 ;  /* 0x0000001c2c187231 */ /* 0x000fe20000000016 */
[-C--:B------:R-:W-:Y:S01]  /*40f0*/  HFMA2.MMA R54, R41, R35.reuse, R54 ;  /* 0x0000002329367235 */ /* 0x080fe20000000036 */
[----:B------:R-:W-:Y:S01]  /*4100*/  HFMA2 R25, R50, R30, R25 ;  /* 0x0000001e32197231 */ /* 0x000fe20000000019 */
        /* <DEDUP_REMOVED lines=8> */
[-C--:B0-----:R-:W-:Y:S02]  /*4190*/  HFMA2 R25, R59, R36.reuse, R25 ;  /* 0x000000243b197231 */ /* 0x081fe40000000019 */
[----:B------:R-:W-:Y:S01]  /*41a0*/  HFMA2 R26, R61, R36, R26 ;  /* 0x000000243d1a7231 */ /* 0x000fe2000000001a */
[----:B------:R-:W-:-:S02]  /*41b0*/  HFMA2.MMA R15, R49, R29, R54 ;  /* 0x0000001d310f7235 */ /* 0x000fc40000000036 */
[----:B------:R-:W-:Y:S01]  /*41c0*/  HFMA2.MMA R43, R47, R29, R43 ;  /* 0x0000001d2f2b7235 */ /* 0x000fe2000000002b */
[----:B------:R-:W-:-:S04]  /*41d0*/  HFMA2 R42, R65, R37, R26 ;  /* 0x00000025412a7231 */ /* 0x000fc8000000001a */
[----:B------:R-:W-:Y:S01]  /*41e0*/  HFMA2 R42, R84, R38, R42 ;  /* 0x00000026542a7231 */ /* 0x000fe2000000002a */
[-C--:B------:R-:W-:Y:S02]  /*41f0*/  HFMA2.MMA R29, R53, R30.reuse, R15 ;  /* 0x0000001e351d7235 */ /* 0x080fe4000000000f */
[----:B------:R-:W-:Y:S01]  /*4200*/  HFMA2.MMA R28, R51, R30, R43 ;  /* 0x0000001e331c7235 */ /* 0x000fe2000000002b */
[----:B------:R-:W-:-:S05]  /*4210*/  HFMA2 R41, R83, R39, R42 ;  /* 0x0000002753297231 */ /* 0x000fca000000002a */
[-C--:B------:R-:W-:Y:S02]  /*4220*/  HFMA2.MMA R29, R58, R31.reuse, R29 ;  /* 0x0000001f3a1d7235 */ /* 0x080fe4000000001d */
[----:B------:R-:W-:Y:S01]  /*4230*/  HFMA2.MMA R30, R56, R31, R28 ;  /* 0x0000001f381e7235 */ /* 0x000fe2000000001c */
[----:B-1----:R-:W-:-:S05]  /*4240*/  HFMA2 R41, R82, R16, R41 ;  /* 0x0000001052297231 */ /* 0x002fca0000000029 */
[-C--:B------:R-:W-:Y:S01]  /*4250*/  HFMA2.MMA R33, R62, R36.reuse, R29 ;  /* 0x000000243e217235 */ /* 0x080fe2000000001d */
[----:B------:R-:W-:Y:S01]  /*4260*/  HFMA2 R40, R81, R17, R41 ;  /* 0x0000001151287231 */ /* 0x000fe20000000029 */
[----:B------:R-:W-:Y:S01]  /*4270*/  HFMA2.MMA R32, R60, R36, R30 ;  /* 0x000000243c207235 */ /* 0x000fe2000000001e */
[----:B------:R-:W-:Y:S02]  /*4280*/  HFMA2 R36, R63, R37, R25 ;  /* 0x000000253f247231 */ /* 0x000fe40000000019 */
[----:B------:R-:W-:Y:S02]  /*4290*/  HFMA2 R40, R80, R18, R40 ;  /* 0x0000001250287231 */ /* 0x000fe40000000028 */
[----:B------:R-:W-:Y:S01]  /*42a0*/  HFMA2 R36, R72, R38, R36 ;  /* 0x0000002648247231 */ /* 0x000fe20000000024 */
[-C--:B------:R-:W-:Y:S01]  /*42b0*/  HFMA2.MMA R45, R66, R37.reuse, R33 ;  /* 0x00000025422d7235 */ /* 0x080fe20000000021 */
[----:B------:R-:W-:Y:S01]  /*42c0*/  HFMA2 R40, R79, R19, R40 ;  /* 0x000000134f287231 */ /* 0x000fe20000000028 */
[----:B------:R-:W-:Y:S01]  /*42d0*/  HFMA2.MMA R32, R64, R37, R32 ;  /* 0x0000002540207235 */ /* 0x000fe20000000020 */
[----:B------:R-:W-:-:S04]  /*42e0*/  HFMA2 R35, R71, R39, R36 ;  /* 0x0000002747237231 */ /* 0x000fc80000000024 */
[----:B------:R-:W-:Y:S01]  /*42f0*/  HFMA2 R35, R70, R16, R35 ;  /* 0x0000001046237231 */ /* 0x000fe20000000023 */
[-C--:B------:R-:W-:Y:S02]  /*4300*/  HFMA2.MMA R45, R90, R38.reuse, R45 ;  /* 0x000000265a2d7235 */ /* 0x080fe4000000002d */
[----:B------:R-:W-:Y:S01]  /*4310*/  HFMA2.MMA R32, R78, R38, R32 ;  /* 0x000000264e207235 */ /* 0x000fe20000000020 */
[----:B------:R-:W-:-:S04]  /*4320*/  HFMA2 R34, R69, R17, R35 ;  /* 0x0000001145227231 */ /* 0x000fc80000000023 */
[----:B------:R-:W-:Y:S01]  /*4330*/  HFMA2 R34, R68, R18, R34 ;  /* 0x0000001244227231 */ /* 0x000fe20000000022 */
[-C--:B------:R-:W-:Y:S02]  /*4340*/  HFMA2.MMA R44, R89, R39.reuse, R45 ;  /* 0x00000027592c7235 */ /* 0x080fe4000000002d */
[----:B------:R-:W-:-:S03]  /*4350*/  HFMA2.MMA R38, R77, R39, R32 ;  /* 0x000000274d267235 */ /* 0x000fc60000000020 */
[----:B------:R-:W-:-:S03]  /*4360*/  HFMA2.MMA R34, R67, R19, R34 ;  /* 0x0000001343227235 */ /* 0x000fc60000000022 */
        /* <DEDUP_REMOVED lines=17> */
.L_x_830:
[----:B------:R-:W0:Y:S01]  /*4480*/  S2UR UR4, SR_CTAID.Y ;  /* 0x00000000000479c3 */ /* 0x000e220000002600 */
[----:B------:R-:W-:-:S07]  /*4490*/  MOV R15, R13 ;  /* 0x0000000d000f7202 */ /* 0x000fce0000000f00 */
[----:B------:R-:W1:Y:S01]  /*44a0*/  LDC.64 R16, c[0x0][0x230] ;  /* 0x00008c00ff107b82 */ /* 0x000e620000000a00 */
[----:B0-----:R-:W-:-:S06]  /*44b0*/  UIMAD UR4, UR4, 0x7, URZ ;  /* 0x00000007040478a4 */ /* 0x001fcc000f8e023f */
[----:B------:R-:W-:-:S04]  /*44c0*/  IMAD R21, R94, UR4, R107 ;  /* 0x000000045e157c24 */ /* 0x000fc8000f8e026b */
[----:B-1----:R-:W-:-:S05]  /*44d0*/  IMAD.WIDE R20, R21, 0x2, R16 ;  /* 0x0000000215147825 */ /* 0x002fca00078e0210 */
        /* <DEDUP_REMOVED lines=8> */
.L_x_841:
[----:B------:R-:W0:Y:S02]  /*4560*/  LDS R16, [R15] ;  /* 0x000000000f107984 */ /* 0x000e240000000800 */
[----:B0-----:R-:W-:-:S06]  /*4570*/  HADD2 R17, R16, R13 ;  /* 0x0000000d10117230 */ /* 0x001fcc0000000000 */
[----:B------:R-:W0:Y:S02]  /*4580*/  ATOMS.CAST.SPIN R17, [R15], R16, R17 ;  /* 0x000000100f11738d */ /* 0x000e240001800011 */
[----:B0-----:R-:W-:-:S13]  /*4590*/  ISETP.EQ.U32.AND P0, PT, R17, 0x1, PT ;  /* 0x000000011100780c */ /* 0x001fda0003f02070 */
[----:B------:R-:W-:Y:S05]  /*45a0*/  @!P0 BRA `(.L_x_841) ;  /* 0xfffffffc00ec8947 */ /* 0x000fea000383ffff */
[----:B------:R-:W-:Y:S05]  /*45b0*/  BRA `(.L_x_839) ;  /* 0x00000000000c7947 */ /* 0x000fea0003800000 */
.L_x_840:
[----:B------:R-:W2:Y:S02]  /*45c0*/  LD.E R13, desc[UR8][R20.64] ;  /* 0x00000008140d7980 */ /* 0x000ea4000c101900 */
[----:B--2---:R-:W-:-:S05]  /*45d0*/  IADD3 R13, R15, R13, RZ ;  /* 0x0000000d0f0d7210 */ /* 0x004fca0007ffe0ff */
[----:B------:R0:W-:Y:S02]  /*45e0*/  ST.E desc[UR8][R20.64], R13 ;  /* 0x0000000d14007985 */ /* 0x0001e4000c101908 */
.L_x_839:
[----:B------:R-:W-:Y:S05]  /*45f0*/  BSYNC B0 ;  /* 0x0000000000007941 */ /* 0x000fea0003800000 */
.L_x_838:
[----:B------:R1:W-:Y:S01]  /*4600*/  ATOM.E.ADD.F16x2.RN.STRONG.GPU P0, RZ, desc[UR8][R20.64+0x4], R23 ;  /* 0x0000041714ff79a2 */ /* 0x0003e2000810e1c8 */
[----:B------:R-:W-:Y:S01]  /*4610*/  IADD3 R18, P1, R20, 0x4, RZ ;  /* 0x0000000414127810 */ /* 0x000fe20007f3e0ff */
[----:B------:R-:W-:Y:S03]  /*4620*/  BSSY B0, `(.L_x_842) ;  /* 0x0000011000007945 */ /* 0x000fe60003800000 */
[----:B------:R-:W-:Y:S01]  /*4630*/  IADD3.X R19, RZ, R21, RZ, P1, !PT ;  /* 0x00000015ff137210 */ /* 0x000fe20000ffe4ff */
[----:B-1----:R-:W-:Y:S08]  /*4640*/  @P0 BRA `(.L_x_843) ;  /* 0x0000000000380947 */ /* 0x002ff00003800000 */
[----:B------:R-:W1:Y:S02]  /*4650*/  QSPC.E.S P0, RZ, [R20+0x4] ;  /* 0x0000040014ff73aa */ /* 0x000e640000000500 */
[----:B-1----:R-:W-:Y:S05]  /*4660*/  @!P0 BRA `(.L_x_844) ;  /* 0x0000000000248947 */ /* 0x002fea0003800000 */
[----:B------:R-:W-:Y:S02]  /*4670*/  MOV R16, R20 ;  /* 0x0000001400107202 */ /* 0x000fe40000000f00 */
[----:B------:R-:W-:Y:S02]  /*4680*/  MOV R15, R12 ;  /* 0x0000000c000f7202 */ /* 0x000fe40000000f00 */
[----:B------:R-:W-:-:S07]  /*4690*/  MOV R16, R16 ;  /* 0x0000001000107202 */ /* 0x000fce0000000f00 */
.L_x_845:
[----:B------:R-:W0:Y:S02]  /*46a0*/  LDS R12, [R16+0x4] ;  /* 0x00000400100c7984 */ /* 0x000e240000000800 */
[----:B0-----:R-:W-:-:S10]  /*46b0*/  HFMA2.MMA R13, R12, 1, 1, R15 ;  /* 0x3c003c000c0d7835 */ /* 0x001fd4000000000f */
[----:B------:R-:W0:Y:S02]  /*46c0*/  ATOMS.CAST.SPIN R13, [R16+0x4], R12, R13 ;  /* 0x0000040c100d738d */ /* 0x000e24000180000d */
[----:B0-----:R-:W-:-:S13]  /*46d0*/  ISETP.EQ.U32.AND P0, PT, R13, 0x1, PT ;  /* 0x000000010d00780c */ /* 0x001fda0003f02070 */
[----:B------:R-:W-:Y:S05]  /*46e0*/  @!P0 BRA `(.L_x_845) ;  /* 0xfffffffc00ec8947 */ /* 0x000fea000383ffff */
[----:B------:R-:W-:Y:S05]  /*46f0*/  BRA `(.L_x_843) ;  /* 0x00000000000c7947 */ /* 0x000fea0003800000 */
.L_x_844:
[----:B------:R-:W0:Y:S02]  /*4700*/  LD.E R12, desc[UR8][R20.64+0x4] ;  /* 0x00000408140c7980 */ /* 0x000e24000c101900 */
[----:B0-----:R-:W-:-:S05]  /*4710*/  IADD3 R13, R23, R12, RZ ;  /* 0x0000000c170d7210 */ /* 0x001fca0007ffe0ff */
[----:B------:R1:W-:Y:S02]  /*4720*/  ST.E desc[UR8][R20.64+0x4], R13 ;  /* 0x0000040d14007985 */ /* 0x0003e4000c101908 */
.L_x_843:
[----:B------:R-:W-:Y:S05]  /*4730*/  BSYNC B0 ;  /* 0x0000000000007941 */ /* 0x000fea0003800000 */
.L_x_842:
[----:B01----:R-:W-:Y:S01]  /*4740*/  IMAD.WIDE R20, R94, 0x2, R20 ;  /* 0x000000025e147825 */ /* 0x003fe200078e0214 */
[----:B------:R-:W-:-:S05]  /*4750*/  MOV R13, R0 ;  /* 0x00000000000d7202 */ /* 0x000fca0000000f00 */
[----:B------:R0:W-:Y:S01]  /*4760*/  ATOM.E.ADD.F16x2.RN.STRONG.GPU P0, RZ, desc[UR8][R20.64], R13 ;  /* 0x0000000d14ff79a2 */ /* 0x0001e2000810e1c8 */
[----:B------:R-:W-:Y:S04]  /*4770*/  BSSY B0, `(.L_x_846) ;  /* 0x000000f000007945 */ /* 0x000fe80003800000 */
[----:B0-----:R-:W-:Y:S05]  /*4780*/  @P0 BRA `(.L_x_847) ;  /* 0x0000000000340947 */ /* 0x001fea0003800000 */
[----:B------:R-:W0:Y:S02]  /*4790*/  QSPC.E.S P0, RZ, [R20] ;  /* 0x0000000014ff73aa */ /* 0x000e240000000500 */
[----:B0-----:R-:W-:Y:S05]  /*47a0*/  @!P0 BRA `(.L_x_848) ;  /* 0x0000000000208947 */ /* 0x001fea0003800000 */
[----:B------:R-:W-:-:S04]  /*47b0*/  MOV R12, R20 ;  /* 0x00000014000c7202 */ /* 0x000fc80000000f00 */
[----:B------:R-:W-:-:S07]  /*47c0*/  MOV R15, R12 ;  /* 0x0000000c000f7202 */ /* 0x000fce0000000f00 */
.L_x_849:
[----:B------:R-:W0:Y:S02]  /*47d0*/  LDS R12, [R15] ;  /* 0x000000000f0c7984 */ /* 0x000e240000000800 */
[----:B0-----:R-:W-:-:S06]  /*47e0*/  HADD2 R13, R12, R0 ;  /* 0x000000000c0d7230 */ /* 0x001fcc0000000000 */
[----:B------:R-:W0:Y:S02]  /*47f0*/  ATOMS.CAST.SPIN R13, [R15], R12, R13 ;  /* 0x0000000c0f0d738d */ /* 0x000e24000180000d */
[----:B0-----:R-:W-:-:S13]  /*4800*/  ISETP.EQ.U32.AND P0, PT, R13, 0x1, PT ;  /* 0x000000010d00780c */ /* 0x001fda0003f02070 */
[----:B------:R-:W-:Y:S05]  /*4810*/  @!P0 BRA `(.L_x_849) ;  /* 0xfffffffc00ec8947 */ /* 0x000fea000383ffff */
[----:B------:R-:W-:Y:S05]  /*4820*/  BRA `(.L_x_847) ;  /* 0x00000000000c7947 */ /* 0x000fea0003800000 */
.L_x_848:
[----:B------:R-:W2:Y:S02]  /*4830*/  LD.E R0, desc[UR8][R20.64] ;  /* 0x0000000814007980 */ /* 0x000ea4000c101900 */
[----:B--2---:R-:W-:-:S05]  /*4840*/  IADD3 R13, R13, R0, RZ ;  /* 0x000000000d0d7210 */ /* 0x004fca0007ffe0ff */
[----:B------:R0:W-:Y:S02]  /*4850*/  ST.E desc[UR8][R20.64], R13 ;  /* 0x0000000d14007985 */ /* 0x0001e4000c101908 */
.L_x_847:
[----:B------:R-:W-:Y:S05]  /*4860*/  BSYNC B0 ;  /* 0x0000000000007941 */ /* 0x000fea0003800000 */
.L_x_846:
        /* <DEDUP_REMOVED lines=8> */
.L_x_853:
[----:B------:R-:W0:Y:S02]  /*48f0*/  LDS R12, [R0] ;  /* 0x00000000000c7984 */ /* 0x000e240000000800 */
[----:B0-----:R-:W-:-:S10]  /*4900*/  HFMA2.MMA R13, R12, 1, 1, R2 ;  /* 0x3c003c000c0d7835 */ /* 0x001fd40000000002 */
[----:B------:R-:W0:Y:S02]  /*4910*/  ATOMS.CAST.SPIN R13, [R0], R12, R13 ;  /* 0x0000000c000d738d */ /* 0x000e24000180000d */
[----:B0-----:R-:W-:-:S13]  /*4920*/  ISETP.EQ.U32.AND P0, PT, R13, 0x1, PT ;  /* 0x000000010d00780c */ /* 0x001fda0003f02070 */
[----:B------:R-:W-:Y:S05]  /*4930*/  @!P0 BRA `(.L_x_853) ;  /* 0xfffffffc00ec8947 */ /* 0x000fea000383ffff */
[----:B------:R-:W-:Y:S05]  /*4940*/  BRA `(.L_x_851) ;  /* 0x00000000000c7947 */ /* 0x000fea0003800000 */
.L_x_852:
[----:B------:R-:W0:Y:S02]  /*4950*/  LD.E R0, desc[UR8][R18.64] ;  /* 0x0000000812007980 */ /* 0x000e24000c101900 */
[----:B0-----:R-:W-:-:S05]  /*4960*/  IADD3 R13, R2, R0, RZ ;  /* 0x00000000020d7210 */ /* 0x001fca0007ffe0ff */
[----:B------:R1:W-:Y:S02]  /*4970*/  ST.E desc[UR8][R18.64], R13 ;  /* 0x0000000d12007985 */ /* 0x0003e4000c101908 */
.L_x_851:
[----:B------:R-:W-:Y:S05]  /*4980*/  BSYNC B0 ;  /* 0x0000000000007941 */ /* 0x000fea0003800000 */
.L_x_850:
[----:B------:R-:W-:-:S05]  /*4990*/  IMAD.WIDE R16, R94, 0x2, R20 ;  /* 0x000000025e107825 */ /* 0x000fca00078e0214 */
[----:B------:R2:W-:Y:S01]  /*49a0*/  ATOM.E.ADD.F16x2.RN.STRONG.GPU P0, RZ, desc[UR8][R16.64], R3 ;  /* 0x0000000310ff79a2 */ /* 0x0005e2000810e1c8 */
[----:B------:R-:W-:Y:S04]  /*49b0*/  BSSY B0, `(.L_x_854) ;  /* 0x0000010000007945 */ /* 0x000fe80003800000 */
[----:B--2---:R-:W-:Y:S05]  /*49c0*/  @P0 BRA `(.L_x_855) ;  /* 0x0000000000380947 */ /* 0x004fea0003800000 */
[----:B------:R-:W2:Y:S02]  /*49d0*/  QSPC.E.S P0, RZ, [R16] ;  /* 0x0000000010ff73aa */ /* 0x000ea40000000500 */
[----:B--2---:R-:W-:Y:S05]  /*49e0*/  @!P0 BRA `(.L_x_856) ;  /* 0x0000000000248947 */ /* 0x004fea0003800000 */
[----:B------:R-:W-:-:S04]  /*49f0*/  MOV R12, R16 ;  /* 0x00000010000c7202 */ /* 0x000fc80000000f00 */
[----:B------:R-:W-:Y:S02]  /*4a00*/  MOV R12, R12 ;  /* 0x0000000c000c7202 */ /* 0x000fe40000000f00 */
[----:B01----:R-:W-:-:S07]  /*4a10*/  MOV R13, R3 ;  /* 0x00000003000d7202 */ /* 0x003fce0000000f00 */
.L_x_857:
[----:B------:R-:W0:Y:S02]  /*4a20*/  LDS R2, [R12] ;  /* 0x000000000c027984 */ /* 0x000e240000000800 */
[----:B0-----:R-:W-:-:S06]  /*4a30*/  HADD2 R3, R2, R13 ;  /* 0x0000000d02037230 */ /* 0x001fcc0000000000 */
[----:B------:R-:W0:Y:S02]  /*4a40*/  ATOMS.CAST.SPIN R3, [R12], R2, R3 ;  /* 0x000000020c03738d */ /* 0x000e240001800003 */
[----:B0-----:R-:W-:-:S13]  /*4a50*/  ISETP.EQ.U32.AND P0, PT, R3, 0x1, PT ;  /* 0x000000010300780c */ /* 0x001fda0003f02070 */
[----:B------:R-:W-:Y:S05]  /*4a60*/  @!P0 BRA `(.L_x_857) ;  /* 0xfffffffc00ec8947 */ /* 0x000fea000383ffff */
[----:B------:R-:W-:Y:S05]  /*4a70*/  BRA `(.L_x_855) ;  /* 0x00000000000c7947 */ /* 0x000fea0003800000 */
.L_x_856:
[----:B------:R-:W2:Y:S02]  /*4a80*/  LD.E R0, desc[UR8][R16.64] ;  /* 0x0000000810007980 */ /* 0x000ea4000c101900 */
[----:B--2---:R-:W-:-:S05]  /*4a90*/  IADD3 R3, R3, R0, RZ ;  /* 0x0000000003037210 */ /* 0x004fca0007ffe0ff */
[----:B------:R2:W-:Y:S02]  /*4aa0*/  ST.E desc[UR8][R16.64], R3 ;  /* 0x0000000310007985 */ /* 0x0005e4000c101908 */
.L_x_855:
[----:B------:R-:W-:Y:S05]  /*4ab0*/  BSYNC B0 ;  /* 0x0000000000007941 */ /* 0x000fea0003800000 */
.L_x_854:
[----:B------:R-:W-:Y:S01]  /*4ac0*/  HFMA2.MMA R2, -RZ, RZ, 0, 2.384185791015625e-07 ;  /* 0x00000004ff027435 */ /* 0x000fe200000001ff */
[----:B--2---:R-:W-:-:S09]  /*4ad0*/  MOV R3, 0x0 ;  /* 0x0000000000037802 */ /* 0x004fd20000000f00 */
[----:B------:R-:W-:-:S03]  /*4ae0*/  IMAD.WIDE R2, R94, 0x2, R2 ;  /* 0x000000025e027825 */ /* 0x000fc600078e0202 */
[----:B------:R-:W-:-:S04]  /*4af0*/  IADD3 R12, P0, R20, R2, RZ ;  /* 0x00000002140c7210 */ /* 0x000fc80007f1e0ff */
[----:B01----:R-:W-:-:S08]  /*4b00*/  IADD3.X R13, R21, R3, RZ, P0, !PT ;  /* 0x00000003150d7210 */ /* 0x003fd000007fe4ff */
[----:B------:R0:W-:Y:S01]  /*4b10*/  ATOM.E.ADD.F16x2.RN.STRONG.GPU P0, RZ, desc[UR8][R12.64], R4 ;  /* 0x000000040cff79a2 */ /* 0x0001e2000810e1c8 */
[----:B------:R-:W-:Y:S04]  /*4b20*/  BSSY B0, `(.L_x_858) ;  /* 0x000000e000007945 */ /* 0x000fe80003800000 */
[----:B0-----:R-:W-:Y:S05]  /*4b30*/  @P0 BRA `(.L_x_859) ;  /* 0x0000000000300947 */ /* 0x001fea0003800000 */
[----:B------:R-:W0:Y:S02]  /*4b40*/  QSPC.E.S P0, RZ, [R12] ;  /* 0x000000000cff73aa */ /* 0x000e240000000500 */
[----:B0-----:R-:W-:Y:S05]  /*4b50*/  @!P0 BRA `(.L_x_860) ;  /* 0x00000000001c8947 */ /* 0x001fea0003800000 */
[----:B------:R-:W-:-:S07]  /*4b60*/  MOV R0, R12 ;  /* 0x0000000c00007202 */ /* 0x000fce0000000f00 */
.L_x_861:
[----:B------:R-:W0:Y:S02]  /*4b70*/  LDS R12, [R0] ;  /* 0x00000000000c7984 */ /* 0x000e240000000800 */
[----:B0-----:R-:W-:-:S06]  /*4b80*/  HADD2 R13, R12, R4 ;  /* 0x000000040c0d7230 */ /* 0x001fcc0000000000 */
[----:B------:R-:W0:Y:S02]  /*4b90*/  ATOMS.CAST.SPIN R13, [R0], R12, R13 ;  /* 0x0000000c000d738d */ /* 0x000e24000180000d */
[----:B0-----:R-:W-:-:S13]  /*4ba0*/  ISETP.EQ.U32.AND P0, PT, R13, 0x1, PT ;  /* 0x000000010d00780c */ /* 0x001fda0003f02070 */
[----:B------:R-:W-:Y:S05]  /*4bb0*/  @!P0 BRA `(.L_x_861) ;  /* 0xfffffffc00ec8947 */ /* 0x000fea000383ffff */
[----:B------:R-:W-:Y:S05]  /*4bc0*/  BRA `(.L_x_859) ;  /* 0x00000000000c7947 */ /* 0x000fea0003800000 */
.L_x_860:
[----:B------:R-:W2:Y:S02]  /*4bd0*/  LD.E R0, desc[UR8][R12.64] ;  /* 0x000000080c007980 */ /* 0x000ea4000c101900 */
[----:B--2---:R-:W-:-:S05]  /*4be0*/  IADD3 R15, R4, R0, RZ ;  /* 0x00000000040f7210 */ /* 0x004fca0007ffe0ff */
[----:B------:R0:W-:Y:S02]  /*4bf0*/  ST.E desc[UR8][R12.64], R15 ;  /* 0x0000000f0c007985 */ /* 0x0001e4000c101908 */
.L_x_859:
[----:B------:R-:W-:Y:S05]  /*4c00*/  BSYNC B0 ;  /* 0x0000000000007941 */ /* 0x000fea0003800000 */
.L_x_858:
[----:B------:R-:W-:-:S05]  /*4c10*/  IMAD.WIDE R18, R94, 0x2, R16 ;  /* 0x000000025e127825 */ /* 0x000fca00078e0210 */
[----:B------:R1:W-:Y:S01]  /*4c20*/  ATOM.E.ADD.F16x2.RN.STRONG.GPU P0, RZ, desc[UR8][R18.64], R5 ;  /* 0x0000000512ff79a2 */ /* 0x0003e2000810e1c8 */
[----:B------:R-:W-:Y:S04]  /*4c30*/  BSSY B0, `(.L_x_862) ;  /* 0x0000010000007945 */ /* 0x000fe80003800000 */
[----:B-1----:R-:W-:Y:S05]  /*4c40*/  @P0 BRA `(.L_x_863) ;  /* 0x0000000000380947 */ /* 0x002fea0003800000 */
[----:B------:R-:W1:Y:S02]  /*4c50*/  QSPC.E.S P0, RZ, [R18] ;  /* 0x0000000012ff73aa */ /* 0x000e640000000500 */
[----:B-1----:R-:W-:Y:S05]  /*4c60*/  @!P0 BRA `(.L_x_864) ;  /* 0x0000000000248947 */ /* 0x002fea0003800000 */
[----:B0-----:R-:W-:-:S04]  /*4c70*/  MOV R12, R18 ;  /* 0x00000012000c7202 */ /* 0x001fc80000000f00 */
[----:B------:R-:W-:Y:S02]  /*4c80*/  MOV R12, R12 ;  /* 0x0000000c000c7202 */ /* 0x000fe40000000f00 */
[----:B------:R-:W-:-:S07]  /*4c90*/  MOV R13, R5 ;  /* 0x00000005000d7202 */ /* 0x000fce0000000f00 */
.L_x_865:
[----:B------:R-:W0:Y:S02]  /*4ca0*/  LDS R4, [R12] ;  /* 0x000000000c047984 */ /* 0x000e240000000800 */
[----:B0-----:R-:W-:-:S10]  /*4cb0*/  HFMA2.MMA R5, R4, 1, 1, R13 ;  /* 0x3c003c0004057835 */ /* 0x001fd4000000000d */
[----:B------:R-:W0:Y:S02]  /*4cc0*/  ATOMS.CAST.SPIN R5, [R12], R4, R5 ;  /* 0x000000040c05738d */ /* 0x000e240001800005 */
[----:B0-----:R-:W-:-:S13]  /*4cd0*/  ISETP.EQ.U32.AND P0, PT, R5, 0x1, PT ;  /* 0x000000010500780c */ /* 0x001fda0003f02070 */
[----:B------:R-:W-:Y:S05]  /*4ce0*/  @!P0 BRA `(.L_x_865) ;  /* 0xfffffffc00ec8947 */ /* 0x000fea000383ffff */
[----:B------:R-:W-:Y:S05]  /*4cf0*/  BRA `(.L_x_863) ;  /* 0x00000000000c7947 */ /* 0x000fea0003800000 */
.L_x_864:
[----:B------:R-:W2:Y:S02]  /*4d00*/  LD.E R0, desc[UR8][R18.64] ;  /* 0x0000000812007980 */ /* 0x000ea4000c101900 */
[----:B--2---:R-:W-:-:S05]  /*4d10*/  IADD3 R5, R5, R0, RZ ;  /* 0x0000000005057210 */ /* 0x004fca0007ffe0ff */
[----:B------:R1:W-:Y:S02]  /*4d20*/  ST.E desc[UR8][R18.64], R5 ;  /* 0x0000000512007985 */ /* 0x0003e4000c101908 */
.L_x_863:
[----:B------:R-:W-:Y:S05]  /*4d30*/  BSYNC B0 ;  /* 0x0000000000007941 */ /* 0x000fea0003800000 */
.L_x_862:
        /* <DEDUP_REMOVED lines=8> */
.L_x_869:
[----:B------:R-:W1:Y:S02]  /*4dc0*/  LDS R4, [R0] ;  /* 0x0000000000047984 */ /* 0x000e640000000800 */
[----:B-1----:R-:W-:-:S06]  /*4dd0*/  HADD2 R5, R4, R6 ;  /* 0x0000000604057230 */ /* 0x002fcc0000000000 */
[----:B------:R-:W1:Y:S02]  /*4de0*/  ATOMS.CAST.SPIN R5, [R0], R4, R5 ;  /* 0x000000040005738d */ /* 0x000e640001800005 */
[----:B-1----:R-:W-:-:S13]  /*4df0*/  ISETP.EQ.U32.AND P0, PT, R5, 0x1, PT ;  /* 0x000000010500780c */ /* 0x002fda0003f02070 */
[----:B------:R-:W-:Y:S05]  /*4e00*/  @!P0 BRA `(.L_x_869) ;  /* 0xfffffffc00ec8947 */ /* 0x000fea000383ffff */
[----:B------:R-:W-:Y:S05]  /*4e10*/  BRA `(.L_x_867) ;  /* 0x00000000000c7947 */ /* 0x000fea0003800000 */
.L_x_868:
[----:B------:R-:W0:Y:S02]  /*4e20*/  LD.E R0, desc[UR8][R4.64] ;  /* 0x0000000804007980 */ /* 0x000e24000c101900 */
[----:B0-----:R-:W-:-:S05]  /*4e30*/  IADD3 R13, R6, R0, RZ ;  /* 0x00000000060d7210 */ /* 0x001fca0007ffe0ff */
[----:B------:R1:W-:Y:S02]  /*4e40*/  ST.E desc[UR8][R4.64], R13 ;  /* 0x0000000d04007985 */ /* 0x0003e4000c101908 */
.L_x_867:
[----:B------:R-:W-:Y:S05]  /*4e50*/  BSYNC B0 ;  /* 0x0000000000007941 */ /* 0x000fea0003800000 */
.L_x_866:
        /* <DEDUP_REMOVED lines=8> */
.L_x_873:
[----:B------:R-:W0:Y:S02]  /*4ee0*/  LDS R4, [R0] ;  /* 0x0000000000047984 */ /* 0x000e240000000800 */
[----:B0-----:R-:W-:-:S10]  /*4ef0*/  HFMA2.MMA R5, R4, 1, 1, R7 ;  /* 0x3c003c0004057835 */ /* 0x001fd40000000007 */
[----:B------:R-:W0:Y:S02]  /*4f00*/  ATOMS.CAST.SPIN R5, [R0], R4, R5 ;  /* 0x000000040005738d */ /* 0x000e240001800005 */
[----:B0-----:R-:W-:-:S13]  /*4f10*/  ISETP.EQ.U32.AND P0, PT, R5, 0x1, PT ;  /* 0x000000010500780c */ /* 0x001fda0003f02070 */
[----:B------:R-:W-:Y:S05]  /*4f20*/  @!P0 BRA `(.L_x_873) ;  /* 0xfffffffc00ec8947 */ /* 0x000fea000383ffff */
[----:B------:R-:W-:Y:S05]  /*4f30*/  BRA `(.L_x_871) ;  /* 0x00000000000c7947 */ /* 0x000fea0003800000 */
.L_x_872:
[----:B------:R-:W2:Y:S02]  /*4f40*/  LD.E R0, desc[UR8][R12.64] ;  /* 0x000000080c007980 */ /* 0x000ea4000c101900 */
[----:B--2---:R-:W-:-:S05]  /*4f50*/  IADD3 R5, R7, R0, RZ ;  /* 0x0000000007057210 */ /* 0x004fca0007ffe0ff */
[----:B------:R0:W-:Y:S02]  /*4f60*/  ST.E desc[UR8][R12.64], R5 ;  /* 0x000000050c007985 */ /* 0x0001e4000c101908 */
.L_x_871:
[----:B------:R-:W-:Y:S05]  /*4f70*/  BSYNC B0 ;  /* 0x0000000000007941 */ /* 0x000fea0003800000 */
.L_x_870:
        /* <DEDUP_REMOVED lines=8> */
.L_x_877:
[----:B------:R-:W0:Y:S02]  /*5000*/  LDS R4, [R0] ;  /* 0x0000000000047984 */ /* 0x000e240000000800 */
[----:B0-----:R-:W-:-:S06]  /*5010*/  HADD2 R5, R4, R14 ;  /* 0x0000000e04057230 */ /* 0x001fcc0000000000 */
[----:B------:R-:W0:Y:S02]  /*5020*/  ATOMS.CAST.SPIN R5, [R0], R4, R5 ;  /* 0x000000040005738d */ /* 0x000e240001800005 */
[----:B0-----:R-:W-:-:S13]  /*5030*/  ISETP.EQ.U32.AND P0, PT, R5, 0x1, PT ;  /* 0x000000010500780c */ /* 0x001fda0003f02070 */
[----:B------:R-:W-:Y:S05]  /*5040*/  @!P0 BRA `(.L_x_877) ;  /* 0xfffffffc00ec8947 */ /* 0x000fea000383ffff */
[----:B------:R-:W-:Y:S05]  /*5050*/  BRA `(.L_x_875) ;  /* 0x00000000000c7947 */ /* 0x000fea0003800000 */
.L_x_876:
[----:B------:R-:W2:Y:S02]  /*5060*/  LD.E R0, desc[UR8][R4.64] ;  /* 0x0000000804007980 */ /* 0x000ea4000c101900 */
[----:B--2---:R-:W-:-:S05]  /*5070*/  IADD3 R7, R14, R0, RZ ;  /* 0x000000000e077210 */ /* 0x004fca0007ffe0ff */
[----:B------:R0:W-:Y:S02]  /*5080*/  ST.E desc[UR8][R4.64], R7 ;  /* 0x0000000704007985 */ /* 0x0001e4000c101908 */
.L_x_875:
[----:B------:R-:W-:Y:S05]  /*5090*/  BSYNC B0 ;  /* 0x0000000000007941 */ /* 0x000fea0003800000 */
.L_x_874:
        /* <DEDUP_REMOVED lines=8> */
.L_x_881:
[----:B------:R-:W0:Y:S02]  /*5120*/  LDS R4, [R0] ;  /* 0x0000000000047984 */ /* 0x000e240000000800 */
[----:B0-----:R-:W-:-:S10]  /*5130*/  HFMA2.MMA R5, R4, 1, 1, R11 ;  /* 0x3c003c0004057835 */ /* 0x001fd4000000000b */
[----:B------:R-:W0:Y:S02]  /*5140*/  ATOMS.CAST.SPIN R5, [R0], R4, R5 ;  /* 0x000000040005738d */ /* 0x000e240001800005 */
[----:B0-----:R-:W-:-:S13]  /*5150*/  ISETP.EQ.U32.AND P0, PT, R5, 0x1, PT ;  /* 0x000000010500780c */ /* 0x001fda0003f02070 */
[----:B------:R-:W-:Y:S05]  /*5160*/  @!P0 BRA `(.L_x_881) ;  /* 0xfffffffc00ec8947 */ /* 0x000fea000383ffff */
[----:B------:R-:W-:Y:S05]  /*5170*/  BRA `(.L_x_879) ;  /* 0x00000000000c7947 */ /* 0x000fea0003800000 */
.L_x_880:
[----:B------:R-:W2:Y:S02]  /*5180*/  LD.E R0, desc[UR8][R6.64] ;  /* 0x0000000806007980 */ /* 0x000ea4000c101900 */
[----:B--2---:R-:W-:-:S05]  /*5190*/  IADD3 R5, R11, R0, RZ ;  /* 0x000000000b057210 */ /* 0x004fca0007ffe0ff */
[----:B------:R0:W-:Y:S02]  /*51a0*/  ST.E desc[UR8][R6.64], R5 ;  /* 0x0000000506007985 */ /* 0x0001e4000c101908 */
.L_x_879:
[----:B------:R-:W-:Y:S05]  /*51b0*/  BSYNC B0 ;  /* 0x0000000000007941 */ /* 0x000fea0003800000 */
.L_x_878:
        /* <DEDUP_REMOVED lines=8> */
.L_x_885:
[----:B------:R-:W0:Y:S02]  /*5240*/  LDS R4, [R0] ;  /* 0x0000000000047984 */ /* 0x000e240000000800 */
[----:B0-----:R-:W-:-:S06]  /*5250*/  HADD2 R5, R4, R10 ;  /* 0x0000000a04057230 */ /* 0x001fcc0000000000 */
[----:B------:R-:W0:Y:S02]  /*5260*/  ATOMS.CAST.SPIN R5, [R0], R4, R5 ;  /* 0x000000040005738d */ /* 0x000e240001800005 */
[----:B0-----:R-:W-:-:S13]  /*5270*/  ISETP.EQ.U32.AND P0, PT, R5, 0x1, PT ;  /* 0x000000010500780c */ /* 0x001fda0003f02070 */
[----:B------:R-:W-:Y:S05]  /*5280*/  @!P0 BRA `(.L_x_885) ;  /* 0xfffffffc00ec8947 */ /* 0x000fea000383ffff */
[----:B------:R-:W-:Y:S05]  /*5290*/  BRA `(.L_x_883) ;  /* 0x00000000000c7947 */ /* 0x000fea0003800000 */
.L_x_884:
[----:B------:R-:W2:Y:S02]  /*52a0*/  LD.E R0, desc[UR8][R4.64] ;  /* 0x0000000804007980 */ /* 0x000ea4000c101900 */
[----:B--2---:R-:W-:-:S05]  /*52b0*/  IADD3 R11, R10, R0, RZ ;  /* 0x000000000a0b7210 */ /* 0x004fca0007ffe0ff */
[----:B------:R0:W-:Y:S02]  /*52c0*/  ST.E desc[UR8][R4.64], R11 ;  /* 0x0000000b04007985 */ /* 0x0001e4000c101908 */
.L_x_883:
[----:B------:R-:W-:Y:S05]  /*52d0*/  BSYNC B0 ;  /* 0x0000000000007941 */ /* 0x000fea0003800000 */
.L_x_882:
[----:B0-----:R-:W-:-:S05]  /*52e0*/  IMAD.WIDE R4, R94, 0x2, R6 ;  /* 0x000000025e047825 */ /* 0x001fca00078e0206 */
[----:B------:R0:W-:Y:S01]  /*52f0*/  ATOM.E.ADD.F16x2.RN.STRONG.GPU P0, RZ, desc[UR8][R4.64], R9 ;  /* 0x0000000904ff79a2 */ /* 0x0001e2000810e1c8 */
[----:B------:R-:W-:Y:S04]  /*5300*/  BSSY B0, `(.L_x_886) ;  /* 0x000000e000007945 */ /* 0x000fe80003800000 */
[----:B0-----:R-:W-:Y:S05]  /*5310*/  @P0 BRA `(.L_x_887) ;  /* 0x0000000000300947 */ /* 0x001fea0003800000 */
[----:B------:R-:W0:Y:S02]  /*5320*/  QSPC.E.S P0, RZ, [R4] ;  /* 0x0000000004ff73aa */ /* 0x000e240000000500 */
[----:B0-----:R-:W-:Y:S05]  /*5330*/  @!P0 BRA `(.L_x_888) ;  /* 0x00000000001c8947 */ /* 0x001fea0003800000 */
[----:B------:R-:W-:-:S07]  /*5340*/  MOV R0, R4 ;  /* 0x0000000400007202 */ /* 0x000fce0000000f00 */
.L_x_889:
[----:B------:R-:W0:Y:S02]  /*5350*/  LDS R4, [R0] ;  /* 0x0000000000047984 */ /* 0x000e240000000800 */
[----:B0-----:R-:W-:-:S10]  /*5360*/  HFMA2.MMA R5, R4, 1, 1, R9 ;  /* 0x3c003c0004057835 */ /* 0x001fd40000000009 */
[----:B------:R-:W0:Y:S02]  /*5370*/  ATOMS.CAST.SPIN R5, [R0], R4, R5 ;  /* 0x000000040005738d */ /* 0x000e240001800005 */
[----:B0-----:R-:W-:-:S13]  /*5380*/  ISETP.EQ.U32.AND P0, PT, R5, 0x1, PT ;  /* 0x000000010500780c */ /* 0x001fda0003f02070 */
[----:B------:R-:W-:Y:S05]  /*5390*/  @!P0 BRA `(.L_x_889) ;  /* 0xfffffffc00ec8947 */ /* 0x000fea000383ffff */
[----:B------:R-:W-:Y:S05]  /*53a0*/  BRA `(.L_x_887) ;  /* 0x00000000000c7947 */ /* 0x000fea0003800000 */
.L_x_888:
[----:B------:R-:W2:Y:S02]  /*53b0*/  LD.E R0, desc[UR8][R4.64] ;  /* 0x0000000804007980 */ /* 0x000ea4000c101900 */
[----:B--2---:R-:W-:-:S05]  /*53c0*/  IADD3 R9, R9, R0, RZ ;  /* 0x0000000009097210 */ /* 0x004fca0007ffe0ff */
[----:B------:R0:W-:Y:S02]  /*53d0*/  ST.E desc[UR8][R4.64], R9 ;  /* 0x0000000904007985 */ /* 0x0001e4000c101908 */
.L_x_887:
[----:B------:R-:W-:Y:S05]  /*53e0*/  BSYNC B0 ;  /* 0x0000000000007941 */ /* 0x000fea0003800000 */
.L_x_886:
[----:B------:R-:W-:-:S04]  /*53f0*/  IADD3 R2, P0, R2, R6, RZ ;  /* 0x0000000602027210 */ /* 0x000fc80007f1e0ff */
[----:B------:R-:W-:-:S08]  /*5400*/  IADD3.X R3, R3, R7, RZ, P0, !PT ;  /* 0x0000000703037210 */ /* 0x000fd000007fe4ff */
[----:B------:R1:W-:Y:S02]  /*5410*/  ATOM.E.ADD.F16x2.RN.STRONG.GPU P0, RZ, desc[UR8][R2.64], R8 ;  /* 0x0000000802ff79a2 */ /* 0x0003e4000810e1c8 */
[----:B-1----:R-:W-:Y:S05]  /*5420*/  @P0 EXIT ;  /* 0x000000000000094d */ /* 0x002fea0003800000 */
[----:B------:R-:W1:Y:S02]  /*5430*/  QSPC.E.S P0, RZ, [R2] ;  /* 0x0000000002ff73aa */ /* 0x000e640000000500 */
[----:B-1----:R-:W-:Y:S05]  /*5440*/  @!P0 BRA `(.L_x_890) ;  /* 0x00000000001c8947 */ /* 0x002fea0003800000 */
[----:B------:R-:W-:-:S07]  /*5450*/  MOV R0, R2 ;  /* 0x0000000200007202 */ /* 0x000fce0000000f00 */
.L_x_891:
[----:B------:R-:W1:Y:S02]  /*5460*/  LDS R2, [R0] ;  /* 0x0000000000027984 */ /* 0x000e640000000800 */
[----:B-1----:R-:W-:-:S06]  /*5470*/  HADD2 R3, R2, R8 ;  /* 0x0000000802037230 */ /* 0x002fcc0000000000 */
[----:B------:R-:W1:Y:S02]  /*5480*/  ATOMS.CAST.SPIN R3, [R0], R2, R3 ;  /* 0x000000020003738d */ /* 0x000e640001800003 */
[----:B-1----:R-:W-:-:S13]  /*5490*/  ISETP.EQ.U32.AND P0, PT, R3, 0x1, PT ;  /* 0x000000010300780c */ /* 0x002fda0003f02070 */
[----:B------:R-:W-:Y:S05]  /*54a0*/  @!P0 BRA `(.L_x_891) ;  /* 0xfffffffc00ec8947 */ /* 0x000fea000383ffff */
[----:B------:R-:W-:Y:S05]  /*54b0*/  EXIT ;  /* 0x000000000000794d */ /* 0x000fea0003800000 */
.L_x_890:
[----:B------:R-:W0:Y:S02]  /*54c0*/  LD.E R0, desc[UR8][R2.64] ;  /* 0x0000000802007980 */ /* 0x000e24000c101900 */
[----:B0-----:R-:W-:-:S05]  /*54d0*/  IADD3 R5, R8, R0, RZ ;  /* 0x0000000008057210 */ /* 0x001fca0007ffe0ff */
[----:B------:R-:W-:Y:S01]  /*54e0*/  ST.E desc[UR8][R2.64], R5 ;  /* 0x0000000502007985 */ /* 0x000fe2000c101908 */
[----:B------:R-:W-:Y:S05]  /*54f0*/  EXIT ;  /* 0x000000000000794d */ /* 0x000fea0003800000 */
.L_x_892:
        /* <DEDUP_REMOVED lines=16> */
.L_x_1823:


//--------------------- .text._ZN4vllm4gptq33gemm_half_q_half_gptq_2bit_kernelILb1ELi7EEEvPK6__halfPKjS6_S4_PS2_iiiibPKi --------------------------
	.section	.text._ZN4vllm4gptq33gemm_half_q_half_gptq_2bit_kernelILb1ELi7EEEvPK6__halfPKjS6_S4_PS2_iiiibPKi,"ax",@progbits
	.align	128
        .global         _ZN4vllm4gptq33gemm_half_q_half_gptq_2bit_kernelILb1ELi7EEEvPK6__halfPKjS6_S4_PS2_iiiibPKi
        .type           _ZN4vllm4gptq33gemm_half_q_half_gptq_2bit_kernelILb1ELi7EEEvPK6__halfPKjS6_S4_PS2_iiiibPKi,@function
        .size           _ZN4vllm4gptq33gemm_half_q_half_gptq_2bit_kernelILb1ELi7EEEvPK6__halfPKjS6_S4_PS2_iiiibPKi,(.L_x_1824 - _ZN4vllm4gptq33gemm_half_q_half_gptq_2bit_kernelILb1ELi7EEEvPK6__halfPKjS6_S4_PS2_iiiibPKi)
        .other          _ZN4vllm4gptq33gemm_half_q_half_gptq_2bit_kernelILb1ELi7EEEvPK6__halfPKjS6_S4_PS2_iiiibPKi,@"STO_CUDA_ENTRY STV_DEFAULT"
_ZN4vllm4gptq33gemm_half_q_half_gptq_2bit_kernelILb1ELi7EEEvPK6__halfPKjS6_S4_PS2_iiiibPKi:
.text._ZN4vllm4gptq33gemm_half_q_half_gptq_2bit_kernelILb1ELi7EEEvPK6__halfPKjS6_S4_PS2_iiiibPKi:
        /* <DEDUP_REMOVED lines=44> */
[----:B------:R-:W-:Y:S02]  /*02c0*/  IMAD.WIDE R16, R19, 0x2, R12 ;  /* 0x0000000213107825 */ /* 0x000fe400078e020c */
        /* <DEDUP_REMOVED lines=10> */
.L_x_895:
        /* <DEDUP_REMOVED lines=25> */
.L_x_894:
[----:B------:R-:W-:Y:S05]  /*0500*/  BSYNC B0 ;  /* 0x0000000000007941 */ /* 0x000fea0003800000 */
.L_x_893:
[----:B------:R-:W-:Y:S02]  /*0510*/  ULDC UR4, c[0x0][0x23c] ;  /* 0x00008f0000047ab9 */ /* 0x000fe40000000800 */
[----:B------:R-:W-:-:S04]  /*0520*/  MOV R20, UR4 ;  /* 0x0000000400147c02 */ /* 0x000fc80008000f00 */
[----:B------:R-:W-:-:S13]  /*0530*/  ISETP.GE.AND P0, PT, R73, R20, PT ;  /* 0x000000144900720c */ /* 0x000fda0003f06270 */
[----:B------:R-:W-:Y:S05]  /*0540*/  @P0 EXIT ;  /* 0x000000000000094d */ /* 0x000fea0003800000 */
[----:B01----:R-:W0:Y:S01]  /*0550*/  LDC R4, c[0x0][0x244] ;  /* 0x00009100ff047b82 */ /* 0x003e220000000800 */
        /* <DEDUP_REMOVED lines=8> */
[----:B0-----:R-:W-:-:S04]  /*05e0*/  IABS R5, R4 ;  /* 0x0000000400057213 */ /* 0x001fc80000000000 */
[----:B------:R-:W0:Y:S08]  /*05f0*/  I2F.RP R0, R5 ;  /* 0x0000000500007306 */ /* 0x000e300000209400 */
[----:B0-----:R-:W0:Y:S02]  /*0600*/  MUFU.RCP R0, R0 ;  /* 0x0000000000007308 */ /* 0x001e240000001000 */
[----:B0-----:R-:W-:-:S06]  /*0610*/  IADD3 R2, R0, 0xffffffe, RZ ;  /* 0x0ffffffe00027810 */ /* 0x001fcc0007ffe0ff */
[----:B------:R0:W2:Y:S02]  /*0620*/  F2I.FTZ.U32.TRUNC.NTZ R3, R2 ;  /* 0x0000000200037305 */ /* 0x0000a4000021f000 */
[----:B0-----:R-:W-:Y:S01]  /*0630*/  HFMA2.MMA R2, -RZ, RZ, 0, 0 ;  /* 0x00000000ff027435 */ /* 0x001fe200000001ff */
[----:B--2---:R-:W-:-:S05]  /*0640*/  IADD3 R6, RZ, -R3, RZ ;  /* 0x80000003ff067210 */ /* 0x004fca0007ffe0ff */
        /* <DEDUP_REMOVED lines=14> */
[----:B------:R-:W-:Y:S01]  /*0730*/  ISETP.NE.AND P2, PT, R4, RZ, PT ;  /* 0x000000ff0400720c */ /* 0x000fe20003f45270 */
[----:B------:R-:W0:Y:S01]  /*0740*/  LDC.64 R18, c[0x0][0x228] ;  /* 0x00008a00ff127b82 */ /* 0x000e220000000a00 */
[----:B------:R-:W-:-:S07]  /*0750*/  ISETP.GE.AND P1, PT, R0, RZ, PT ;  /* 0x000000ff0000720c */ /* 0x000fce0003f26270 */
[----:B------:R-:W-:-:S04]  /*0760*/  @P0 IADD3 R3, R3, 0x1, RZ ;  /* 0x0000000103030810 */ /* 0x000fc80007ffe0ff */
[----:B------:R-:W-:-:S04]  /*0770*/  MOV R68, R3 ;  /* 0x0000000300447202 */ /* 0x000fc80000000f00 */
[----:B------:R-:W-:Y:S02]  /*0780*/  @!P1 IADD3 R68, RZ, -R68, RZ ;  /* 0x80000044ff449210 */ /* 0x000fe40007ffe0ff */
[----:B------:R-:W-:Y:S02]  /*0790*/  @!P2 LOP3.LUT R68, RZ, R4, RZ, 0x33, !PT ;  /* 0x00000004ff44a212 */ /* 0x000fe400078e33ff */
[----:B------:R-:W-:Y:S02]  /*07a0*/  PRMT R4, RZ, 0x5410, RZ ;  /* 0x00005410ff047816 */ /* 0x000fe400000000ff */
[----:B------:R-:W2:Y:S01]  /*07b0*/  I2F.U32.RP R0, R68 ;  /* 0x0000004400007306 */ /* 0x000ea20000209000 */
[----:B------:R-:W-:Y:S02]  /*07c0*/  IADD3 R5, RZ, -R68, RZ ;  /* 0x80000044ff057210 */ /* 0x000fe40007ffe0ff */
[----:B------:R-:W-:-:S05]  /*07d0*/  ISETP.NE.U32.AND P2, PT, R68, RZ, PT ;  /* 0x000000ff4400720c */ /* 0x000fca0003f45070 */
[----:B--2---:R-:W2:Y:S02]  /*07e0*/  MUFU.RCP R0, R0 ;  /* 0x0000000000007308 */ /* 0x004ea40000001000 */
[----:B--2---:R-:W-:-:S06]  /*07f0*/  IADD3 R2, R0, 0xffffffe, RZ ;  /* 0x0ffffffe00027810 */ /* 0x004fcc0007ffe0ff */
[----:B------:R2:W3:Y:S02]  /*0800*/  F2I.FTZ.U32.TRUNC.NTZ R3, R2 ;  /* 0x0000000200037305 */ /* 0x0004e4000021f000 */
[----:B--2---:R-:W-:Y:S01]  /*0810*/  HFMA2.MMA R2, -RZ, RZ, 0, 0 ;  /* 0x00000000ff027435 */ /* 0x004fe200000001ff */
        /* <DEDUP_REMOVED lines=21> */
[----:B0-----:R-:W-:Y:S01]  /*0970*/  IMAD.WIDE R18, R5, 0x2, R18 ;  /* 0x0000000205127825 */ /* 0x001fe200078e0212 */
[----:B------:R-:W-:Y:S02]  /*0980*/  LEA.HI.SX32 R3, R3, R70, 0x1c ;  /* 0x0000004603037211 */ /* 0x000fe400078fe2ff */
[----:B------:R-:W-:-:S03]  /*0990*/  PRMT R5, RZ, 0x5410, RZ ;  /* 0x00005410ff057816 */ /* 0x000fc600000000ff */
[----:B-1----:R-:W-:Y:S01]  /*09a0*/  IMAD.WIDE R16, R3, 0x4, R16 ;  /* 0x0000000403107825 */ /* 0x002fe200078e0210 */
        /* <DEDUP_REMOVED lines=36> */
.L_x_898:
        /* <DEDUP_REMOVED lines=28> */
.L_x_897:
[----:B------:R-:W-:Y:S02]  /*0db0*/  IADD3 R23, R64, UR5, RZ ;  /* 0x0000000540177c10 */ /* 0x000fe4000fffe0ff */
[----:B------:R-:W-:Y:S02]  /*0dc0*/  IADD3 R38, R65, UR5, RZ ;  /* 0x0000000541267c10 */ /* 0x000fe4000fffe0ff */
[----:B------:R-:W-:Y:S01]  /*0dd0*/  IADD3 R45, R66, UR5, RZ ;  /* 0x00000005422d7c10 */ /* 0x000fe2000fffe0ff */
[----:B------:R-:W3:Y:S01]  /*0de0*/  I2F.F16 R28, R23 ;  /* 0x00000017001c7306 */ /* 0x000ee20000200c00 */
[----:B------:R-:W-:Y:S02]  /*0df0*/  IADD3 R49, R67, UR5, RZ ;  /* 0x0000000543317c10 */ /* 0x000fe4000fffe0ff */
[----:B-----5:R-:W-:Y:S02]  /*0e00*/  SHF.R.U32.HI R25, RZ, 0x8, R16 ;  /* 0x00000008ff197819 */ /* 0x020fe40000011610 */
[----:B--2---:R-:W-:-:S02]  /*0e10*/  PRMT R53, R24, 0x5410, R27 ;  /* 0x0000541018357816 */ /* 0x004fc4000000001b */
[C---:B------:R-:W-:Y:S01]  /*0e20*/  LOP3.LUT R36, R16.reuse, 0x30003, RZ, 0xc0, !PT ;  /* 0x0003000310247812 */ /* 0x040fe200078ec0ff */
[----:B------:R-:W0:Y:S01]  /*0e30*/  I2F.F16 R42, R38 ;  /* 0x00000026002a7306 */ /* 0x000e220000200c00 */
[C---:B------:R-:W-:Y:S02]  /*0e40*/  LOP3.LUT R27, R16.reuse, 0xc000c, RZ, 0xc0, !PT ;  /* 0x000c000c101b7812 */ /* 0x040fe400078ec0ff */
[C---:B------:R-:W-:Y:S02]  /*0e50*/  LOP3.LUT R26, R16.reuse, 0x300030, RZ, 0xc0, !PT ;  /* 0x00300030101a7812 */ /* 0x040fe400078ec0ff */
[----:B------:R-:W-:Y:S02]  /*0e60*/  LOP3.LUT R24, R16, 0xc000c0, RZ, 0xc0, !PT ;  /* 0x00c000c010187812 */ /* 0x000fe400078ec0ff */
[C---:B------:R-:W-:Y:S01]  /*0e70*/  LOP3.LUT R43, R17.reuse, 0x30003, RZ, 0xc0, !PT ;  /* 0x00030003112b7812 */ /* 0x040fe200078ec0ff */
[----:B------:R-:W1:Y:S01]  /*0e80*/  I2F.F16 R46, R45 ;  /* 0x0000002d002e7306 */ /* 0x000e620000200c00 */
[C---:B------:R-:W-:Y:S01]  /*0e90*/  LOP3.LUT R16, R17.reuse, 0xc000c, RZ, 0xc0, !PT ;  /* 0x000c000c11107812 */ /* 0x040fe200078ec0ff */
[----:B---3--:R-:W-:Y:S01]  /*0ea0*/  HADD2 R15, R37.H0_H0, -R28.H0_H0 ;  /* 0xa000001c250f7230 */ /* 0x008fe20000000800 */
[----:B------:R-:W-:-:S02]  /*0eb0*/  LOP3.LUT R20, R17, 0x300030, RZ, 0xc0, !PT ;  /* 0x0030003011147812 */ /* 0x000fc400078ec0ff */
[----:B------:R-:W-:Y:S02]  /*0ec0*/  LOP3.LUT R21, R17, 0xc000c0, RZ, 0xc0, !PT ;  /* 0x00c000c011157812 */ /* 0x000fe400078ec0ff */
[----:B------:R-:W-:Y:S01]  /*0ed0*/  SHF.R.U32.HI R22, RZ, 0x8, R17 ;  /* 0x00000008ff167819 */ /* 0x000fe20000011611 */
[----:B------:R-:W2:Y:S01]  /*0ee0*/  I2F.F16 R50, R49 ;  /* 0x0000003100327306 */ /* 0x000ea20000200c00 */
[----:B------:R-:W-:Y:S01]  /*0ef0*/  LOP3.LUT R17, R25, 0x30003, RZ, 0xc0, !PT ;  /* 0x0003000319117812 */ /* 0x000fe200078ec0ff */
[C---:B0-----:R-:W-:Y:S01]  /*0f00*/  HADD2 R14, R37.reuse.H0_H0, -R42.H0_H0 ;  /* 0xa000002a250e7230 */ /* 0x041fe20000000800 */
[C---:B------:R-:W-:Y:S02]  /*0f10*/  LOP3.LUT R47, R18.reuse, 0x30003, RZ, 0xc0, !PT ;  /* 0x00030003122f7812 */ /* 0x040fe400078ec0ff */
[C---:B------:R-:W-:Y:S02]  /*0f20*/  LOP3.LUT R33, R18.reuse, 0xc000c, RZ, 0xc0, !PT ;  /* 0x000c000c12217812 */ /* 0x040fe400078ec0ff */
[C---:B------:R-:W-:Y:S01]  /*0f30*/  LOP3.LUT R34, R18.reuse, 0x300030, RZ, 0xc0, !PT ;  /* 0x0030003012227812 */ /* 0x040fe200078ec0ff */
[----:B-1----:R-:W-:Y:S01]  /*0f40*/  HADD2 R44, R37.H0_H0, -R46.H0_H0 ;  /* 0xa000002e252c7230 */ /* 0x002fe20000000800 */
[----:B------:R-:W-:-:S02]  /*0f50*/  LOP3.LUT R35, R18, 0xc000c0, RZ, 0xc0, !PT ;  /* 0x00c000c012237812 */ /* 0x000fc400078ec0ff */
[----:B------:R-:W-:Y:S02]  /*0f60*/  SHF.R.U32.HI R41, RZ, 0x8, R18 ;  /* 0x00000008ff297819 */ /* 0x000fe40000011612 */
[----:B------:R-:W-:Y:S02]  /*0f70*/  LOP3.LUT R36, R36, 0x64006400, RZ, 0xfc, !PT ;  /* 0x6400640024247812 */ /* 0x000fe400078efcff */
[----:B------:R-:W-:Y:S01]  /*0f80*/  LOP3.LUT R39, R23, 0xe400, RZ, 0xfc, !PT ;  /* 0x0000e40017277812 */ /* 0x000fe200078efcff */
[----:B--2---:R-:W-:Y:S01]  /*0f90*/  HADD2 R48, R37.H0_H0, -R50.H0_H0 ;  /* 0xa000003225307230 */ /* 0x004fe20000000800 */
[----:B------:R-:W-:Y:S01]  /*0fa0*/  LOP3.LUT R18, R17, 0x64006400, RZ, 0xfc, !PT ;  /* 0x6400640011127812 */ /* 0x000fe200078efcff */
[C---:B------:R-:W-:Y:S01]  /*0fb0*/  HADD2 R17, R53.reuse, -R28.H0_H0 ;  /* 0xa000001c35117230 */ /* 0x040fe20000000000 */
[----:B------:R-:W-:Y:S01]  /*0fc0*/  LOP3.LUT R37, R41, 0x30003, RZ, 0xc0, !PT ;  /* 0x0003000329257812 */ /* 0x000fe200078ec0ff */
[--C-:B------:R-:W-:Y:S01]  /*0fd0*/  HADD2 R62, R36, R39.reuse.H0_H0 ;  /* 0x20000027243e7230 */ /* 0x100fe20000000000 */
[C---:B------:R-:W-:Y:S01]  /*0fe0*/  LOP3.LUT R51, R19.reuse, 0x30003, RZ, 0xc0, !PT ;  /* 0x0003000313337812 */ /* 0x040fe200078ec0ff */
[----:B------:R-:W-:Y:S01]  /*0ff0*/  HADD2 R39, R18, R39.H0_H0 ;  /* 0x2000002712277230 */ /* 0x000fe20000000000 */
[----:B------:R-:W-:Y:S01]  /*1000*/  LOP3.LUT R18, R22, 0x30003, RZ, 0xc0, !PT ;  /* 0x0003000316127812 */ /* 0x000fe200078ec0ff */
[C---:B------:R-:W-:Y:S01]  /*1010*/  HADD2 R23, R53.reuse, -R42.H0_H0 ;  /* 0xa000002a35177230 */ /* 0x040fe20000000000 */
[C---:B------:R-:W-:Y:S01]  /*1020*/  LOP3.LUT R29, R19.reuse, 0xc000c, RZ, 0xc0, !PT ;  /* 0x000c000c131d7812 */ /* 0x040fe200078ec0ff */
[C---:B------:R-:W-:Y:S01]  /*1030*/  HADD2 R42, R53.reuse, -R46.H0_H0 ;  /* 0xa000002e352a7230 */ /* 0x040fe20000000000 */
[C---:B------:R-:W-:Y:S01]  /*1040*/  LOP3.LUT R30, R19.reuse, 0x300030, RZ, 0xc0, !PT ;  /* 0x00300030131e7812 */ /* 0x040fe200078ec0ff */
[----:B------:R-:W-:Y:S01]  /*1050*/  HADD2 R28, R53, -R50.H0_H0 ;  /* 0xa0000032351c7230 */ /* 0x000fe20000000000 */
[----:B------:R-:W-:-:S02]  /*1060*/  LOP3.LUT R31, R19, 0xc000c0, RZ, 0xc0, !PT ;  /* 0x00c000c0131f7812 */ /* 0x000fc400078ec0ff */
[----:B------:R-:W-:Y:S02]  /*1070*/  SHF.R.U32.HI R32, RZ, 0x8, R19 ;  /* 0x00000008ff207819 */ /* 0x000fe40000011613 */
        /* <DEDUP_REMOVED lines=9> */
[--C-:B------:R-:W-:Y:S01]  /*1110*/  HADD2 R49, R36, R37.reuse.H0_H0 ;  /* 0x2000002524317230 */ /* 0x100fe20000000000 */
[----:B------:R-:W-:Y:S01]  /*1120*/  LOP3.LUT R24, R24, 0x64006400, RZ, 0xfc, !PT ;  /* 0x6400640018187812 */ /* 0x000fe200078efcff */
[----:B------:R-:W-:Y:S01]  /*1130*/  HADD2 R38, R19, R38.H0_H0 ;  /* 0x2000002613267230 */ /* 0x000fe20000000000 */
[C---:B------:R-:W-:Y:S01]  /*1140*/  LOP3.LUT R19, R25.reuse, 0x300030, RZ, 0xc0, !PT ;  /* 0x0030003019137812 */ /* 0x040fe200078ec0ff */
[----:B------:R-:W-:Y:S01]  /*1150*/  HADD2 R37, R18, R37.H0_H0 ;  /* 0x2000002512257230 */ /* 0x000fe20000000000 */
[C---:B------:R-:W-:Y:S01]  /*1160*/  LOP3.LUT R18, R25.reuse, 0xc000c, RZ, 0xc0, !PT ;  /* 0x000c000c19127812 */ /* 0x040fe200078ec0ff */
[----:B------:R-:W-:Y:S01]  /*1170*/  HFMA2 R59, R26, 0.0625, 0.0625, R17.H1_H1 ;  /* 0x2c002c001a3b7831 */ /* 0x000fe20000060011 */
[----:B------:R-:W-:Y:S01]  /*1180*/  LOP3.LUT R25, R25, 0xc000c0, RZ, 0xc0, !PT ;  /* 0x00c000c019197812 */ /* 0x000fe200078ec0ff */
[----:B------:R-:W-:Y:S01]  /*1190*/  HFMA2 R58, R24, 0.015625, 0.015625, R15.H0_H0 ;  /* 0x24002400183a7831 */ /* 0x000fe2000004000f */
[----:B------:R-:W-:-:S02]  /*11a0*/  LOP3.LUT R60, R27, 0x64006400, RZ, 0xfc, !PT ;  /* 0x640064001b3c7812 */ /* 0x000fc400078efcff */
[----:B------:R-:W-:Y:S02]  /*11b0*/  LOP3.LUT R52, R25, 0x64006400, RZ, 0xfc, !PT ;  /* 0x6400640019347812 */ /* 0x000fe400078efcff */
[----:B------:R-:W0:Y:S01]  /*11c0*/  LDS.128 R24, [UR4] ;  /* 0x00000004ff187984 */ /* 0x000e220008000c00 */
[----:B------:R-:W-:Y:S01]  /*11d0*/  LOP3.LUT R46, R32, 0x30003, RZ, 0xc0, !PT ;  /* 0x00030003202e7812 */ /* 0x000fe200078ec0ff */
[----:B------:R-:W-:Y:S01]  /*11e0*/  HFMA2 R60, R60, 0.25, 0.25, R17.H0_H0 ;  /* 0x340034003c3c7831 */ /* 0x000fe20000040011 */
[----:B------:R-:W-:Y:S01]  /*11f0*/  LOP3.LUT R18, R18, 0x64006400, RZ, 0xfc, !PT ;  /* 0x6400640012127812 */ /* 0x000fe200078efcff */
[----:B------:R-:W-:Y:S01]  /*1200*/  HFMA2 R15, R52, 0.015625, 0.015625, R15.H0_H0 ;  /* 0x24002400340f7831 */ /* 0x000fe2000004000f */
[----:B------:R-:W-:Y:S02]  /*1210*/  LOP3.LUT R46, R46, 0x64006400, RZ, 0xfc, !PT ;  /* 0x640064002e2e7812 */ /* 0x000fe400078efcff */
[----:B------:R-:W-:Y:S02]  /*1220*/  LOP3.LUT R50, R51, 0x64006400, RZ, 0xfc, !PT ;  /* 0x6400640033327812 */ /* 0x000fe400078efcff */
[C---:B------:R-:W-:Y:S01]  /*1230*/  LOP3.LUT R43, R22.reuse, 0x300030, RZ, 0xc0, !PT ;  /* 0x00300030162b7812 */ /* 0x040fe200078ec0ff */
[----:B------:R-:W-:Y:S01]  /*1240*/  HADD2 R36, R46, R45.H0_H0 ;  /* 0x2000002d2e247230 */ /* 0x000fe20000000000 */
[----:B------:R-:W-:Y:S01]  /*1250*/  LOP3.LUT R46, R19, 0x64006400, RZ, 0xfc, !PT ;  /* 0x64006400132e7812 */ /* 0x000fe200078efcff */
[----:B------:R-:W-:Y:S01]  /*1260*/  HFMA2 R19, R18, 0.25, 0.25, R17.H0_H0 ;  /* 0x3400340012137831 */ /* 0x000fe20000040011 */
[----:B------:R-:W-:Y:S01]  /*1270*/  LOP3.LUT R18, R22, 0xc000c, RZ, 0xc0, !PT ;  /* 0x000c000c16127812 */ /* 0x000fe200078ec0ff */
[----:B------:R-:W-:Y:S01]  /*1280*/  HADD2 R50, R50, R45.H0_H0 ;  /* 0x2000002d32327230 */ /* 0x000fe20000000000 */
[----:B------:R-:W-:Y:S01]  /*1290*/  LOP3.LUT R16, R16, 0x64006400, RZ, 0xfc, !PT ;  /* 0x6400640010107812 */ /* 0x000fe200078efcff */
[----:B------:R-:W-:Y:S01]  /*12a0*/  HFMA2 R17, R46, 0.0625, 0.0625, R17.H1_H1 ;  /* 0x2c002c002e117831 */ /* 0x000fe20000060011 */
[----:B------:R-:W-:-:S02]  /*12b0*/  LOP3.LUT R45, R22, 0xc000c0, RZ, 0xc0, !PT ;  /* 0x00c000c0162d7812 */ /* 0x000fc400078ec0ff */
[----:B------:R-:W-:Y:S01]  /*12c0*/  LOP3.LUT R20, R20, 0x64006400, RZ, 0xfc, !PT ;  /* 0x6400640014147812 */ /* 0x000fe200078efcff */
[--C-:B------:R-:W-:Y:S01]  /*12d0*/  HFMA2 R51, R16, 0.25, 0.25, R23.reuse.H0_H0 ;  /* 0x3400340010337831 */ /* 0x100fe20000040017 */
[----:B------:R-:W-:Y:S02]  /*12e0*/  LOP3.LUT R18, R18, 0x64006400, RZ, 0xfc, !PT ;  /* 0x6400640012127812 */ /* 0x000fe400078efcff */
[----:B------:R-:W-:Y:S01]  /*12f0*/  LOP3.LUT R21, R21, 0x64006400, RZ, 0xfc, !PT ;  /* 0x6400640015157812 */ /* 0x000fe200078efcff */
[--C-:B------:R-:W-:Y:S01]  /*1300*/  HFMA2 R52, R20, 0.0625, 0.0625, R23.reuse.H1_H1 ;  /* 0x2c002c0014347831 */ /* 0x100fe20000060017 */
[----:B------:R-:W-:Y:S01]  /*1310*/  LOP3.LUT R22, R43, 0x64006400, RZ, 0xfc, !PT ;  /* 0x640064002b167812 */ /* 0x000fe200078efcff */
[--C-:B------:R-:W-:Y:S01]  /*1320*/  HFMA2 R18, R18, 0.25, 0.25, R23.reuse.H0_H0 ;  /* 0x3400340012127831 */ /* 0x100fe20000040017 */
[----:B------:R-:W-:Y:S01]  /*1330*/  LOP3.LUT R33, R33, 0x64006400, RZ, 0xfc, !PT ;  /* 0x6400640021217812 */ /* 0x000fe200078efcff */
[----:B------:R-:W-:Y:S01]  /*1340*/  HFMA2 R53, R21, 0.015625, 0.015625, R14.H0_H0 ;  /* 0x2400240015357831 */ /* 0x000fe2000004000e */
[----:B------:R-:W-:Y:S01]  /*1350*/  LOP3.LUT R45, R45, 0x64006400, RZ, 0xfc, !PT ;  /* 0x640064002d2d7812 */ /* 0x000fe200078efcff */
[----:B------:R-:W-:Y:S01]  /*1360*/  HFMA2 R16, R22, 0.0625, 0.0625, R23.H1_H1 ;  /* 0x2c002c0016107831 */ /* 0x000fe20000060017 */
[----:B------:R-:W-:Y:S01]  /*1370*/  LOP3.LUT R57, R30, 0x64006400, RZ, 0xfc, !PT ;  /* 0x640064001e397812 */ /* 0x000fe200078efcff */
[----:B------:R-:W1:Y:S01]  /*1380*/  LDS.128 R20, [UR4+0x10] ;  /* 0x00001004ff147984 */ /* 0x000e620008000c00 */
[----:B------:R-:W-:Y:S01]  /*1390*/  HFMA2 R54, R33, 0.25, 0.25, R42.H0_H0 ;  /* 0x3400340021367831 */ /* 0x000fe2000004002a */
[C---:B------:R-:W-:Y:S01]  /*13a0*/  LOP3.LUT R33, R32.reuse, 0xc000c, RZ, 0xc0, !PT ;  /* 0x000c000c20217812 */ /* 0x040fe200078ec0ff */
[----:B------:R-:W-:Y:S01]  /*13b0*/  HFMA2 R14, R45, 0.015625, 0.015625, R14.H0_H0 ;  /* 0x240024002d0e7831 */ /* 0x000fe2000004000e */
[C---:B------:R-:W-:Y:S01]  /*13c0*/  LOP3.LUT R30, R32.reuse, 0x300030, RZ, 0xc0, !PT ;  /* 0x00300030201e7812 */ /* 0x040fe200078ec0ff */
[----:B------:R-:W-:Y:S01]  /*13d0*/  HFMA2 R57, R57, 0.0625, 0.0625, R28.H1_H1 ;  /* 0x2c002c0039397831 */ /* 0x000fe2000006001c */
[----:B------:R-:W-:-:S02]  /*13e0*/  LOP3.LUT R32, R32, 0xc000c0, RZ, 0xc0, !PT ;  /* 0x00c000c020207812 */ /* 0x000fc400078ec0ff */
[C---:B------:R-:W-:Y:S02]  /*13f0*/  LOP3.LUT R43, R41.reuse, 0xc000c, RZ, 0xc0, !PT ;  /* 0x000c000c292b7812 */ /* 0x040fe400078ec0ff */
[----:B------:R-:W-:Y:S02]  /*1400*/  LOP3.LUT R55, R34, 0x64006400, RZ, 0xfc, !PT ;  /* 0x6400640022377812 */ /* 0x000fe400078efcff */
[C---:B------:R-:W-:Y:S02]  /*1410*/  LOP3.LUT R34, R41.reuse, 0x300030, RZ, 0xc0, !PT ;  /* 0x0030003029227812 */ /* 0x040fe400078ec0ff */
[----:B------:R-:W-:Y:S01]  /*1420*/  LOP3.LUT R45, R41, 0xc000c0, RZ, 0xc0, !PT ;  /* 0x00c000c0292d7812 */ /* 0x000fe200078ec0ff */
[----:B------:R-:W-:Y:S01]  /*1430*/  HFMA2 R55, R55, 0.0625, 0.0625, R42.H1_H1 ;  /* 0x2c002c0037377831 */ /* 0x000fe2000006002a */
[----:B------:R-:W-:Y:S01]  /*1440*/  LOP3.LUT R77, R32, 0x64006400, RZ, 0xfc, !PT ;  /* 0x64006400204d7812 */ /* 0x000fe200078efcff */
[----:B0-----:R-:W-:Y:S01]  /*1450*/  HFMA2.MMA R32, R62, R24, RZ ;  /* 0x000000183e207235 */ /* 0x001fe200000000ff */
[----:B------:R-:W-:-:S02]  /*1460*/  LOP3.LUT R41, R43, 0x64006400, RZ, 0xfc, !PT ;  /* 0x640064002b297812 */ /* 0x000fc400078efcff */
[----:B------:R-:W-:Y:S01]  /*1470*/  LOP3.LUT R43, R34, 0x64006400, RZ, 0xfc, !PT ;  /* 0x64006400222b7812 */ /* 0x000fe200078efcff */
[----:B------:R-:W-:Y:S01]  /*1480*/  HFMA2.MMA R34, R49, R24, RZ ;  /* 0x0000001831227235 */ /* 0x000fe200000000ff */
[----:B------:R-:W-:Y:S01]  /*1490*/  LOP3.LUT R35, R35, 0x64006400, RZ, 0xfc, !PT ;  /* 0x6400640023237812 */ /* 0x000fe200078efcff */
[--C-:B------:R-:W-:Y:S01]  /*14a0*/  HFMA2 R41, R41, 0.25, 0.25, R42.reuse.H0_H0 ;  /* 0x3400340029297831 */ /* 0x100fe2000004002a */
[----:B------:R-:W-:Y:S01]  /*14b0*/  LOP3.LUT R45, R45, 0x64006400, RZ, 0xfc, !PT ;  /* 0x640064002d2d7812 */ /* 0x000fe200078efcff */
[-C--:B------:R-:W-:Y:S01]  /*14c0*/  HFMA2.MMA R32, R60, R25.reuse, R32 ;  /* 0x000000193c207235 */ /* 0x080fe20000000020 */
[----:B------:R-:W-:Y:S01]  /*14d0*/  HFMA2 R42, R43, 0.0625, 0.0625, R42.H1_H1 ;  /* 0x2c002c002b2a7831 */ /* 0x000fe2000006002a */
[----:B------:R-:W-:Y:S01]  /*14e0*/  LOP3.LUT R29, R29, 0x64006400, RZ, 0xfc, !PT ;  /* 0x640064001d1d7812 */ /* 0x000fe200078efcff */
[--C-:B------:R-:W-:Y:S01]  /*14f0*/  HFMA2 R43, R35, 0.015625, 0.015625, R44.reuse.H0_H0 ;  /* 0x24002400232b7831 */ /* 0x100fe2000004002c */
[----:B------:R-:W-:Y:S01]  /*1500*/  HFMA2.MMA R34, R54, R25, R34 ;  /* 0x0000001936227235 */ /* 0x000fe20000000022 */
[----:B------:R-:W-:Y:S01]  /*1510*/  LOP3.LUT R33, R33, 0x64006400, RZ, 0xfc, !PT ;  /* 0x6400640021217812 */ /* 0x000fe200078efcff */
[----:B------:R-:W-:Y:S01]  /*1520*/  HFMA2 R44, R45, 0.015625, 0.015625, R44.H0_H0 ;  /* 0x240024002d2c7831 */ /* 0x000fe2000004002c */
[----:B------:R-:W-:Y:S01]  /*1530*/  LOP3.LUT R31, R31, 0x64006400, RZ, 0xfc, !PT ;  /* 0x640064001f1f7812 */ /* 0x000fe200078efcff */
[-C--:B------:R-:W-:Y:S01]  /*1540*/  HFMA2.MMA R32, R59, R26.reuse, R32 ;  /* 0x0000001a3b207235 */ /* 0x080fe20000000020 */
[----:B------:R-:W-:Y:S01]  /*1550*/  LOP3.LUT R35, R30, 0x64006400, RZ, 0xfc, !PT ;  /* 0x640064001e237812 */ /* 0x000fe200078efcff */
[--C-:B------:R-:W-:Y:S01]  /*1560*/  HFMA2 R56, R29, 0.25, 0.25, R28.reuse.H0_H0 ;  /* 0x340034001d387831 */ /* 0x100fe2000004001c */
[----:B------:R-:W-:Y:S01]  /*1570*/  IADD3 R72, R72, 0x10, RZ ;  /* 0x0000001048487810 */ /* 0x000fe20007ffe0ff */
[----:B------:R-:W-:Y:S01]  /*1580*/  HFMA2.MMA R34, R55, R26, R34 ;  /* 0x0000001a37227235 */ /* 0x000fe20000000022 */
[--C-:B------:R-:W-:Y:S01]  /*1590*/  HFMA2 R45, R33, 0.25, 0.25, R28.reuse.H0_H0 ;  /* 0x34003400212d7831 */ /* 0x100fe2000004001c */
[----:B------:R-:W-:Y:S01]  /*15a0*/  IADD3 R68, R68, 0x10, RZ ;  /* 0x0000001044447810 */ /* 0x000fe20007ffe0ff */
[----:B------:R-:W-:Y:S01]  /*15b0*/  HFMA2 R46, R35, 0.0625, 0.0625, R28.H1_H1 ;  /* 0x2c002c00232e7831 */ /* 0x000fe2000006001c */
[-C--:B------:R-:W-:Y:S01]  /*15c0*/  HFMA2.MMA R32, R58, R27.reuse, R32 ;  /* 0x0000001b3a207235 */ /* 0x080fe20000000020 */
[----:B------:R-:W-:Y:S01]  /*15d0*/  HFMA2 R47, R31, 0.015625, 0.015625, R48.H0_H0 ;  /* 0x240024001f2f7831 */ /* 0x000fe20000040030 */
[----:B------:R-:W-:Y:S01]  /*15e0*/  ISETP.GE.AND P0, PT, R72, R75, PT ;  /* 0x0000004b4800720c */ /* 0x000fe20003f06270 */
[----:B------:R-:W0:Y:S01]  /*15f0*/  LDS.128 R28, [UR4+0x100] ;  /* 0x00010004ff1c7984 */ /* 0x000e220008000c00 */
[----:B------:R-:W-:Y:S01]  /*1600*/  HFMA2.MMA R34, R43, R27, R34 ;  /* 0x0000001b2b227235 */ /* 0x000fe20000000022 */
[----:B------:R-:W-:-:S02]  /*1610*/  HFMA2 R33, R61, R24, RZ.H0_H0 ;  /* 0x000000183d217231 */ /* 0x000fc400000400ff */
[----:B------:R-:W-:Y:S01]  /*1620*/  HFMA2 R24, R50, R24, RZ.H0_H0 ;  /* 0x0000001832187231 */ /* 0x000fe200000400ff */
[-C--:B-1----:R-:W-:Y:S01]  /*1630*/  HFMA2.MMA R32, R39, R20.reuse, R32 ;  /* 0x0000001427207235 */ /* 0x082fe20000000020 */
[-C--:B------:R-:W-:Y:S02]  /*1640*/  HFMA2 R33, R51, R25.reuse, R33 ;  /* 0x0000001933217231 */ /* 0x080fe40000000021 */
[----:B------:R-:W-:Y:S01]  /*1650*/  HFMA2 R24, R56, R25, R24 ;  /* 0x0000001938187231 */ /* 0x000fe20000000018 */
[----:B------:R-:W-:Y:S01]  /*1660*/  HFMA2.MMA R34, R37, R20, R34 ;  /* 0x0000001425227235 */ /* 0x000fe20000000022 */
[-C--:B------:R-:W-:Y:S02]  /*1670*/  HFMA2 R33, R52, R26.reuse, R33 ;  /* 0x0000001a34217231 */ /* 0x080fe40000000021 */
[----:B------:R-:W-:Y:S01]  /*1680*/  HFMA2 R24, R57, R26, R24 ;  /* 0x0000001a39187231 */ /* 0x000fe20000000018 */
[----:B------:R-:W-:Y:S01]  /*1690*/  HFMA2.MMA R32, R19, R21, R32 ;  /* 0x0000001513207235 */ /* 0x000fe20000000020 */
[----:B------:R-:W-:-:S02]  /*16a0*/  HFMA2 R33, R53, R27, R33 ;  /* 0x0000001b35217231 */ /* 0x000fc40000000021 */
[----:B------:R-:W-:Y:S01]  /*16b0*/  HFMA2 R24, R47, R27, R24 ;  /* 0x0000001b2f187231 */ /* 0x000fe20000000018 */
[----:B------:R-:W-:Y:S01]  /*16c0*/  HFMA2.MMA R34, R41, R21, R34 ;  /* 0x0000001529227235 */ /* 0x000fe20000000022 */
[-C--:B------:R-:W-:Y:S02]  /*16d0*/  HFMA2 R33, R38, R20.reuse, R33 ;  /* 0x0000001426217231 */ /* 0x080fe40000000021 */
[----:B------:R-:W-:Y:S01]  /*16e0*/  HFMA2 R20, R36, R20, R24 ;  /* 0x0000001424147231 */ /* 0x000fe20000000018 */
[-C--:B------:R-:W-:Y:S01]  /*16f0*/  HFMA2.MMA R32, R17, R22.reuse, R32 ;  /* 0x0000001611207235 */ /* 0x080fe20000000020 */
[-C--:B------:R-:W-:Y:S01]  /*1700*/  HFMA2 R33, R18, R21.reuse, R33 ;  /* 0x0000001512217231 */ /* 0x080fe20000000021 */
[----:B------:R-:W1:Y:S01]  /*1710*/  LDS.128 R24, [UR4+0x110] ;  /* 0x00011004ff187984 */ /* 0x000e620008000c00 */
[----:B------:R-:W-:Y:S01]  /*1720*/  HFMA2 R20, R45, R21, R20 ;  /* 0x000000152d147231 */ /* 0x000fe20000000014 */
[----:B------:R-:W-:Y:S01]  /*1730*/  HFMA2.MMA R34, R42, R22, R34 ;  /* 0x000000162a227235 */ /* 0x000fe20000000022 */
[-C--:B------:R-:W-:Y:S01]  /*1740*/  HFMA2 R33, R16, R22.reuse, R33 ;  /* 0x0000001610217231 */ /* 0x080fe20000000021 */
[----:B------:R-:W-:Y:S01]  /*1750*/  MOV R21, R8 ;  /* 0x0000000800157202 */ /* 0x000fe20000000f00 */
[----:B------:R-:W-:Y:S01]  /*1760*/  HFMA2 R48, R77, 0.015625, 0.015625, R48.H0_H0 ;  /* 0x240024004d307831 */ /* 0x000fe20000040030 */
[----:B------:R-:W-:Y:S01]  /*1770*/  HFMA2.MMA R32, R15, R23, R32 ;  /* 0x000000170f207235 */ /* 0x000fe20000000020 */
[----:B------:R-:W-:-:S02]  /*1780*/  HFMA2 R20, R46, R22, R20 ;  /* 0x000000162e147231 */ /* 0x000fc40000000014 */
[-C--:B------:R-:W-:Y:S01]  /*1790*/  HFMA2 R33, R14, R23.reuse, R33 ;  /* 0x000000170e217231 */ /* 0x080fe20000000021 */
[----:B------:R-:W-:Y:S01]  /*17a0*/  HFMA2.MMA R34, R44, R23, R34 ;  /* 0x000000172c227235 */ /* 0x000fe20000000022 */
[----:B------:R-:W-:-:S05]  /*17b0*/  HFMA2 R20, R48, R23, R20 ;  /* 0x0000001730147231 */ /* 0x000fca0000000014 */
[C-C-:B------:R-:W-:Y:S01]  /*17c0*/  PRMT R8, R32.reuse, 0x5410, R33.reuse ;  /* 0x0000541020087816 */ /* 0x140fe20000000021 */
[-C--:B0-----:R-:W-:Y:S01]  /*17d0*/  HFMA2 R35, R49, R28.reuse, RZ.H0_H0 ;  /* 0x0000001c31237231 */ /* 0x081fe200000400ff */
[----:B------:R-:W-:Y:S02]  /*17e0*/  PRMT R33, R32, 0x7632, R33 ;  /* 0x0000763220217816 */ /* 0x000fe40000000021 */
[C-C-:B------:R-:W-:Y:S01]  /*17f0*/  PRMT R32, R34.reuse, 0x5410, R20.reuse ;  /* 0x0000541022207816 */ /* 0x140fe20000000014 */
[-C--:B------:R-:W-:Y:S01]  /*1800*/  HFMA2 R35, R54, R29.reuse, R35 ;  /* 0x0000001d36237231 */ /* 0x080fe20000000023 */
[----:B------:R-:W-:Y:S01]  /*1810*/  PRMT R20, R34, 0x7632, R20 ;  /* 0x0000763222147816 */ /* 0x000fe20000000014 */
[-C--:B------:R-:W-:Y:S01]  /*1820*/  HFMA2.MMA R34, R61, R28.reuse, RZ ;  /* 0x0000001c3d227235 */ /* 0x080fe200000000ff */
[----:B------:R-:W-:Y:S02]  /*1830*/  HADD2 R8, R8, R33 ;  /* 0x0000002108087230 */ /* 0x000fe40000000000 */
[----:B------:R-:W-:Y:S01]  /*1840*/  HFMA2 R33, R62, R28, RZ.H0_H0 ;  /* 0x0000001c3e217231 */ /* 0x000fe200000400ff */
[----:B------:R-:W-:Y:S01]  /*1850*/  HFMA2.MMA R28, R50, R28, RZ ;  /* 0x0000001c321c7235 */ /* 0x000fe200000000ff */
[----:B------:R-:W-:Y:S01]  /*1860*/  HFMA2 R35, R55, R30, R35 ;  /* 0x0000001e37237231 */ /* 0x000fe20000000023 */
[----:B------:R-:W-:Y:S01]  /*1870*/  HFMA2.MMA R32, R32, 1, 1, R20 ;  /* 0x3c003c0020207835 */ /* 0x000fe20000000014 */
[----:B------:R-:W-:Y:S01]  /*1880*/  HFMA2 R33, R60, R29, R33 ;  /* 0x0000001d3c217231 */ /* 0x000fe20000000021 */
[----:B------:R-:W-:Y:S01]  /*1890*/  HFMA2.MMA R34, R51, R29, R34 ;  /* 0x0000001d33227235 */ /* 0x000fe20000000022 */
[----:B------:R-:W-:Y:S01]  /*18a0*/  HFMA2 R35, R43, R31, R35 ;  /* 0x0000001f2b237231 */ /* 0x000fe20000000023 */
[----:B------:R-:W-:-:S02]  /*18b0*/  HFMA2.MMA R8, R8, R74, R21 ;  /* 0x0000004a08087235 */ /* 0x000fc40000000015 */
[----:B------:R-:W0:Y:S01]  /*18c0*/  LDS.128 R20, [UR4+0x200] ;  /* 0x00020004ff147984 */ /* 0x000e220008000c00 */
[----:B------:R-:W-:Y:S01]  /*18d0*/  HFMA2.MMA R28, R56, R29, R28 ;  /* 0x0000001d381c7235 */ /* 0x000fe2000000001c */
[----:B------:R-:W-:Y:S02]  /*18e0*/  HFMA2 R29, R59, R30, R33 ;  /* 0x0000001e3b1d7231 */ /* 0x000fe40000000021 */
[-C--:B------:R-:W-:Y:S01]  /*18f0*/  HFMA2.MMA R34, R52, R30.reuse, R34 ;  /* 0x0000001e34227235 */ /* 0x080fe20000000022 */
[----:B-1----:R-:W-:Y:S02]  /*1900*/  HFMA2 R35, R37, R24, R35 ;  /* 0x0000001825237231 */ /* 0x002fe40000000023 */
[----:B------:R-:W-:Y:S02]  /*1910*/  HFMA2 R33, R58, R31, R29 ;  /* 0x0000001f3a217231 */ /* 0x000fe4000000001d */
[----:B------:R-:W-:Y:S01]  /*1920*/  HFMA2.MMA R28, R57, R30, R28 ;  /* 0x0000001e391c7235 */ /* 0x000fe2000000001c */
[----:B------:R-:W-:-:S02]  /*1930*/  HFMA2 R35, R41, R25, R35 ;  /* 0x0000001929237231 */ /* 0x000fc40000000023 */
[-C--:B------:R-:W-:Y:S01]  /*1940*/  HFMA2.MMA R34, R53, R31.reuse, R34 ;  /* 0x0000001f35227235 */ /* 0x080fe20000000022 */
[----:B------:R-:W-:Y:S02]  /*1950*/  HFMA2 R33, R39, R24, R33 ;  /* 0x0000001827217231 */ /* 0x000fe40000000021 */
[-C--:B------:R-:W-:Y:S02]  /*1960*/  HFMA2 R35, R42, R26.reuse, R35 ;  /* 0x0000001a2a237231 */ /* 0x080fe40000000023 */
[----:B------:R-:W-:Y:S01]  /*1970*/  HFMA2.MMA R77, R47, R31, R28 ;  /* 0x0000001f2f4d7235 */ /* 0x000fe2000000001c */
[----:B------:R-:W-:Y:S01]  /*1980*/  HFMA2 R33, R19, R25, R33 ;  /* 0x0000001913217231 */ /* 0x000fe20000000021 */
[----:B------:R-:W1:Y:S01]  /*1990*/  LDS.128 R28, [UR4+0x210] ;  /* 0x00021004ff1c7984 */ /* 0x000e620008000c00 */
[----:B------:R-:W-:Y:S01]  /*19a0*/  HFMA2.MMA R34, R38, R24, R34 ;  /* 0x0000001826227235 */ /* 0x000fe20000000022 */
[----:B------:R-:W-:Y:S02]  /*19b0*/  HFMA2 R35, R44, R27, R35 ;  /* 0x0000001b2c237231 */ /* 0x000fe40000000023 */
[----:B------:R-:W-:-:S02]  /*19c0*/  HFMA2 R33, R17, R26, R33 ;  /* 0x0000001a11217231 */ /* 0x000fc40000000021 */
[----:B------:R-:W-:Y:S01]  /*19d0*/  HFMA2.MMA R77, R36, R24, R77 ;  /* 0x00000018244d7235 */ /* 0x000fe2000000004d */
[----:B------:R-:W-:Y:S02]  /*19e0*/  HFMA2 R7, R32, R76, R7 ;  /* 0x0000004c20077231 */ /* 0x000fe40000000007 */
[----:B------:R-:W-:Y:S01]  /*19f0*/  HFMA2.MMA R34, R18, R25, R34 ;  /* 0x0000001912227235 */ /* 0x000fe20000000022 */
[----:B------:R-:W-:-:S04]  /*1a00*/  HFMA2 R33, R15, R27, R33 ;  /* 0x0000001b0f217231 */ /* 0x000fc80000000021 */
[----:B------:R-:W-:-:S03]  /*1a10*/  HFMA2.MMA R77, R45, R25, R77 ;  /* 0x000000192d4d7235 */ /* 0x000fc6000000004d */
[----:B------:R-:W-:-:S05]  /*1a20*/  HFMA2.MMA R34, R16, R26, R34 ;  /* 0x0000001a10227235 */ /* 0x000fca0000000022 */
[----:B------:R-:W-:Y:S02]  /*1a30*/  HFMA2.MMA R24, R46, R26, R77 ;  /* 0x0000001a2e187235 */ /* 0x000fe4000000004d */
[----:B0-----:R-:W-:Y:S02]  /*1a40*/  HFMA2.MMA R77, R49, R20, RZ ;  /* 0x00000014314d7235 */ /* 0x001fe400000000ff */
[----:B------:R-:W-:-:S04]  /*1a50*/  HFMA2.MMA R34, R14, R27, R34 ;  /* 0x0000001b0e227235 */ /* 0x000fc80000000022 */
[----:B------:R-:W-:Y:S02]  /*1a60*/  HFMA2.MMA R24, R48, R27, R24 ;  /* 0x0000001b30187235 */ /* 0x000fe40000000018 */
[----:B------:R-:W-:-:S04]  /*1a70*/  HFMA2.MMA R77, R54, R21, R77 ;  /* 0x00000015364d7235 */ /* 0x000fc8000000004d */
[C-C-:B------:R-:W-:Y:S02]  /*1a80*/  PRMT R25, R33.reuse, 0x5410, R34.reuse ;  /* 0x0000541021197816 */ /* 0x140fe40000000022 */
[----:B------:R-:W-:Y:S02]  /*1a90*/  PRMT R34, R33, 0x7632, R34 ;  /* 0x0000763221227816 */ /* 0x000fe40000000022 */
[----:B------:R-:W-:Y:S01]  /*1aa0*/  HFMA2.MMA R77, R55, R22, R77 ;  /* 0x00000016374d7235 */ /* 0x000fe2000000004d */
[C-C-:B------:R-:W-:Y:S02]  /*1ab0*/  PRMT R32, R35.reuse, 0x5410, R24.reuse ;  /* 0x0000541023207816 */ /* 0x140fe40000000018 */
[----:B------:R-:W-:Y:S01]  /*1ac0*/  HADD2 R33, R25, R34 ;  /* 0x0000002219217230 */ /* 0x000fe20000000000 */
[----:B------:R-:W-:Y:S01]  /*1ad0*/  HFMA2.MMA R34, R62, R20, RZ ;  /* 0x000000143e227235 */ /* 0x000fe200000000ff */
[----:B------:R-:W-:Y:S01]  /*1ae0*/  PRMT R24, R35, 0x7632, R24 ;  /* 0x0000763223187816 */ /* 0x000fe20000000018 */
[----:B------:R-:W-:-:S02]  /*1af0*/  HFMA2 R35, R61, R20, RZ.H0_H0 ;  /* 0x000000143d237231 */ /* 0x000fc400000400ff */
[----:B------:R-:W-:Y:S01]  /*1b00*/  HFMA2.MMA R77, R43, R23, R77 ;  /* 0x000000172b4d7235 */ /* 0x000fe2000000004d */
[----:B------:R-:W-:Y:S01]  /*1b10*/  HFMA2 R20, R50, R20, RZ.H0_H0 ;  /* 0x0000001432147231 */ /* 0x000fe200000400ff */
[----:B------:R-:W-:Y:S01]  /*1b20*/  HFMA2.MMA R6, R33, R74, R6 ;  /* 0x0000004a21067235 */ /* 0x000fe20000000006 */
[-C--:B------:R-:W-:Y:S01]  /*1b30*/  HFMA2 R35, R51, R21.reuse, R35 ;  /* 0x0000001533237231 */ /* 0x080fe20000000023 */
[----:B------:R-:W-:Y:S01]  /*1b40*/  HFMA2.MMA R34, R60, R21, R34 ;  /* 0x000000153c227235 */ /* 0x000fe20000000022 */
[----:B------:R-:W-:Y:S01]  /*1b50*/  HFMA2 R20, R56, R21, R20 ;  /* 0x0000001538147231 */ /* 0x000fe20000000014 */
[----:B------:R-:W-:Y:S01]  /*1b60*/  HFMA2.MMA R32, R32, 1, 1, R24 ;  /* 0x3c003c0020207835 */ /* 0x000fe20000000018 */
[-C--:B------:R-:W-:Y:S01]  /*1b70*/  HFMA2 R35, R52, R22.reuse, R35 ;  /* 0x0000001634237231 */ /* 0x080fe20000000023 */
[----:B------:R-:W0:Y:S01]  /*1b80*/  LDS.128 R24, [UR4+0x300] ;  /* 0x00030004ff187984 */ /* 0x000e220008000c00 */
[----:B-1----:R-:W-:Y:S01]  /*1b90*/  HFMA2.MMA R77, R37, R28, R77 ;  /* 0x0000001c254d7235 */ /* 0x002fe2000000004d */
[----:B------:R-:W-:-:S02]  /*1ba0*/  HFMA2 R20, R57, R22, R20 ;  /* 0x0000001639147231 */ /* 0x000fc40000000014 */
[----:B------:R-:W-:Y:S01]  /*1bb0*/  HFMA2.MMA R34, R59, R22, R34 ;  /* 0x000000163b227235 */ /* 0x000fe20000000022 */
[-C--:B------:R-:W-:Y:S02]  /*1bc0*/  HFMA2 R35, R53, R23.reuse, R35 ;  /* 0x0000001735237231 */ /* 0x080fe40000000023 */
[----:B------:R-:W-:Y:S02]  /*1bd0*/  HFMA2 R20, R47, R23, R20 ;  /* 0x000000172f147231 */ /* 0x000fe40000000014 */
[----:B------:R-:W-:Y:S01]  /*1be0*/  HFMA2.MMA R77, R41, R29, R77 ;  /* 0x0000001d294d7235 */ /* 0x000fe2000000004d */
[----:B------:R-:W-:Y:S02]  /*1bf0*/  HFMA2 R35, R38, R28, R35 ;  /* 0x0000001c26237231 */ /* 0x000fe40000000023 */
[----:B------:R-:W-:Y:S01]  /*1c00*/  HFMA2.MMA R34, R58, R23, R34 ;  /* 0x000000173a227235 */ /* 0x000fe20000000022 */
[----:B------:R-:W-:Y:S02]  /*1c10*/  HFMA2 R5, R32, R76, R5 ;  /* 0x0000004c20057231 */ /* 0x000fe40000000005 */
[----:B------:R-:W-:-:S02]  /*1c20*/  HFMA2 R35, R18, R29, R35 ;  /* 0x0000001d12237231 */ /* 0x000fc40000000023 */
[----:B------:R-:W-:Y:S02]  /*1c30*/  HFMA2.MMA R77, R42, R30, R77 ;  /* 0x0000001e2a4d7235 */ /* 0x000fe4000000004d */
[----:B------:R-:W-:Y:S01]  /*1c40*/  HFMA2 R35, R16, R30, R35 ;  /* 0x0000001e10237231 */ /* 0x000fe20000000023 */
[----:B------:R-:W-:Y:S01]  /*1c50*/  HFMA2.MMA R34, R39, R28, R34 ;  /* 0x0000001c27227235 */ /* 0x000fe20000000022 */
[----:B------:R-:W-:Y:S02]  /*1c60*/  HFMA2 R28, R36, R28, R20 ;  /* 0x0000001c241c7231 */ /* 0x000fe40000000014 */
[----:B------:R-:W1:Y:S01]  /*1c70*/  LDS.128 R20, [UR4+0x310] ;  /* 0x00031004ff147984 */ /* 0x000e620008000c00 */
[----:B------:R-:W-:Y:S01]  /*1c80*/  HFMA2 R35, R14, R31, R35 ;  /* 0x0000001f0e237231 */ /* 0x000fe20000000023 */
[----:B------:R-:W-:Y:S01]  /*1c90*/  HFMA2.MMA R77, R44, R31, R77 ;  /* 0x0000001f2c4d7235 */ /* 0x000fe2000000004d */
[----:B------:R-:W-:Y:S02]  /*1ca0*/  HFMA2 R28, R45, R29, R28 ;  /* 0x0000001d2d1c7231 */ /* 0x000fe4000000001c */
[----:B------:R-:W-:-:S02]  /*1cb0*/  HFMA2.MMA R34, R19, R29, R34 ;  /* 0x0000001d13227235 */ /* 0x000fc40000000022 */
[----:B------:R-:W-:-:S04]  /*1cc0*/  HFMA2 R28, R46, R30, R28 ;  /* 0x0000001e2e1c7231 */ /* 0x000fc8000000001c */
[----:B------:R-:W-:Y:S02]  /*1cd0*/  HFMA2 R28, R48, R31, R28 ;  /* 0x0000001f301c7231 */ /* 0x000fe4000000001c */
[----:B------:R-:W-:-:S03]  /*1ce0*/  HFMA2.MMA R34, R17, R30, R34 ;  /* 0x0000001e11227235 */ /* 0x000fc60000000022 */
[C-C-:B------:R-:W-:Y:S01]  /*1cf0*/  PRMT R80, R77.reuse, 0x5410, R28.reuse ;  /* 0x000054104d507816 */ /* 0x140fe2000000001c */
[----:B0-----:R-:W-:Y:S01]  /*1d00*/  HFMA2.MMA R30, R62, R24, RZ ;  /* 0x000000183e1e7235 */ /* 0x001fe200000000ff */
[----:B------:R-:W-:-:S03]  /*1d10*/  PRMT R28, R77, 0x7632, R28 ;  /* 0x000076324d1c7816 */ /* 0x000fc6000000001c */
[----:B------:R-:W-:Y:S01]  /*1d20*/  HFMA2.MMA R34, R15, R31, R34 ;  /* 0x0000001f0f227235 */ /* 0x000fe20000000022 */
[-C--:B------:R-:W-:Y:S02]  /*1d30*/  HFMA2 R31, R50, R24.reuse, RZ.H0_H0 ;  /* 0x00000018321f7231 */ /* 0x080fe400000400ff */
[----:B------:R-:W-:Y:S01]  /*1d40*/  HFMA2.MMA R80, R80, 1, 1, R28 ;  /* 0x3c003c0050507835 */ /* 0x000fe2000000001c */
[----:B------:R-:W-:-:S04]  /*1d50*/  HFMA2 R28, R61, R24, RZ.H0_H0 ;  /* 0x000000183d1c7231 */ /* 0x000fc800000400ff */
[----:B------:R-:W-:Y:S02]  /*1d60*/  HFMA2 R32, R51, R25, R28 ;  /* 0x0000001933207231 */ /* 0x000fe4000000001c */
[C-C-:B------:R-:W-:Y:S02]  /*1d70*/  PRMT R29, R34.reuse, 0x5410, R35.reuse ;  /* 0x00005410221d7816 */ /* 0x140fe40000000023 */
[----:B------:R-:W-:Y:S01]  /*1d80*/  PRMT R35, R34, 0x7632, R35 ;  /* 0x0000763222237816 */ /* 0x000fe20000000023 */
[----:B------:R-:W-:Y:S02]  /*1d90*/  HFMA2 R32, R52, R26, R32 ;  /* 0x0000001a34207231 */ /* 0x000fe40000000020 */
[----:B------:R-:W-:Y:S02]  /*1da0*/  HFMA2 R3, R80, R76, R3 ;  /* 0x0000004c50037231 */ /* 0x000fe40000000003 */
[----:B------:R-:W-:Y:S01]  /*1db0*/  HADD2 R77, R29, R35 ;  /* 0x000000231d4d7230 */ /* 0x000fe20000000000 */
[----:B------:R-:W-:Y:S01]  /*1dc0*/  HFMA2.MMA R29, R49, R24, RZ ;  /* 0x00000018311d7235 */ /* 0x000fe200000000ff */
[----:B------:R-:W-:Y:S01]  /*1dd0*/  HFMA2 R32, R53, R27, R32 ;  /* 0x0000001b35207231 */ /* 0x000fe20000000020 */
[----:B------:R-:W-:-:S03]  /*1de0*/  HFMA2.MMA R24, R60, R25, R30 ;  /* 0x000000193c187235 */ /* 0x000fc6000000001e */
[----:B-1----:R-:W-:Y:S01]  /*1df0*/  HFMA2 R32, R38, R20, R32 ;  /* 0x0000001426207231 */ /* 0x002fe20000000020 */
[----:B------:R-:W-:Y:S02]  /*1e00*/  HFMA2.MMA R4, R77, R74, R4 ;  /* 0x0000004a4d047235 */ /* 0x000fe40000000004 */
        /* <DEDUP_REMOVED lines=9> */
[----:B------:R-:W-:Y:S01]  /*1ea0*/  HFMA2.MMA R33, R43, R27, R33 ;  /* 0x0000001b2b217235 */ /* 0x000fe20000000021 */
[----:B------:R-:W-:Y:S01]  /*1eb0*/  HFMA2 R26, R45, R21, R26 ;  /* 0x000000152d1a7231 */ /* 0x000fe2000000001a */
[----:B------:R-:W-:-:S03]  /*1ec0*/  HFMA2.MMA R24, R39, R20, R24 ;  /* 0x0000001427187235 */ /* 0x000fc60000000018 */
[----:B------:R-:W-:-:S03]  /*1ed0*/  HFMA2 R26, R46, R22, R26 ;  /* 0x000000162e1a7231 */ /* 0x000fc6000000001a */
[----:B------:R-:W-:Y:S01]  /*1ee0*/  HFMA2.MMA R33, R37, R20, R33 ;  /* 0x0000001425217235 */ /* 0x000fe20000000021 */
[----:B------:R-:W-:Y:S01]  /*1ef0*/  HFMA2 R20, R18, R21, R32 ;  /* 0x0000001512147231 */ /* 0x000fe20000000020 */
[----:B------:R-:W-:Y:S02]  /*1f00*/  HFMA2.MMA R24, R19, R21, R24 ;  /* 0x0000001513187235 */ /* 0x000fe40000000018 */
[----:B------:R-:W-:Y:S01]  /*1f10*/  HFMA2.MMA R26, R48, R23, R26 ;  /* 0x00000017301a7235 */ /* 0x000fe2000000001a */
[----:B------:R-:W-:-:S03]  /*1f20*/  HFMA2 R20, R16, R22, R20 ;  /* 0x0000001610147231 */ /* 0x000fc60000000014 */
[----:B------:R-:W-:Y:S01]  /*1f30*/  HFMA2.MMA R25, R41, R21, R33 ;  /* 0x0000001529197235 */ /* 0x000fe20000000021 */
[----:B------:R-:W-:Y:S01]  /*1f40*/  HFMA2 R20, R14, R23, R20 ;  /* 0x000000170e147231 */ /* 0x000fe20000000014 */
[-C--:B------:R-:W-:Y:S01]  /*1f50*/  HFMA2.MMA R24, R17, R22.reuse, R24 ;  /* 0x0000001611187235 */ /* 0x080fe20000000018 */
[----:B------:R-:W1:Y:S05]  /*1f60*/  LDS.128 R32, [UR4+0x500] ;  /* 0x00050004ff207984 */ /* 0x000e6a0008000c00 */
[----:B------:R-:W-:Y:S02]  /*1f70*/  HFMA2.MMA R25, R42, R22, R25 ;  /* 0x000000162a197235 */ /* 0x000fe40000000019 */
[----:B------:R-:W-:-:S08]  /*1f80*/  HFMA2.MMA R24, R15, R23, R24 ;  /* 0x000000170f187235 */ /* 0x000fd00000000018 */
[----:B------:R-:W-:Y:S02]  /*1f90*/  HFMA2 R25, R44, R23, R25 ;  /* 0x000000172c197231 */ /* 0x000fe40000000019 */
[C-C-:B------:R-:W-:Y:S02]  /*1fa0*/  PRMT R21, R24.reuse, 0x5410, R20.reuse ;  /* 0x0000541018157816 */ /* 0x140fe40000000014 */
[----:B------:R-:W-:Y:S02]  /*1fb0*/  PRMT R20, R24, 0x7632, R20 ;  /* 0x0000763218147816 */ /* 0x000fe40000000014 */
[C-C-:B------:R-:W-:Y:S02]  /*1fc0*/  PRMT R27, R25.reuse, 0x5410, R26.reuse ;  /* 0x00005410191b7816 */ /* 0x140fe4000000001a */
[----:B------:R-:W-:Y:S01]  /*1fd0*/  PRMT R26, R25, 0x7632, R26 ;  /* 0x00007632191a7816 */ /* 0x000fe2000000001a */
[----:B------:R-:W-:Y:S02]  /*1fe0*/  HADD2 R24, R21, R20 ;  /* 0x0000001415187230 */ /* 0x000fe40000000000 */
[----:B------:R-:W2:Y:S03]  /*1ff0*/  LDS.128 R20, [UR4+0x600] ;  /* 0x00060004ff147984 */ /* 0x000ea60008000c00 */
[----:B------:R-:W-:Y:S01]  /*2000*/  HFMA2.MMA R25, R27, 1, 1, R26 ;  /* 0x3c003c001b197835 */ /* 0x000fe2000000001a */
[----:B0-----:R-:W-:Y:S01]  /*2010*/  HFMA2 R26, R50, R28, RZ.H0_H0 ;  /* 0x0000001c321a7231 */ /* 0x001fe200000400ff */
[----:B------:R-:W-:-:S02]  /*2020*/  HFMA2.MMA R2, R24, R74, R2 ;  /* 0x0000004a18027235 */ /* 0x000fc40000000002 */
[-C--:B------:R-:W-:Y:S01]  /*2030*/  HFMA2.MMA R24, R62, R28.reuse, RZ ;  /* 0x0000001c3e187235 */ /* 0x080fe200000000ff */
[----:B------:R-:W-:Y:S01]  /*2040*/  HFMA2 R81, R56, R29, R26 ;  /* 0x0000001d38517231 */ /* 0x000fe2000000001a */
[----:B------:R-:W-:-:S03]  /*2050*/  HFMA2.MMA R27, R49, R28, RZ ;  /* 0x0000001c311b7235 */ /* 0x000fc600000000ff */
[----:B------:R-:W-:Y:S02]  /*2060*/  HFMA2 R85, R57, R30, R81 ;  /* 0x0000001e39557231 */ /* 0x000fe40000000051 */
[----:B------:R-:W-:Y:S02]  /*2070*/  HFMA2 R0, R25, R76, R0 ;  /* 0x0000004c19007231 */ /* 0x000fe40000000000 */
[----:B------:R-:W-:Y:S01]  /*2080*/  HFMA2 R25, R61, R28, RZ.H0_H0 ;  /* 0x0000001c3d197231 */ /* 0x000fe200000400ff */
[-C--:B------:R-:W-:Y:S01]  /*2090*/  HFMA2.MMA R28, R60, R29.reuse, R24 ;  /* 0x0000001d3c1c7235 */ /* 0x080fe20000000018 */
[----:B------:R-:W-:Y:S01]  /*20a0*/  HFMA2 R85, R47, R31, R85 ;  /* 0x0000001f2f557231 */ /* 0x000fe20000000055 */
[----:B------:R-:W-:Y:S01]  /*20b0*/  HFMA2.MMA R80, R54, R29, R27 ;  /* 0x0000001d36507235 */ /* 0x000fe2000000001b */
[----:B------:R-:W-:Y:S02]  /*20c0*/  HFMA2 R77, R51, R29, R25 ;  /* 0x0000001d334d7231 */ /* 0x000fe40000000019 */
[----:B------:R-:W0:Y:S02]  /*20d0*/  LDS.128 R24, [UR4+0x410] ;  /* 0x00041004ff187984 */ /* 0x000e240008000c00 */
[----:B------:R-:W-:Y:S01]  /*20e0*/  HFMA2 R77, R52, R30, R77 ;  /* 0x0000001e344d7231 */ /* 0x000fe2000000004d */
[-C--:B------:R-:W-:Y:S01]  /*20f0*/  HFMA2.MMA R29, R59, R30.reuse, R28 ;  /* 0x0000001e3b1d7235 */ /* 0x080fe2000000001c */
[----:B-1----:R-:W-:Y:S01]  /*2100*/  HFMA2 R28, R61, R32, RZ.H0_H0 ;  /* 0x000000203d1c7231 */ /* 0x002fe200000400ff */
[----:B------:R-:W-:Y:S01]  /*2110*/  HFMA2.MMA R80, R55, R30, R80 ;  /* 0x0000001e37507235 */ /* 0x000fe20000000050 */
[----:B------:R-:W-:Y:S01]  /*2120*/  HFMA2 R84, R53, R31, R77 ;  /* 0x0000001f35547231 */ /* 0x000fe2000000004d */
[----:B------:R-:W-:Y:S01]  /*2130*/  HFMA2.MMA R30, R62, R32, RZ ;  /* 0x000000203e1e7235 */ /* 0x000fe200000000ff */
[----:B------:R-:W-:-:S03]  /*2140*/  HFMA2 R28, R51, R33, R28 ;  /* 0x00000021331c7231 */ /* 0x000fc6000000001c */
[----:B------:R-:W-:Y:S01]  /*2150*/  HFMA2.MMA R81, R58, R31, R29 ;  /* 0x0000001f3a517235 */ /* 0x000fe2000000001d */
[----:B------:R-:W-:Y:S01]  /*2160*/  HFMA2 R28, R52, R34, R28 ;  /* 0x00000022341c7231 */ /* 0x000fe2000000001c */
[----:B------:R-:W-:Y:S01]  /*2170*/  HFMA2.MMA R29, R49, R32, RZ ;  /* 0x00000020311d7235 */ /* 0x000fe200000000ff */
[----:B------:R-:W-:Y:S01]  /*2180*/  HFMA2 R32, R50, R32, RZ.H0_H0 ;  /* 0x0000002032207231 */ /* 0x000fe200000400ff */
[----:B------:R-:W-:Y:S01]  /*2190*/  HFMA2.MMA R80, R43, R31, R80 ;  /* 0x0000001f2b507235 */ /* 0x000fe20000000050 */
[----:B------:R-:W-:Y:S01]  /*21a0*/  HFMA2 R83, R53, R35, R28 ;  /* 0x0000002335537231 */ /* 0x000fe2000000001c */
[----:B------:R-:W-:Y:S01]  /*21b0*/  HFMA2.MMA R30, R60, R33, R30 ;  /* 0x000000213c1e7235 */ /* 0x000fe2000000001e */
[-C--:B--2---:R-:W-:Y:S01]  /*21c0*/  HFMA2 R61, R61, R20.reuse, RZ.H0_H0 ;  /* 0x000000143d3d7231 */ /* 0x084fe200000400ff */
[----:B------:R-:W-:Y:S01]  /*21d0*/  HFMA2.MMA R62, R62, R20, RZ ;  /* 0x000000143e3e7235 */ /* 0x000fe200000000ff */
[----:B------:R-:W-:Y:S01]  /*21e0*/  HFMA2 R32, R56, R33, R32 ;  /* 0x0000002138207231 */ /* 0x000fe20000000020 */
[----:B------:R-:W-:Y:S01]  /*21f0*/  HFMA2.MMA R31, R54, R33, R29 ;  /* 0x00000021361f7235 */ /* 0x000fe2000000001d */
[-C--:B------:R-:W-:Y:S01]  /*2200*/  HFMA2 R61, R51, R21.reuse, R61 ;  /* 0x00000015333d7231 */ /* 0x080fe2000000003d */
[----:B------:R-:W-:Y:S01]  /*2210*/  HFMA2.MMA R49, R49, R20, RZ ;  /* 0x0000001431317235 */ /* 0x000fe200000000ff */
[----:B------:R-:W-:Y:S01]  /*2220*/  HFMA2 R20, R50, R20, RZ.H0_H0 ;  /* 0x0000001432147231 */ /* 0x000fe200000400ff */
[----:B------:R-:W-:Y:S01]  /*2230*/  HFMA2.MMA R29, R59, R34, R30 ;  /* 0x000000223b1d7235 */ /* 0x000fe2000000001e */
[----:B------:R-:W-:Y:S01]  /*2240*/  HFMA2 R32, R57, R34, R32 ;  /* 0x0000002239207231 */ /* 0x000fe20000000020 */
        /* <DEDUP_REMOVED lines=8> */
[----:B------:R-:W-:-:S02]  /*22d0*/  HFMA2.MMA R62, R59, R22, R62 ;  /* 0x000000163b3e7235 */ /* 0x000fc4000000003e */
[----:B------:R-:W-:Y:S02]  /*22e0*/  HFMA2.MMA R82, R43, R35, R31 ;  /* 0x000000232b527235 */ /* 0x000fe4000000001f */
[----:B------:R-:W1:Y:S01]  /*22f0*/  LDS.128 R28, [UR4+0x510] ;  /* 0x00051004ff1c7984 */ /* 0x000e620008000c00 */
[-C--:B0-----:R-:W-:Y:S01]  /*2300*/  HFMA2.MMA R81, R39, R24.reuse, R81 ;  /* 0x0000001827517235 */ /* 0x081fe20000000051 */
[-C--:B------:R-:W-:Y:S01]  /*2310*/  HFMA2 R84, R38, R24.reuse, R84 ;  /* 0x0000001826547231 */ /* 0x080fe20000000054 */
[----:B------:R-:W-:Y:S01]  /*2320*/  HFMA2.MMA R80, R37, R24, R80 ;  /* 0x0000001825507235 */ /* 0x000fe20000000050 */
[----:B------:R-:W-:Y:S01]  /*2330*/  HFMA2 R85, R36, R24, R85 ;  /* 0x0000001824557231 */ /* 0x000fe20000000055 */
[----:B------:R-:W-:Y:S01]  /*2340*/  HFMA2.MMA R55, R55, R22, R49 ;  /* 0x0000001637377235 */ /* 0x000fe20000000031 */
[-C--:B------:R-:W-:Y:S01]  /*2350*/  HFMA2 R84, R18, R25.reuse, R84 ;  /* 0x0000001912547231 */ /* 0x080fe20000000054 */
[----:B------:R-:W-:Y:S01]  /*2360*/  HFMA2.MMA R58, R58, R23, R62 ;  /* 0x000000173a3a7235 */ /* 0x000fe2000000003e */
[----:B------:R-:W-:Y:S01]  /*2370*/  HFMA2 R85, R45, R25, R85 ;  /* 0x000000192d557231 */ /* 0x000fe20000000055 */
[-C--:B------:R-:W-:Y:S01]  /*2380*/  HFMA2.MMA R81, R19, R25.reuse, R81 ;  /* 0x0000001913517235 */ /* 0x080fe20000000051 */
[----:B------:R-:W-:Y:S01]  /*2390*/  HFMA2 R84, R16, R26, R84 ;  /* 0x0000001a10547231 */ /* 0x000fe20000000054 */
[----:B------:R-:W-:Y:S01]  /*23a0*/  HFMA2.MMA R21, R41, R25, R80 ;  /* 0x0000001929157235 */ /* 0x000fe20000000050 */
[----:B------:R-:W-:Y:S01]  /*23b0*/  HFMA2 R22, R57, R22, R20 ;  /* 0x0000001639167231 */ /* 0x000fe20000000014 */
[----:B------:R-:W-:Y:S01]  /*23c0*/  HFMA2.MMA R55, R43, R23, R55 ;  /* 0x000000172b377235 */ /* 0x000fe20000000037 */
[----:B------:R-:W-:Y:S01]  /*23d0*/  HFMA2 R84, R14, R27, R84 ;  /* 0x0000001b0e547231 */ /* 0x000fe20000000054 */
[----:B------:R-:W0:Y:S01]  /*23e0*/  LDS.128 R32, [UR4+0x610] ;  /* 0x00061004ff207984 */ /* 0x000e220008000c00 */
[----:B------:R-:W-:Y:S01]  /*23f0*/  HFMA2 R24, R46, R26, R85 ;  /* 0x0000001a2e187231 */ /* 0x000fe20000000055 */
[-C--:B------:R-:W-:Y:S01]  /*2400*/  HFMA2.MMA R81, R17, R26.reuse, R81 ;  /* 0x0000001a11517235 */ /* 0x080fe20000000051 */
[----:B------:R-:W-:Y:S01]  /*2410*/  HFMA2 R22, R47, R23, R22 ;  /* 0x000000172f167231 */ /* 0x000fe20000000016 */
[----:B------:R-:W-:Y:S01]  /*2420*/  HFMA2.MMA R21, R42, R26, R21 ;  /* 0x0000001a2a157235 */ /* 0x000fe20000000015 */
[----:B------:R-:W-:Y:S01]  /*2430*/  MOV R23, R12 ;  /* 0x0000000c00177202 */ /* 0x000fe20000000f00 */
[----:B------:R-:W-:Y:S01]  /*2440*/  UIADD3 UR4, UR4, 0x20, URZ ;  /* 0x0000002004047890 */ /* 0x000fe2000fffe03f */
[----:B------:R-:W-:-:S03]  /*2450*/  HFMA2.MMA R24, R48, R27, R24 ;  /* 0x0000001b30187235 */ /* 0x000fc60000000018 */
[----:B------:R-:W-:-:S04]  /*2460*/  HFMA2.MMA R81, R15, R27, R81 ;  /* 0x0000001b0f517235 */ /* 0x000fc80000000051 */
[----:B------:R-:W-:-:S05]  /*2470*/  HFMA2 R21, R44, R27, R21 ;  /* 0x0000001b2c157231 */ /* 0x000fca0000000015 */
[----:B------:R-:W-:Y:S02]  /*2480*/  PRMT R20, R21, 0x5410, R24 ;  /* 0x0000541015147816 */ /* 0x000fe40000000018 */
[C-C-:B------:R-:W-:Y:S02]  /*2490*/  PRMT R12, R81.reuse, 0x5410, R84.reuse ;  /* 0x00005410510c7816 */ /* 0x140fe40000000054 */
[----:B------:R-:W-:Y:S01]  /*24a0*/  PRMT R84, R81, 0x7632, R84 ;  /* 0x0000763251547816 */ /* 0x000fe20000000054 */
[-C--:B-1----:R-:W-:Y:S01]  /*24b0*/  HFMA2.MMA R86, R36, R28.reuse, R86 ;  /* 0x0000001c24567235 */ /* 0x082fe20000000056 */
[----:B------:R-:W-:Y:S01]  /*24c0*/  PRMT R24, R21, 0x7632, R24 ;  /* 0x0000763215187816 */ /* 0x000fe20000000018 */
[----:B------:R-:W-:Y:S02]  /*24d0*/  HFMA2.MMA R83, R38, R28, R83 ;  /* 0x0000001c26537235 */ /* 0x000fe40000000053 */
[----:B------:R-:W-:Y:S02]  /*24e0*/  HADD2 R12, R12, R84 ;  /* 0x000000540c0c7230 */ /* 0x000fe40000000000 */
[-C--:B------:R-:W-:Y:S01]  /*24f0*/  HFMA2 R82, R37, R28.reuse, R82 ;  /* 0x0000001c25527231 */ /* 0x080fe20000000052 */
[----:B------:R-:W-:Y:S01]  /*2500*/  HFMA2.MMA R20, R20, 1, 1, R24 ;  /* 0x3c003c0014147835 */ /* 0x000fe20000000018 */
[----:B------:R-:W-:-:S02]  /*2510*/  HFMA2 R77, R39, R28, R77 ;  /* 0x0000001c274d7231 */ /* 0x000fc4000000004d */
[----:B------:R-:W-:Y:S01]  /*2520*/  HFMA2.MMA R12, R12, R74, R23 ;  /* 0x0000004a0c0c7235 */ /* 0x000fe20000000017 */
[-C--:B------:R-:W-:Y:S01]  /*2530*/  HFMA2 R21, R41, R29.reuse, R82 ;  /* 0x0000001d29157231 */ /* 0x080fe20000000052 */
[-C--:B------:R-:W-:Y:S01]  /*2540*/  HFMA2.MMA R23, R45, R29.reuse, R86 ;  /* 0x0000001d2d177235 */ /* 0x080fe20000000056 */
[----:B------:R-:W-:Y:S01]  /*2550*/  HFMA2 R77, R19, R29, R77 ;  /* 0x0000001d134d7231 */ /* 0x000fe2000000004d */
[----:B------:R-:W-:Y:S01]  /*2560*/  HFMA2.MMA R83, R18, R29, R83 ;  /* 0x0000001d12537235 */ /* 0x000fe20000000053 */
[-C--:B------:R-:W-:Y:S01]  /*2570*/  HFMA2 R21, R42, R30.reuse, R21 ;  /* 0x0000001e2a157231 */ /* 0x080fe20000000015 */
[-C--:B0-----:R-:W-:Y:S01]  /*2580*/  HFMA2.MMA R22, R36, R32.reuse, R22 ;  /* 0x0000002024167235 */ /* 0x081fe20000000016 */
[----:B------:R-:W-:Y:S01]  /*2590*/  HFMA2 R77, R17, R30, R77 ;  /* 0x0000001e114d7231 */ /* 0x000fe2000000004d */
[----:B------:R-:W-:Y:S01]  /*25a0*/  HFMA2.MMA R53, R38, R32, R53 ;  /* 0x0000002026357235 */ /* 0x000fe20000000035 */
[-C--:B------:R-:W-:Y:S01]  /*25b0*/  HFMA2 R21, R44, R31.reuse, R21 ;  /* 0x0000001f2c157231 */ /* 0x080fe20000000015 */
[-C--:B------:R-:W-:Y:S01]  /*25c0*/  HFMA2.MMA R24, R46, R30.reuse, R23 ;  /* 0x0000001e2e187235 */ /* 0x080fe20000000017 */
[----:B------:R-:W-:Y:S01]  /*25d0*/  HFMA2 R77, R15, R31, R77 ;  /* 0x0000001f0f4d7231 */ /* 0x000fe2000000004d */
[----:B------:R-:W-:Y:S01]  /*25e0*/  HFMA2.MMA R83, R16, R30, R83 ;  /* 0x0000001e10537235 */ /* 0x000fe20000000053 */
[----:B------:R-:W-:Y:S01]  /*25f0*/  HFMA2 R40, R20, R76, R40 ;  /* 0x0000004c14287231 */ /* 0x000fe20000000028 */
[----:B------:R-:W-:Y:S01]  /*2600*/  MOV R20, R9 ;  /* 0x0000000900147202 */ /* 0x000fe20000000f00 */
[-C--:B------:R-:W-:Y:S01]  /*2610*/  HFMA2 R55, R37, R32.reuse, R55 ;  /* 0x0000002025377231 */ /* 0x080fe20000000037 */
[----:B------:R-:W-:Y:S01]  /*2620*/  HFMA2.MMA R53, R18, R33, R53 ;  /* 0x0000002112357235 */ /* 0x000fe20000000035 */
[----:B------:R-:W-:Y:S01]  /*2630*/  HFMA2 R58, R39, R32, R58 ;  /* 0x00000020273a7231 */ /* 0x000fe2000000003a */
[-C--:B------:R-:W-:Y:S01]  /*2640*/  HFMA2.MMA R24, R48, R31.reuse, R24 ;  /* 0x0000001f30187235 */ /* 0x080fe20000000018 */
[-C--:B------:R-:W-:Y:S01]  /*2650*/  HFMA2 R55, R41, R33.reuse, R55 ;  /* 0x0000002129377231 */ /* 0x080fe20000000037 */
[----:B------:R-:W-:Y:S01]  /*2660*/  HFMA2.MMA R83, R14, R31, R83 ;  /* 0x0000001f0e537235 */ /* 0x000fe20000000053 */
[----:B------:R-:W-:-:S03]  /*2670*/  HFMA2 R58, R19, R33, R58 ;  /* 0x00000021133a7231 */ /* 0x000fc6000000003a */
[----:B------:R-:W-:Y:S01]  /*2680*/  HFMA2.MMA R53, R16, R34, R53 ;  /* 0x0000002210357235 */ /* 0x000fe20000000035 */
[----:B------:R-:W-:-:S03]  /*2690*/  HFMA2 R58, R17, R34, R58 ;  /* 0x00000022113a7231 */ /* 0x000fc6000000003a */
[C-C-:B------:R-:W-:Y:S01]  /*26a0*/  PRMT R23, R21.reuse, 0x5410, R24.reuse ;  /* 0x0000541015177816 */ /* 0x140fe20000000018 */
[----:B------:R-:W-:Y:S01]  /*26b0*/  HFMA2 R58, R15, R35, R58 ;  /* 0x000000230f3a7231 */ /* 0x000fe2000000003a */
[----:B------:R-:W-:Y:S02]  /*26c0*/  PRMT R24, R21, 0x7632, R24 ;  /* 0x0000763215187816 */ /* 0x000fe40000000018 */
[C-C-:B------:R-:W-:Y:S01]  /*26d0*/  PRMT R9, R77.reuse, 0x5410, R83.reuse ;  /* 0x000054104d097816 */ /* 0x140fe20000000053 */
[----:B------:R-:W-:Y:S01]  /*26e0*/  HFMA2.MMA R29, R14, R35, R53 ;  /* 0x000000230e1d7235 */ /* 0x000fe20000000035 */
[----:B------:R-:W-:Y:S02]  /*26f0*/  PRMT R83, R77, 0x7632, R83 ;  /* 0x000076324d537816 */ /* 0x000fe40000000053 */
[----:B------:R-:W-:Y:S02]  /*2700*/  HFMA2.MMA R21, R23, 1, 1, R24 ;  /* 0x3c003c0017157835 */ /* 0x000fe40000000018 */
[----:B------:R-:W-:Y:S01]  /*2710*/  HFMA2.MMA R23, R45, R33, R22 ;  /* 0x000000212d177235 */ /* 0x000fe20000000016 */
[----:B------:R-:W-:-:S02]  /*2720*/  HADD2 R9, R9, R83 ;  /* 0x0000005309097230 */ /* 0x000fc40000000000 */
[----:B------:R-:W-:Y:S02]  /*2730*/  HFMA2 R22, R42, R34, R55 ;  /* 0x000000222a167231 */ /* 0x000fe40000000037 */
[C-C-:B------:R-:W-:Y:S02]  /*2740*/  PRMT R37, R58.reuse, 0x5410, R29.reuse ;  /* 0x000054103a257816 */ /* 0x140fe4000000001d */
[----:B------:R-:W-:Y:S01]  /*2750*/  HFMA2.MMA R9, R9, R74, R20 ;  /* 0x0000004a09097235 */ /* 0x000fe20000000014 */
[----:B------:R-:W-:Y:S01]  /*2760*/  HFMA2 R22, R44, R35, R22 ;  /* 0x000000232c167231 */ /* 0x000fe20000000016 */
[----:B------:R-:W-:Y:S01]  /*2770*/  HFMA2.MMA R24, R46, R34, R23 ;  /* 0x000000222e187235 */ /* 0x000fe20000000017 */
[----:B------:R-:W0:Y:S01]  /*2780*/  LDC R20, c[0x0][0x23c] ;  /* 0x00008f00ff147b82 */ /* 0x000e220000000800 */
[----:B------:R-:W-:Y:S01]  /*2790*/  PRMT R29, R58, 0x7632, R29 ;  /* 0x000076323a1d7816 */ /* 0x000fe2000000001d */
[----:B------:R-:W-:-:S04]  /*27a0*/  HFMA2 R13, R21, R76, R13 ;  /* 0x0000004c150d7231 */ /* 0x000fc8000000000d */
[----:B------:R-:W-:Y:S01]  /*27b0*/  HADD2 R37, R37, R29 ;  /* 0x0000001d25257230 */ /* 0x000fe20000000000 */
[----:B------:R-:W-:-:S05]  /*27c0*/  HFMA2.MMA R24, R48, R35, R24 ;  /* 0x0000002330187235 */ /* 0x000fca0000000018 */
[----:B------:R-:W-:-:S05]  /*27d0*/  HFMA2.MMA R10, R37, R74, R10 ;  /* 0x0000004a250a7235 */ /* 0x000fca000000000a */
[C-C-:B------:R-:W-:Y:S02]  /*27e0*/  PRMT R38, R22.reuse, 0x5410, R24.reuse ;  /* 0x0000541016267816 */ /* 0x140fe40000000018 */
[----:B------:R-:W-:Y:S01]  /*27f0*/  PRMT R24, R22, 0x7632, R24 ;  /* 0x0000763216187816 */ /* 0x000fe20000000018 */
[----:B0-----:R-:W-:-:S05]  /*2800*/  IMAD.WIDE R78, R20, 0x4, R78 ;  /* 0x00000004144e7825 */ /* 0x001fca00078e024e */
[----:B------:R-:W-:-:S10]  /*2810*/  HFMA2.MMA R38, R38, 1, 1, R24 ;  /* 0x3c003c0026267835 */ /* 0x000fd40000000018 */
[----:B------:R-:W-:Y:S01]  /*2820*/  HFMA2 R11, R38, R76, R11 ;  /* 0x0000004c260b7231 */ /* 0x000fe2000000000b */
[----:B------:R-:W-:Y:S06]  /*2830*/  @!P0 BRA `(.L_x_898) ;  /* 0xffffffe000ec8947 */ /* 0x000fec000383ffff */
.L_x_896:
[----:B------:R-:W0:Y:S08]  /*2840*/  S2UR UR4, SR_CTAID.Y ;  /* 0x00000000000479c3 */ /* 0x000e300000002600 */
[----:B------:R-:W1:Y:S01]  /*2850*/  LDC.64 R14, c[0x0][0x230] ;  /* 0x00008c00ff0e7b82 */ /* 0x000e620000000a00 */
[----:B0-----:R-:W-:-:S06]  /*2860*/  UIMAD UR4, UR4, 0x7, URZ ;  /* 0x00000007040478a4 */ /* 0x001fcc000f8e023f */
[----:B------:R-:W-:-:S04]  /*2870*/  IMAD R19, R20, UR4, R73 ;  /* 0x0000000414137c24 */ /* 0x000fc8000f8e0249 */
[----:B-1----:R-:W-:Y:S01]  /*2880*/  IMAD.WIDE R18, R19, 0x2, R14 ;  /* 0x0000000213127825 */ /* 0x002fe200078e020e */
[----:B------:R-:W-:-:S05]  /*2890*/  MOV R15, R8 ;  /* 0x00000008000f7202 */ /* 0x000fca0000000f00 */
        /* <DEDUP_REMOVED lines=8> */
.L_x_902:
[----:B------:R-:W0:Y:S02]  /*2920*/  LDS R14, [R16] ;  /* 0x00000000100e7984 */ /* 0x000e240000000800 */
[----:B0-----:R-:W-:-:S06]  /*2930*/  HADD2 R15, R14, R8 ;  /* 0x000000080e0f7230 */ /* 0x001fcc0000000000 */
[----:B------:R-:W0:Y:S02]  /*2940*/  ATOMS.CAST.SPIN R15, [R16], R14, R15 ;  /* 0x0000000e100f738d */ /* 0x000e24000180000f */
[----:B0-----:R-:W-:-:S13]  /*2950*/  ISETP.EQ.U32.AND P0, PT, R15, 0x1, PT ;  /* 0x000000010f00780c */ /* 0x001fda0003f02070 */
[----:B------:R-:W-:Y:S05]  /*2960*/  @!P0 BRA `(.L_x_902) ;  /* 0xfffffffc00ec8947 */ /* 0x000fea000383ffff */
[----:B------:R-:W-:Y:S05]  /*2970*/  BRA `(.L_x_900) ;  /* 0x00000000000c7947 */ /* 0x000fea0003800000 */
.L_x_901:
[----:B------:R-:W2:Y:S02]  /*2980*/  LD.E R8, desc[UR8][R18.64] ;  /* 0x0000000812087980 */ /* 0x000ea4000c101900 */
[----:B--2---:R-:W-:-:S05]  /*2990*/  IADD3 R15, R15, R8, RZ ;  /* 0x000000080f0f7210 */ /* 0x004fca0007ffe0ff */
[----:B------:R0:W-:Y:S02]  /*29a0*/  ST.E desc[UR8][R18.64], R15 ;  /* 0x0000000f12007985 */ /* 0x0001e4000c101908 */
.L_x_900:
[----:B------:R-:W-:Y:S05]  /*29b0*/  BSYNC B0 ;  /* 0x0000000000007941 */ /* 0x000fea0003800000 */
.L_x_899:
        /* <DEDUP_REMOVED lines=9> */
.L_x_906:
[----:B------:R-:W0:Y:S02]  /*2a50*/  LDS R14, [R8+0x4] ;  /* 0x00000400080e7984 */ /* 0x000e240000000800 */
[----:B0-----:R-:W-:-:S10]  /*2a60*/  HFMA2.MMA R15, R14, 1, 1, R7 ;  /* 0x3c003c000e0f7835 */ /* 0x001fd40000000007 */
[----:B------:R-:W0:Y:S02]  /*2a70*/  ATOMS.CAST.SPIN R15, [R8+0x4], R14, R15 ;  /* 0x0000040e080f738d */ /* 0x000e24000180000f */
[----:B0-----:R-:W-:-:S13]  /*2a80*/  ISETP.EQ.U32.AND P0, PT, R15, 0x1, PT ;  /* 0x000000010f00780c */ /* 0x001fda0003f02070 */
[----:B------:R-:W-:Y:S05]  /*2a90*/  @!P0 BRA `(.L_x_906) ;  /* 0xfffffffc00ec8947 */ /* 0x000fea000383ffff */
[----:B------:R-:W-:Y:S05]  /*2aa0*/  BRA `(.L_x_904) ;  /* 0x00000000000c7947 */ /* 0x000fea0003800000 */
.L_x_905:
[----:B------:R-:W2:Y:S02]  /*2ab0*/  LD.E R7, desc[UR8][R18.64+0x4] ;  /* 0x0000040812077980 */ /* 0x000ea4000c101900 */
[----:B--2---:R-:W-:-:S05]  /*2ac0*/  IADD3 R7, R21, R7, RZ ;  /* 0x0000000715077210 */ /* 0x004fca0007ffe0ff */
[----:B------:R1:W-:Y:S02]  /*2ad0*/  ST.E desc[UR8][R18.64+0x4], R7 ;  /* 0x0000040712007985 */ /* 0x0003e4000c101908 */
.L_x_904:
[----:B------:R-:W-:Y:S05]  /*2ae0*/  BSYNC B0 ;  /* 0x0000000000007941 */ /* 0x000fea0003800000 */
.L_x_903:
[----:B01----:R-:W-:Y:S01]  /*2af0*/  IMAD.WIDE R18, R20, 0x2, R18 ;  /* 0x0000000214127825 */ /* 0x003fe200078e0212 */
        /* <DEDUP_REMOVED lines=8> */
[----:B------:R-:W-:Y:S02]  /*2b80*/  MOV R14, R14 ;  /* 0x0000000e000e7202 */ /* 0x000fe40000000f00 */
[----:B------:R-:W-:-:S07]  /*2b90*/  MOV R15, R6 ;  /* 0x00000006000f7202 */ /* 0x000fce0000000f00 */
.L_x_910:
[----:B------:R-:W0:Y:S02]  /*2ba0*/  LDS R6, [R14] ;  /* 0x000000000e067984 */ /* 0x000e240000000800 */
[----:B0-----:R-:W-:-:S06]  /*2bb0*/  HADD2 R7, R6, R15 ;  /* 0x0000000f06077230 */ /* 0x001fcc0000000000 */
[----:B------:R-:W0:Y:S02]  /*2bc0*/  ATOMS.CAST.SPIN R7, [R14], R6, R7 ;  /* 0x000000060e07738d */ /* 0x000e240001800007 */
[----:B0-----:R-:W-:-:S13]  /*2bd0*/  ISETP.EQ.U32.AND P0, PT, R7, 0x1, PT ;  /* 0x000000010700780c */ /* 0x001fda0003f02070 */
[----:B------:R-:W-:Y:S05]  /*2be0*/  @!P0 BRA `(.L_x_910) ;  /* 0xfffffffc00ec8947 */ /* 0x000fea000383ffff */
[----:B------:R-:W-:Y:S05]  /*2bf0*/  BRA `(.L_x_908) ;  /* 0x00000000000c7947 */ /* 0x000fea0003800000 */
.L_x_909:
[----:B------:R-:W2:Y:S02]  /*2c00*/  LD.E R6, desc[UR8][R18.64] ;  /* 0x0000000812067980 */ /* 0x000ea4000c101900 */
[----:B--2---:R-:W-:-:S05]  /*2c10*/  IADD3 R7, R7, R6, RZ ;  /* 0x0000000607077210 */ /* 0x004fca0007ffe0ff */
[----:B------:R0:W-:Y:S02]  /*2c20*/  ST.E desc[UR8][R18.64], R7 ;  /* 0x0000000712007985 */ /* 0x0001e4000c101908 */
.L_x_908:
[----:B------:R-:W-:Y:S05]  /*2c30*/  BSYNC B0 ;  /* 0x0000000000007941 */ /* 0x000fea0003800000 */
.L_x_907:
        /* <DEDUP_REMOVED lines=8> */
.L_x_914:
[----:B------:R-:W0:Y:S02]  /*2cc0*/  LDS R6, [R8] ;  /* 0x0000000008067984 */ /* 0x000e240000000800 */
[----:B0-----:R-:W-:-:S10]  /*2cd0*/  HFMA2.MMA R7, R6, 1, 1, R5 ;  /* 0x3c003c0006077835 */ /* 0x001fd40000000005 */
[----:B------:R-:W0:Y:S02]  /*2ce0*/  ATOMS.CAST.SPIN R7, [R8], R6, R7 ;  /* 0x000000060807738d */ /* 0x000e240001800007 */
[----:B0-----:R-:W-:-:S13]  /*2cf0*/  ISETP.EQ.U32.AND P0, PT, R7, 0x1, PT ;  /* 0x000000010700780c */ /* 0x001fda0003f02070 */
[----:B------:R-:W-:Y:S05]  /*2d00*/  @!P0 BRA `(.L_x_914) ;  /* 0xfffffffc00ec8947 */ /* 0x000fea000383ffff */
[----:B------:R-:W-:Y:S05]  /*2d10*/  BRA `(.L_x_912) ;  /* 0x00000000000c7947 */ /* 0x000fea0003800000 */
.L_x_913:
[----:B------:R-:W2:Y:S02]  /*2d20*/  LD.E R5, desc[UR8][R16.64] ;  /* 0x0000000810057980 */ /* 0x000ea4000c101900 */
[----:B--2---:R-:W-:-:S05]  /*2d30*/  IADD3 R5, R8, R5, RZ ;  /* 0x0000000508057210 */ /* 0x004fca0007ffe0ff */
[----:B------:R1:W-:Y:S02]  /*2d40*/  ST.E desc[UR8][R16.64], R5 ;  /* 0x0000000510007985 */ /* 0x0003e4000c101908 */
.L_x_912:
[----:B------:R-:W-:Y:S05]  /*2d50*/  BSYNC B0 ;  /* 0x0000000000007941 */ /* 0x000fea0003800000 */
.L_x_911:
[----:B------:R-:W-:Y:S01]  /*2d60*/  IMAD.WIDE R14, R20, 0x2, R18 ;  /* 0x00000002140e7825 */ /* 0x000fe200078e0212 */
[----:B-1----:R-:W-:-:S05]  /*2d70*/  MOV R5, R4 ;  /* 0x0000000400057202 */ /* 0x002fca0000000f00 */
[----:B------:R1:W-:Y:S01]  /*2d80*/  ATOM.E.ADD.F16x2.RN.STRONG.GPU P0, RZ, desc[UR8][R14.64], R5 ;  /* 0x000000050eff79a2 */ /* 0x0003e2000810e1c8 */
[----:B------:R-:W-:Y:S01]  /*2d90*/  BSSY B0, `(.L_x_915) ;  /* 0x0000011000007945 */ /* 0x000fe20003800000 */
[----:B------:R-:W-:-:S03]  /*2da0*/  MOV R8, R3 ;  /* 0x0000000300087202 */ /* 0x000fc60000000f00 */
[----:B-1----:R-:W-:Y:S05]  /*2db0*/  @P0 BRA `(.L_x_916) ;  /* 0x0000000000380947 */ /* 0x002fea0003800000 */
[----:B------:R-:W1:Y:S02]  /*2dc0*/  QSPC.E.S P0, RZ, [R14] ;  /* 0x000000000eff73aa */ /* 0x000e640000000500 */
[----:B-1----:R-:W-:Y:S05]  /*2dd0*/  @!P0 BRA `(.L_x_917) ;  /* 0x0000000000248947 */ /* 0x002fea0003800000 */
[----:B------:R-:W-:-:S04]  /*2de0*/  MOV R6, R14 ;  /* 0x0000000e00067202 */ /* 0x000fc80000000f00 */
[----:B------:R-:W-:Y:S02]  /*2df0*/  MOV R6, R6 ;  /* 0x0000000600067202 */ /* 0x000fe40000000f00 */
[----:B0-----:R-:W-:-:S07]  /*2e00*/  MOV R7, R4 ;  /* 0x0000000400077202 */ /* 0x001fce0000000f00 */
.L_x_918:
[----:B------:R-:W0:Y:S02]  /*2e10*/  LDS R4, [R6] ;  /* 0x0000000006047984 */ /* 0x000e240000000800 */
[----:B0-----:R-:W-:-:S06]  /*2e20*/  HADD2 R5, R4, R7 ;  /* 0x0000000704057230 */ /* 0x001fcc0000000000 */
[----:B------:R-:W0:Y:S02]  /*2e30*/  ATOMS.CAST.SPIN R5, [R6], R4, R5 ;  /* 0x000000040605738d */ /* 0x000e240001800005 */
[----:B0-----:R-:W-:-:S13]  /*2e40*/  ISETP.EQ.U32.AND P0, PT, R5, 0x1, PT ;  /* 0x000000010500780c */ /* 0x001fda0003f02070 */
[----:B------:R-:W-:Y:S05]  /*2e50*/  @!P0 BRA `(.L_x_918) ;  /* 0xfffffffc00ec8947 */ /* 0x000fea000383ffff */
[----:B------:R-:W-:Y:S05]  /*2e60*/  BRA `(.L_x_916) ;  /* 0x00000000000c7947 */ /* 0x000fea0003800000 */
.L_x_917:
[----:B------:R-:W2:Y:S02]  /*2e70*/  LD.E R4, desc[UR8][R14.64] ;  /* 0x000000080e047980 */ /* 0x000ea4000c101900 */
[----:B--2---:R-:W-:-:S05]  /*2e80*/  IADD3 R5, R5, R4, RZ ;  /* 0x0000000405057210 */ /* 0x004fca0007ffe0ff */
[----:B------:R1:W-:Y:S02]  /*2e90*/  ST.E desc[UR8][R14.64], R5 ;  /* 0x000000050e007985 */ /* 0x0003e4000c101908 */
.L_x_916:
[----:B------:R-:W-:Y:S05]  /*2ea0*/  BSYNC B0 ;  /* 0x0000000000007941 */ /* 0x000fea0003800000 */
.L_x_915:
[----:B------:R-:W-:Y:S01]  /*2eb0*/  HFMA2.MMA R4, -RZ, RZ, 0, 2.384185791015625e-07 ;  /* 0x00000004ff047435 */ /* 0x000fe200000001ff */
[----:B-1----:R-:W-:-:S09]  /*2ec0*/  MOV R5, 0x0 ;  /* 0x0000000000057802 */ /* 0x002fd20000000f00 */
[----:B------:R-:W-:-:S03]  /*2ed0*/  IMAD.WIDE R4, R20, 0x2, R4 ;  /* 0x0000000214047825 */ /* 0x000fc600078e0204 */
        /* <DEDUP_REMOVED lines=8> */
.L_x_922:
[----:B------:R-:W0:Y:S02]  /*2f60*/  LDS R6, [R8] ;  /* 0x0000000008067984 */ /* 0x000e240000000800 */
[----:B0-----:R-:W-:-:S06]  /*2f70*/  HADD2 R7, R6, R3 ;  /* 0x0000000306077230 */ /* 0x001fcc0000000000 */
[----:B------:R-:W0:Y:S02]  /*2f80*/  ATOMS.CAST.SPIN R7, [R8], R6, R7 ;  /* 0x000000060807738d */ /* 0x000e240001800007 */
[----:B0-----:R-:W-:-:S13]  /*2f90*/  ISETP.EQ.U32.AND P0, PT, R7, 0x1, PT ;  /* 0x000000010700780c */ /* 0x001fda0003f02070 */
[----:B------:R-:W-:Y:S05]  /*2fa0*/  @!P0 BRA `(.L_x_922) ;  /* 0xfffffffc00ec8947 */ /* 0x000fea000383ffff */
[----:B------:R-:W-:Y:S05]  /*2fb0*/  BRA `(.L_x_920) ;  /* 0x00000000000c7947 */ /* 0x000fea0003800000 */
.L_x_921:
[----:B------:R-:W2:Y:S02]  /*2fc0*/  LD.E R3, desc[UR8][R6.64] ;  /* 0x0000000806037980 */ /* 0x000ea4000c101900 */
[----:B--2---:R-:W-:-:S05]  /*2fd0*/  IADD3 R3, R8, R3, RZ ;  /* 0x0000000308037210 */ /* 0x004fca0007ffe0ff */
[----:B------:R0:W-:Y:S02]  /*2fe0*/  ST.E desc[UR8][R6.64], R3 ;  /* 0x0000000306007985 */ /* 0x0001e4000c101908 */
.L_x_920:
[----:B------:R-:W-:Y:S05]  /*2ff0*/  BSYNC B0 ;  /* 0x0000000000007941 */ /* 0x000fea0003800000 */
.L_x_919:
[----:B------:R-:W-:Y:S01]  /*3000*/  IMAD.WIDE R16, R20, 0x2, R14 ;  /* 0x0000000214107825 */ /* 0x000fe200078e020e */
[----:B0-----:R-:W-:-:S05]  /*3010*/  MOV R3, R2 ;  /* 0x0000000200037202 */ /* 0x001fca0000000f00 */
        /* <DEDUP_REMOVED lines=9> */
.L_x_926:
[----:B------:R-:W0:Y:S02]  /*30b0*/  LDS R2, [R6] ;  /* 0x0000000006027984 */ /* 0x000e240000000800 */
[----:B0-----:R-:W-:-:S10]  /*30c0*/  HFMA2.MMA R3, R2, 1, 1, R7 ;  /* 0x3c003c0002037835 */ /* 0x001fd40000000007 */
[----:B------:R-:W0:Y:S02]  /*30d0*/  ATOMS.CAST.SPIN R3, [R6], R2, R3 ;  /* 0x000000020603738d */ /* 0x000e240001800003 */
[----:B0-----:R-:W-:-:S13]  /*30e0*/  ISETP.EQ.U32.AND P0, PT, R3, 0x1, PT ;  /* 0x000000010300780c */ /* 0x001fda0003f02070 */
[----:B------:R-:W-:Y:S05]  /*30f0*/  @!P0 BRA `(.L_x_926) ;  /* 0xfffffffc00ec8947 */ /* 0x000fea000383ffff */
[----:B------:R-:W-:Y:S05]  /*3100*/  BRA `(.L_x_924) ;  /* 0x00000000000c7947 */ /* 0x000fea0003800000 */
.L_x_925:
[----:B------:R-:W2:Y:S02]  /*3110*/  LD.E R2, desc[UR8][R16.64] ;  /* 0x0000000810027980 */ /* 0x000ea4000c101900 */
[----:B--2---:R-:W-:-:S05]  /*3120*/  IADD3 R3, R3, R2, RZ ;  /* 0x0000000203037210 */ /* 0x004fca0007ffe0ff */
[----:B------:R0:W-:Y:S02]  /*3130*/  ST.E desc[UR8][R16.64], R3 ;  /* 0x0000000310007985 */ /* 0x0001e4000c101908 */
.L_x_924:
[----:B------:R-:W-:Y:S05]  /*3140*/  BSYNC B0 ;  /* 0x0000000000007941 */ /* 0x000fea0003800000 */
.L_x_923:
        /* <DEDUP_REMOVED lines=8> */
.L_x_930:
[----:B------:R-:W0:Y:S02]  /*31d0*/  LDS R2, [R6] ;  /* 0x0000000006027984 */ /* 0x000e240000000800 */
[----:B0-----:R-:W-:-:S06]  /*31e0*/  HADD2 R3, R2, R0 ;  /* 0x0000000002037230 */ /* 0x001fcc0000000000 */
[----:B------:R-:W0:Y:S02]  /*31f0*/  ATOMS.CAST.SPIN R3, [R6], R2, R3 ;  /* 0x000000020603738d */ /* 0x000e240001800003 */
[----:B0-----:R-:W-:-:S13]  /*3200*/  ISETP.EQ.U32.AND P0, PT, R3, 0x1, PT ;  /* 0x000000010300780c */ /* 0x001fda0003f02070 */
[----:B------:R-:W-:Y:S05]  /*3210*/  @!P0 BRA `(.L_x_930) ;  /* 0xfffffffc00ec8947 */ /* 0x000fea000383ffff */
[----:B------:R-:W-:Y:S05]  /*3220*/  BRA `(.L_x_928) ;  /* 0x00000000000c7947 */ /* 0x000fea0003800000 */
.L_x_929:
[----:B------:R-:W2:Y:S02]  /*3230*/  LD.E R0, desc[UR8][R2.64] ;  /* 0x0000000802007980 */ /* 0x000ea4000c101900 */
[----:B--2---:R-:W-:-:S05]  /*3240*/  IADD3 R7, R19, R0, RZ ;  /* 0x0000000013077210 */ /* 0x004fca0007ffe0ff */
[----:B------:R0:W-:Y:S02]  /*3250*/  ST.E desc[UR8][R2.64], R7 ;  /* 0x0000000702007985 */ /* 0x0001e4000c101908 */
.L_x_928:
[----:B------:R-:W-:Y:S05]  /*3260*/  BSYNC B0 ;  /* 0x0000000000007941 */ /* 0x000fea0003800000 */
.L_x_927:
        /* <DEDUP_REMOVED lines=8> */
.L_x_934:
[----:B------:R-:W0:Y:S02]  /*32f0*/  LDS R2, [R0] ;  /* 0x0000000000027984 */ /* 0x000e240000000800 */
[----:B0-----:R-:W-:-:S10]  /*3300*/  HFMA2.MMA R3, R2, 1, 1, R12 ;  /* 0x3c003c0002037835 */ /* 0x001fd4000000000c */
[----:B------:R-:W0:Y:S02]  /*3310*/  ATOMS.CAST.SPIN R3, [R0], R2, R3 ;  /* 0x000000020003738d */ /* 0x000e240001800003 */
[----:B0-----:R-:W-:-:S13]  /*3320*/  ISETP.EQ.U32.AND P0, PT, R3, 0x1, PT ;  /* 0x000000010300780c */ /* 0x001fda0003f02070 */
[----:B------:R-:W-:Y:S05]  /*3330*/  @!P0 BRA `(.L_x_934) ;  /* 0xfffffffc00ec8947 */ /* 0x000fea000383ffff */
[----:B------:R-:W-:Y:S05]  /*3340*/  BRA `(.L_x_932) ;  /* 0x00000000000c7947 */ /* 0x000fea0003800000 */
.L_x_933:
[----:B------:R-:W2:Y:S02]  /*3350*/  LD.E R0, desc[UR8][R6.64] ;  /* 0x0000000806007980 */ /* 0x000ea4000c101900 */
[----:B--2---:R-:W-:-:S05]  /*3360*/  IADD3 R3, R12, R0, RZ ;  /* 0x000000000c037210 */ /* 0x004fca0007ffe0ff */
[----:B------:R0:W-:Y:S02]  /*3370*/  ST.E desc[UR8][R6.64], R3 ;  /* 0x0000000306007985 */ /* 0x0001e4000c101908 */
.L_x_932:
[----:B------:R-:W-:Y:S05]  /*3380*/  BSYNC B0 ;  /* 0x0000000000007941 */ /* 0x000fea0003800000 */
.L_x_931:
        /* <DEDUP_REMOVED lines=8> */
.L_x_938:
[----:B------:R-:W0:Y:S02]  /*3410*/  LDS R2, [R0] ;  /* 0x0000000000027984 */ /* 0x000e240000000800 */
[----:B0-----:R-:W-:-:S06]  /*3420*/  HADD2 R3, R2, R40 ;  /* 0x0000002802037230 */ /* 0x001fcc0000000000 */
[----:B------:R-:W0:Y:S02]  /*3430*/  ATOMS.CAST.SPIN R3, [R0], R2, R3 ;  /* 0x000000020003738d */ /* 0x000e240001800003 */
[----:B0-----:R-:W-:-:S13]  /*3440*/  ISETP.EQ.U32.AND P0, PT, R3, 0x1, PT ;  /* 0x000000010300780c */ /* 0x001fda0003f02070 */
[----:B------:R-:W-:Y:S05]  /*3450*/  @!P0 BRA `(.L_x_938) ;  /* 0xfffffffc00ec8947 */ /* 0x000fea000383ffff */
[----:B------:R-:W-:Y:S05]  /*3460*/  BRA `(.L_x_936) ;  /* 0x00000000000c7947 */ /* 0x000fea0003800000 */
.L_x_937:
[----:B------:R-:W2:Y:S02]  /*3470*/  LD.E R0, desc[UR8][R2.64] ;  /* 0x0000000802007980 */ /* 0x000ea4000c101900 */
[----:B--2---:R-:W-:-:S05]  /*3480*/  IADD3 R15, R40, R0, RZ ;  /* 0x00000000280f7210 */ /* 0x004fca0007ffe0ff */
[----:B------:R0:W-:Y:S02]  /*3490*/  ST.E desc[UR8][R2.64], R15 ;  /* 0x0000000f02007985 */ /* 0x0001e4000c101908 */
.L_x_936:
[----:B------:R-:W-:Y:S05]  /*34a0*/  BSYNC B0 ;  /* 0x0000000000007941 */ /* 0x000fea0003800000 */
.L_x_935:
        /* <DEDUP_REMOVED lines=8> */
.L_x_942:
[----:B------:R-:W0:Y:S02]  /*3530*/  LDS R2, [R0] ;  /* 0x0000000000027984 */ /* 0x000e240000000800 */
[----:B0-----:R-:W-:-:S10]  /*3540*/  HFMA2.MMA R3, R2, 1, 1, R9 ;  /* 0x3c003c0002037835 */ /* 0x001fd40000000009 */
[----:B------:R-:W0:Y:S02]  /*3550*/  ATOMS.CAST.SPIN R3, [R0], R2, R3 ;  /* 0x000000020003738d */ /* 0x000e240001800003 */
[----:B0-----:R-:W-:-:S13]  /*3560*/  ISETP.EQ.U32.AND P0, PT, R3, 0x1, PT ;  /* 0x000000010300780c */ /* 0x001fda0003f02070 */
[----:B------:R-:W-:Y:S05]  /*3570*/  @!P0 BRA `(.L_x_942) ;  /* 0xfffffffc00ec8947 */ /* 0x000fea000383ffff */
[----:B------:R-:W-:Y:S05]  /*3580*/  BRA `(.L_x_940) ;  /* 0x00000000000c7947 */ /* 0x000fea0003800000 */
.L_x_941:
[----:B------:R-:W2:Y:S02]  /*3590*/  LD.E R0, desc[UR8][R14.64] ;  /* 0x000000080e007980 */ /* 0x000ea4000c101900 */
[----:B--2---:R-:W-:-:S05]  /*35a0*/  IADD3 R3, R9, R0, RZ ;  /* 0x0000000009037210 */ /* 0x004fca0007ffe0ff */
[----:B------:R0:W-:Y:S02]  /*35b0*/  ST.E desc[UR8][R14.64], R3 ;  /* 0x000000030e007985 */ /* 0x0001e4000c101908 */
.L_x_940:
[----:B------:R-:W-:Y:S05]  /*35c0*/  BSYNC B0 ;  /* 0x0000000000007941 */ /* 0x000fea0003800000 */
.L_x_939:
        /* <DEDUP_REMOVED lines=8> */
.L_x_946:
[----:B------:R-:W0:Y:S02]  /*3650*/  LDS R2, [R0] ;  /* 0x0000000000027984 */ /* 0x000e240000000800 */
[----:B0-----:R-:W-:-:S06]  /*3660*/  HADD2 R3, R2, R13 ;  /* 0x0000000d02037230 */ /* 0x001fcc0000000000 */
[----:B------:R-:W0:Y:S02]  /*3670*/  ATOMS.CAST.SPIN R3, [R0], R2, R3 ;  /* 0x000000020003738d */ /* 0x000e240001800003 */
[----:B0-----:R-:W-:-:S13]  /*3680*/  ISETP.EQ.U32.AND P0, PT, R3, 0x1, PT ;  /* 0x000000010300780c */ /* 0x001fda0003f02070 */
[----:B------:R-:W-:Y:S05]  /*3690*/  @!P0 BRA `(.L_x_946) ;  /* 0xfffffffc00ec8947 */ /* 0x000fea000383ffff */
[----:B------:R-:W-:Y:S05]  /*36a0*/  BRA `(.L_x_944) ;  /* 0x00000000000c7947 */ /* 0x000fea0003800000 */
.L_x_945:
[----:B------:R-:W2:Y:S02]  /*36b0*/  LD.E R0, desc[UR8][R2.64] ;  /* 0x0000000802007980 */ /* 0x000ea4000c101900 */
[----:B--2---:R-:W-:-:S05]  /*36c0*/  IADD3 R7, R13, R0, RZ ;  /* 0x000000000d077210 */ /* 0x004fca0007ffe0ff */
[----:B------:R0:W-:Y:S02]  /*36d0*/  ST.E desc[UR8][R2.64], R7 ;  /* 0x0000000702007985 */ /* 0x0001e4000c101908 */
.L_x_944:
[----:B------:R-:W-:Y:S05]  /*36e0*/  BSYNC B0 ;  /* 0x0000000000007941 */ /* 0x000fea0003800000 */
.L_x_943:
[----:B0-----:R-:W-:-:S05]  /*36f0*/  IMAD.WIDE R2, R20, 0x2, R14 ;  /* 0x0000000214027825 */ /* 0x001fca00078e020e */
[----:B------:R0:W-:Y:S01]  /*3700*/  ATOM.E.ADD.F16x2.RN.STRONG.GPU P0, RZ, desc[UR8][R2.64], R10 ;  /* 0x0000000a02ff79a2 */ /* 0x0001e2000810e1c8 */
[----:B------:R-:W-:Y:S04]  /*3710*/  BSSY B0, `(.L_x_947) ;  /* 0x000000e000007945 */ /* 0x000fe80003800000 */
[----:B0-----:R-:W-:Y:S05]  /*3720*/  @P0 BRA `(.L_x_948) ;  /* 0x0000000000300947 */ /* 0x001fea0003800000 */
[----:B------:R-:W0:Y:S02]  /*3730*/  QSPC.E.S P0, RZ, [R2] ;  /* 0x0000000002ff73aa */ /* 0x000e240000000500 */
[----:B0-----:R-:W-:Y:S05]  /*3740*/  @!P0 BRA `(.L_x_949) ;  /* 0x00000000001c8947 */ /* 0x001fea0003800000 */
[----:B------:R-:W-:-:S07]  /*3750*/  MOV R0, R2 ;  /* 0x0000000200007202 */ /* 0x000fce0000000f00 */
.L_x_950:
[----:B------:R-:W0:Y:S02]  /*3760*/  LDS R2, [R0] ;  /* 0x0000000000027984 */ /* 0x000e240000000800 */
[----:B0-----:R-:W-:-:S10]  /*3770*/  HFMA2.MMA R3, R2, 1, 1, R10 ;  /* 0x3c003c0002037835 */ /* 0x001fd4000000000a */
[----:B------:R-:W0:Y:S02]  /*3780*/  ATOMS.CAST.SPIN R3, [R0], R2, R3 ;  /* 0x000000020003738d */ /* 0x000e240001800003 */
[----:B0-----:R-:W-:-:S13]  /*3790*/  ISETP.EQ.U32.AND P0, PT, R3, 0x1, PT ;  /* 0x000000010300780c */ /* 0x001fda0003f02070 */
[----:B------:R-:W-:Y:S05]  /*37a0*/  @!P0 BRA `(.L_x_950) ;  /* 0xfffffffc00ec8947 */ /* 0x000fea000383ffff */
[----:B------:R-:W-:Y:S05]  /*37b0*/  BRA `(.L_x_948) ;  /* 0x00000000000c7947 */ /* 0x000fea0003800000 */
.L_x_949:
[----:B------:R-:W2:Y:S02]  /*37c0*/  LD.E R0, desc[UR8][R2.64] ;  /* 0x0000000802007980 */ /* 0x000ea4000c101900 */
[----:B--2---:R-:W-:-:S05]  /*37d0*/  IADD3 R7, R10, R0, RZ ;  /* 0x000000000a077210 */ /* 0x004fca0007ffe0ff */
[----:B------:R0:W-:Y:S02]  /*37e0*/  ST.E desc[UR8][R2.64], R7 ;  /* 0x0000000702007985 */ /* 0x0001e4000c101908 */
.L_x_948:
[----:B------:R-:W-:Y:S05]  /*37f0*/  BSYNC B0 ;  /* 0x0000000000007941 */ /* 0x000fea0003800000 */
.L_x_947:
[----:B0-----:R-:W-:-:S04]  /*3800*/  IADD3 R2, P0, R4, R14, RZ ;  /* 0x0000000e04027210 */ /* 0x001fc80007f1e0ff */
[----:B------:R-:W-:-:S08]  /*3810*/  IADD3.X R3, R5, R15, RZ, P0, !PT ;  /* 0x0000000f05037210 */ /* 0x000fd000007fe4ff */
[----:B------:R0:W-:Y:S02]  /*3820*/  ATOM.E.ADD.F16x2.RN.STRONG.GPU P0, RZ, desc[UR8][R2.64], R11 ;  /* 0x0000000b02ff79a2 */ /* 0x0001e4000810e1c8 */
[----:B0-----:R-:W-:Y:S05]  /*3830*/  @P0 EXIT ;  /* 0x000000000000094d */ /* 0x001fea0003800000 */
[----:B------:R-:W0:Y:S02]  /*3840*/  QSPC.E.S P0, RZ, [R2] ;  /* 0x0000000002ff73aa */ /* 0x000e240000000500 */
[----:B0-----:R-:W-:Y:S05]  /*3850*/  @!P0 BRA `(.L_x_951) ;  /* 0x00000000001c8947 */ /* 0x001fea0003800000 */
[----:B------:R-:W-:-:S07]  /*3860*/  MOV R0, R2 ;  /* 0x0000000200007202 */ /* 0x000fce0000000f00 */
.L_x_952:
[----:B------:R-:W0:Y:S02]  /*3870*/  LDS R2, [R0] ;  /* 0x0000000000027984 */ /* 0x000e240000000800 */
[----:B0-----:R-:W-:-:S06]  /*3880*/  HADD2 R3, R2, R11 ;  /* 0x0000000b02037230 */ /* 0x001fcc0000000000 */
[----:B------:R-:W0:Y:S02]  /*3890*/  ATOMS.CAST.SPIN R3, [R0], R2, R3 ;  /* 0x000000020003738d */ /* 0x000e240001800003 */
[----:B0-----:R-:W-:-:S13]  /*38a0*/  ISETP.EQ.U32.AND P0, PT, R3, 0x1, PT ;  /* 0x000000010300780c */ /* 0x001fda0003f02070 */
[----:B------:R-:W-:Y:S05]  /*38b0*/  @!P0 BRA `(.L_x_952) ;  /* 0xfffffffc00ec8947 */ /* 0x000fea000383ffff */
[----:B------:R-:W-:Y:S05]  /*38c0*/  EXIT ;  /* 0x000000000000794d */ /* 0x000fea0003800000 */
.L_x_951:
[----:B------:R-:W2:Y:S02]  /*38d0*/  LD.E R0, desc[UR8][R2.64] ;  /* 0x0000000802007980 */ /* 0x000ea4000c101900 */
[----:B--2---:R-:W-:-:S05]  /*38e0*/  IADD3 R5, R11, R0, RZ ;  /* 0x000000000b057210 */ /* 0x004fca0007ffe0ff */
[----:B------:R-:W-:Y:S01]  /*38f0*/  ST.E desc[UR8][R2.64], R5 ;  /* 0x0000000502007985 */ /* 0x000fe2000c101908 */
[----:B------:R-:W-:Y:S05]  /*3900*/  EXIT ;  /* 0x000000000000794d */ /* 0x000fea0003800000 */
.L_x_953:
        /* <DEDUP_REMOVED lines=15> */
.L_x_1824:


//--------------------- .text._ZN4vllm4gptq33gemm_half_q_half_gptq_8bit_kernelILb1ELi6EEEvPK6__halfPKjS6_S4_PS2_iiiibPKi --------------------------
	.section	.text._ZN4vllm4gptq33gemm_half_q_half_gptq_8bit_kernelILb1ELi6EEEvPK6__halfPKjS6_S4_PS2_iiiibPKi,"ax",@progbits
	.align	128
        .global         _ZN4vllm4gptq33gemm_half_q_half_gptq_8bit_kernelILb1ELi6EEEvPK6__halfPKjS6_S4_PS2_iiiibPKi
        .type           _ZN4vllm4gptq33gemm_half_q_half_gptq_8bit_kernelILb1ELi6EEEvPK6__halfPKjS6_S4_PS2_iiiibPKi,@function
        .size           _ZN4vllm4gptq33gemm_half_q_half_gptq_8bit_kernelILb1ELi6EEEvPK6__halfPKjS6_S4_PS2_iiiibPKi,(.L_x_1825 - _ZN4vllm4gptq33gemm_half_q_half_gptq_8bit_kernelILb1ELi6EEEvPK6__halfPKjS6_S4_PS2_iiiibPKi)
        .other          _ZN4vllm4gptq33gemm_half_q_half_gptq_8bit_kernelILb1ELi6EEEvPK6__halfPKjS6_S4_PS2_iiiibPKi,@"STO_CUDA_ENTRY STV_DEFAULT"
_ZN4vllm4gptq33gemm_half_q_half_gptq_8bit_kernelILb1ELi6EEEvPK6__halfPKjS6_S4_PS2_iiiibPKi:
.text._ZN4vllm4gptq33gemm_half_q_half_gptq_8bit_kernelILb1ELi6EEEvPK6__halfPKjS6_S4_PS2_iiiibPKi:
        /* <DEDUP_REMOVED lines=52> */
[----:B------:R0:W-:Y:S01]  /*0340*/  STS.U16 [R14+0x500], R13 ;  /* 0x0005000d0e007388 */ /* 0x0001e20000000400 */
[----:B------:R-:W-:Y:S05]  /*0350*/  BRA `(.L_x_955) ;  /* 0x0000000000587947 */ /* 0x000fea0003800000 */
.L_x_956:
        /* <DEDUP_REMOVED lines=21> */
[----:B------:R1:W-:Y:S02]  /*04b0*/  STS.U16 [R14+0x500], R13 ;  /* 0x0005000d0e007388 */ /* 0x0003e40000000400 */
.L_x_955:
[----:B------:R-:W-:Y:S05]  /*04c0*/  BSYNC B0 ;  /* 0x0000000000007941 */ /* 0x000fea0003800000 */
.L_x_954:
[----:B------:R-:W-:Y:S02]  /*04d0*/  ULDC UR6, c[0x0][0x23c] ;  /* 0x00008f0000067ab9 */ /* 0x000fe40000000800 */
[----:B------:R-:W-:-:S13]  /*04e0*/  ISETP.GE.AND P0, PT, R34, UR6, PT ;  /* 0x0000000622007c0c */ /* 0x000fda000bf06270 */
        /* <DEDUP_REMOVED lines=19> */
[----:B------:R-:W-:-:S03]  /*0620*/  PRMT R57, RZ, 0x5410, RZ ;  /* 0x00005410ff397816 */ /* 0x000fc600000000ff */
        /* <DEDUP_REMOVED lines=43> */
[----:B------:R-:W-:-:S05]  /*08e0*/  IMAD R7, R31, UR6, RZ ;  /* 0x000000061f077c24 */ /* 0x000fca000f8e02ff */
[----:B------:R-:W-:-:S04]  /*08f0*/  SHF.R.S32.HI R0, RZ, 0x1f, R7 ;  /* 0x0000001fff007819 */ /* 0x000fc80000011407 */
[-C--:B------:R-:W-:Y:S02]  /*0900*/  LEA.HI R9, R0, R7.reuse, RZ, 0x2 ;  /* 0x0000000700097211 */ /* 0x080fe400078f10ff */
[----:B------:R-:W-:Y:S02]  /*0910*/  IADD3 R7, R34, R7, RZ ;  /* 0x0000000722077210 */ /* 0x000fe40007ffe0ff */
[----:B------:R-:W-:-:S03]  /*0920*/  LEA.HI.SX32 R9, R9, R32, 0x1e ;  /* 0x0000002009097211 */ /* 0x000fc600078ff2ff */
[----:B-1----:R-:W-:-:S04]  /*0930*/  IMAD.WIDE R4, R7, 0x2, R4 ;  /* 0x0000000207047825 */ /* 0x002fc800078e0204 */
[----:B0-----:R-:W-:Y:S01]  /*0940*/  IMAD.WIDE R2, R9, 0x4, R2 ;  /* 0x0000000409027825 */ /* 0x001fe200078e0202 */
[----:B------:R-:W-:Y:S06]  /*0950*/  @P0 BRA `(.L_x_957) ;  /* 0x0000007800300947 */ /* 0x000fec0003800000 */
[----:B------:R-:W2:Y:S04]  /*0960*/  LDG.E.CONSTANT R2, desc[UR8][R2.64] ;  /* 0x0000000802027981 */ /* 0x000ea8000c1e9900 */
[----:B------:R0:W5:Y:S04]  /*0970*/  LDG.E.CONSTANT R22, desc[UR8][R4.64] ;  /* 0x0000000804167981 */ /* 0x000168000c1e9900 */
[----:B------:R0:W5:Y:S01]  /*0980*/  LDG.E.CONSTANT R23, desc[UR8][R4.64+0x4] ;  /* 0x0000040804177981 */ /* 0x000162000c1e9900 */
[----:B------:R-:W-:Y:S01]  /*0990*/  USHF.L.U32 UR4, UR7, 0x5, URZ ;  /* 0x0000000507047899 */ /* 0x000fe2000800063f */
[----:B------:R-:W-:-:S03]  /*09a0*/  ULDC.64 UR12, c[0x0][0x218] ;  /* 0x00008600000c7ab9 */ /* 0x000fc60000000a00 */
[----:B------:R-:W-:-:S04]  /*09b0*/  ULOP3.LUT UR4, UR4, 0x3fffffe0, URZ, 0xc0, !UPT ;  /* 0x3fffffe004047892 */ /* 0x000fc8000f8ec03f */
[----:B------:R-:W-:Y:S01]  /*09c0*/  UIMAD UR4, UR4, UR6, URZ ;  /* 0x00000006040472a4 */ /* 0x000fe2000f8e023f */
[----:B------:R-:W1:Y:S03]  /*09d0*/  S2UR UR6, SR_CgaCtaId ;  /* 0x00000000000679c3 */ /* 0x000e660000008800 */
[----:B------:R-:W-:Y:S02]  /*09e0*/  USHF.R.S32.HI UR5, URZ, 0x1f, UR4 ;  /* 0x0000001f3f057899 */ /* 0x000fe40008011404 */
[C---:B------:R-:W-:Y:S01]  /*09f0*/  IADD3 R37, P0, R34.reuse, UR4, RZ ;  /* 0x0000000422257c10 */ /* 0x040fe2000ff1e0ff */
[----:B------:R-:W-:Y:S02]  /*0a00*/  ULDC.U8 UR4, c[0x0][0x248] ;  /* 0x0000920000047ab9 */ /* 0x000fe40000000000 */
[----:B------:R-:W-:Y:S01]  /*0a10*/  UPRMT UR4, UR4, 0x8880, URZ ;  /* 0x0000888004047896 */ /* 0x000fe2000800003f */
[----:B------:R-:W-:-:S02]  /*0a20*/  LEA.HI.X.SX32 R0, R34, UR5, 0x1, P0 ;  /* 0x0000000522007c11 */ /* 0x000fc400080f0eff */
[----:B------:R-:W-:Y:S01]  /*0a30*/  LEA R40, P0, R37, UR12, 0x2 ;  /* 0x0000000c25287c11 */ /* 0x000fe2000f8010ff */
[----:B------:R-:W-:Y:S01]  /*0a40*/  UISETP.NE.AND UP0, UPT, UR4, URZ, UPT ;  /* 0x0000003f0400728c */ /* 0x000fe2000bf05270 */
[----:B------:R-:W-:Y:S01]  /*0a50*/  IADD3 R30, R33, UR11, RZ ;  /* 0x0000000b211e7c10 */ /* 0x000fe2000fffe0ff */
[----:B------:R-:W-:Y:S01]  /*0a60*/  UMOV UR5, 0x400 ;  /* 0x0000040000057882 */ /* 0x000fe20000000000 */
[----:B------:R-:W-:Y:S02]  /*0a70*/  LEA.HI.X R37, R37, UR13, R0, 0x2, P0 ;  /* 0x0000000d25257c11 */ /* 0x000fe400080f1400 */
[----:B------:R-:W-:Y:S01]  /*0a80*/  PRMT R50, R50, 0x5410, RZ ;  /* 0x0000541032327816 */ /* 0x000fe200000000ff */
[----:B-1----:R-:W-:Y:S02]  /*0a90*/  ULEA UR4, UR6, UR5, 0x18 ;  /* 0x0000000506047291 */ /* 0x002fe4000f8ec03f */
[----:B------:R-:W-:Y:S01]  /*0aa0*/  USEL UR5, URZ, 0x1, UP0 ;  /* 0x000000013f057887 */ /* 0x000fe20008000000 */
[----:B------:R-:W-:Y:S01]  /*0ab0*/  ULDC UR6, c[0x0][0x23c] ;  /* 0x00008f0000067ab9 */ /* 0x000fe20000000800 */
[----:B--2---:R-:W-:-:S02]  /*0ac0*/  SHF.R.U32.HI R27, RZ, 0x10, R2 ;  /* 0x00000010ff1b7819 */ /* 0x004fc40000011602 */
[--C-:B------:R-:W-:Y:S02]  /*0ad0*/  SHF.R.U32.HI R26, RZ, 0x8, R2.reuse ;  /* 0x00000008ff1a7819 */ /* 0x100fe40000011602 */
[----:B------:R-:W-:Y:S02]  /*0ae0*/  SHF.R.U32.HI R29, RZ, 0x18, R2 ;  /* 0x00000018ff1d7819 */ /* 0x000fe40000011602 */
[----:B------:R-:W-:Y:S02]  /*0af0*/  LOP3.LUT R28, R2, 0xff, RZ, 0xc0, !PT ;  /* 0x000000ff021c7812 */ /* 0x000fe400078ec0ff */
[----:B------:R-:W-:Y:S02]  /*0b00*/  LOP3.LUT R27, R27, 0xff, RZ, 0xc0, !PT ;  /* 0x000000ff1b1b7812 */ /* 0x000fe400078ec0ff */
[----:B0-----:R-:W-:-:S07]  /*0b10*/  LOP3.LUT R26, R26, 0xff, RZ, 0xc0, !PT ;  /* 0x000000ff1a1a7812 */ /* 0x001fce00078ec0ff */
.L_x_959:
[----:B------:R-:W-:Y:S02]  /*0b20*/  MOV R13, UR6 ;  /* 0x00000006000d7c02 */ /* 0x000fe40008000f00 */
[----:B------:R-:W-:-:S03]  /*0b30*/  MOV R41, R37 ;  /* 0x0000002500297202 */ /* 0x000fc60000000f00 */
[----:B------:R-:W-:Y:S02]  /*0b40*/  IMAD.WIDE R12, R13, 0x4, R40 ;  /* 0x000000040d0c7825 */ /* 0x000fe400078e0228 */
[----:B------:R-:W2:Y:S04]  /*0b50*/  LDG.E.128.CONSTANT R4, desc[UR8][R40.64] ;  /* 0x0000000828047981 */ /* 0x000ea8000c1e9d00 */
        /* <DEDUP_REMOVED lines=24> */
.L_x_958:
[----:B------:R-:W-:Y:S01]  /*0ce0*/  LOP3.LUT R3, R7, 0xff, RZ, 0xc0, !PT ;  /* 0x000000ff07037812 */ /* 0x000fe200078ec0ff */
[----:B------:R-:W-:Y:S01]  /*0cf0*/  LDS.64 R42, [UR4+0x108] ;  /* 0x00010804ff2a7984 */ /* 0x000fe20008000a00 */
[----:B------:R-:W-:Y:S02]  /*0d00*/  IADD3 R38, R29, UR5, RZ ;  /* 0x000000051d267c10 */ /* 0x000fe4000fffe0ff */
[----:B------:R-:W-:Y:S02]  /*0d10*/  IADD3 R36, R26, UR5, RZ ;  /* 0x000000051a247c10 */ /* 0x000fe4000fffe0ff */
[----:B------:R-:W-:Y:S02]  /*0d20*/  IADD3 R18, R3, -R38, RZ ;  /* 0x8000002603127210 */ /* 0x000fe40007ffe0ff */
[----:B------:R-:W-:Y:S02]  /*0d30*/  SHF.R.U32.HI R3, RZ, 0x8, R4 ;  /* 0x00000008ff037819 */ /* 0x000fe40000011604 */
[----:B------:R-:W-:-:S02]  /*0d40*/  LOP3.LUT R2, R4, 0xff, RZ, 0xc0, !PT ;  /* 0x000000ff04027812 */ /* 0x000fc400078ec0ff */
[----:B------:R-:W-:Y:S01]  /*0d50*/  LOP3.LUT R14, R3, 0xff, RZ, 0xc0, !PT ;  /* 0x000000ff030e7812 */ /* 0x000fe200078ec0ff */
[----:B------:R-:W-:Y:S01]  /*0d60*/  I2F.F16 R18, R18 ;  /* 0x0000001200127306 */ /* 0x000fe20000200c00 */
[----:B------:R-:W-:Y:S02]  /*0d70*/  SHF.R.U32.HI R3, RZ, 0x8, R5 ;  /* 0x00000008ff037819 */ /* 0x000fe40000011605 */
[----:B------:R-:W-:Y:S02]  /*0d80*/  IADD3 R39, R28, UR5, RZ ;  /* 0x000000051c277c10 */ /* 0x000fe4000fffe0ff */
[----:B------:R-:W-:Y:S02]  /*0d90*/  LOP3.LUT R3, R3, 0xff, RZ, 0xc0, !PT ;  /* 0x000000ff03037812 */ /* 0x000fe400078ec0ff */
[----:B------:R-:W-:Y:S02]  /*0da0*/  IADD3 R2, R2, -R39, RZ ;  /* 0x8000002702027210 */ /* 0x000fe40007ffe0ff */
[----:B------:R-:W-:-:S02]  /*0db0*/  IADD3 R3, -R36, R3, RZ ;  /* 0x0000000324037210 */ /* 0x000fc40007ffe1ff */
[----:B------:R-:W-:Y:S01]  /*0dc0*/  SHF.R.U32.HI R15, RZ, 0x8, R6 ;  /* 0x00000008ff0f7819 */ /* 0x000fe20000011606 */
[----:B------:R0:W-:Y:S01]  /*0dd0*/  I2F.F16 R19, R2 ;  /* 0x0000000200137306 */ /* 0x0001e20000200c00 */
[----:B------:R-:W-:Y:S02]  /*0de0*/  IADD3 R35, R27, UR5, RZ ;  /* 0x000000051b237c10 */ /* 0x000fe4000fffe0ff */
[----:B------:R-:W-:Y:S02]  /*0df0*/  MOV R45, UR6 ;  /* 0x00000006002d7c02 */ /* 0x000fe40008000f00 */
[----:B------:R-:W-:Y:S02]  /*0e00*/  LOP3.LUT R16, R6, 0xff, RZ, 0xc0, !PT ;  /* 0x000000ff06107812 */ /* 0x000fe400078ec0ff */
[----:B------:R-:W-:Y:S01]  /*0e10*/  MOV R17, UR6 ;  /* 0x0000000600117c02 */ /* 0x000fe20008000f00 */
[----:B------:R1:W-:Y:S01]  /*0e20*/  I2F.F16 R64, R3 ;  /* 0x0000000300407306 */ /* 0x0003e20000200c00 */
[----:B0-----:R-:W-:-:S02]  /*0e30*/  LOP3.LUT R2, R15, 0xff, RZ, 0xc0, !PT ;  /* 0x000000ff0f027812 */ /* 0x001fc400078ec0ff */
[----:B------:R-:W-:Y:S02]  /*0e40*/  IADD3 R16, R16, -R35, RZ ;  /* 0x8000002310107210 */ /* 0x000fe40007ffe0ff */
[----:B------:R-:W-:Y:S02]  /*0e50*/  IADD3 R61, -R35, R2, RZ ;  /* 0x00000002233d7210 */ /* 0x000fe40007ffe1ff */
[----:B------:R-:W-:Y:S01]  /*0e60*/  SHF.R.U32.HI R2, RZ, 0x10, R4 ;  /* 0x00000010ff027819 */ /* 0x000fe20000011604 */
[----:B------:R-:W-:Y:S01]  /*0e70*/  I2F.F16 R41, R16 ;  /* 0x0000001000297306 */ /* 0x000fe20000200c00 */
[----:B-1----:R-:W-:Y:S02]  /*0e80*/  SHF.R.U32.HI R3, RZ, 0x10, R5 ;  /* 0x00000010ff037819 */ /* 0x002fe40000011605 */
[----:B------:R-:W-:Y:S02]  /*0e90*/  LOP3.LUT R2, R2, 0xff, RZ, 0xc0, !PT ;  /* 0x000000ff02027812 */ /* 0x000fe400078ec0ff */
[----:B------:R-:W-:-:S02]  /*0ea0*/  LOP3.LUT R3, R3, 0xff, RZ, 0xc0, !PT ;  /* 0x000000ff03037812 */ /* 0x000fc400078ec0ff */
[----:B------:R-:W-:Y:S01]  /*0eb0*/  IADD3 R2, -R39, R2, RZ ;  /* 0x0000000227027210 */ /* 0x000fe20007ffe1ff */
[----:B------:R-:W-:Y:S01]  /*0ec0*/  I2F.F16 R61, R61 ;  /* 0x0000003d003d7306 */ /* 0x000fe20000200c00 */
[----:B------:R-:W-:Y:S02]  /*0ed0*/  IADD3 R3, -R36, R3, RZ ;  /* 0x0000000324037210 */ /* 0x000fe40007ffe1ff */
[----:B------:R-:W-:Y:S02]  /*0ee0*/  LEA.HI R65, R4, -R39, RZ, 0x8 ;  /* 0x8000002704417211 */ /* 0x000fe400078f40ff */
[----:B------:R-:W-:Y:S02]  /*0ef0*/  MOV R25, UR6 ;  /* 0x0000000600197c02 */ /* 0x000fe40008000f00 */
[----:B------:R-:W-:Y:S01]  /*0f00*/  SHF.R.U32.HI R4, RZ, 0x10, R6 ;  /* 0x00000010ff047819 */ /* 0x000fe20000011606 */
[----:B------:R0:W-:Y:S01]  /*0f10*/  I2F.F16 R72, R3 ;  /* 0x0000000300487306 */ /* 0x0001e20000200c00 */
[----:B------:R-:W-:-:S02]  /*0f20*/  IADD3 R0, R21, -R36, RZ ;  /* 0x8000002415007210 */ /* 0x000fc40007ffe0ff */
[----:B------:R-:W-:Y:S02]  /*0f30*/  SHF.R.U32.HI R15, RZ, 0x8, R7 ;  /* 0x00000008ff0f7819 */ /* 0x000fe40000011607 */
[----:B------:R-:W-:Y:S02]  /*0f40*/  LOP3.LUT R4, R4, 0xff, RZ, 0xc0, !PT ;  /* 0x000000ff04047812 */ /* 0x000fe400078ec0ff */
[----:B------:R-:W-:Y:S01]  /*0f50*/  LEA.HI R67, R7, -R38, RZ, 0x8 ;  /* 0x8000002607437211 */ /* 0x000fe200078f40ff */
[----:B------:R1:W-:Y:S01]  /*0f60*/  I2F.F16 R71, R2 ;  /* 0x0000000200477306 */ /* 0x0003e20000200c00 */
[----:B0-----:R-:W-:Y:S02]  /*0f70*/  MOV R3, UR6 ;  /* 0x0000000600037c02 */ /* 0x001fe40008000f00 */
[----:B------:R-:W-:Y:S02]  /*0f80*/  MOV R21, UR6 ;  /* 0x0000000600157c02 */ /* 0x000fe40008000f00 */
[----:B------:R-:W-:Y:S01]  /*0f90*/  LEA.HI R69, R5, -R36, RZ, 0x8 ;  /* 0x8000002405457211 */ /* 0x000fe200078f40ff */
[----:B------:R-:W-:Y:S01]  /*0fa0*/  IMAD.WIDE R12, R3, 0x4, R12 ;  /* 0x00000004030c7825 */ /* 0x000fe200078e020c */
[----:B------:R-:W-:Y:S01]  /*0fb0*/  LOP3.LUT R15, R15, 0xff, RZ, 0xc0, !PT ;  /* 0x000000ff0f0f7812 */ /* 0x000fe200078ec0ff */
[----:B------:R-:W0:Y:S01]  /*0fc0*/  I2F.F16 R0, R0 ;  /* 0x0000000000007306 */ /* 0x000e220000200c00 */
[----:B-1----:R-:W-:-:S02]  /*0fd0*/  SHF.R.U32.HI R2, RZ, 0x10, R7 ;  /* 0x00000010ff027819 */ /* 0x002fc40000011607 */
[----:B-----5:R-:W-:Y:S01]  /*0fe0*/  LOP3.LUT R7, R11, 0xff, RZ, 0xc0, !PT ;  /* 0x000000ff0b077812 */ /* 0x020fe200078ec0ff */
[----:B------:R-:W-:Y:S01]  /*0ff0*/  IMAD.WIDE R44, R45, 0x4, R12 ;  /* 0x000000042d2c7825 */ /* 0x000fe200078e020c */
[----:B------:R-:W-:Y:S02]  /*1000*/  IADD3 R4, -R35, R4, RZ ;  /* 0x0000000423047210 */ /* 0x000fe40007ffe1ff */
[----:B------:R-:W-:Y:S01]  /*1010*/  LOP3.LUT R5, R2, 0xff, RZ, 0xc0, !PT ;  /* 0x000000ff02057812 */ /* 0x000fe200078ec0ff */
[----:B------:R-:W-:Y:S01]  /*1020*/  I2F.F16 R65, R65 ;  /* 0x0000004100417306 */ /* 0x000fe20000200c00 */
[----:B------:R-:W-:Y:S01]  /*1030*/  LEA.HI R68, R6, -R35, RZ, 0x8 ;  /* 0x8000002306447211 */ /* 0x000fe200078f40ff */
[----:B------:R-:W-:Y:S01]  /*1040*/  IMAD.WIDE R16, R17, 0x4, R44 ;  /* 0x0000000411107825 */ /* 0x000fe200078e022c */
[----:B------:R-:W-:Y:S01]  /*1050*/  IADD3 R75, -R38, R7, RZ ;  /* 0x00000007264b7210 */ /* 0x000fe20007ffe1ff */
[----:B------:R-:W1:Y:S01]  /*1060*/  LDS.64 R2, [UR4+0x100] ;  /* 0x00010004ff027984 */ /* 0x000e620008000a00 */
[----:B------:R-:W-:-:S02]  /*1070*/  LOP3.LUT R6, R10, 0xff, RZ, 0xc0, !PT ;  /* 0x000000ff0a067812 */ /* 0x000fc400078ec0ff */
[----:B------:R-:W-:Y:S01]  /*1080*/  MOV R7, UR6 ;  /* 0x0000000600077c02 */ /* 0x000fe20008000f00 */
[----:B------:R-:W-:Y:S01]  /*1090*/  IMAD.WIDE R24, R25, 0x4, R16 ;  /* 0x0000000419187825 */ /* 0x000fe200078e0210 */
[C---:B------:R-:W-:Y:S01]  /*10a0*/  IADD3 R15, -R38.reuse, R15, RZ ;  /* 0x0000000f260f7210 */ /* 0x040fe20007ffe1ff */
[----:B------:R2:W-:Y:S01]  /*10b0*/  I2F.F16 R66, R4 ;  /* 0x0000000400427306 */ /* 0x0005e20000200c00 */
[----:B------:R-:W-:Y:S02]  /*10c0*/  IADD3 R70, -R38, R5, RZ ;  /* 0x0000000526467210 */ /* 0x000fe40007ffe1ff */
[----:B------:R-:W-:Y:S01]  /*10d0*/  LOP3.LUT R5, R9, 0xff, RZ, 0xc0, !PT ;  /* 0x000000ff09057812 */ /* 0x000fe200078ec0ff */
[----:B------:R-:W-:Y:S01]  /*10e0*/  IMAD.WIDE R20, R21, 0x4, R24 ;  /* 0x0000000415147825 */ /* 0x000fe200078e0218 */
[----:B------:R-:W-:Y:S02]  /*10f0*/  IADD3 R76, -R35, R6, RZ ;  /* 0x00000006234c7210 */ /* 0x000fe40007ffe1ff */
[----:B------:R-:W-:Y:S01]  /*1100*/  IADD3 R14, -R39, R14, RZ ;  /* 0x0000000e270e7210 */ /* 0x000fe20007ffe1ff */
[----:B------:R3:W-:Y:S01]  /*1110*/  I2F.F16 R62, R15 ;  /* 0x0000000f003e7306 */ /* 0x0007e20000200c00 */
[----:B--2---:R-:W-:Y:S01]  /*1120*/  LOP3.LUT R4, R8, 0xff, RZ, 0xc0, !PT ;  /* 0x000000ff08047812 */ /* 0x004fe200078ec0ff */
[----:B------:R-:W-:Y:S01]  /*1130*/  IMAD.WIDE R6, R7, 0x4, R20 ;  /* 0x0000000407067825 */ /* 0x000fe200078e0214 */
[----:B------:R-:W-:-:S02]  /*1140*/  IADD3 R5, -R36, R5, RZ ;  /* 0x0000000524057210 */ /* 0x000fc40007ffe1ff */
[----:B------:R-:W-:Y:S02]  /*1150*/  IADD3 R4, -R39, R4, RZ ;  /* 0x0000000427047210 */ /* 0x000fe40007ffe1ff */
[----:B------:R-:W-:Y:S01]  /*1160*/  SHF.R.U32.HI R47, RZ, 0x8, R11 ;  /* 0x00000008ff2f7819 */ /* 0x000fe2000001160b */
[----:B------:R-:W-:Y:S01]  /*1170*/  I2F.F16 R73, R5 ;  /* 0x0000000500497306 */ /* 0x000fe20000200c00 */
[----:B---3--:R-:W-:Y:S02]  /*1180*/  MOV R15, UR6 ;  /* 0x00000006000f7c02 */ /* 0x008fe40008000f00 */
[----:B------:R-:W-:Y:S02]  /*1190*/  LEA.HI R82, R8, -R39, RZ, 0x8 ;  /* 0x8000002708527211 */ /* 0x000fe400078f40ff */
[----:B------:R-:W-:Y:S02]  /*11a0*/  LEA.HI R88, R9, -R36, RZ, 0x8 ;  /* 0x8000002409587211 */ /* 0x000fe400078f40ff */
[----:B------:R-:W-:Y:S01]  /*11b0*/  LEA.HI R90, R10, -R35, RZ, 0x8 ;  /* 0x800000230a5a7211 */ /* 0x000fe200078f40ff */
[----:B------:R2:W-:Y:S08]  /*11c0*/  I2F.F16 R74, R4 ;  /* 0x00000004004a7306 */ /* 0x0005f00000200c00 */
[----:B------:R3:W4:Y:S01]  /*11d0*/  I2F.F16 R63, R14 ;  /* 0x0000000e003f7306 */ /* 0x0007220000200c00 */
[----:B--2---:R-:W-:-:S04]  /*11e0*/  IMAD.WIDE R4, R15, 0x4, R6 ;  /* 0x000000040f047825 */ /* 0x004fc800078e0206 */
[--C-:B-1----:R-:W-:Y:S01]  /*11f0*/  HADD2.F32 R49, -RZ, R2.reuse.H0_H0 ;  /* 0x20000002ff317230 */ /* 0x102fe20000004100 */
[----:B------:R-:W-:Y:S01]  /*1200*/  MOV R40, R4 ;  /* 0x0000000400287202 */ /* 0x000fe20000000f00 */
[----:B------:R-:W-:Y:S01]  /*1210*/  HADD2.F32 R55, -RZ, R2.H1_H1 ;  /* 0x30000002ff377230 */ /* 0x000fe20000004100 */
[----:B------:R-:W1:Y:S01]  /*1220*/  I2F.F16 R70, R70 ;  /* 0x0000004600467306 */ /* 0x000e620000200c00 */
[----:B---3--:R-:W2:Y:S01]  /*1230*/  LDG.E.128.CONSTANT R12, desc[UR8][R12.64] ;  /* 0x000000080c0c7981 */ /* 0x008ea2000c1e9d00 */
[----:B------:R-:W-:Y:S01]  /*1240*/  SHF.R.U32.HI R4, RZ, 0x8, R10 ;  /* 0x00000008ff047819 */ /* 0x000fe2000001160a */
[--C-:B------:R-:W-:Y:S01]  /*1250*/  HADD2.F32 R48, -RZ, R3.reuse.H1_H1 ;  /* 0x30000003ff307230 */ /* 0x100fe20000004100 */
[----:B------:R-:W-:Y:S01]  /*1260*/  MOV R37, R5 ;  /* 0x0000000500257202 */ /* 0x000fe20000000f00 */
[----:B------:R-:W-:Y:S01]  /*1270*/  HADD2.F32 R5, -RZ, R3.H0_H0 ;  /* 0x20000003ff057230 */ /* 0x000fe20000004100 */
[----:B------:R-:W-:Y:S02]  /*1280*/  SHF.R.U32.HI R2, RZ, 0x8, R8 ;  /* 0x00000008ff027819 */ /* 0x000fe40000011608 */
[----:B------:R-:W-:Y:S01]  /*1290*/  SHF.R.U32.HI R3, RZ, 0x8, R9 ;  /* 0x00000008ff037819 */ /* 0x000fe20000011609 */
[----:B0-----:R-:W-:Y:S01]  /*12a0*/  HADD2.F32 R0, -RZ, R0.H0_H0 ;  /* 0x20000000ff007230 */ /* 0x001fe20000004100 */
[----:B------:R-:W-:Y:S01]  /*12b0*/  LOP3.LUT R4, R4, 0xff, RZ, 0xc0, !PT ;  /* 0x000000ff04047812 */ /* 0x000fe200078ec0ff */
[----:B------:R-:W-:Y:S01]  /*12c0*/  HADD2.F32 R64, -RZ, R64.H0_H0 ;  /* 0x20000040ff407230 */ /* 0x000fe20000004100 */
[----:B------:R-:W-:Y:S01]  /*12d0*/  LOP3.LUT R2, R2, 0xff, RZ, 0xc0, !PT ;  /* 0x000000ff02027812 */ /* 0x000fe200078ec0ff */
[----:B------:R-:W-:Y:S01]  /*12e0*/  HADD2.F32 R71, -RZ, R71.H0_H0 ;  /* 0x20000047ff477230 */ /* 0x000fe20000004100 */
[----:B------:R-:W-:Y:S01]  /*12f0*/  LOP3.LUT R3, R3, 0xff, RZ, 0xc0, !PT ;  /* 0x000000ff03037812 */ /* 0x000fe200078ec0ff */
[----:B------:R-:W-:Y:S01]  /*1300*/  HADD2.F32 R61, -RZ, R61.H0_H0 ;  /* 0x2000003dff3d7230 */ /* 0x000fe20000004100 */
[----:B------:R-:W-:Y:S01]  /*1310*/  IADD3 R85, -R35, R4, RZ ;  /* 0x0000000423557210 */ /* 0x000fe20007ffe1ff */
[----:B------:R-:W-:Y:S01]  /*1320*/  HADD2.F32 R4, -RZ, R19.H0_H0 ;  /* 0x20000013ff047230 */ /* 0x000fe20000004100 */
[----:B------:R-:W-:Y:S01]  /*1330*/  IADD3 R2, -R39, R2, RZ ;  /* 0x0000000227027210 */ /* 0x000fe20007ffe1ff */
[----:B----4-:R-:W-:Y:S01]  /*1340*/  HADD2.F32 R63, -RZ, R63.H0_H0 ;  /* 0x2000003fff3f7230 */ /* 0x010fe20000004100 */
[----:B------:R-:W-:Y:S01]  /*1350*/  IADD3 R84, -R36, R3, RZ ;  /* 0x0000000324547210 */ /* 0x000fe20007ffe1ff */
[----:B------:R-:W-:-:S02]  /*1360*/  HADD2.F32 R3, -RZ, R18.H0_H0 ;  /* 0x20000012ff037230 */ /* 0x000fc40000004100 */
[-C--:B------:R-:W-:Y:S01]  /*1370*/  FFMA.FTZ R18, R4, R49.reuse, RZ ;  /* 0x0000003104127223 */ /* 0x080fe200000100ff */
[----:B------:R0:W-:Y:S01]  /*1380*/  I2F.F16 R83, R2 ;  /* 0x0000000200537306 */ /* 0x0001e20000200c00 */
[----:B------:R-:W-:Y:S01]  /*1390*/  LOP3.LUT R47, R47, 0xff, RZ, 0xc0, !PT ;  /* 0x000000ff2f2f7812 */ /* 0x000fe200078ec0ff */
[----:B------:R-:W-:Y:S01]  /*13a0*/  FFMA.FTZ R19, R0, R49, RZ ;  /* 0x0000003100137223 */ /* 0x000fe200000100ff */
[----:B------:R-:W-:Y:S01]  /*13b0*/  FFMA.FTZ R18, R63, R55, R18 ;  /* 0x000000373f127223 */ /* 0x000fe20000010012 */
[----:B------:R-:W-:Y:S02]  /*13c0*/  HADD2.F32 R72, -RZ, R72.H0_H0 ;  /* 0x20000048ff487230 */ /* 0x000fe40000004100 */
[----:B------:R-:W-:Y:S02]  /*13d0*/  HADD2.F32 R65, -RZ, R65.H0_H0 ;  /* 0x20000041ff417230 */ /* 0x000fe40000004100 */
[----:B------:R-:W3:Y:S01]  /*13e0*/  I2F.F16 R69, R69 ;  /* 0x0000004500457306 */ /* 0x000ee20000200c00 */
[----:B0-----:R-:W-:Y:S01]  /*13f0*/  HADD2.F32 R2, -RZ, R41.H0_H0 ;  /* 0x20000029ff027230 */ /* 0x001fe20000004100 */
[----:B------:R-:W-:Y:S01]  /*1400*/  IADD3 R47, -R38, R47, RZ ;  /* 0x0000002f262f7210 */ /* 0x000fe20007ffe1ff */
[----:B------:R-:W-:Y:S01]  /*1410*/  FFMA.FTZ R19, R64, R55, R19 ;  /* 0x0000003740137223 */ /* 0x000fe20000010013 */
[----:B------:R-:W-:-:S02]  /*1420*/  FFMA.FTZ R18, R71, R5, R18 ;  /* 0x0000000547127223 */ /* 0x000fc40000010012 */
[-C--:B------:R-:W-:Y:S02]  /*1430*/  FFMA.FTZ R56, R2, R49.reuse, RZ ;  /* 0x0000003102387223 */ /* 0x080fe400000100ff */
[----:B------:R-:W0:Y:S01]  /*1440*/  I2F.F16 R68, R68 ;  /* 0x0000004400447306 */ /* 0x000e220000200c00 */
[----:B------:R-:W-:Y:S02]  /*1450*/  HADD2.F32 R62, -RZ, R62.H0_H0 ;  /* 0x2000003eff3e7230 */ /* 0x000fe40000004100 */
[----:B------:R-:W-:Y:S01]  /*1460*/  FFMA.FTZ R49, R3, R49, RZ ;  /* 0x0000003103317223 */ /* 0x000fe200000100ff */
[----:B------:R-:W-:-:S04]  /*1470*/  FFMA.FTZ R41, R61, R55, R56 ;  /* 0x000000373d297223 */ /* 0x000fc80000010038 */
[----:B------:R-:W4:Y:S01]  /*1480*/  I2F.F16 R67, R67 ;  /* 0x0000004300437306 */ /* 0x000f220000200c00 */
[----:B------:R-:W-:Y:S01]  /*1490*/  FFMA.FTZ R56, R72, R5, R19 ;  /* 0x0000000548387223 */ /* 0x000fe20000010013 */
[----:B------:R-:W-:Y:S02]  /*14a0*/  HADD2.F32 R66, -RZ, R66.H0_H0 ;  /* 0x20000042ff427230 */ /* 0x000fe40000004100 */
[----:B------:R-:W-:Y:S01]  /*14b0*/  FFMA.FTZ R49, R62, R55, R49 ;  /* 0x000000373e317223 */ /* 0x000fe20000010031 */
[----:B-1----:R-:W-:-:S03]  /*14c0*/  HADD2.F32 R70, -RZ, R70.H0_H0 ;  /* 0x20000046ff467230 */ /* 0x002fc60000004100 */
[----:B------:R1:W-:Y:S01]  /*14d0*/  I2F.F16 R86, R47 ;  /* 0x0000002f00567306 */ /* 0x0003e20000200c00 */
[----:B------:R-:W-:Y:S01]  /*14e0*/  SHF.R.U32.HI R8, RZ, 0x10, R8 ;  /* 0x00000010ff087819 */ /* 0x000fe20000011608 */
[-C--:B------:R-:W-:Y:S01]  /*14f0*/  FFMA.FTZ R41, R66, R5.reuse, R41 ;  /* 0x0000000542297223 */ /* 0x080fe20000010029 */
[----:B------:R-:W-:Y:S01]  /*1500*/  FFMA.FTZ R80, R70, R5, R49 ;  /* 0x0000000546507223 */ /* 0x000fe20000010031 */
[----:B------:R-:W-:-:S04]  /*1510*/  HADD2.F32 R92, -RZ, R43.H0_H0 ;  /* 0x2000002bff5c7230 */ /* 0x000fc80000004100 */
[----:B------:R-:W4:Y:S01]  /*1520*/  I2F.F16 R76, R76 ;  /* 0x0000004c004c7306 */ /* 0x000f220000200c00 */
[----:B-1----:R-:W-:Y:S02]  /*1530*/  FFMA.FTZ R47, R65, R48, R18 ;  /* 0x00000030412f7223 */ /* 0x002fe40000010012 */
[----:B------:R-:W1:Y:S01]  /*1540*/  LDS.64 R18, [UR4+0x200] ;  /* 0x00020004ff127984 */ /* 0x000e620008000a00 */
[----:B------:R-:W-:Y:S02]  /*1550*/  LOP3.LUT R8, R8, 0xff, RZ, 0xc0, !PT ;  /* 0x000000ff08087812 */ /* 0x000fe400078ec0ff */
[----:B------:R-:W-:Y:S01]  /*1560*/  SHF.R.U32.HI R5, RZ, 0x10, R11 ;  /* 0x00000010ff057819 */ /* 0x000fe2000001160b */
[----:B---3--:R-:W-:Y:S01]  /*1570*/  HADD2.F32 R69, -RZ, R69.H0_H0 ;  /* 0x20000045ff457230 */ /* 0x008fe20000004100 */
[----:B------:R-:W-:Y:S01]  /*1580*/  SHF.R.U32.HI R9, RZ, 0x10, R9 ;  /* 0x00000010ff097819 */ /* 0x000fe20000011609 */
[----:B0-----:R-:W-:Y:S01]  /*1590*/  HADD2.F32 R68, -RZ, R68.H0_H0 ;  /* 0x20000044ff447230 */ /* 0x001fe20000004100 */
[----:B------:R-:W-:Y:S01]  /*15a0*/  SHF.R.U32.HI R10, RZ, 0x10, R10 ;  /* 0x00000010ff0a7819 */ /* 0x000fe2000001160a */
[----:B----4-:R-:W-:Y:S01]  /*15b0*/  HADD2.F32 R67, -RZ, R67.H0_H0 ;  /* 0x20000043ff437230 */ /* 0x010fe20000004100 */
[----:B------:R-:W-:Y:S01]  /*15c0*/  IADD3 R8, -R39, R8, RZ ;  /* 0x0000000827087210 */ /* 0x000fe20007ffe1ff */
[----:B------:R-:W0:Y:S01]  /*15d0*/  I2F.F16 R75, R75 ;  /* 0x0000004b004b7306 */ /* 0x000e220000200c00 */
[----:B------:R-:W-:Y:S01]  /*15e0*/  LOP3.LUT R5, R5, 0xff, RZ, 0xc0, !PT ;  /* 0x000000ff05057812 */ /* 0x000fe200078ec0ff */
[-C--:B------:R-:W-:Y:S01]  /*15f0*/  FFMA.FTZ R94, R69, R48.reuse, R56 ;  /* 0x00000030455e7223 */ /* 0x080fe20000010038 */
[----:B------:R-:W-:Y:S01]  /*1600*/  LOP3.LUT R9, R9, 0xff, RZ, 0xc0, !PT ;  /* 0x000000ff09097812 */ /* 0x000fe200078ec0ff */
[-C--:B------:R-:W-:Y:S01]  /*1610*/  FFMA.FTZ R55, R68, R48.reuse, R41 ;  /* 0x0000003044377223 */ /* 0x080fe20000010029 */
[----:B------:R-:W-:Y:S01]  /*1620*/  LOP3.LUT R10, R10, 0xff, RZ, 0xc0, !PT ;  /* 0x000000ff0a0a7812 */ /* 0x000fe200078ec0ff */
[----:B------:R-:W-:Y:S01]  /*1630*/  FFMA.FTZ R96, R67, R48, R80 ;  /* 0x0000003043607223 */ /* 0x000fe20000010050 */
[----:B------:R-:W-:Y:S01]  /*1640*/  IADD3 R5, -R38, R5, RZ ;  /* 0x0000000526057210 */ /* 0x000fe20007ffe1ff */
[----:B------:R-:W3:Y:S01]  /*1650*/  I2F.F16 R84, R84 ;  /* 0x0000005400547306 */ /* 0x000ee20000200c00 */
[----:B------:R-:W-:-:S02]  /*1660*/  HADD2.F32 R48, -RZ, R42.H1_H1 ;  /* 0x3000002aff307230 */ /* 0x000fc40000004100 */
[----:B------:R-:W-:Y:S01]  /*1670*/  HADD2.F32 R49, -RZ, R43.H1_H1 ;  /* 0x3000002bff317230 */ /* 0x000fe20000004100 */
[----:B------:R-:W-:-:S04]  /*1680*/  IADD3 R9, -R36, R9, RZ ;  /* 0x0000000924097210 */ /* 0x000fc80007ffe1ff */
[----:B------:R4:W-:Y:S01]  /*1690*/  I2F.F16 R87, R8 ;  /* 0x0000000800577306 */ /* 0x0009e20000200c00 */
[----:B------:R-:W-:Y:S02]  /*16a0*/  LEA.HI R41, R11, -R38, RZ, 0x8 ;  /* 0x800000260b297211 */ /* 0x000fe400078f40ff */
[----:B------:R-:W-:-:S05]  /*16b0*/  IADD3 R10, -R35, R10, RZ ;  /* 0x0000000a230a7210 */ /* 0x000fca0007ffe1ff */
[----:B------:R-:W1:Y:S01]  /*16c0*/  I2F.F16 R85, R85 ;  /* 0x0000005500557306 */ /* 0x000e620000200c00 */
[----:B----4-:R-:W-:Y:S02]  /*16d0*/  HADD2.F32 R8, -RZ, R42.H0_H0 ;  /* 0x2000002aff087230 */ /* 0x010fe40000004100 */
[----:B------:R-:W4:Y:S01]  /*16e0*/  LDS.64 R42, [UR4+0x208] ;  /* 0x00020804ff2a7984 */ /* 0x000f220008000a00 */
[----:B------:R-:W-:-:S04]  /*16f0*/  HADD2.F32 R74, -RZ, R74.H0_H0 ;  /* 0x2000004aff4a7230 */ /* 0x000fc80000004100 */
[----:B------:R-:W1:Y:S01]  /*1700*/  I2F.F16 R5, R5 ;  /* 0x0000000500057306 */ /* 0x000e620000200c00 */
[----:B------:R-:W-:Y:S02]  /*1710*/  HADD2.F32 R73, -RZ, R73.H0_H0 ;  /* 0x20000049ff497230 */ /* 0x000fe40000004100 */
[----:B------:R-:W-:-:S05]  /*1720*/  HADD2.F32 R76, -RZ, R76.H0_H0 ;  /* 0x2000004cff4c7230 */ /* 0x000fca0000004100 */
[----:B------:R-:W4:Y:S01]  /*1730*/  I2F.F16 R79, R9 ;  /* 0x00000009004f7306 */ /* 0x000f220000200c00 */
[----:B0-----:R-:W-:-:S07]  /*1740*/  HADD2.F32 R75, -RZ, R75.H0_H0 ;  /* 0x2000004bff4b7230 */ /* 0x001fce0000004100 */
[----:B------:R0:W4:Y:S01]  /*1750*/  I2F.F16 R80, R10 ;  /* 0x0000000a00507306 */ /* 0x0001220000200c00 */
[----:B------:R-:W-:Y:S01]  /*1760*/  FFMA.FTZ R56, R74, R8, R47 ;  /* 0x000000084a387223 */ /* 0x000fe2000001002f */
[----:B---3--:R-:W-:-:S06]  /*1770*/  HADD2.F32 R84, -RZ, R84.H0_H0 ;  /* 0x20000054ff547230 */ /* 0x008fcc0000004100 */
[----:B------:R-:W3:Y:S01]  /*1780*/  I2F.F16 R82, R82 ;  /* 0x0000005200527306 */ /* 0x000ee20000200c00 */
[----:B------:R-:W-:Y:S01]  /*1790*/  FFMA.FTZ R47, R73, R8, R94 ;  /* 0x00000008492f7223 */ /* 0x000fe2000001005e */
[----:B------:R-:W-:-:S06]  /*17a0*/  HADD2.F32 R83, -RZ, R83.H0_H0 ;  /* 0x20000053ff537230 */ /* 0x000fcc0000004100 */
[----:B------:R-:W3:Y:S01]  /*17b0*/  I2F.F16 R41, R41 ;  /* 0x0000002900297306 */ /* 0x000ee20000200c00 */
[----:B-1----:R-:W-:Y:S02]  /*17c0*/  HADD2.F32 R85, -RZ, R85.H0_H0 ;  /* 0x20000055ff557230 */ /* 0x002fe40000004100 */
[----:B------:R-:W-:Y:S01]  /*17d0*/  FFMA.FTZ R94, R76, R8, R55 ;  /* 0x000000084c5e7223 */ /* 0x000fe20000010037 */
[----:B------:R-:W-:-:S04]  /*17e0*/  HADD2.F32 R86, -RZ, R86.H0_H0 ;  /* 0x20000056ff567230 */ /* 0x000fc80000004100 */
[----:B------:R-:W1:Y:S01]  /*17f0*/  I2F.F16 R90, R90 ;  /* 0x0000005a005a7306 */ /* 0x000e620000200c00 */
[----:B------:R-:W-:Y:S01]  /*1800*/  FFMA.FTZ R55, R75, R8, R96 ;  /* 0x000000084b377223 */ /* 0x000fe20000010060 */
[----:B------:R-:W-:Y:S01]  /*1810*/  HADD2.F32 R87, -RZ, R87.H0_H0 ;  /* 0x20000057ff577230 */ /* 0x000fe20000004100 */
[----:B0-----:R0:W2:Y:S05]  /*1820*/  LDG.E.128.CONSTANT R8, desc[UR8][R44.64] ;  /* 0x000000082c087981 */ /* 0x0010aa000c1e9d00 */
[----:B------:R-:W1:Y:S01]  /*1830*/  I2F.F16 R88, R88 ;  /* 0x0000005800587306 */ /* 0x000e620000200c00 */
[----:B------:R-:W-:Y:S02]  /*1840*/  HADD2.F32 R81, -RZ, R5.H0_H0 ;  /* 0x20000005ff517230 */ /* 0x000fe40000004100 */
[-C--:B------:R-:W-:Y:S01]  /*1850*/  FFMA.FTZ R56, R83, R48.reuse, R56 ;  /* 0x0000003053387223 */ /* 0x080fe20000010038 */
[-C--:B0-----:R-:W-:Y:S01]  /*1860*/  FFMA.FTZ R44, R84, R48.reuse, R47 ;  /* 0x00000030542c7223 */ /* 0x081fe2000001002f */
[-C--:B------:R-:W-:Y:S01]  /*1870*/  FFMA.FTZ R47, R85, R48.reuse, R94 ;  /* 0x00000030552f7223 */ /* 0x080fe2000001005e */
[----:B------:R-:W-:Y:S01]  /*1880*/  FFMA.FTZ R48, R86, R48, R55 ;  /* 0x0000003056307223 */ /* 0x000fe20000010037 */
[----:B----4-:R-:W-:-:S02]  /*1890*/  HADD2.F32 R79, -RZ, R79.H0_H0 ;  /* 0x2000004fff4f7230 */ /* 0x010fc40000004100 */
[----:B------:R-:W-:Y:S02]  /*18a0*/  HADD2.F32 R80, -RZ, R80.H0_H0 ;  /* 0x20000050ff507230 */ /* 0x000fe40000004100 */
[-C--:B------:R-:W-:Y:S01]  /*18b0*/  FFMA.FTZ R5, R87, R92.reuse, R56 ;  /* 0x0000005c57057223 */ /* 0x080fe20000010038 */
[----:B---3--:R-:W-:Y:S02]  /*18c0*/  HADD2.F32 R82, -RZ, R82.H0_H0 ;  /* 0x20000052ff527230 */ /* 0x008fe40000004100 */
[-C--:B------:R-:W-:Y:S01]  /*18d0*/  FFMA.FTZ R48, R81, R92.reuse, R48 ;  /* 0x0000005c51307223 */ /* 0x080fe20000010030 */
[----:B------:R-:W-:Y:S02]  /*18e0*/  HADD2.F32 R89, -RZ, R41.H0_H0 ;  /* 0x20000029ff597230 */ /* 0x000fe40000004100 */
[----:B------:R-:W-:Y:S02]  /*18f0*/  HADD2.F32 R41, -RZ, R18.H0_H0 ;  /* 0x20000012ff297230 */ /* 0x000fe40000004100 */
[----:B------:R-:W-:Y:S01]  /*1900*/  FFMA.FTZ R45, R79, R92, R44 ;  /* 0x0000005c4f2d7223 */ /* 0x000fe2000001002c */
[----:B-1----:R-:W-:-:S02]  /*1910*/  HADD2.F32 R90, -RZ, R90.H0_H0 ;  /* 0x2000005aff5a7230 */ /* 0x002fc40000004100 */
[----:B------:R-:W-:Y:S01]  /*1920*/  FFMA.FTZ R47, R80, R92, R47 ;  /* 0x0000005c502f7223 */ /* 0x000fe2000001002f */
[-C--:B------:R-:W-:Y:S01]  /*1930*/  FFMA.FTZ R44, R82, R49.reuse, R5 ;  /* 0x00000031522c7223 */ /* 0x080fe20000010005 */
[----:B------:R-:W-:Y:S01]  /*1940*/  FFMA.FTZ R5, R89, R49, R48 ;  /* 0x0000003159057223 */ /* 0x000fe20000010030 */
[----:B------:R-:W-:Y:S02]  /*1950*/  HADD2.F32 R18, -RZ, R18.H1_H1 ;  /* 0x30000012ff127230 */ /* 0x000fe40000004100 */
[----:B------:R-:W-:Y:S01]  /*1960*/  FFMA.FTZ R48, R4, R41, RZ ;  /* 0x0000002904307223 */ /* 0x000fe200000100ff */
[----:B------:R-:W-:Y:S02]  /*1970*/  HADD2.F32 R88, -RZ, R88.H0_H0 ;  /* 0x20000058ff587230 */ /* 0x000fe40000004100 */
[----:B------:R-:W-:Y:S01]  /*1980*/  FFMA.FTZ R56, R90, R49, R47 ;  /* 0x000000315a387223 */ /* 0x000fe2000001002f */
[--C-:B------:R-:W-:Y:S02]  /*1990*/  HADD2.F32 R47, -RZ, R19.reuse.H0_H0 ;  /* 0x20000013ff2f7230 */ /* 0x100fe40000004100 */
[----:B------:R-:W-:-:S02]  /*19a0*/  HADD2.F32 R92, -RZ, R19.H1_H1 ;  /* 0x30000013ff5c7230 */ /* 0x000fc40000004100 */
[----:B------:R-:W-:Y:S01]  /*19b0*/  FFMA.FTZ R19, R0, R41, RZ ;  /* 0x0000002900137223 */ /* 0x000fe200000100ff */
[-C--:B------:R-:W-:Y:S01]  /*19c0*/  FFMA.FTZ R48, R63, R18.reuse, R48 ;  /* 0x000000123f307223 */ /* 0x080fe20000010030 */
[----:B------:R-:W-:Y:S01]  /*19d0*/  FFMA.FTZ R45, R88, R49, R45 ;  /* 0x00000031582d7223 */ /* 0x000fe2000001002d */
[-C--:B------:R-:W-:Y:S01]  /*19e0*/  FFMA.FTZ R94, R2, R41.reuse, RZ ;  /* 0x00000029025e7223 */ /* 0x080fe200000100ff */
[----:B------:R-:W-:Y:S01]  /*19f0*/  FFMA.FTZ R49, R3, R41, RZ ;  /* 0x0000002903317223 */ /* 0x000fe200000100ff */
[-C--:B------:R-:W-:Y:S01]  /*1a00*/  FFMA.FTZ R19, R64, R18.reuse, R19 ;  /* 0x0000001240137223 */ /* 0x080fe20000010013 */
[-C--:B------:R-:W-:Y:S01]  /*1a10*/  FFMA.FTZ R48, R71, R47.reuse, R48 ;  /* 0x0000002f47307223 */ /* 0x080fe20000010030 */
[-C--:B------:R-:W-:Y:S01]  /*1a20*/  FFMA.FTZ R41, R61, R18.reuse, R94 ;  /* 0x000000123d297223 */ /* 0x080fe2000001005e */
[----:B------:R-:W-:Y:S01]  /*1a30*/  FFMA.FTZ R49, R62, R18, R49 ;  /* 0x000000123e317223 */ /* 0x000fe20000010031 */
[----:B------:R-:W-:Y:S01]  /*1a40*/  FFMA.FTZ R94, R72, R47, R19 ;  /* 0x0000002f485e7223 */ /* 0x000fe20000010013 */
[----:B------:R-:W-:-:S02]  /*1a50*/  HADD2.F32 R18, -RZ, R42.H0_H0 ;  /* 0x2000002aff127230 */ /* 0x000fc40000004100 */
[-C--:B------:R-:W-:Y:S01]  /*1a60*/  FFMA.FTZ R19, R65, R92.reuse, R48 ;  /* 0x0000005c41137223 */ /* 0x080fe20000010030 */
[-C--:B------:R-:W-:Y:S01]  /*1a70*/  FFMA.FTZ R41, R66, R47.reuse, R41 ;  /* 0x0000002f42297223 */ /* 0x080fe20000010029 */
[----:B------:R-:W-:Y:S01]  /*1a80*/  FFMA.FTZ R96, R70, R47, R49 ;  /* 0x0000002f46607223 */ /* 0x000fe20000010031 */
[----:B------:R-:W-:Y:S02]  /*1a90*/  HADD2.F32 R42, -RZ, R42.H1_H1 ;  /* 0x3000002aff2a7230 */ /* 0x000fe40000004100 */
[----:B------:R-:W-:Y:S01]  /*1aa0*/  FFMA.FTZ R94, R69, R92, R94 ;  /* 0x0000005c455e7223 */ /* 0x000fe2000001005e */
[----:B------:R-:W-:Y:S01]  /*1ab0*/  FFMA.FTZ R48, R74, R18, R19 ;  /* 0x000000124a307223 */ /* 0x000fe20000010013 */
[-C--:B------:R-:W-:Y:S01]  /*1ac0*/  FFMA.FTZ R41, R68, R92.reuse, R41 ;  /* 0x0000005c44297223 */ /* 0x080fe20000010029 */
[----:B------:R-:W-:Y:S01]  /*1ad0*/  FFMA.FTZ R96, R67, R92, R96 ;  /* 0x0000005c43607223 */ /* 0x000fe20000010060 */
[--C-:B------:R-:W-:Y:S02]  /*1ae0*/  HADD2.F32 R92, -RZ, R43.reuse.H0_H0 ;  /* 0x2000002bff5c7230 */ /* 0x100fe40000004100 */
[----:B------:R-:W-:Y:S01]  /*1af0*/  FFMA.FTZ R19, R73, R18, R94 ;  /* 0x0000001249137223 */ /* 0x000fe2000001005e */
[----:B------:R-:W-:Y:S01]  /*1b00*/  FFMA.FTZ R48, R83, R42, R48 ;  /* 0x0000002a53307223 */ /* 0x000fe20000010030 */
[----:B------:R-:W-:-:S02]  /*1b10*/  HADD2.F32 R47, -RZ, R43.H1_H1 ;  /* 0x3000002bff2f7230 */ /* 0x000fc40000004100 */
[-C--:B------:R-:W-:Y:S01]  /*1b20*/  FFMA.FTZ R94, R76, R18.reuse, R41 ;  /* 0x000000124c5e7223 */ /* 0x080fe20000010029 */
[----:B------:R-:W-:Y:S01]  /*1b30*/  FFMA.FTZ R43, R75, R18, R96 ;  /* 0x000000124b2b7223 */ /* 0x000fe20000010060 */
[----:B------:R-:W-:Y:S01]  /*1b40*/  FFMA.FTZ R18, R84, R42, R19 ;  /* 0x0000002a54127223 */ /* 0x000fe20000010013 */
[----:B------:R-:W-:Y:S02]  /*1b50*/  FFMA.FTZ R19, R87, R92, R48 ;  /* 0x0000005c57137223 */ /* 0x000fe40000010030 */
[----:B------:R-:W0:Y:S01]  /*1b60*/  LDS.64 R48, [UR4+0x300] ;  /* 0x00030004ff307984 */ /* 0x000e220008000a00 */
[-C--:B------:R-:W-:Y:S01]  /*1b70*/  FFMA.FTZ R41, R85, R42.reuse, R94 ;  /* 0x0000002a55297223 */ /* 0x080fe2000001005e */
[----:B------:R-:W-:-:S03]  /*1b80*/  FFMA.FTZ R42, R86, R42, R43 ;  /* 0x0000002a562a7223 */ /* 0x000fc6000001002b */
[-C--:B------:R-:W-:Y:S01]  /*1b90*/  FFMA.FTZ R91, R80, R92.reuse, R41 ;  /* 0x0000005c505b7223 */ /* 0x080fe20000010029 */
[--C-:B------:R-:W-:Y:S02]  /*1ba0*/  HADD2.F32 R41, -RZ, R22.reuse.H0_H0 ;  /* 0x20000016ff297230 */ /* 0x100fe40000004100 */
[-C--:B------:R-:W-:Y:S01]  /*1bb0*/  FFMA.FTZ R96, R81, R92.reuse, R42 ;  /* 0x0000005c51607223 */ /* 0x080fe2000001002a */
[----:B------:R-:W-:Y:S01]  /*1bc0*/  FFMA.FTZ R55, R79, R92, R18 ;  /* 0x0000005c4f377223 */ /* 0x000fe20000010012 */
[----:B------:R-:W-:Y:S02]  /*1bd0*/  HADD2.F32 R42, -RZ, R22.H1_H1 ;  /* 0x30000016ff2a7230 */ /* 0x000fe40000004100 */
[----:B------:R-:W-:Y:S01]  /*1be0*/  FMUL.FTZ R18, R41, R44 ;  /* 0x0000002c29127220 */ /* 0x000fe20000410000 */
[--C-:B------:R-:W-:Y:S02]  /*1bf0*/  HADD2.F32 R43, -RZ, R23.reuse.H0_H0 ;  /* 0x20000017ff2b7230 */ /* 0x100fe40000004100 */
[----:B------:R-:W-:Y:S01]  /*1c00*/  FFMA.FTZ R94, R90, R47, R91 ;  /* 0x0000002f5a5e7223 */ /* 0x000fe2000001005b */
[----:B------:R-:W-:-:S02]  /*1c10*/  HADD2.F32 R44, -RZ, R23.H1_H1 ;  /* 0x30000017ff2c7230 */ /* 0x000fc40000004100 */
[-C--:B------:R-:W-:Y:S01]  /*1c20*/  FFMA.FTZ R92, R82, R47.reuse, R19 ;  /* 0x0000002f525c7223 */ /* 0x080fe20000010013 */
[-C--:B------:R-:W-:Y:S01]  /*1c30*/  FFMA.FTZ R55, R88, R47.reuse, R55 ;  /* 0x0000002f58377223 */ /* 0x080fe20000010037 */
[----:B------:R-:W-:Y:S01]  /*1c40*/  FFMA.FTZ R91, R89, R47, R96 ;  /* 0x0000002f595b7223 */ /* 0x000fe20000010060 */
[----:B------:R-:W-:Y:S01]  /*1c50*/  MOV R93, R46 ;  /* 0x0000002e005d7202 */ /* 0x000fe20000000f00 */
[----:B------:R-:W-:Y:S01]  /*1c60*/  FMUL.FTZ R45, R42, R45 ;  /* 0x0000002d2a2d7220 */ /* 0x000fe20000410000 */
[----:B------:R-:W1:Y:S01]  /*1c70*/  LDS.64 R46, [UR4+0x308] ;  /* 0x00030804ff2e7984 */ /* 0x000e620008000a00 */
[----:B------:R-:W-:Y:S01]  /*1c80*/  FMUL.FTZ R56, R43, R56 ;  /* 0x000000382b387220 */ /* 0x000fe20000410000 */
[----:B------:R-:W-:Y:S01]  /*1c90*/  FMUL.FTZ R19, R44, R5 ;  /* 0x000000052c137220 */ /* 0x000fe20000410000 */
[----:B------:R-:W-:Y:S01]  /*1ca0*/  F2FP.F16.F32.PACK_AB R18, RZ, R18 ;  /* 0x00000012ff12723e */ /* 0x000fe200000000ff */
[----:B------:R-:W-:Y:S01]  /*1cb0*/  FMUL.FTZ R92, R41, R92 ;  /* 0x0000005c295c7220 */ /* 0x000fe20000410000 */
[----:B------:R-:W-:Y:S01]  /*1cc0*/  F2FP.F16.F32.PACK_AB R45, RZ, R45 ;  /* 0x0000002dff2d723e */ /* 0x000fe200000000ff */
[----:B------:R-:W-:Y:S01]  /*1cd0*/  FMUL.FTZ R55, R42, R55 ;  /* 0x000000372a377220 */ /* 0x000fe20000410000 */
[----:B------:R-:W-:-:S02]  /*1ce0*/  F2FP.F16.F32.PACK_AB R5, RZ, R56 ;  /* 0x00000038ff05723e */ /* 0x000fc400000000ff */
[----:B------:R-:W-:Y:S02]  /*1cf0*/  F2FP.F16.F32.PACK_AB R19, RZ, R19 ;  /* 0x00000013ff13723e */ /* 0x000fe400000000ff */
[----:B------:R-:W-:Y:S01]  /*1d00*/  PRMT R18, R18, 0x5410, R45 ;  /* 0x0000541012127816 */ /* 0x000fe2000000002d */
[----:B------:R-:W-:Y:S01]  /*1d10*/  FMUL.FTZ R94, R43, R94 ;  /* 0x0000005e2b5e7220 */ /* 0x000fe20000410000 */
[----:B------:R-:W-:Y:S01]  /*1d20*/  F2FP.F16.F32.PACK_AB R92, RZ, R92 ;  /* 0x0000005cff5c723e */ /* 0x000fe200000000ff */
[----:B------:R-:W-:Y:S01]  /*1d30*/  FMUL.FTZ R91, R44, R91 ;  /* 0x0000005b2c5b7220 */ /* 0x000fe20000410000 */
[----:B------:R-:W-:Y:S02]  /*1d40*/  F2FP.F16.F32.PACK_AB R55, RZ, R55 ;  /* 0x00000037ff37723e */ /* 0x000fe400000000ff */
[----:B------:R-:W-:Y:S01]  /*1d50*/  PRMT R5, R5, 0x5410, R19 ;  /* 0x0000541005057816 */ /* 0x000fe20000000013 */
[----:B------:R-:W-:Y:S01]  /*1d60*/  HFMA2.MMA R56, R18, 1, 1, R93 ;  /* 0x3c003c0012387835 */ /* 0x000fe2000000005d */
[----:B------:R-:W-:Y:S01]  /*1d70*/  PRMT R92, R92, 0x5410, R55 ;  /* 0x000054105c5c7816 */ /* 0x000fe20000000037 */
[----:B------:R-:W3:Y:S01]  /*1d80*/  LDS.64 R18, [UR4] ;  /* 0x00000004ff127984 */ /* 0x000ee20008000a00 */
[----:B------:R-:W-:Y:S01]  /*1d90*/  F2FP.F16.F32.PACK_AB R94, RZ, R94 ;  /* 0x0000005eff5e723e */ /* 0x000fe200000000ff */
[----:B------:R-:W-:Y:S01]  /*1da0*/  HADD2 R55, R5, R50 ;  /* 0x0000003205377230 */ /* 0x000fe20000000000 */
[----:B------:R-:W-:Y:S01]  /*1db0*/  F2FP.F16.F32.PACK_AB R91, RZ, R91 ;  /* 0x0000005bff5b723e */ /* 0x000fe200000000ff */
[--C-:B0-----:R-:W-:Y:S01]  /*1dc0*/  HADD2.F32 R5, -RZ, R48.reuse.H0_H0 ;  /* 0x20000030ff057230 */ /* 0x101fe20000004100 */
[----:B------:R-:W-:Y:S01]  /*1dd0*/  HFMA2.MMA R54, R92, 1, 1, R54 ;  /* 0x3c003c005c367835 */ /* 0x000fe20000000036 */
[----:B------:R-:W-:Y:S01]  /*1de0*/  HADD2.F32 R48, -RZ, R48.H1_H1 ;  /* 0x30000030ff307230 */ /* 0x000fe20000004100 */
[----:B------:R-:W-:Y:S01]  /*1df0*/  PRMT R94, R94, 0x5410, R91 ;  /* 0x000054105e5e7816 */ /* 0x000fe2000000005b */
[----:B------:R-:W-:-:S02]  /*1e00*/  HADD2.F32 R45, -RZ, R49.H0_H0 ;  /* 0x20000031ff2d7230 */ /* 0x000fc40000004100 */
[----:B------:R-:W-:Y:S02]  /*1e10*/  HADD2.F32 R92, -RZ, R49.H1_H1 ;  /* 0x30000031ff5c7230 */ /* 0x000fe40000004100 */
[-C--:B------:R-:W-:Y:S01]  /*1e20*/  FFMA.FTZ R49, R0, R5.reuse, RZ ;  /* 0x0000000500317223 */ /* 0x080fe200000100ff */
[-C--:B------:R-:W-:Y:S01]  /*1e30*/  FFMA.FTZ R50, R4, R5.reuse, RZ ;  /* 0x0000000504327223 */ /* 0x080fe200000100ff */
[----:B------:R-:W-:Y:S01]  /*1e40*/  HFMA2.MMA R51, R94, 1, 1, R51 ;  /* 0x3c003c005e337835 */ /* 0x000fe20000000033 */
[-C--:B------:R-:W-:Y:S01]  /*1e50*/  FFMA.FTZ R94, R2, R5.reuse, RZ ;  /* 0x00000005025e7223 */ /* 0x080fe200000100ff */
[-C--:B------:R-:W-:Y:S01]  /*1e60*/  FFMA.FTZ R49, R64, R48.reuse, R49 ;  /* 0x0000003040317223 */ /* 0x080fe20000010031 */
[----:B------:R-:W-:Y:S01]  /*1e70*/  FFMA.FTZ R91, R3, R5, RZ ;  /* 0x00000005035b7223 */ /* 0x000fe200000100ff */
        /* <DEDUP_REMOVED lines=16> */
[--C-:B------:R-:W-:Y:S02]  /*1f80*/  HADD2.F32 R92, -RZ, R47.reuse.H0_H0 ;  /* 0x2000002fff5c7230 */ /* 0x100fe40000004100 */
[-C--:B------:R-:W-:Y:S01]  /*1f90*/  FFMA.FTZ R96, R76, R94.reuse, R91 ;  /* 0x0000005e4c607223 */ /* 0x080fe2000001005b */
[----:B------:R-:W-:Y:S02]  /*1fa0*/  HADD2.F32 R45, -RZ, R47.H1_H1 ;  /* 0x3000002fff2d7230 */ /* 0x000fe40000004100 */
        /* <DEDUP_REMOVED lines=15> */
[----:B------:R-:W-:Y:S01]  /*20a0*/  FFMA.FTZ R92, R4, R5, RZ ;  /* 0x00000005045c7223 */ /* 0x000fe200000100ff */
[--C-:B------:R-:W-:Y:S02]  /*20b0*/  HADD2.F32 R91, -RZ, R19.reuse.H0_H0 ;  /* 0x20000013ff5b7230 */ /* 0x100fe40000004100 */
[----:B------:R-:W-:Y:S01]  /*20c0*/  FFMA.FTZ R98, R5, R2, RZ ;  /* 0x0000000205627223 */ /* 0x000fe200000100ff */
[----:B------:R-:W-:-:S02]  /*20d0*/  HADD2.F32 R94, -RZ, R19.H1_H1 ;  /* 0x30000013ff5e7230 */ /* 0x000fc40000004100 */
[C---:B------:R-:W-:Y:S01]  /*20e0*/  FFMA.FTZ R19, R5.reuse, R0, RZ ;  /* 0x0000000005137223 */ /* 0x040fe200000100ff */
[----:B------:R-:W-:Y:S01]  /*20f0*/  FFMA.FTZ R93, R5, R3, RZ ;  /* 0x00000003055d7223 */ /* 0x000fe200000100ff */
        /* <DEDUP_REMOVED lines=8> */
[----:B0-----:R-:W-:-:S02]  /*2180*/  HADD2.F32 R18, -RZ, R48.H0_H0 ;  /* 0x20000030ff127230 */ /* 0x001fc40000004100 */
        /* <DEDUP_REMOVED lines=8> */
[--C-:B------:R-:W-:Y:S02]  /*2210*/  HADD2.F32 R94, -RZ, R49.reuse.H0_H0 ;  /* 0x20000031ff5e7230 */ /* 0x100fe40000004100 */
[----:B------:R-:W-:Y:S01]  /*2220*/  FFMA.FTZ R5, R18, R75, R98 ;  /* 0x0000004b12057223 */ /* 0x000fe20000010062 */
[----:B------:R-:W-:Y:S01]  /*2230*/  FFMA.FTZ R92, R83, R48, R92 ;  /* 0x00000030535c7223 */ /* 0x000fe2000001005c */
[C---:B------:R-:W-:Y:S01]  /*2240*/  FFMA.FTZ R91, R48.reuse, R84, R19 ;  /* 0x00000054305b7223 */ /* 0x040fe20000010013 */
[C---:B------:R-:W-:Y:S01]  /*2250*/  FFMA.FTZ R93, R48.reuse, R85, R96 ;  /* 0x00000055305d7223 */ /* 0x040fe20000010060 */
[----:B------:R-:W-:Y:S01]  /*2260*/  FFMA.FTZ R48, R48, R86, R5 ;  /* 0x0000005630307223 */ /* 0x000fe20000010005 */
[----:B------:R-:W0:Y:S01]  /*2270*/  LDS.64 R18, [UR4+0x400] ;  /* 0x00040004ff127984 */ /* 0x000e220008000a00 */
[----:B------:R-:W-:Y:S01]  /*2280*/  FFMA.FTZ R5, R87, R94, R92 ;  /* 0x0000005e57057223 */ /* 0x000fe2000001005c */
[----:B------:R-:W-:Y:S01]  /*2290*/  FMUL.FTZ R92, R41, R50 ;  /* 0x00000032295c7220 */ /* 0x000fe20000410000 */
[----:B------:R-:W-:Y:S01]  /*22a0*/  FMUL.FTZ R95, R42, R47 ;  /* 0x0000002f2a5f7220 */ /* 0x000fe20000410000 */
[----:B------:R-:W-:-:S02]  /*22b0*/  HADD2.F32 R49, -RZ, R49.H1_H1 ;  /* 0x30000031ff317230 */ /* 0x000fc40000004100 */
[C---:B------:R-:W-:Y:S01]  /*22c0*/  FFMA.FTZ R50, R94.reuse, R79, R91 ;  /* 0x0000004f5e327223 */ /* 0x040fe2000001005b */
[C---:B------:R-:W-:Y:S01]  /*22d0*/  FFMA.FTZ R93, R94.reuse, R80, R93 ;  /* 0x000000505e5d7223 */ /* 0x040fe2000001005d */
[----:B------:R-:W-:Y:S02]  /*22e0*/  F2FP.F16.F32.PACK_AB R47, RZ, R92 ;  /* 0x0000005cff2f723e */ /* 0x000fe400000000ff */
[----:B------:R-:W-:Y:S01]  /*22f0*/  F2FP.F16.F32.PACK_AB R95, RZ, R95 ;  /* 0x0000005fff5f723e */ /* 0x000fe200000000ff */
[----:B------:R-:W-:Y:S01]  /*2300*/  FFMA.FTZ R94, R94, R81, R48 ;  /* 0x000000515e5e7223 */ /* 0x000fe20000010030 */
[----:B------:R-:W-:Y:S01]  /*2310*/  FFMA.FTZ R48, R82, R49, R5 ;  /* 0x0000003152307223 */ /* 0x000fe20000010005 */
[----:B------:R-:W-:Y:S01]  /*2320*/  FFMA.FTZ R5, R49, R88, R50 ;  /* 0x0000005831057223 */ /* 0x000fe20000010032 */
[----:B------:R-:W-:Y:S01]  /*2330*/  PRMT R91, R47, 0x5410, R95 ;  /* 0x000054102f5b7816 */ /* 0x000fe2000000005f */
[----:B------:R-:W-:Y:S01]  /*2340*/  FMUL.FTZ R50, R44, R45 ;  /* 0x0000002d2c327220 */ /* 0x000fe20000410000 */
[----:B------:R-:W-:Y:S01]  /*2350*/  MOV R47, R78 ;  /* 0x0000004e002f7202 */ /* 0x000fe20000000f00 */
[----:B------:R-:W-:-:S03]  /*2360*/  FMUL.FTZ R46, R43, R46 ;  /* 0x0000002e2b2e7220 */ /* 0x000fc60000410000 */
[----:B------:R-:W-:Y:S02]  /*2370*/  F2FP.F16.F32.PACK_AB R78, RZ, R50 ;  /* 0x00000032ff4e723e */ /* 0x000fe400000000ff */
[----:B------:R-:W-:Y:S01]  /*2380*/  F2FP.F16.F32.PACK_AB R45, RZ, R46 ;  /* 0x0000002eff2d723e */ /* 0x000fe200000000ff */
[----:B------:R-:W-:Y:S02]  /*2390*/  HFMA2.MMA R50, R91, 1, 1, R47 ;  /* 0x3c003c005b327835 */ /* 0x000fe4000000002f */
[----:B------:R-:W1:Y:S01]  /*23a0*/  LDS.64 R46, [UR4+0x408] ;  /* 0x00040804ff2e7984 */ /* 0x000e620008000a00 */
[C---:B------:R-:W-:Y:S01]  /*23b0*/  FFMA.FTZ R92, R49.reuse, R90, R93 ;  /* 0x0000005a315c7223 */ /* 0x040fe2000001005d */
        /* <DEDUP_REMOVED lines=10> */
[----:B------:R-:W-:Y:S01]  /*2460*/  PRMT R48, R48, 0x5410, R5 ;  /* 0x0000541030307816 */ /* 0x000fe20000000005 */
[----:B0-----:R-:W-:Y:S01]  /*2470*/  HADD2.F32 R5, -RZ, R18.H0_H0 ;  /* 0x20000012ff057230 */ /* 0x001fe20000004100 */
[----:B------:R-:W-:Y:S01]  /*2480*/  PRMT R92, R92, 0x5410, R49 ;  /* 0x000054105c5c7816 */ /* 0x000fe20000000031 */
[----:B------:R-:W-:-:S02]  /*2490*/  HADD2 R49, R45, R77 ;  /* 0x0000004d2d317230 */ /* 0x000fc40000000000 */
[----:B------:R-:W-:Y:S02]  /*24a0*/  HADD2.F32 R18, -RZ, R18.H1_H1 ;  /* 0x30000012ff127230 */ /* 0x000fe40000004100 */
[--C-:B------:R-:W-:Y:S02]  /*24b0*/  HADD2.F32 R45, -RZ, R19.reuse.H0_H0 ;  /* 0x20000013ff2d7230 */ /* 0x100fe40000004100 */
[----:B------:R-:W-:Y:S02]  /*24c0*/  HADD2.F32 R78, -RZ, R19.H1_H1 ;  /* 0x30000013ff4e7230 */ /* 0x000fe40000004100 */
[-C--:B------:R-:W-:Y:S01]  /*24d0*/  FFMA.FTZ R19, R0, R5.reuse, RZ ;  /* 0x0000000500137223 */ /* 0x080fe200000100ff */
[----:B------:R-:W-:Y:S01]  /*24e0*/  HFMA2.MMA R53, R48, 1, 1, R53 ;  /* 0x3c003c0030357835 */ /* 0x000fe20000000035 */
        /* <DEDUP_REMOVED lines=11> */
[--C-:B-1----:R-:W-:Y:S02]  /*25a0*/  HADD2.F32 R18, -RZ, R46.reuse.H0_H0 ;  /* 0x2000002eff127230 */ /* 0x102fe40000004100 */
[----:B------:R-:W-:Y:S01]  /*25b0*/  FFMA.FTZ R94, R70, R45, R77 ;  /* 0x0000002d465e7223 */ /* 0x000fe2000001004d */
[----:B------:R-:W-:Y:S01]  /*25c0*/  FFMA.FTZ R5, R65, R78, R48 ;  /* 0x0000004e41057223 */ /* 0x000fe20000010030 */
[----:B--2---:R-:W-:Y:S01]  /*25d0*/  LEA.HI R95, R13, -R36, RZ, 0x8 ;  /* 0x800000240d5f7211 */ /* 0x004fe200078f40ff */
[-C--:B------:R-:W-:Y:S01]  /*25e0*/  FFMA.FTZ R93, R68, R78.reuse, R19 ;  /* 0x0000004e445d7223 */ /* 0x080fe20000010013 */
[----:B------:R-:W-:Y:S01]  /*25f0*/  FFMA.FTZ R78, R67, R78, R94 ;  /* 0x0000004e434e7223 */ /* 0x000fe2000001005e */
[----:B------:R-:W-:Y:S02]  /*2600*/  HADD2.F32 R19, -RZ, R46.H1_H1 ;  /* 0x3000002eff137230 */ /* 0x000fe40000004100 */
[-C--:B------:R-:W-:Y:S01]  /*2610*/  FFMA.FTZ R48, R74, R18.reuse, R5 ;  /* 0x000000124a307223 */ /* 0x080fe20000010005 */
[-C--:B------:R-:W-:Y:S01]  /*2620*/  FFMA.FTZ R5, R73, R18.reuse, R96 ;  /* 0x0000001249057223 */ /* 0x080fe20000010060 */
[----:B------:R0:W-:Y:S01]  /*2630*/  I2F.F16 R77, R95 ;  /* 0x0000005f004d7306 */ /* 0x0001e20000200c00 */
[----:B------:R-:W-:Y:S01]  /*2640*/  FFMA.FTZ R96, R76, R18, R93 ;  /* 0x000000124c607223 */ /* 0x000fe2000001005d */
[----:B------:R-:W-:-:S02]  /*2650*/  HADD2.F32 R94, -RZ, R47.H0_H0 ;  /* 0x2000002fff5e7230 */ /* 0x000fc40000004100 */
[-C--:B------:R-:W-:Y:S01]  /*2660*/  FFMA.FTZ R48, R83, R19.reuse, R48 ;  /* 0x0000001353307223 */ /* 0x080fe20000010030 */
[----:B------:R-:W-:Y:S02]  /*2670*/  HADD2.F32 R45, -RZ, R47.H1_H1 ;  /* 0x3000002fff2d7230 */ /* 0x000fe40000004100 */
[----:B------:R-:W1:Y:S01]  /*2680*/  LDS.64 R46, [UR4+0x500] ;  /* 0x00050004ff2e7984 */ /* 0x000e620008000a00 */
[----:B0-----:R-:W-:Y:S01]  /*2690*/  FFMA.FTZ R95, R75, R18, R78 ;  /* 0x000000124b5f7223 */ /* 0x001fe2000001004e */
        /* <DEDUP_REMOVED lines=10> */
[----:B------:R-:W-:Y:S01]  /*2740*/  FMUL.FTZ R18, R41, R18 ;  /* 0x0000001229127220 */ /* 0x000fe20000410000 */
[----:B------:R-:W-:Y:S01]  /*2750*/  FFMA.FTZ R45, R89, R45, R96 ;  /* 0x0000002d592d7223 */ /* 0x000fe20000010060 */
[----:B------:R-:W-:-:S03]  /*2760*/  FMUL.FTZ R19, R42, R19 ;  /* 0x000000132a137220 */ /* 0x000fc60000410000 */
[----:B------:R-:W-:Y:S01]  /*2770*/  FMUL.FTZ R93, R44, R45 ;  /* 0x0000002d2c5d7220 */ /* 0x000fe20000410000 */
[----:B------:R-:W-:Y:S02]  /*2780*/  F2FP.F16.F32.PACK_AB R5, RZ, R18 ;  /* 0x00000012ff05723e */ /* 0x000fe400000000ff */
[----:B------:R-:W-:Y:S02]  /*2790*/  F2FP.F16.F32.PACK_AB R45, RZ, R19 ;  /* 0x00000013ff2d723e */ /* 0x000fe400000000ff */
[----:B------:R-:W0:Y:S01]  /*27a0*/  LDS.64 R18, [UR4+0x508] ;  /* 0x00050804ff127984 */ /* 0x000e220008000a00 */
[----:B------:R-:W-:Y:S02]  /*27b0*/  LOP3.LUT R97, R13, 0xff, RZ, 0xc0, !PT ;  /* 0x000000ff0d617812 */ /* 0x000fe400078ec0ff */
[----:B------:R-:W-:Y:S02]  /*27c0*/  PRMT R5, R5, 0x5410, R45 ;  /* 0x0000541005057816 */ /* 0x000fe4000000002d */
[----:B------:R-:W-:-:S02]  /*27d0*/  IADD3 R95, -R36, R97, RZ ;  /* 0x00000061245f7210 */ /* 0x000fc40007ffe1ff */
[C---:B------:R-:W-:Y:S02]  /*27e0*/  LEA.HI R98, R15.reuse, -R38, RZ, 0x8 ;  /* 0x800000260f627211 */ /* 0x040fe400078f40ff */
[----:B------:R-:W-:Y:S02]  /*27f0*/  LOP3.LUT R97, R15, 0xff, RZ, 0xc0, !PT ;  /* 0x000000ff0f617812 */ /* 0x000fe400078ec0ff */
[----:B------:R-:W-:Y:S01]  /*2800*/  LOP3.LUT R94, R12, 0xff, RZ, 0xc0, !PT ;  /* 0x000000ff0c5e7812 */ /* 0x000fe200078ec0ff */
[----:B------:R-:W-:Y:S01]  /*2810*/  HFMA2.MMA R45, R5, 1, 1, R59 ;  /* 0x3c003c00052d7835 */ /* 0x000fe2000000003b */
[----:B------:R2:W-:Y:S01]  /*2820*/  I2F.F16 R78, R98 ;  /* 0x00000062004e7306 */ /* 0x0005e20000200c00 */
[----:B------:R-:W-:Y:S01]  /*2830*/  IADD3 R96, -R38, R97, RZ ;  /* 0x0000006126607210 */ /* 0x000fe20007ffe1ff */
[--C-:B-1----:R-:W-:Y:S01]  /*2840*/  HADD2.F32 R59, -RZ, R46.reuse.H0_H0 ;  /* 0x2000002eff3b7230 */ /* 0x102fe20000004100 */
[----:B------:R-:W-:Y:S01]  /*2850*/  IADD3 R97, -R39, R94, RZ ;  /* 0x0000005e27617210 */ /* 0x000fe20007ffe1ff */
[----:B------:R-:W-:Y:S01]  /*2860*/  HADD2.F32 R46, -RZ, R46.H1_H1 ;  /* 0x3000002eff2e7230 */ /* 0x000fe20000004100 */
[----:B------:R-:W-:-:S02]  /*2870*/  F2FP.F16.F32.PACK_AB R94, RZ, R93 ;  /* 0x0000005dff5e723e */ /* 0x000fc400000000ff */
[----:B--2---:R-:W-:Y:S01]  /*2880*/  LOP3.LUT R98, R14, 0xff, RZ, 0xc0, !PT ;  /* 0x000000ff0e627812 */ /* 0x004fe200078ec0ff */
[----:B------:R1:W2:Y:S01]  /*2890*/  I2F.F16 R93, R97 ;  /* 0x00000061005d7306 */ /* 0x0002a20000200c00 */
[-C--:B------:R-:W-:Y:S02]  /*28a0*/  FFMA.FTZ R3, R3, R59.reuse, RZ ;  /* 0x0000003b03037223 */ /* 0x080fe400000100ff */
[----:B------:R-:W-:Y:S01]  /*28b0*/  IADD3 R100, -R35, R98, RZ ;  /* 0x0000006223647210 */ /* 0x000fe20007ffe1ff */
[--C-:B------:R-:W-:Y:S02]  /*28c0*/  HADD2.F32 R98, -RZ, R47.reuse.H1_H1 ;  /* 0x3000002fff627230 */ /* 0x100fe40000004100 */
[-C--:B------:R-:W-:Y:S01]  /*28d0*/  FFMA.FTZ R4, R4, R59.reuse, RZ ;  /* 0x0000003b04047223 */ /* 0x080fe200000100ff */
[-C--:B------:R-:W-:Y:S01]  /*28e0*/  FFMA.FTZ R2, R2, R59.reuse, RZ ;  /* 0x0000003b02027223 */ /* 0x080fe200000100ff */
[----:B-1----:R-:W-:Y:S02]  /*28f0*/  HADD2.F32 R97, -RZ, R47.H0_H0 ;  /* 0x2000002fff617230 */ /* 0x002fe40000004100 */
[----:B------:R-:W-:Y:S01]  /*2900*/  FFMA.FTZ R47, R0, R59, RZ ;  /* 0x0000003b002f7223 */ /* 0x000fe200000100ff */
[-C--:B------:R-:W-:Y:S01]  /*2910*/  FFMA.FTZ R3, R62, R46.reuse, R3 ;  /* 0x0000002e3e037223 */ /* 0x080fe20000010003 */
[----:B------:R-:W-:Y:S01]  /*2920*/  SHF.R.U32.HI R0, RZ, 0x8, R12 ;  /* 0x00000008ff007819 */ /* 0x000fe2000001160c */
[-C--:B------:R-:W-:Y:S01]  /*2930*/  FFMA.FTZ R4, R63, R46.reuse, R4 ;  /* 0x0000002e3f047223 */ /* 0x080fe20000010004 */
[-C--:B------:R-:W-:Y:S01]  /*2940*/  FFMA.FTZ R47, R64, R46.reuse, R47 ;  /* 0x0000002e402f7223 */ /* 0x080fe2000001002f */
[----:B------:R-:W-:Y:S01]  /*2950*/  FFMA.FTZ R61, R61, R46, R2 ;  /* 0x0000002e3d3d7223 */ /* 0x000fe20000010002 */
[----:B------:R-:W-:Y:S01]  /*2960*/  LOP3.LUT R0, R0, 0xff, RZ, 0xc0, !PT ;  /* 0x000000ff00007812 */ /* 0x000fe200078ec0ff */
[-C--:B------:R-:W-:Y:S01]  /*2970*/  FFMA.FTZ R70, R70, R97.reuse, R3 ;  /* 0x0000006146467223 */ /* 0x080fe20000010003 */
[----:B------:R-:W-:Y:S01]  /*2980*/  SHF.R.U32.HI R3, RZ, 0x8, R13 ;  /* 0x00000008ff037819 */ /* 0x000fe2000001160d */
[-C--:B------:R-:W-:Y:S01]  /*2990*/  FFMA.FTZ R4, R71, R97.reuse, R4 ;  /* 0x0000006147047223 */ /* 0x080fe20000010004 */
[-C--:B------:R-:W-:Y:S01]  /*29a0*/  FFMA.FTZ R72, R72, R97.reuse, R47 ;  /* 0x0000006148487223 */ /* 0x080fe2000001002f */
[----:B------:R-:W-:Y:S01]  /*29b0*/  FFMA.FTZ R61, R66, R97, R61 ;  /* 0x00000061423d7223 */ /* 0x000fe2000001003d */
[----:B------:R-:W-:Y:S01]  /*29c0*/  IADD3 R2, -R39, R0, RZ ;  /* 0x0000000027027210 */ /* 0x000fe20007ffe1ff */
[--C-:B0-----:R-:W-:Y:S01]  /*29d0*/  HADD2.F32 R0, -RZ, R18.reuse.H0_H0 ;  /* 0x20000012ff007230 */ /* 0x101fe20000004100 */
[----:B------:R-:W-:Y:S01]  /*29e0*/  LOP3.LUT R47, R3, 0xff, RZ, 0xc0, !PT ;  /* 0x000000ff032f7812 */ /* 0x000fe200078ec0ff */
[-C--:B------:R-:W-:Y:S01]  /*29f0*/  FFMA.FTZ R65, R65, R98.reuse, R4 ;  /* 0x0000006241417223 */ /* 0x080fe20000010004 */
[-C--:B------:R-:W-:Y:S01]  /*2a00*/  FFMA.FTZ R72, R69, R98.reuse, R72 ;  /* 0x0000006245487223 */ /* 0x080fe20000010048 */
[-C--:B------:R-:W-:Y:S01]  /*2a10*/  FFMA.FTZ R3, R68, R98.reuse, R61 ;  /* 0x0000006244037223 */ /* 0x080fe2000001003d */
[----:B------:R-:W-:Y:S01]  /*2a20*/  FFMA.FTZ R70, R67, R98, R70 ;  /* 0x0000006243467223 */ /* 0x000fe20000010046 */
[----:B------:R-:W-:Y:S01]  /*2a30*/  SHF.R.U32.HI R4, RZ, 0x8, R14 ;  /* 0x00000008ff047819 */ /* 0x000fe2000001160e */
[----:B------:R-:W-:-:S02]  /*2a40*/  HADD2.F32 R18, -RZ, R18.H1_H1 ;  /* 0x30000012ff127230 */ /* 0x000fc40000004100 */
[-C--:B------:R-:W-:Y:S01]  /*2a50*/  FFMA.FTZ R74, R74, R0.reuse, R65 ;  /* 0x000000004a4a7223 */ /* 0x080fe20000010041 */
[-C--:B------:R-:W-:Y:S01]  /*2a60*/  FFMA.FTZ R73, R73, R0.reuse, R72 ;  /* 0x0000000049497223 */ /* 0x080fe20000010048 */
[-C--:B------:R-:W-:Y:S01]  /*2a70*/  FFMA.FTZ R76, R76, R0.reuse, R3 ;  /* 0x000000004c4c7223 */ /* 0x080fe20000010003 */
[----:B------:R-:W-:Y:S01]  /*2a80*/  FFMA.FTZ R75, R75, R0, R70 ;  /* 0x000000004b4b7223 */ /* 0x000fe20000010046 */
[----:B------:R-:W-:Y:S01]  /*2a90*/  LOP3.LUT R46, R4, 0xff, RZ, 0xc0, !PT ;  /* 0x000000ff042e7812 */ /* 0x000fe200078ec0ff */
        /* <DEDUP_REMOVED lines=13> */
[----:B------:R-:W-:-:S04]  /*2b70*/  FFMA.FTZ R19, R89, R19, R18 ;  /* 0x0000001359137223 */ /* 0x000fc80000010012 */
[----:B------:R-:W-:-:S05]  /*2b80*/  FMUL.FTZ R19, R44, R19 ;  /* 0x000000132c137220 */ /* 0x000fca0000410000 */
[----:B------:R-:W-:Y:S02]  /*2b90*/  F2FP.F16.F32.PACK_AB R0, RZ, R19 ;  /* 0x00000013ff00723e */ /* 0x000fe400000000ff */
[----:B------:R-:W3:Y:S01]  /*2ba0*/  LDG.E.128.CONSTANT R16, desc[UR8][R16.64] ;  /* 0x0000000810107981 */ /* 0x000ee2000c1e9d00 */
[----:B------:R0:W-:Y:S02]  /*2bb0*/  I2F.F16 R69, R2 ;  /* 0x0000000200457306 */ /* 0x0001e40000200c00 */
[----:B0-----:R-:W-:-:S04]  /*2bc0*/  SHF.R.U32.HI R2, RZ, 0x8, R15 ;  /* 0x00000008ff027819 */ /* 0x001fc8000001160f */
[----:B------:R-:W-:Y:S02]  /*2bd0*/  LOP3.LUT R63, R2, 0xff, RZ, 0xc0, !PT ;  /* 0x000000ff023f7812 */ /* 0x000fe400078ec0ff */
[----:B------:R-:W0:Y:S01]  /*2be0*/  LDS.64 R2, [UR4+0x110] ;  /* 0x00011004ff027984 */ /* 0x000e220008000a00 */
[C---:B------:R-:W-:Y:S01]  /*2bf0*/  FMUL.FTZ R48, R43.reuse, R48 ;  /* 0x000000302b307220 */ /* 0x040fe20000410000 */
[----:B------:R-:W-:Y:S01]  /*2c00*/  FMUL.FTZ R90, R43, R90 ;  /* 0x0000005a2b5a7220 */ /* 0x000fe20000410000 */
[----:B------:R-:W-:Y:S01]  /*2c10*/  SHF.R.U32.HI R13, RZ, 0x10, R13 ;  /* 0x00000010ff0d7819 */ /* 0x000fe2000001160d */
[----:B------:R-:W-:Y:S01]  /*2c20*/  HADD2 R52, R92, R52 ;  /* 0x000000345c347230 */ /* 0x000fe20000000000 */
[----:B------:R-:W-:Y:S02]  /*2c30*/  IADD3 R47, -R36, R47, RZ ;  /* 0x0000002f242f7210 */ /* 0x000fe40007ffe1ff */
[----:B------:R-:W-:Y:S02]  /*2c40*/  IADD3 R46, -R35, R46, RZ ;  /* 0x0000002e232e7210 */ /* 0x000fe40007ffe1ff */
[----:B------:R-:W-:-:S02]  /*2c50*/  LEA.HI R92, R12, -R39, RZ, 0x8 ;  /* 0x800000270c5c7211 */ /* 0x000fc400078f40ff */
[----:B------:R-:W-:Y:S02]  /*2c60*/  LEA.HI R91, R14, -R35, RZ, 0x8 ;  /* 0x800000230e5b7211 */ /* 0x000fe400078f40ff */
[----:B------:R-:W-:Y:S02]  /*2c70*/  F2FP.F16.F32.PACK_AB R48, RZ, R48 ;  /* 0x00000030ff30723e */ /* 0x000fe400000000ff */
[----:B------:R-:W-:Y:S02]  /*2c80*/  SHF.R.U32.HI R12, RZ, 0x10, R12 ;  /* 0x00000010ff0c7819 */ /* 0x000fe4000001160c */
[----:B------:R-:W-:Y:S02]  /*2c90*/  LOP3.LUT R13, R13, 0xff, RZ, 0xc0, !PT ;  /* 0x000000ff0d0d7812 */ /* 0x000fe400078ec0ff */
[----:B------:R-:W-:Y:S02]  /*2ca0*/  SHF.R.U32.HI R14, RZ, 0x10, R14 ;  /* 0x00000010ff0e7819 */ /* 0x000fe4000001160e */
[----:B------:R-:W-:-:S02]  /*2cb0*/  F2FP.F16.F32.PACK_AB R90, RZ, R90 ;  /* 0x0000005aff5a723e */ /* 0x000fc400000000ff */
[----:B------:R-:W-:Y:S01]  /*2cc0*/  SHF.R.U32.HI R15, RZ, 0x10, R15 ;  /* 0x00000010ff0f7819 */ /* 0x000fe2000001160f */
[----:B------:R-:W-:Y:S01]  /*2cd0*/  I2F.F16 R62, R47 ;  /* 0x0000002f003e7306 */ /* 0x000fe20000200c00 */
[----:B------:R-:W-:Y:S02]  /*2ce0*/  PRMT R48, R48, 0x5410, R94 ;  /* 0x0000541030307816 */ /* 0x000fe4000000005e */
[----:B------:R-:W-:Y:S02]  /*2cf0*/  IADD3 R63, -R38, R63, RZ ;  /* 0x0000003f263f7210 */ /* 0x000fe40007ffe1ff */
[----:B------:R-:W-:Y:S02]  /*2d00*/  LOP3.LUT R12, R12, 0xff, RZ, 0xc0, !PT ;  /* 0x000000ff0c0c7812 */ /* 0x000fe400078ec0ff */
[----:B------:R-:W-:Y:S01]  /*2d10*/  IADD3 R13, -R36, R13, RZ ;  /* 0x0000000d240d7210 */ /* 0x000fe20007ffe1ff */
[----:B------:R1:W-:Y:S01]  /*2d20*/  I2F.F16 R61, R46 ;  /* 0x0000002e003d7306 */ /* 0x0003e20000200c00 */
[----:B------:R-:W-:-:S02]  /*2d30*/  LOP3.LUT R14, R14, 0xff, RZ, 0xc0, !PT ;  /* 0x000000ff0e0e7812 */ /* 0x000fc400078ec0ff */
[----:B------:R-:W-:Y:S02]  /*2d40*/  PRMT R90, R90, 0x5410, R0 ;  /* 0x000054105a5a7816 */ /* 0x000fe40000000000 */
[----:B------:R-:W-:Y:S02]  /*2d50*/  LOP3.LUT R15, R15, 0xff, RZ, 0xc0, !PT ;  /* 0x000000ff0f0f7812 */ /* 0x000fe400078ec0ff */
[----:B------:R-:W-:Y:S01]  /*2d60*/  LOP3.LUT R4, R8, 0xff, RZ, 0xc0, !PT ;  /* 0x000000ff08047812 */ /* 0x000fe200078ec0ff */
[----:B------:R-:W4:Y:S01]  /*2d70*/  I2F.F16 R94, R100 ;  /* 0x00000064005e7306 */ /* 0x000f220000200c00 */
[----:B-1----:R-:W1:Y:S01]  /*2d80*/  LDS.64 R46, [UR4+0x118] ;  /* 0x00011804ff2e7984 */ /* 0x002e620008000a00 */
[----:B------:R-:W-:Y:S02]  /*2d90*/  LOP3.LUT R0, R10, 0xff, RZ, 0xc0, !PT ;  /* 0x000000ff0a007812 */ /* 0x000fe400078ec0ff */
[----:B------:R-:W-:-:S04]  /*2da0*/  IADD3 R12, -R39, R12, RZ ;  /* 0x0000000c270c7210 */ /* 0x000fc80007ffe1ff */
[----:B------:R-:W4:Y:S01]  /*2db0*/  I2F.F16 R95, R95 ;  /* 0x0000005f005f7306 */ /* 0x000f220000200c00 */
[----:B------:R-:W-:Y:S02]  /*2dc0*/  IADD3 R14, -R35, R14, RZ ;  /* 0x0000000e230e7210 */ /* 0x000fe40007ffe1ff */
[----:B------:R-:W-:-:S05]  /*2dd0*/  IADD3 R15, -R38, R15, RZ ;  /* 0x0000000f260f7210 */ /* 0x000fca0007ffe1ff */
[----:B------:R-:W4:Y:S01]  /*2de0*/  I2F.F16 R96, R96 ;  /* 0x0000006000607306 */ /* 0x000f220000200c00 */
[----:B------:R-:W-:Y:S02]  /*2df0*/  IADD3 R4, -R39, R4, RZ ;  /* 0x0000000427047210 */ /* 0x000fe40007ffe1ff */
[----:B------:R-:W-:Y:S02]  /*2e00*/  IADD3 R73, -R35, R0, RZ ;  /* 0x0000000023497210 */ /* 0x000fe40007ffe1ff */
[----:B------:R-:W-:-:S03]  /*2e10*/  SHF.R.U32.HI R0, RZ, 0x8, R8 ;  /* 0x00000008ff007819 */ /* 0x000fc60000011608 */
[----:B------:R2:W-:Y:S01]  /*2e20*/  I2F.F16 R68, R13 ;  /* 0x0000000d00447306 */ /* 0x0005e20000200c00 */
[----:B0-----:R-:W-:-:S07]  /*2e30*/  HADD2.F32 R75, -RZ, R3.H1_H1 ;  /* 0x30000003ff4b7230 */ /* 0x001fce0000004100 */
[----:B------:R-:W0:Y:S01]  /*2e40*/  I2F.F16 R63, R63 ;  /* 0x0000003f003f7306 */ /* 0x000e220000200c00 */
[----:B--2---:R-:W-:-:S04]  /*2e50*/  LOP3.LUT R13, R9, 0xff, RZ, 0xc0, !PT ;  /* 0x000000ff090d7812 */ /* 0x004fc800078ec0ff */
[----:B------:R-:W-:-:S03]  /*2e60*/  IADD3 R13, -R36, R13, RZ ;  /* 0x0000000d240d7210 */ /* 0x000fc60007ffe1ff */
[----:B------:R2:W1:Y:S01]  /*2e70*/  I2F.F16 R65, R12 ;  /* 0x0000000c00417306 */ /* 0x0004620000200c00 */
[----:B------:R-:W-:Y:S01]  /*2e80*/  LEA.HI R5, R8, -R39, RZ, 0x8 ;  /* 0x8000002708057211 */ /* 0x000fe200078f40ff */
[----:B------:R-:W-:Y:S01]  /*2e90*/  FMUL.FTZ R79, R42, R79 ;  /* 0x0000004f2a4f7220 */ /* 0x000fe20000410000 */
[----:B------:R-:W-:-:S05]  /*2ea0*/  SHF.R.U32.HI R8, RZ, 0x10, R8 ;  /* 0x00000010ff087819 */ /* 0x000fca0000011608 */
[----:B------:R4:W1:Y:S01]  /*2eb0*/  I2F.F16 R67, R14 ;  /* 0x0000000e00437306 */ /* 0x0008620000200c00 */
[----:B--2---:R-:W-:Y:S01]  /*2ec0*/  HADD2.F32 R12, -RZ, R3.H0_H0 ;  /* 0x20000003ff0c7230 */ /* 0x004fe20000004100 */
[----:B------:R-:W-:-:S06]  /*2ed0*/  LOP3.LUT R3, R11, 0xff, RZ, 0xc0, !PT ;  /* 0x000000ff0b037812 */ /* 0x000fcc00078ec0ff */
[----:B------:R2:W1:Y:S01]  /*2ee0*/  I2F.F16 R64, R15 ;  /* 0x0000000f00407306 */ /* 0x0004620000200c00 */
[----:B----4-:R-:W-:Y:S01]  /*2ef0*/  HADD2.F32 R14, -RZ, R2.H1_H1 ;  /* 0x30000002ff0e7230 */ /* 0x010fe20000004100 */
[----:B------:R-:W-:-:S06]  /*2f00*/  LEA.HI R99, R9, -R36, RZ, 0x8 ;  /* 0x8000002409637211 */ /* 0x000fcc00078f40ff */
[----:B------:R4:W-:Y:S01]  /*2f10*/  I2F.F16 R71, R4 ;  /* 0x0000000400477306 */ /* 0x0009e20000200c00 */
[----:B--2---:R-:W-:Y:S01]  /*2f20*/  HADD2.F32 R15, -RZ, R2.H0_H0 ;  /* 0x20000002ff0f7230 */ /* 0x004fe20000004100 */
[----:B------:R-:W-:Y:S01]  /*2f30*/  SHF.R.U32.HI R2, RZ, 0x8, R9 ;  /* 0x00000008ff027819 */ /* 0x000fe20000011609 */
[----:B------:R-:W-:Y:S01]  /*2f40*/  FMUL.FTZ R82, R41, R82 ;  /* 0x0000005229527220 */ /* 0x000fe20000410000 */
[----:B------:R-:W-:Y:S02]  /*2f50*/  IADD3 R74, -R38, R3, RZ ;  /* 0x00000003264a7210 */ /* 0x000fe40007ffe1ff */
[----:B----4-:R-:W-:Y:S02]  /*2f60*/  LOP3.LUT R4, R0, 0xff, RZ, 0xc0, !PT ;  /* 0x000000ff00047812 */ /* 0x010fe400078ec0ff */
[----:B------:R2:W-:Y:S01]  /*2f70*/  I2F.F16 R72, R13 ;  /* 0x0000000d00487306 */ /* 0x0005e20000200c00 */
[----:B------:R-:W-:Y:S01]  /*2f80*/  HADD2.F32 R3, -RZ, R93.H0_H0 ;  /* 0x2000005dff037230 */ /* 0x000fe20000004100 */
[----:B------:R-:W-:Y:S01]  /*2f90*/  IADD3 R76, -R39, R4, RZ ;  /* 0x00000004274c7210 */ /* 0x000fe20007ffe1ff */
[----:B------:R-:W-:Y:S01]  /*2fa0*/  HADD2.F32 R4, -RZ, R94.H0_H0 ;  /* 0x2000005eff047230 */ /* 0x000fe20000004100 */
[----:B------:R-:W-:Y:S01]  /*2fb0*/  LOP3.LUT R8, R8, 0xff, RZ, 0xc0, !PT ;  /* 0x000000ff08087812 */ /* 0x000fe200078ec0ff */
[----:B------:R-:W-:-:S03]  /*2fc0*/  HADD2.F32 R0, -RZ, R95.H0_H0 ;  /* 0x2000005fff007230 */ /* 0x000fc60000004100 */
[----:B------:R-:W4:Y:S01]  /*2fd0*/  I2F.F16 R92, R92 ;  /* 0x0000005c005c7306 */ /* 0x000f220000200c00 */
[----:B--2---:R-:W-:Y:S02]  /*2fe0*/  SHF.R.U32.HI R13, RZ, 0x10, R9 ;  /* 0x00000010ff0d7819 */ /* 0x004fe40000011609 */
[----:B------:R-:W-:Y:S01]  /*2ff0*/  LOP3.LUT R9, R2, 0xff, RZ, 0xc0, !PT ;  /* 0x000000ff02097812 */ /* 0x000fe200078ec0ff */
[----:B------:R-:W-:-:S04]  /*3000*/  HADD2.F32 R2, -RZ, R96.H0_H0 ;  /* 0x20000060ff027230 */ /* 0x000fc80000004100 */
[----:B------:R-:W2:Y:S01]  /*3010*/  I2F.F16 R91, R91 ;  /* 0x0000005b005b7306 */ /* 0x000ea20000200c00 */
[----:B------:R-:W-:Y:S01]  /*3020*/  F2FP.F16.F32.PACK_AB R79, RZ, R79 ;  /* 0x0000004fff4f723e */ /* 0x000fe200000000ff */
[----:B------:R-:W-:Y:S01]  /*3030*/  HADD2.F32 R69, -RZ, R69.H0_H0 ;  /* 0x20000045ff457230 */ /* 0x000fe20000004100 */
[----:B------:R-:W-:Y:S01]  /*3040*/  F2FP.F16.F32.PACK_AB R82, RZ, R82 ;  /* 0x00000052ff52723e */ /* 0x000fe200000000ff */
[----:B------:R-:W-:Y:S02]  /*3050*/  HADD2.F32 R61, -RZ, R61.H0_H0 ;  /* 0x2000003dff3d7230 */ /* 0x000fe40000004100 */
[-C--:B------:R-:W-:Y:S01]  /*3060*/  FFMA.FTZ R66, R3, R15.reuse, RZ ;  /* 0x0000000f03427223 */ /* 0x080fe200000100ff */
[----:B------:R-:W-:Y:S02]  /*3070*/  HADD2.F32 R62, -RZ, R62.H0_H0 ;  /* 0x2000003eff3e7230 */ /* 0x000fe40000004100 */
[-C--:B------:R-:W-:Y:S01]  /*3080*/  FFMA.FTZ R70, R4, R15.reuse, RZ ;  /* 0x0000000f04467223 */ /* 0x080fe200000100ff */
[----:B0-----:R-:W-:Y:S01]  /*3090*/  HADD2.F32 R63, -RZ, R63.H0_H0 ;  /* 0x2000003fff3f7230 */ /* 0x001fe20000004100 */
[----:B------:R-:W-:Y:S01]  /*30a0*/  IADD3 R8, -R39, R8, RZ ;  /* 0x0000000827087210 */ /* 0x000fe20007ffe1ff */
[-C--:B------:R-:W-:Y:S01]  /*30b0*/  FFMA.FTZ R81, R0, R15.reuse, RZ ;  /* 0x0000000f00517223 */ /* 0x080fe200000100ff */
[----:B------:R-:W-:Y:S01]  /*30c0*/  FFMA.FTZ R80, R2, R15, RZ ;  /* 0x0000000f02507223 */ /* 0x000fe200000100ff */
[----:B-1----:R-:W-:Y:S01]  /*30d0*/  HADD2.F32 R65, -RZ, R65.H0_H0 ;  /* 0x20000041ff417230 */ /* 0x002fe20000004100 */
[----:B------:R-:W-:Y:S01]  /*30e0*/  PRMT R82, R82, 0x5410, R79 ;  /* 0x0000541052527816 */ /* 0x000fe2000000004f */
[----:B------:R-:W-:-:S02]  /*30f0*/  HADD2.F32 R67, -RZ, R67.H0_H0 ;  /* 0x20000043ff437230 */ /* 0x000fc40000004100 */
[-C--:B------:R-:W-:Y:S01]  /*3100*/  FFMA.FTZ R66, R69, R14.reuse, R66 ;  /* 0x0000000e45427223 */ /* 0x080fe20000010042 */
[-C--:B------:R-:W-:Y:S01]  /*3110*/  FFMA.FTZ R70, R61, R14.reuse, R70 ;  /* 0x0000000e3d467223 */ /* 0x080fe20000010046 */
[----:B------:R-:W-:Y:S01]  /*3120*/  HADD2 R48, R48, R60 ;  /* 0x0000003c30307230 */ /* 0x000fe20000000000 */
[----:B------:R-:W-:Y:S01]  /*3130*/  IADD3 R9, -R36, R9, RZ ;  /* 0x0000000924097210 */ /* 0x000fe20007ffe1ff */
[----:B------:R0:W-:Y:S01]  /*3140*/  I2F.F16 R79, R8 ;  /* 0x00000008004f7306 */ /* 0x0001e20000200c00 */
[-C--:B------:R-:W-:Y:S01]  /*3150*/  FFMA.FTZ R15, R62, R14.reuse, R81 ;  /* 0x0000000e3e0f7223 */ /* 0x080fe20000010051 */
[----:B------:R-:W-:Y:S01]  /*3160*/  FFMA.FTZ R85, R63, R14, R80 ;  /* 0x0000000e3f557223 */ /* 0x000fe20000010050 */
[----:B------:R-:W-:Y:S01]  /*3170*/  HADD2.F32 R68, -RZ, R68.H0_H0 ;  /* 0x20000044ff447230 */ /* 0x000fe20000004100 */
[----:B------:R-:W-:Y:S01]  /*3180*/  LEA.HI R60, R10, -R35, RZ, 0x8 ;  /* 0x800000230a3c7211 */ /* 0x000fe200078f40ff */
[----:B------:R-:W-:Y:S01]  /*3190*/  HADD2.F32 R64, -RZ, R64.H0_H0 ;  /* 0x20000040ff407230 */ /* 0x000fe20000004100 */
[----:B------:R-:W-:Y:S01]  /*31a0*/  SHF.R.U32.HI R14, RZ, 0x8, R10 ;  /* 0x00000008ff0e7819 */ /* 0x000fe2000001160a */
[----:B------:R-:W-:Y:S01]  /*31b0*/  FFMA.FTZ R83, R65, R12, R66 ;  /* 0x0000000c41537223 */ /* 0x000fe20000010042 */
[----:B------:R-:W-:-:S02]  /*31c0*/  SHF.R.U32.HI R10, RZ, 0x10, R10 ;  /* 0x00000010ff0a7819 */ /* 0x000fc4000001160a */
[----:B0-----:R-:W-:Y:S01]  /*31d0*/  SHF.R.U32.HI R8, RZ, 0x8, R11 ;  /* 0x00000008ff087819 */ /* 0x001fe2000001160b */
[----:B------:R-:W0:Y:S01]  /*31e0*/  I2F.F16 R73, R73 ;  /* 0x0000004900497306 */ /* 0x000e220000200c00 */
[-C--:B------:R-:W-:Y:S01]  /*31f0*/  FFMA.FTZ R84, R67, R12.reuse, R70 ;  /* 0x0000000c43547223 */ /* 0x080fe20000010046 */
[----:B----4-:R-:W-:Y:S02]  /*3200*/  HADD2.F32 R66, -RZ, R92.H0_H0 ;  /* 0x2000005cff427230 */ /* 0x010fe40000004100 */
[-C--:B------:R-:W-:Y:S01]  /*3210*/  FFMA.FTZ R87, R68, R12.reuse, R15 ;  /* 0x0000000c44577223 */ /* 0x080fe2000001000f */
[----:B------:R-:W-:Y:S02]  /*3220*/  HADD2.F32 R70, -RZ, R77.H0_H0 ;  /* 0x2000004dff467230 */ /* 0x000fe40000004100 */
[----:B------:R-:W-:Y:S01]  /*3230*/  FFMA.FTZ R93, R64, R12, R85 ;  /* 0x0000000c405d7223 */ /* 0x000fe20000010055 */
[----:B--2---:R-:W-:Y:S01]  /*3240*/  HADD2.F32 R91, -RZ, R91.H0_H0 ;  /* 0x2000005bff5b7230 */ /* 0x004fe20000004100 */
[----:B------:R-:W1:Y:S01]  /*3250*/  I2F.F16 R74, R74 ;  /* 0x0000004a004a7306 */ /* 0x000e620000200c00 */
[----:B------:R-:W-:Y:S01]  /*3260*/  HADD2.F32 R78, -RZ, R78.H0_H0 ;  /* 0x2000004eff4e7230 */ /* 0x000fe20000004100 */
[----:B------:R-:W-:Y:S01]  /*3270*/  LOP3.LUT R10, R10, 0xff, RZ, 0xc0, !PT ;  /* 0x000000ff0a0a7812 */ /* 0x000fe200078ec0ff */
[----:B------:R-:W-:-:S05]  /*3280*/  FFMA.FTZ R85, R66, R75, R83 ;  /* 0x0000004b42557223 */ /* 0x000fca0000010053 */
[----:B------:R2:W-:Y:S01]  /*3290*/  I2F.F16 R80, R9 ;  /* 0x0000000900507306 */ /* 0x0005e20000200c00 */
[-C--:B------:R-:W-:Y:S01]  /*32a0*/  FFMA.FTZ R92, R70, R75.reuse, R87 ;  /* 0x0000004b465c7223 */ /* 0x080fe20000010057 */
[-C--:B------:R-:W-:Y:S01]  /*32b0*/  FFMA.FTZ R89, R91, R75.reuse, R84 ;  /* 0x0000004b5b597223 */ /* 0x080fe20000010054 */
[----:B------:R-:W-:Y:S01]  /*32c0*/  FFMA.FTZ R96, R78, R75, R93 ;  /* 0x0000004b4e607223 */ /* 0x000fe2000001005d */
[----:B------:R-:W-:Y:S02]  /*32d0*/  IADD3 R10, -R35, R10, RZ ;  /* 0x0000000a230a7210 */ /* 0x000fe40007ffe1ff */
[----:B--2---:R-:W-:-:S04]  /*32e0*/  LOP3.LUT R9, R8, 0xff, RZ, 0xc0, !PT ;  /* 0x000000ff08097812 */ /* 0x004fc800078ec0ff */
[----:B------:R-:W-:Y:S02]  /*32f0*/  IADD3 R75, -R38, R9, RZ ;  /* 0x00000009264b7210 */ /* 0x000fe40007ffe1ff */
[----:B------:R-:W2:Y:S01]  /*3300*/  LDS.64 R8, [UR4+0x210] ;  /* 0x00021004ff087984 */ /* 0x000ea20008000a00 */
[----:B------:R4:W-:Y:S01]  /*3310*/  I2F.F16 R77, R10 ;  /* 0x0000000a004d7306 */ /* 0x0009e20000200c00 */
[--C-:B------:R-:W-:Y:S01]  /*3320*/  HADD2.F32 R86, -RZ, R46.reuse.H1_H1 ;  /* 0x3000002eff567230 */ /* 0x100fe20000004100 */
[----:B------:R-:W-:Y:S02]  /*3330*/  LOP3.LUT R13, R13, 0xff, RZ, 0xc0, !PT ;  /* 0x000000ff0d0d7812 */ /* 0x000fe400078ec0ff */
[----:B------:R-:W-:Y:S02]  /*3340*/  SHF.R.U32.HI R83, RZ, 0x10, R11 ;  /* 0x00000010ff537819 */ /* 0x000fe4000001160b */
[----:B------:R-:W-:Y:S01]  /*3350*/  LOP3.LUT R14, R14, 0xff, RZ, 0xc0, !PT ;  /* 0x000000ff0e0e7812 */ /* 0x000fe200078ec0ff */
[----:B----4-:R-:W-:-:S02]  /*3360*/  HADD2.F32 R10, -RZ, R46.H0_H0 ;  /* 0x2000002eff0a7230 */ /* 0x010fc40000004100 */
[----:B------:R-:W-:Y:S02]  /*3370*/  HADD2.F32 R46, -RZ, R71.H0_H0 ;  /* 0x20000047ff2e7230 */ /* 0x000fe40000004100 */
[----:B------:R-:W-:Y:S02]  /*3380*/  HADD2.F32 R71, -RZ, R72.H0_H0 ;  /* 0x20000048ff477230 */ /* 0x000fe40000004100 */
[----:B0-----:R-:W-:Y:S01]  /*3390*/  HADD2.F32 R72, -RZ, R73.H0_H0 ;  /* 0x20000049ff487230 */ /* 0x001fe20000004100 */
[----:B------:R-:W-:Y:S01]  /*33a0*/  HFMA2.MMA R58, R82, 1, 1, R58 ;  /* 0x3c003c00523a7835 */ /* 0x000fe2000000003a */
[----:B-1----:R-:W-:Y:S01]  /*33b0*/  HADD2.F32 R73, -RZ, R74.H0_H0 ;  /* 0x2000004aff497230 */ /* 0x002fe20000004100 */
[----:B------:R-:W-:Y:S02]  /*33c0*/  IADD3 R13, -R36, R13, RZ ;  /* 0x0000000d240d7210 */ /* 0x000fe40007ffe1ff */
[----:B------:R-:W-:Y:S02]  /*33d0*/  LOP3.LUT R83, R83, 0xff, RZ, 0xc0, !PT ;  /* 0x000000ff53537812 */ /* 0x000fe400078ec0ff */
[----:B------:R-:W-:Y:S01]  /*33e0*/  IADD3 R82, -R35, R14, RZ ;  /* 0x0000000e23527210 */ /* 0x000fe20007ffe1ff */
[----:B------:R-:W-:Y:S01]  /*33f0*/  FFMA.FTZ R88, R46, R10, R85 ;  /* 0x0000000a2e587223 */ /* 0x000fe20000010055 */
[----:B------:R-:W-:Y:S01]  /*3400*/  LEA.HI R84, R11, -R38, RZ, 0x8 ;  /* 0x800000260b547211 */ /* 0x000fe200078f40ff */
[-C--:B------:R-:W-:Y:S01]  /*3410*/  FFMA.FTZ R92, R71, R10.reuse, R92 ;  /* 0x0000000a475c7223 */ /* 0x080fe2000001005c */
[----:B------:R-:W-:Y:S01]  /*3420*/  IADD3 R83, -R38, R83, RZ ;  /* 0x0000005326537210 */ /* 0x000fe20007ffe1ff */
[-C--:B------:R-:W-:Y:S01]  /*3430*/  FFMA.FTZ R94, R72, R10.reuse, R89 ;  /* 0x0000000a485e7223 */ /* 0x080fe20000010059 */
[----:B------:R-:W-:Y:S01]  /*3440*/  FFMA.FTZ R85, R73, R10, R96 ;  /* 0x0000000a49557223 */ /* 0x000fe20000010060 */
[----:B------:R-:W0:Y:S01]  /*3450*/  I2F.F16 R76, R76 ;  /* 0x0000004c004c7306 */ /* 0x000e220000200c00 */
[----:B------:R-:W1:Y:S07]  /*3460*/  LDS.64 R10, [UR4+0x218] ;  /* 0x00021804ff0a7984 */ /* 0x000e6e0008000a00 */
[----:B------:R4:W2:Y:S08]  /*3470*/  I2F.F16 R81, R13 ;  /* 0x0000000d00517306 */ /* 0x0008b00000200c00 */
[----:B------:R-:W2:Y:S01]  /*3480*/  I2F.F16 R82, R82 ;  /* 0x0000005200527306 */ /* 0x000ea20000200c00 */
[----:B----4-:R4:W3:Y:S07]  /*3490*/  LDG.E.128.CONSTANT R12, desc[UR8][R24.64] ;  /* 0x00000008180c7981 */ /* 0x0108ee000c1e9d00 */
[----:B------:R-:W-:Y:S08]  /*34a0*/  I2F.F16 R83, R83 ;  /* 0x0000005300537306 */ /* 0x000ff00000200c00 */
[----:B----4-:R4:W1:Y:S01]  /*34b0*/  I2F.F16 R24, R75 ;  /* 0x0000004b00187306 */ /* 0x0108620000200c00 */
[----:B------:R-:W-:-:S02]  /*34c0*/  HADD2 R57, R90, R57 ;  /* 0x000000395a397230 */ /* 0x000fc40000000000 */
[----:B------:R-:W-:-:S05]  /*34d0*/  HADD2.F32 R90, -RZ, R47.H0_H0 ;  /* 0x2000002fff5a7230 */ /* 0x000fca0000004100 */
[----:B------:R-:W1:Y:S01]  /*34e0*/  I2F.F16 R5, R5 ;  /* 0x0000000500057306 */ /* 0x000e620000200c00 */
[----:B------:R-:W-:-:S07]  /*34f0*/  HADD2.F32 R87, -RZ, R47.H1_H1 ;  /* 0x3000002fff577230 */ /* 0x000fce0000004100 */
[----:B------:R-:W1:Y:S01]  /*3500*/  I2F.F16 R60, R60 ;  /* 0x0000003c003c7306 */ /* 0x000e620000200c00 */
[----:B0-----:R-:W-:-:S07]  /*3510*/  HADD2.F32 R47, -RZ, R76.H0_H0 ;  /* 0x2000004cff2f7230 */ /* 0x001fce0000004100 */
[----:B------:R-:W0:Y:S01]  /*3520*/  I2F.F16 R59, R99 ;  /* 0x00000063003b7306 */ /* 0x000e220000200c00 */
[----:B----4-:R-:W-:-:S07]  /*3530*/  HADD2.F32 R75, -RZ, R80.H0_H0 ;  /* 0x20000050ff4b7230 */ /* 0x010fce0000004100 */
[----:B------:R-:W4:Y:S01]  /*3540*/  I2F.F16 R84, R84 ;  /* 0x0000005400547306 */ /* 0x000f220000200c00 */
[----:B--2---:R-:W-:Y:S02]  /*3550*/  HADD2.F32 R76, -RZ, R81.H0_H0 ;  /* 0x20000051ff4c7230 */ /* 0x004fe40000004100 */
[----:B------:R-:W-:Y:S02]  /*3560*/  HADD2.F32 R81, -RZ, R82.H0_H0 ;  /* 0x20000052ff517230 */ /* 0x000fe40000004100 */
[----:B-1----:R-:W-:Y:S02]  /*3570*/  HADD2.F32 R80, -RZ, R24.H0_H0 ;  /* 0x20000018ff507230 */ /* 0x002fe40000004100 */
[----:B------:R-:W-:Y:S02]  /*3580*/  HADD2.F32 R74, -RZ, R79.H0_H0 ;  /* 0x2000004fff4a7230 */ /* 0x000fe40000004100 */
[----:B------:R-:W-:Y:S02]  /*3590*/  HADD2.F32 R79, -RZ, R77.H0_H0 ;  /* 0x2000004dff4f7230 */ /* 0x000fe40000004100 */
[----:B------:R-:W-:Y:S01]  /*35a0*/  FFMA.FTZ R25, R47, R86, R88 ;  /* 0x000000562f197223 */ /* 0x000fe20000010058 */
[----:B------:R-:W-:-:S02]  /*35b0*/  HADD2.F32 R77, -RZ, R83.H0_H0 ;  /* 0x20000053ff4d7230 */ /* 0x000fc40000004100 */
[-C--:B------:R-:W-:Y:S01]  /*35c0*/  FFMA.FTZ R83, R75, R86.reuse, R92 ;  /* 0x000000564b537223 */ /* 0x080fe2000001005c */
[-C--:B------:R-:W-:Y:S01]  /*35d0*/  FFMA.FTZ R94, R81, R86.reuse, R94 ;  /* 0x00000056515e7223 */ /* 0x080fe2000001005e */
[----:B------:R-:W-:Y:S01]  /*35e0*/  FFMA.FTZ R24, R80, R86, R85 ;  /* 0x0000005650187223 */ /* 0x000fe20000010055 */
[----:B------:R-:W-:Y:S02]  /*35f0*/  HADD2.F32 R82, -RZ, R5.H0_H0 ;  /* 0x20000005ff527230 */ /* 0x000fe40000004100 */
[-C--:B------:R-:W-:Y:S01]  /*3600*/  FFMA.FTZ R25, R74, R90.reuse, R25 ;  /* 0x0000005a4a197223 */ /* 0x080fe20000010019 */
[----:B------:R-:W-:Y:S02]  /*3610*/  HADD2.F32 R85, -RZ, R60.H0_H0 ;  /* 0x2000003cff557230 */ /* 0x000fe40000004100 */
[-C--:B------:R-:W-:Y:S01]  /*3620*/  FFMA.FTZ R86, R76, R90.reuse, R83 ;  /* 0x0000005a4c567223 */ /* 0x080fe20000010053 */
[----:B0-----:R-:W-:Y:S02]  /*3630*/  HADD2.F32 R59, -RZ, R59.H0_H0 ;  /* 0x2000003bff3b7230 */ /* 0x001fe40000004100 */
[----:B------:R-:W-:Y:S01]  /*3640*/  FFMA.FTZ R94, R79, R90, R94 ;  /* 0x0000005a4f5e7223 */ /* 0x000fe2000001005e */
[----:B----4-:R-:W-:-:S02]  /*3650*/  HADD2.F32 R60, -RZ, R84.H0_H0 ;  /* 0x20000054ff3c7230 */ /* 0x010fc40000004100 */
[----:B------:R-:W-:Y:S01]  /*3660*/  FFMA.FTZ R83, R77, R90, R24 ;  /* 0x0000005a4d537223 */ /* 0x000fe20000010018 */
[--C-:B------:R-:W-:Y:S02]  /*3670*/  HADD2.F32 R89, -RZ, R8.reuse.H0_H0 ;  /* 0x20000008ff597230 */ /* 0x100fe40000004100 */
        /* <DEDUP_REMOVED lines=18> */
[--C-:B------:R-:W-:Y:S02]  /*37a0*/  HADD2.F32 R8, -RZ, R10.reuse.H0_H0 ;  /* 0x2000000aff087230 */ /* 0x100fe40000004100 */
[----:B------:R-:W-:-:S02]  /*37b0*/  HADD2.F32 R86, -RZ, R10.H1_H1 ;  /* 0x3000000aff567230 */ /* 0x000fc40000004100 */
[--C-:B------:R-:W-:Y:S02]  /*37c0*/  HADD2.F32 R90, -RZ, R11.reuse.H0_H0 ;  /* 0x2000000bff5a7230 */ /* 0x100fe40000004100 */
[----:B------:R-:W-:Y:S02]  /*37d0*/  HADD2.F32 R83, -RZ, R11.H1_H1 ;  /* 0x3000000bff537230 */ /* 0x000fe40000004100 */
[----:B------:R-:W0:Y:S01]  /*37e0*/  LDS.64 R10, [UR4+0x10] ;  /* 0x00001004ff0a7984 */ /* 0x000e220008000a00 */
[----:B------:R-:W-:-:S05]  /*37f0*/  HADD2.F32 R9, -RZ, R9.H1_H1 ;  /* 0x30000009ff097230 */ /* 0x000fca0000004100 */
        /* <DEDUP_REMOVED lines=15> */
[----:B------:R-:W-:Y:S01]  /*38f0*/  FFMA.FTZ R89, R77, R90, R86 ;  /* 0x0000005a4d597223 */ /* 0x000fe20000010056 */
[----:B------:R-:W-:Y:S01]  /*3900*/  FMUL.FTZ R5, R42, R5 ;  /* 0x000000052a057220 */ /* 0x000fe20000410000 */
[-C--:B------:R-:W-:Y:S01]  /*3910*/  FFMA.FTZ R86, R82, R83.reuse, R9 ;  /* 0x0000005352567223 */ /* 0x080fe20000010009 */
[----:B------:R-:W-:-:S02]  /*3920*/  FFMA.FTZ R87, R59, R83, R8 ;  /* 0x000000533b577223 */ /* 0x000fc40000010008 */
[----:B------:R-:W1:Y:S01]  /*3930*/  LDS.64 R8, [UR4+0x18] ;  /* 0x00001804ff087984 */ /* 0x000e620008000a00 */
[----:B------:R-:W-:Y:S01]  /*3940*/  FMUL.FTZ R25, R44, R25 ;  /* 0x000000192c197220 */ /* 0x000fe20000410000 */
[----:B------:R-:W-:Y:S01]  /*3950*/  F2FP.F16.F32.PACK_AB R24, RZ, R24 ;  /* 0x00000018ff18723e */ /* 0x000fe200000000ff */
[----:B------:R-:W-:Y:S01]  /*3960*/  FMUL.FTZ R84, R43, R84 ;  /* 0x000000542b547220 */ /* 0x000fe20000410000 */
[----:B------:R-:W-:Y:S01]  /*3970*/  F2FP.F16.F32.PACK_AB R5, RZ, R5 ;  /* 0x00000005ff05723e */ /* 0x000fe200000000ff */
[----:B------:R-:W-:Y:S01]  /*3980*/  FMUL.FTZ R86, R41, R86 ;  /* 0x0000005629567220 */ /* 0x000fe20000410000 */
[----:B------:R-:W-:Y:S01]  /*3990*/  FMUL.FTZ R87, R42, R87 ;  /* 0x000000572a577220 */ /* 0x000fe20000410000 */
[----:B------:R-:W-:Y:S02]  /*39a0*/  F2FP.F16.F32.PACK_AB R25, RZ, R25 ;  /* 0x00000019ff19723e */ /* 0x000fe400000000ff */
[----:B------:R-:W-:Y:S02]  /*39b0*/  PRMT R24, R24, 0x5410, R5 ;  /* 0x0000541018187816 */ /* 0x000fe40000000005 */
[----:B------:R-:W-:Y:S01]  /*39c0*/  F2FP.F16.F32.PACK_AB R84, RZ, R84 ;  /* 0x00000054ff54723e */ /* 0x000fe200000000ff */
[----:B------:R-:W-:Y:S01]  /*39d0*/  FFMA.FTZ R94, R79, R90, R94 ;  /* 0x0000005a4f5e7223 */ /* 0x000fe2000001005e */
[----:B------:R-:W-:-:S02]  /*39e0*/  F2FP.F16.F32.PACK_AB R86, RZ, R86 ;  /* 0x00000056ff56723e */ /* 0x000fc400000000ff */
[----:B------:R-:W-:Y:S01]  /*39f0*/  F2FP.F16.F32.PACK_AB R87, RZ, R87 ;  /* 0x00000057ff57723e */ /* 0x000fe200000000ff */
[----:B------:R-:W-:Y:S01]  /*3a00*/  HFMA2.MMA R56, R24, 1, 1, R56 ;  /* 0x3c003c0018387835 */ /* 0x000fe20000000038 */
[----:B------:R-:W-:Y:S01]  /*3a10*/  PRMT R84, R84, 0x5410, R25 ;  /* 0x0000541054547816 */ /* 0x000fe20000000019 */
[--C-:B0-----:R-:W-:Y:S01]  /*3a20*/  HADD2.F32 R5, -RZ, R10.reuse.H0_H0 ;  /* 0x2000000aff057230 */ /* 0x101fe20000004100 */
[----:B------:R-:W0:Y:S01]  /*3a30*/  LDS.64 R24, [UR4+0x310] ;  /* 0x00031004ff187984 */ /* 0x000e220008000a00 */
[----:B------:R-:W-:Y:S01]  /*3a40*/  PRMT R86, R86, 0x5410, R87 ;  /* 0x0000541056567816 */ /* 0x000fe20000000057 */
[-C--:B------:R-:W-:Y:S01]  /*3a50*/  FFMA.FTZ R94, R85, R83.reuse, R94 ;  /* 0x00000053555e7223 */ /* 0x080fe2000001005e */
[----:B------:R-:W-:Y:S01]  /*3a60*/  FFMA.FTZ R89, R60, R83, R89 ;  /* 0x000000533c597223 */ /* 0x000fe20000010059 */
[----:B------:R-:W-:Y:S02]  /*3a70*/  HADD2.F32 R10, -RZ, R10.H1_H1 ;  /* 0x3000000aff0a7230 */ /* 0x000fe40000004100 */
[----:B------:R-:W-:-:S02]  /*3a80*/  HADD2 R55, R84, R55 ;  /* 0x0000003754377230 */ /* 0x000fc40000000000 */
[--C-:B------:R-:W-:Y:S02]  /*3a90*/  HADD2.F32 R83, -RZ, R11.reuse.H0_H0 ;  /* 0x2000000bff537230 */ /* 0x100fe40000004100 */
[----:B------:R-:W-:Y:S02]  /*3aa0*/  HADD2.F32 R87, -RZ, R11.H1_H1 ;  /* 0x3000000bff577230 */ /* 0x000fe40000004100 */
[----:B------:R-:W-:Y:S01]  /*3ab0*/  FFMA.FTZ R11, R5, R0, RZ ;  /* 0x00000000050b7223 */ /* 0x000fe200000100ff */
[----:B------:R-:W-:Y:S01]  /*3ac0*/  FFMA.FTZ R84, R3, R5, RZ ;  /* 0x0000000503547223 */ /* 0x000fe200000100ff */
[C---:B------:R-:W-:Y:S01]  /*3ad0*/  FFMA.FTZ R88, R5.reuse, R4, RZ ;  /* 0x0000000405587223 */ /* 0x040fe200000100ff */
[----:B------:R-:W-:Y:S01]  /*3ae0*/  FFMA.FTZ R90, R5, R2, RZ ;  /* 0x00000002055a7223 */ /* 0x000fe200000100ff */
[----:B------:R-:W-:Y:S01]  /*3af0*/  HFMA2.MMA R54, R86, 1, 1, R54 ;  /* 0x3c003c0056367835 */ /* 0x000fe20000000036 */
        /* <DEDUP_REMOVED lines=8> */
[----:B------:R-:W-:Y:S01]  /*3b80*/  FMUL.FTZ R94, R43, R94 ;  /* 0x0000005e2b5e7220 */ /* 0x000fe20000410000 */
[----:B------:R-:W2:Y:S01]  /*3b90*/  LDS.64 R10, [UR4+0x318] ;  /* 0x00031804ff0a7984 */ /* 0x000ea20008000a00 */
[----:B------:R-:W-:-:S03]  /*3ba0*/  FMUL.FTZ R89, R44, R89 ;  /* 0x000000592c597220 */ /* 0x000fc60000410000 */
[----:B------:R-:W-:Y:S02]  /*3bb0*/  F2FP.F16.F32.PACK_AB R94, RZ, R94 ;  /* 0x0000005eff5e723e */ /* 0x000fe400000000ff */
[----:B------:R-:W-:Y:S01]  /*3bc0*/  F2FP.F16.F32.PACK_AB R89, RZ, R89 ;  /* 0x00000059ff59723e */ /* 0x000fe200000000ff */
[--C-:B-1----:R-:W-:Y:S02]  /*3bd0*/  HADD2.F32 R84, -RZ, R8.reuse.H0_H0 ;  /* 0x20000008ff547230 */ /* 0x102fe40000004100 */
[----:B------:R-:W-:Y:S01]  /*3be0*/  FFMA.FTZ R5, R66, R87, R5 ;  /* 0x0000005742057223 */ /* 0x000fe20000010005 */
[----:B------:R-:W-:Y:S01]  /*3bf0*/  PRMT R94, R94, 0x5410, R89 ;  /* 0x000054105e5e7816 */ /* 0x000fe20000000059 */
[C---:B------:R-:W-:Y:S01]  /*3c00*/  FFMA.FTZ R89, R87.reuse, R70, R86 ;  /* 0x0000004657597223 */ /* 0x040fe20000010056 */
[C---:B------:R-:W-:Y:S01]  /*3c10*/  FFMA.FTZ R93, R87.reuse, R91, R88 ;  /* 0x0000005b575d7223 */ /* 0x040fe20000010058 */
[----:B------:R-:W-:Y:S01]  /*3c20*/  FFMA.FTZ R92, R87, R78, R83 ;  /* 0x0000004e575c7223 */ /* 0x000fe20000010053 */
[----:B------:R-:W-:-:S02]  /*3c30*/  HADD2.F32 R8, -RZ, R8.H1_H1 ;  /* 0x30000008ff087230 */ /* 0x000fc40000004100 */
[----:B------:R-:W-:Y:S01]  /*3c40*/  FFMA.FTZ R86, R46, R84, R5 ;  /* 0x000000542e567223 */ /* 0x000fe20000010005 */
[--C-:B------:R-:W-:Y:S02]  /*3c50*/  HADD2.F32 R88, -RZ, R9.reuse.H0_H0 ;  /* 0x20000009ff587230 */ /* 0x100fe40000004100 */
[C---:B------:R-:W-:Y:S01]  /*3c60*/  FFMA.FTZ R89, R84.reuse, R71, R89 ;  /* 0x0000004754597223 */ /* 0x040fe20000010059 */
[----:B------:R-:W-:Y:S02]  /*3c70*/  HADD2.F32 R83, -RZ, R9.H1_H1 ;  /* 0x30000009ff537230 */ /* 0x000fe40000004100 */
[C---:B------:R-:W-:Y:S01]  /*3c80*/  FFMA.FTZ R90, R84.reuse, R72, R93 ;  /* 0x00000048545a7223 */ /* 0x040fe2000001005d */
        /* <DEDUP_REMOVED lines=29> */
[----:B------:R-:W-:Y:S01]  /*3e60*/  HFMA2.MMA R51, R94, 1, 1, R51 ;  /* 0x3c003c005e337835 */ /* 0x000fe20000000033 */
[----:B--2---:R-:W-:-:S02]  /*3e70*/  HADD2.F32 R24, -RZ, R10.H0_H0 ;  /* 0x2000000aff187230 */ /* 0x004fc40000004100 */
        /* <DEDUP_REMOVED lines=16> */
[-C--:B------:R-:W-:Y:S01]  /*3f80*/  FFMA.FTZ R25, R74, R88.reuse, R25 ;  /* 0x000000584a197223 */ /* 0x080fe20000010019 */
[----:B------:R-:W-:Y:S01]  /*3f90*/  FFMA.FTZ R24, R76, R88, R87 ;  /* 0x000000584c187223 */ /* 0x000fe20000010057 */
[----:B------:R-:W-:Y:S01]  /*3fa0*/  FMUL.FTZ R9, R42, R9 ;  /* 0x000000092a097220 */ /* 0x000fe20000410000 */
[----:B------:R-:W-:Y:S01]  /*3fb0*/  FMUL.FTZ R8, R43, R8 ;  /* 0x000000082b087220 */ /* 0x000fe20000410000 */
[----:B------:R-:W-:Y:S01]  /*3fc0*/  FFMA.FTZ R89, R77, R88, R86 ;  /* 0x000000584d597223 */ /* 0x000fe20000010056 */
[-C--:B------:R-:W-:Y:S01]  /*3fd0*/  FFMA.FTZ R86, R82, R83.reuse, R25 ;  /* 0x0000005352567223 */ /* 0x080fe20000010019 */
[----:B------:R-:W-:Y:S01]  /*3fe0*/  FFMA.FTZ R87, R59, R83, R24 ;  /* 0x000000533b577223 */ /* 0x000fe20000010018 */
[----:B------:R-:W-:Y:S02]  /*3ff0*/  F2FP.F16.F32.PACK_AB R24, RZ, R9 ;  /* 0x00000009ff18723e */ /* 0x000fe400000000ff */
[----:B------:R-:W-:-:S02]  /*4000*/  F2FP.F16.F32.PACK_AB R25, RZ, R8 ;  /* 0x00000008ff19723e */ /* 0x000fc400000000ff */
[----:B------:R-:W1:Y:S01]  /*4010*/  LDS.64 R8, [UR4+0x418] ;  /* 0x00041804ff087984 */ /* 0x000e620008000a00 */
[----:B------:R-:W-:Y:S01]  /*4020*/  FFMA.FTZ R92, R79, R88, R92 ;  /* 0x000000584f5c7223 */ /* 0x000fe2000001005c */
[----:B------:R-:W-:Y:S01]  /*4030*/  FMUL.FTZ R5, R44, R5 ;  /* 0x000000052c057220 */ /* 0x000fe20000410000 */
[-C--:B------:R-:W-:Y:S01]  /*4040*/  FFMA.FTZ R89, R60, R83.reuse, R89 ;  /* 0x000000533c597223 */ /* 0x080fe20000010059 */
[----:B------:R-:W-:Y:S01]  /*4050*/  FMUL.FTZ R86, R41, R86 ;  /* 0x0000005629567220 */ /* 0x000fe20000410000 */
[----:B------:R-:W-:Y:S01]  /*4060*/  FFMA.FTZ R92, R85, R83, R92 ;  /* 0x00000053555c7223 */ /* 0x000fe2000001005c */
[----:B------:R-:W-:Y:S01]  /*4070*/  FMUL.FTZ R87, R42, R87 ;  /* 0x000000572a577220 */ /* 0x000fe20000410000 */
[----:B------:R-:W-:Y:S01]  /*4080*/  FMUL.FTZ R84, R41, R84 ;  /* 0x0000005429547220 */ /* 0x000fe20000410000 */
        /* <DEDUP_REMOVED lines=9> */
[----:B------:R-:W-:Y:S01]  /*4120*/  PRMT R86, R86, 0x5410, R87 ;  /* 0x0000541056567816 */ /* 0x000fe20000000057 */
[----:B------:R-:W-:Y:S01]  /*4130*/  HADD2 R52, R25, R52 ;  /* 0x0000003419347230 */ /* 0x000fe20000000000 */
[----:B------:R-:W-:Y:S01]  /*4140*/  PRMT R84, R84, 0x5410, R24 ;  /* 0x0000541054547816 */ /* 0x000fe20000000018 */
[--C-:B0-----:R-:W-:Y:S01]  /*4150*/  HADD2.F32 R5, -RZ, R10.reuse.H0_H0 ;  /* 0x2000000aff057230 */ /* 0x101fe20000004100 */
[----:B------:R-:W-:Y:S01]  /*4160*/  PRMT R92, R92, 0x5410, R89 ;  /* 0x000054105c5c7816 */ /* 0x000fe20000000059 */
[--C-:B------:R-:W-:Y:S01]  /*4170*/  HADD2.F32 R25, -RZ, R11.reuse.H0_H0 ;  /* 0x2000000bff197230 */ /* 0x100fe20000004100 */
[----:B---3--:R-:W-:Y:S01]  /*4180*/  LEA.HI R83, R16, -R39, RZ, 0x8 ;  /* 0x8000002710537211 */ /* 0x008fe200078f40ff */
[----:B------:R-:W-:Y:S01]  /*4190*/  HADD2.F32 R89, -RZ, R11.H1_H1 ;  /* 0x3000000bff597230 */ /* 0x000fe20000004100 */
[----:B------:R-:W-:Y:S01]  /*41a0*/  HFMA2.MMA R50, R86, 1, 1, R50 ;  /* 0x3c003c0056327835 */ /* 0x000fe20000000032 */
[----:B------:R-:W-:Y:S02]  /*41b0*/  HADD2.F32 R10, -RZ, R10.H1_H1 ;  /* 0x3000000aff0a7230 */ /* 0x000fe40000004100 */
[-C--:B------:R-:W-:Y:S01]  /*41c0*/  FFMA.FTZ R11, R0, R5.reuse, RZ ;  /* 0x00000005000b7223 */ /* 0x080fe200000100ff */
[-C--:B------:R-:W-:Y:S01]  /*41d0*/  FFMA.FTZ R24, R3, R5.reuse, RZ ;  /* 0x0000000503187223 */ /* 0x080fe200000100ff */
[-C--:B------:R-:W-:Y:S01]  /*41e0*/  FFMA.FTZ R86, R4, R5.reuse, RZ ;  /* 0x0000000504567223 */ /* 0x080fe200000100ff */
[----:B------:R-:W-:Y:S01]  /*41f0*/  FFMA.FTZ R90, R2, R5, RZ ;  /* 0x00000005025a7223 */ /* 0x000fe200000100ff */
[----:B------:R-:W-:Y:S01]  /*4200*/  HFMA2.MMA R53, R84, 1, 1, R53 ;  /* 0x3c003c0054357835 */ /* 0x000fe20000000035 */
[-C--:B------:R-:W-:Y:S01]  /*4210*/  FFMA.FTZ R24, R69, R10.reuse, R24 ;  /* 0x0000000a45187223 */ /* 0x080fe20000010018 */
[----:B------:R0:W-:Y:S01]  /*4220*/  I2F.F16 R84, R83 ;  /* 0x0000005300547306 */ /* 0x0001e20000200c00 */
[-C--:B------:R-:W-:Y:S01]  /*4230*/  FFMA.FTZ R88, R61, R10.reuse, R86 ;  /* 0x0000000a3d587223 */ /* 0x080fe20000010056 */
[----:B------:R-:W-:Y:S01]  /*4240*/  FFMA.FTZ R95, R63, R10, R90 ;  /* 0x0000000a3f5f7223 */ /* 0x000fe2000001005a */
[----:B------:R-:W-:Y:S01]  /*4250*/  FFMA.FTZ R5, R65, R25, R24 ;  /* 0x0000001941057223 */ /* 0x000fe20000010018 */
[----:B------:R-:W-:-:S02]  /*4260*/  HADD2 R49, R92, R49 ;  /* 0x000000315c317230 */ /* 0x000fc40000000000 */
[----:B0-----:R-:W-:Y:S02]  /*4270*/  FFMA.FTZ R83, R62, R10, R11 ;  /* 0x0000000a3e537223 */ /* 0x001fe4000001000b */
[----:B------:R-:W0:Y:S01]  /*4280*/  LDS.64 R10, [UR4+0x510] ;  /* 0x00051004ff0a7984 */ /* 0x000e220008000a00 */
[-C--:B------:R-:W-:Y:S01]  /*4290*/  FFMA.FTZ R95, R64, R25.reuse, R95 ;  /* 0x00000019405f7223 */ /* 0x080fe2000001005f */
[-C--:B------:R-:W-:Y:S01]  /*42a0*/  FFMA.FTZ R93, R68, R25.reuse, R83 ;  /* 0x00000019445d7223 */ /* 0x080fe20000010053 */
[----:B------:R-:W-:Y:S01]  /*42b0*/  FFMA.FTZ R88, R67, R25, R88 ;  /* 0x0000001943587223 */ /* 0x000fe20000010058 */
[----:B------:R-:W-:Y:S01]  /*42c0*/  LEA.HI R92, R18, -R35, RZ, 0x8 ;  /* 0x80000023125c7211 */ /* 0x000fe200078f40ff */
[--C-:B-1----:R-:W-:Y:S01]  /*42d0*/  HADD2.F32 R24, -RZ, R8.reuse.H0_H0 ;  /* 0x20000008ff187230 */ /* 0x102fe20000004100 */
[----:B------:R-:W-:Y:S01]  /*42e0*/  LEA.HI R94, R19, -R38, RZ, 0x8 ;  /* 0x80000026135e7211 */ /* 0x000fe200078f40ff */
[-C--:B------:R-:W-:Y:S01]  /*42f0*/  FFMA.FTZ R5, R66, R89.reuse, R5 ;  /* 0x0000005942057223 */ /* 0x080fe20000010005 */
[-C--:B------:R-:W-:Y:S01]  /*4300*/  FFMA.FTZ R96, R78, R89.reuse, R95 ;  /* 0x000000594e607223 */ /* 0x080fe2000001005f */
[-C--:B------:R-:W-:Y:S01]  /*4310*/  FFMA.FTZ R90, R70, R89.reuse, R93 ;  /* 0x00000059465a7223 */ /* 0x080fe2000001005d */
[----:B------:R-:W-:Y:S01]  /*4320*/  FFMA.FTZ R25, R91, R89, R88 ;  /* 0x000000595b197223 */ /* 0x000fe20000010058 */
[----:B------:R1:W-:Y:S01]  /*4330*/  I2F.F16 R86, R92 ;  /* 0x0000005c00567306 */ /* 0x0003e20000200c00 */
[----:B------:R-:W-:-:S02]  /*4340*/  HADD2.F32 R8, -RZ, R8.H1_H1 ;  /* 0x30000008ff087230 */ /* 0x000fc40000004100 */
[-C--:B------:R-:W-:Y:S01]  /*4350*/  FFMA.FTZ R88, R46, R24.reuse, R5 ;  /* 0x000000182e587223 */ /* 0x080fe20000010005 */
[--C-:B------:R-:W-:Y:S02]  /*4360*/  HADD2.F32 R95, -RZ, R9.reuse.H1_H1 ;  /* 0x30000009ff5f7230 */ /* 0x100fe40000004100 */
[-C--:B------:R-:W-:Y:S02]  /*4370*/  FFMA.FTZ R90, R71, R24.reuse, R90 ;  /* 0x00000018475a7223 */ /* 0x080fe4000001005a */
[----:B------:R2:W-:Y:S01]  /*4380*/  I2F.F16 R83, R94 ;  /* 0x0000005e00537306 */ /* 0x0005e20000200c00 */
[----:B-1----:R-:W-:Y:S02]  /*4390*/  HADD2.F32 R92, -RZ, R9.H0_H0 ;  /* 0x20000009ff5c7230 */ /* 0x002fe40000004100 */
[----:B------:R-:W-:Y:S01]  /*43a0*/  FFMA.FTZ R9, R73, R24, R96 ;  /* 0x0000001849097223 */ /* 0x000fe20000010060 */
[----:B------:R-:W-:Y:S01]  /*43b0*/  FFMA.FTZ R5, R47, R8, R88 ;  /* 0x000000082f057223 */ /* 0x000fe20000010058 */
[----:B--2---:R-:W-:Y:S01]  /*43c0*/  FFMA.FTZ R94, R72, R24, R25 ;  /* 0x00000018485e7223 */ /* 0x004fe20000010019 */
[-C--:B------:R-:W-:Y:S01]  /*43d0*/  FFMA.FTZ R25, R75, R8.reuse, R90 ;  /* 0x000000084b197223 */ /* 0x080fe2000001005a */
[----:B------:R-:W-:-:S02]  /*43e0*/  FFMA.FTZ R88, R80, R8, R9 ;  /* 0x0000000850587223 */ /* 0x000fc40000010009 */
[----:B------:R-:W-:Y:S02]  /*43f0*/  FFMA.FTZ R94, R81, R8, R94 ;  /* 0x00000008515e7223 */ /* 0x000fe4000001005e */
[----:B------:R-:W1:Y:S01]  /*4400*/  LDS.64 R8, [UR4+0x518] ;  /* 0x00051804ff087984 */ /* 0x000e620008000a00 */
[----:B------:R-:W-:Y:S01]  /*4410*/  LOP3.LUT R97, R17, 0xff, RZ, 0xc0, !PT ;  /* 0x000000ff11617812 */ /* 0x000fe200078ec0ff */
[-C--:B------:R-:W-:Y:S01]  /*4420*/  FFMA.FTZ R5, R74, R92.reuse, R5 ;  /* 0x0000005c4a057223 */ /* 0x080fe20000010005 */
[----:B------:R-:W-:Y:S01]  /*4430*/  LOP3.LUT R24, R16, 0xff, RZ, 0xc0, !PT ;  /* 0x000000ff10187812 */ /* 0x000fe200078ec0ff */
[----:B------:R-:W-:Y:S01]  /*4440*/  FFMA.FTZ R96, R79, R92, R94 ;  /* 0x0000005c4f607223 */ /* 0x000fe2000001005e */
[----:B------:R-:W-:Y:S01]  /*4450*/  IADD3 R89, -R36, R97, RZ ;  /* 0x0000006124597210 */ /* 0x000fe20007ffe1ff */
[----:B------:R-:W-:Y:S01]  /*4460*/  FFMA.FTZ R94, R82, R95, R5 ;  /* 0x0000005f525e7223 */ /* 0x000fe20000010005 */
[----:B------:R-:W-:Y:S01]  /*4470*/  LOP3.LUT R93, R19, 0xff, RZ, 0xc0, !PT ;  /* 0x000000ff135d7812 */ /* 0x000fe200078ec0ff */
[--C-:B0-----:R-:W-:Y:S01]  /*4480*/  HADD2.F32 R5, -RZ, R10.reuse.H0_H0 ;  /* 0x2000000aff057230 */ /* 0x101fe20000004100 */
[----:B------:R-:W-:Y:S01]  /*4490*/  IADD3 R97, -R39, R24, RZ ;  /* 0x0000001827617210 */ /* 0x000fe20007ffe1ff */
[-C--:B------:R-:W-:Y:S01]  /*44a0*/  FFMA.FTZ R24, R76, R92.reuse, R25 ;  /* 0x0000005c4c187223 */ /* 0x080fe20000010019 */
[----:B------:R-:W-:Y:S01]  /*44b0*/  IADD3 R99, -R38, R93, RZ ;  /* 0x0000005d26637210 */ /* 0x000fe20007ffe1ff */
[----:B------:R-:W-:Y:S01]  /*44c0*/  FFMA.FTZ R25, R77, R92, R88 ;  /* 0x0000005c4d197223 */ /* 0x000fe20000010058 */
        /* <DEDUP_REMOVED lines=20> */
[-C--:B------:R-:W-:Y:S01]  /*4610*/  FFMA.FTZ R65, R66, R11.reuse, R65 ;  /* 0x0000000b42417223 */ /* 0x080fe20000010041 */
[-C--:B------:R-:W-:Y:S01]  /*4620*/  FFMA.FTZ R70, R70, R11.reuse, R3 ;  /* 0x0000000b46467223 */ /* 0x080fe20000010003 */
[-C--:B------:R-:W-:Y:S01]  /*4630*/  FFMA.FTZ R91, R91, R11.reuse, R4 ;  /* 0x0000000b5b5b7223 */ /* 0x080fe20000010004 */
[----:B------:R-:W-:Y:S01]  /*4640*/  FFMA.FTZ R78, R78, R11, R63 ;  /* 0x0000000b4e4e7223 */ /* 0x000fe2000001003f */
[----:B------:R-:W-:Y:S01]  /*4650*/  IADD3 R11, -R39, R2, RZ ;  /* 0x00000002270b7210 */ /* 0x000fe20007ffe1ff */
[--C-:B-1----:R-:W-:Y:S01]  /*4660*/  HADD2.F32 R0, -RZ, R8.reuse.H0_H0 ;  /* 0x20000008ff007230 */ /* 0x102fe20000004100 */
[----:B------:R-:W-:Y:S01]  /*4670*/  LEA.HI R87, R17, -R36, RZ, 0x8 ;  /* 0x8000002411577211 */ /* 0x000fe200078f40ff */
[----:B------:R-:W-:Y:S01]  /*4680*/  HADD2.F32 R2, -RZ, R8.H1_H1 ;  /* 0x30000008ff027230 */ /* 0x000fe20000004100 */
[----:B------:R-:W-:-:S02]  /*4690*/  SHF.R.U32.HI R3, RZ, 0x8, R17 ;  /* 0x00000008ff037819 */ /* 0x000fc40000011611 */
[-C--:B------:R-:W-:Y:S01]  /*46a0*/  FFMA.FTZ R46, R46, R0.reuse, R65 ;  /* 0x000000002e2e7223 */ /* 0x080fe20000010041 */
[-C--:B------:R-:W-:Y:S01]  /*46b0*/  FFMA.FTZ R70, R71, R0.reuse, R70 ;  /* 0x0000000047467223 */ /* 0x080fe20000010046 */
[-C--:B------:R-:W-:Y:S01]  /*46c0*/  FFMA.FTZ R72, R72, R0.reuse, R91 ;  /* 0x0000000048487223 */ /* 0x080fe2000001005b */
[----:B------:R-:W-:Y:S01]  /*46d0*/  SHF.R.U32.HI R62, RZ, 0x8, R18 ;  /* 0x00000008ff3e7819 */ /* 0x000fe20000011612 */
[----:B------:R-:W-:Y:S01]  /*46e0*/  FFMA.FTZ R73, R73, R0, R78 ;  /* 0x0000000049497223 */ /* 0x000fe2000001004e */
[----:B------:R-:W-:Y:S02]  /*46f0*/  SHF.R.U32.HI R16, RZ, 0x10, R16 ;  /* 0x00000010ff107819 */ /* 0x000fe40000011610 */
[----:B------:R-:W-:Y:S01]  /*4700*/  SHF.R.U32.HI R17, RZ, 0x10, R17 ;  /* 0x00000010ff117819 */ /* 0x000fe20000011611 */
[----:B------:R-:W-:Y:S01]  /*4710*/  HADD2.F32 R4, -RZ, R9.H0_H0 ;  /* 0x20000009ff047230 */ /* 0x000fe20000004100 */
[----:B------:R-:W-:Y:S01]  /*4720*/  LOP3.LUT R98, R18, 0xff, RZ, 0xc0, !PT ;  /* 0x000000ff12627812 */ /* 0x000fe200078ec0ff */
[-C--:B------:R-:W-:Y:S01]  /*4730*/  FFMA.FTZ R47, R47, R2.reuse, R46 ;  /* 0x000000022f2f7223 */ /* 0x080fe2000001002e */
[----:B------:R-:W-:Y:S01]  /*4740*/  LOP3.LUT R61, R3, 0xff, RZ, 0xc0, !PT ;  /* 0x000000ff033d7812 */ /* 0x000fe200078ec0ff */
[-C--:B------:R-:W-:Y:S01]  /*4750*/  FFMA.FTZ R75, R75, R2.reuse, R70 ;  /* 0x000000024b4b7223 */ /* 0x080fe20000010046 */
[-C--:B------:R-:W-:Y:S01]  /*4760*/  FFMA.FTZ R72, R81, R2.reuse, R72 ;  /* 0x0000000251487223 */ /* 0x080fe20000010048 */
[----:B------:R-:W-:Y:S01]  /*4770*/  LOP3.LUT R62, R62, 0xff, RZ, 0xc0, !PT ;  /* 0x000000ff3e3e7812 */ /* 0x000fe200078ec0ff */
[----:B------:R-:W-:Y:S01]  /*4780*/  FFMA.FTZ R2, R80, R2, R73 ;  /* 0x0000000250027223 */ /* 0x000fe20000010049 */
[----:B------:R-:W-:-:S02]  /*4790*/  SHF.R.U32.HI R0, RZ, 0x8, R19 ;  /* 0x00000008ff007819 */ /* 0x000fc40000011613 */
[----:B------:R-:W-:Y:S02]  /*47a0*/  LOP3.LUT R16, R16, 0xff, RZ, 0xc0, !PT ;  /* 0x000000ff10107812 */ /* 0x000fe400078ec0ff */
[----:B------:R-:W-:Y:S02]  /*47b0*/  LOP3.LUT R17, R17, 0xff, RZ, 0xc0, !PT ;  /* 0x000000ff11117812 */ /* 0x000fe400078ec0ff */
[----:B------:R-:W-:Y:S01]  /*47c0*/  SHF.R.U32.HI R18, RZ, 0x10, R18 ;  /* 0x00000010ff127819 */ /* 0x000fe20000011612 */
[----:B------:R-:W-:Y:S01]  /*47d0*/  HADD2.F32 R3, -RZ, R9.H1_H1 ;  /* 0x30000009ff037230 */ /* 0x000fe20000004100 */
[----:B------:R0:W-:Y:S01]  /*47e0*/  I2F.F16 R8, R11 ;  /* 0x0000000b00087306 */ /* 0x0001e20000200c00 */
[----:B------:R-:W-:Y:S01]  /*47f0*/  IADD3 R9, -R36, R61, RZ ;  /* 0x0000003d24097210 */ /* 0x000fe20007ffe1ff */
[-C--:B------:R-:W-:Y:S01]  /*4800*/  FFMA.FTZ R47, R74, R4.reuse, R47 ;  /* 0x000000044a2f7223 */ /* 0x080fe2000001002f */
[----:B------:R-:W-:Y:S01]  /*4810*/  LOP3.LUT R61, R0, 0xff, RZ, 0xc0, !PT ;  /* 0x000000ff003d7812 */ /* 0x000fe200078ec0ff */
[-C--:B------:R-:W-:Y:S01]  /*4820*/  FFMA.FTZ R76, R76, R4.reuse, R75 ;  /* 0x000000044c4c7223 */ /* 0x080fe2000001004b */
[-C--:B------:R-:W-:Y:S01]  /*4830*/  FFMA.FTZ R72, R79, R4.reuse, R72 ;  /* 0x000000044f487223 */ /* 0x080fe20000010048 */
[----:B------:R-:W-:Y:S01]  /*4840*/  FFMA.FTZ R77, R77, R4, R2 ;  /* 0x000000044d4d7223 */ /* 0x000fe20000010002 */
[----:B------:R-:W-:-:S02]  /*4850*/  IADD3 R63, -R36, R17, RZ ;  /* 0x00000011243f7210 */ /* 0x000fc40007ffe1ff */
[----:B0-----:R-:W-:Y:S02]  /*4860*/  IADD3 R11, -R35, R62, RZ ;  /* 0x0000003e230b7210 */ /* 0x001fe40007ffe1ff */
[----:B------:R-:W-:Y:S02]  /*4870*/  IADD3 R62, -R39, R16, RZ ;  /* 0x00000010273e7210 */ /* 0x000fe40007ffe1ff */
[----:B------:R-:W-:Y:S02]  /*4880*/  SHF.R.U32.HI R4, RZ, 0x10, R19 ;  /* 0x00000010ff047819 */ /* 0x000fe40000011613 */
[----:B------:R-:W-:Y:S02]  /*4890*/  LOP3.LUT R0, R18, 0xff, RZ, 0xc0, !PT ;  /* 0x000000ff12007812 */ /* 0x000fe400078ec0ff */
[----:B------:R0:W2:Y:S01]  /*48a0*/  LDG.E.128.CONSTANT R16, desc[UR8][R20.64] ;  /* 0x0000000814107981 */ /* 0x0000a2000c1e9d00 */
[-C--:B------:R-:W-:Y:S01]  /*48b0*/  FFMA.FTZ R82, R82, R3.reuse, R47 ;  /* 0x0000000352527223 */ /* 0x080fe2000001002f */
[-C--:B------:R-:W-:Y:S01]  /*48c0*/  FFMA.FTZ R59, R59, R3.reuse, R76 ;  /* 0x000000033b3b7223 */ /* 0x080fe2000001004c */
[-C--:B------:R-:W-:Y:S01]  /*48d0*/  FFMA.FTZ R72, R85, R3.reuse, R72 ;  /* 0x0000000355487223 */ /* 0x080fe20000010048 */
[----:B------:R-:W-:-:S02]  /*48e0*/  FFMA.FTZ R77, R60, R3, R77 ;  /* 0x000000033c4d7223 */ /* 0x000fc4000001004d */
[----:B------:R-:W1:Y:S01]  /*48f0*/  LDS.64 R2, [UR4+0x120] ;  /* 0x00012004ff027984 */ /* 0x000e620008000a00 */
[----:B------:R-:W-:Y:S02]  /*4900*/  IADD3 R64, -R35, R0, RZ ;  /* 0x0000000023407210 */ /* 0x000fe40007ffe1ff */
[----:B------:R-:W-:Y:S01]  /*4910*/  LOP3.LUT R0, R12, 0xff, RZ, 0xc0, !PT ;  /* 0x000000ff0c007812 */ /* 0x000fe200078ec0ff */
[----:B------:R-:W-:Y:S01]  /*4920*/  FMUL.FTZ R72, R43, R72 ;  /* 0x000000482b487220 */ /* 0x000fe20000410000 */
[----:B------:R-:W-:Y:S01]  /*4930*/  FMUL.FTZ R77, R44, R77 ;  /* 0x0000004d2c4d7220 */ /* 0x000fe20000410000 */
[----:B------:R-:W-:Y:S02]  /*4940*/  IADD3 R61, -R38, R61, RZ ;  /* 0x0000003d263d7210 */ /* 0x000fe40007ffe1ff */
[----:B------:R-:W-:Y:S02]  /*4950*/  IADD3 R98, -R35, R98, RZ ;  /* 0x0000006223627210 */ /* 0x000fe40007ffe1ff */
[----:B------:R-:W-:Y:S01]  /*4960*/  IADD3 R0, -R39, R0, RZ ;  /* 0x0000000027007210 */ /* 0x000fe20007ffe1ff */
[----:B------:R-:W-:Y:S01]  /*4970*/  I2F.F16 R89, R89 ;  /* 0x0000005900597306 */ /* 0x000fe20000200c00 */
[----:B------:R-:W-:-:S02]  /*4980*/  F2FP.F16.F32.PACK_AB R72, RZ, R72 ;  /* 0x00000048ff48723e */ /* 0x000fc400000000ff */
[----:B------:R-:W-:-:S05]  /*4990*/  F2FP.F16.F32.PACK_AB R77, RZ, R77 ;  /* 0x0000004dff4d723e */ /* 0x000fca00000000ff */
[----:B------:R-:W3:Y:S01]  /*49a0*/  I2F.F16 R90, R99 ;  /* 0x00000063005a7306 */ /* 0x000ee20000200c00 */
[----:B------:R-:W-:Y:S02]  /*49b0*/  PRMT R72, R72, 0x5410, R77 ;  /* 0x0000541048487816 */ /* 0x000fe4000000004d */
[----:B------:R-:W-:-:S05]  /*49c0*/  LOP3.LUT R47, R4, 0xff, RZ, 0xc0, !PT ;  /* 0x000000ff042f7812 */ /* 0x000fca00078ec0ff */
[----:B------:R-:W4:Y:S01]  /*49d0*/  I2F.F16 R88, R97 ;  /* 0x0000006100587306 */ /* 0x000f220000200c00 */
[----:B------:R-:W-:Y:S01]  /*49e0*/  FMUL.FTZ R82, R41, R82 ;  /* 0x0000005229527220 */ /* 0x000fe20000410000 */
[----:B------:R-:W-:-:S06]  /*49f0*/  FMUL.FTZ R59, R42, R59 ;  /* 0x0000003b2a3b7220 */ /* 0x000fcc0000410000 */
[----:B------:R-:W4:Y:S01]  /*4a00*/  I2F.F16 R10, R98 ;  /* 0x00000062000a7306 */ /* 0x000f220000200c00 */
[----:B0-----:R-:W-:-:S07]  /*4a10*/  LOP3.LUT R21, R13, 0xff, RZ, 0xc0, !PT ;  /* 0x000000ff0d157812 */ /* 0x001fce00078ec0ff */
[----:B------:R0:W-:Y:S01]  /*4a20*/  I2F.F16 R66, R0 ;  /* 0x0000000000427306 */ /* 0x0001e20000200c00 */
[----:B------:R-:W-:-:S07]  /*4a30*/  IADD3 R47, -R38, R47, RZ ;  /* 0x0000002f262f7210 */ /* 0x000fce0007ffe1ff */
[----:B------:R-:W4:Y:S01]  /*4a40*/  I2F.F16 R61, R61 ;  /* 0x0000003d003d7306 */ /* 0x000f220000200c00 */
[----:B0-----:R-:W-:Y:S01]  /*4a50*/  LOP3.LUT R0, R14, 0xff, RZ, 0xc0, !PT ;  /* 0x000000ff0e007812 */ /* 0x001fe200078ec0ff */
[----:B------:R-:W-:-:S03]  /*4a60*/  HADD2 R57, R72, R57 ;  /* 0x0000003948397230 */ /* 0x000fc60000000000 */
[----:B------:R-:W-:-:S03]  /*4a70*/  IADD3 R68, -R35, R0, RZ ;  /* 0x0000000023447210 */ /* 0x000fc60007ffe1ff */
[----:B------:R-:W0:Y:S01]  /*4a80*/  I2F.F16 R9, R9 ;  /* 0x0000000900097306 */ /* 0x000e220000200c00 */
[----:B------:R-:W-:Y:S01]  /*4a90*/  SHF.R.U32.HI R0, RZ, 0x8, R12 ;  /* 0x00000008ff007819 */ /* 0x000fe2000001160c */
[----:B-1----:R-:W-:-:S06]  /*4aa0*/  HADD2.F32 R75, -RZ, R2.H0_H0 ;  /* 0x20000002ff4b7230 */ /* 0x002fcc0000004100 */
[----:B------:R-:W1:Y:S01]  /*4ab0*/  I2F.F16 R11, R11 ;  /* 0x0000000b000b7306 */ /* 0x000e620000200c00 */
[----:B------:R-:W-:Y:S01]  /*4ac0*/  HADD2.F32 R76, -RZ, R2.H1_H1 ;  /* 0x30000002ff4c7230 */ /* 0x000fe20000004100 */
[----:B------:R-:W-:Y:S01]  /*4ad0*/  SHF.R.U32.HI R2, RZ, 0x8, R13 ;  /* 0x00000008ff027819 */ /* 0x000fe2000001160d */
[--C-:B------:R-:W-:Y:S01]  /*4ae0*/  HADD2.F32 R72, -RZ, R3.reuse.H0_H0 ;  /* 0x20000003ff487230 */ /* 0x100fe20000004100 */
[----:B------:R-:W-:Y:S01]  /*4af0*/  LOP3.LUT R4, R0, 0xff, RZ, 0xc0, !PT ;  /* 0x000000ff00047812 */ /* 0x000fe200078ec0ff */
[----:B------:R-:W-:-:S03]  /*4b00*/  HADD2.F32 R70, -RZ, R3.H1_H1 ;  /* 0x30000003ff467230 */ /* 0x000fc60000004100 */
[----:B------:R-:W1:Y:S01]  /*4b10*/  I2F.F16 R62, R62 ;  /* 0x0000003e003e7306 */ /* 0x000e620000200c00 */
[----:B------:R-:W-:Y:S02]  /*4b20*/  LOP3.LUT R3, R15, 0xff, RZ, 0xc0, !PT ;  /* 0x000000ff0f037812 */ /* 0x000fe400078ec0ff */
[----:B------:R-:W-:Y:S02]  /*4b30*/  F2FP.F16.F32.PACK_AB R82, RZ, R82 ;  /* 0x00000052ff52723e */ /* 0x000fe400000000ff */
[----:B------:R-:W-:-:S03]  /*4b40*/  F2FP.F16.F32.PACK_AB R59, RZ, R59 ;  /* 0x0000003bff3b723e */ /* 0x000fc600000000ff */
[----:B------:R-:W1:Y:S01]  /*4b50*/  I2F.F16 R63, R63 ;  /* 0x0000003f003f7306 */ /* 0x000e620000200c00 */
[----:B------:R-:W-:Y:S02]  /*4b60*/  IADD3 R67, -R36, R21, RZ ;  /* 0x0000001524437210 */ /* 0x000fe40007ffe1ff */
[----:B------:R-:W1:Y:S01]  /*4b70*/  LDS.64 R20, [UR4+0x128] ;  /* 0x00012804ff147984 */ /* 0x000e620008000a00 */
[----:B------:R-:W-:Y:S02]  /*4b80*/  LEA.HI R24, R13, -R36, RZ, 0x8 ;  /* 0x800000240d187211 */ /* 0x000fe400078f40ff */
[----:B------:R-:W-:Y:S02]  /*4b90*/  SHF.R.U32.HI R73, RZ, 0x10, R13 ;  /* 0x00000010ff497819 */ /* 0x000fe4000001160d */
[----:B------:R-:W1:Y:S01]  /*4ba0*/  I2F.F16 R64, R64 ;  /* 0x0000004000407306 */ /* 0x000e620000200c00 */
[----:B------:R-:W-:Y:S01]  /*4bb0*/  LEA.HI R97, R12, -R39, RZ, 0x8 ;  /* 0x800000270c617211 */ /* 0x000fe200078f40ff */
[----:B---3--:R-:W-:Y:S01]  /*4bc0*/  HADD2.F32 R0, -RZ, R90.H0_H0 ;  /* 0x2000005aff007230 */ /* 0x008fe20000004100 */
[----:B------:R-:W-:Y:S01]  /*4bd0*/  IADD3 R69, -R38, R3, RZ ;  /* 0x0000000326457210 */ /* 0x000fe20007ffe1ff */
[----:B----4-:R-:W-:Y:S01]  /*4be0*/  HADD2.F32 R3, -RZ, R88.H0_H0 ;  /* 0x20000058ff037230 */ /* 0x010fe20000004100 */
[----:B------:R-:W-:-:S03]  /*4bf0*/  LOP3.LUT R13, R2, 0xff, RZ, 0xc0, !PT ;  /* 0x000000ff020d7812 */ /* 0x000fc600078ec0ff */
[----:B------:R0:W3:Y:S01]  /*4c00*/  I2F.F16 R65, R47 ;  /* 0x0000002f00417306 */ /* 0x0000e20000200c00 */
[----:B------:R-:W-:Y:S01]  /*4c10*/  IADD3 R74, -R39, R4, RZ ;  /* 0x00000004274a7210 */ /* 0x000fe20007ffe1ff */
[----:B------:R-:W-:Y:S01]  /*4c20*/  HADD2.F32 R2, -RZ, R89.H0_H0 ;  /* 0x20000059ff027230 */ /* 0x000fe20000004100 */
[----:B------:R-:W-:Y:S01]  /*4c30*/  PRMT R82, R82, 0x5410, R59 ;  /* 0x0000541052527816 */ /* 0x000fe2000000003b */
[----:B------:R-:W-:Y:S01]  /*4c40*/  HADD2.F32 R4, -RZ, R10.H0_H0 ;  /* 0x2000000aff047230 */ /* 0x000fe20000004100 */
[----:B------:R-:W-:-:S03]  /*4c50*/  SHF.R.U32.HI R12, RZ, 0x10, R12 ;  /* 0x00000010ff0c7819 */ /* 0x000fc6000001160c */
[----:B------:R-:W4:Y:S01]  /*4c60*/  I2F.F16 R87, R87 ;  /* 0x0000005700577306 */ /* 0x000f220000200c00 */
[----:B------:R-:W-:Y:S01]  /*4c70*/  HADD2.F32 R59, -RZ, R61.H0_H0 ;  /* 0x2000003dff3b7230 */ /* 0x000fe20000004100 */
[----:B------:R-:W-:Y:S01]  /*4c80*/  LOP3.LUT R61, R73, 0xff, RZ, 0xc0, !PT ;  /* 0x000000ff493d7812 */ /* 0x000fe200078ec0ff */
[----:B------:R-:W-:Y:S01]  /*4c90*/  HADD2.F32 R46, -RZ, R8.H0_H0 ;  /* 0x20000008ff2e7230 */ /* 0x000fe20000004100 */
[----:B------:R-:W-:Y:S01]  /*4ca0*/  LOP3.LUT R12, R12, 0xff, RZ, 0xc0, !PT ;  /* 0x000000ff0c0c7812 */ /* 0x000fe200078ec0ff */
[----:B0-----:R-:W-:Y:S02]  /*4cb0*/  HADD2.F32 R47, -RZ, R9.H0_H0 ;  /* 0x20000009ff2f7230 */ /* 0x001fe40000004100 */
[-C--:B------:R-:W-:Y:S01]  /*4cc0*/  FFMA.FTZ R9, R3, R75.reuse, RZ ;  /* 0x0000004b03097223 */ /* 0x080fe200000100ff */
[----:B-1----:R-:W-:Y:S02]  /*4cd0*/  HADD2.F32 R60, -RZ, R11.H0_H0 ;  /* 0x2000000bff3c7230 */ /* 0x002fe40000004100 */
[-C--:B------:R-:W-:Y:S01]  /*4ce0*/  FFMA.FTZ R8, R2, R75.reuse, RZ ;  /* 0x0000004b02087223 */ /* 0x080fe200000100ff */
[-C--:B------:R-:W-:Y:S01]  /*4cf0*/  FFMA.FTZ R11, R4, R75.reuse, RZ ;  /* 0x0000004b040b7223 */ /* 0x080fe200000100ff */
[----:B------:R-:W-:Y:S01]  /*4d00*/  FFMA.FTZ R10, R0, R75, RZ ;  /* 0x0000004b000a7223 */ /* 0x000fe200000100ff */
[C---:B------:R-:W-:Y:S01]  /*4d10*/  IADD3 R75, -R36.reuse, R61, RZ ;  /* 0x0000003d244b7210 */ /* 0x040fe20007ffe1ff */
[----:B------:R-:W-:Y:S01]  /*4d20*/  HADD2.F32 R61, -RZ, R62.H0_H0 ;  /* 0x2000003eff3d7230 */ /* 0x000fe20000004100 */
[----:B------:R-:W-:Y:S01]  /*4d30*/  IADD3 R12, -R39, R12, RZ ;  /* 0x0000000c270c7210 */ /* 0x000fe20007ffe1ff */
[----:B------:R-:W-:Y:S01]  /*4d40*/  HADD2.F32 R62, -RZ, R63.H0_H0 ;  /* 0x2000003fff3e7230 */ /* 0x000fe20000004100 */
[----:B------:R-:W-:Y:S01]  /*4d50*/  IADD3 R13, -R36, R13, RZ ;  /* 0x0000000d240d7210 */ /* 0x000fe20007ffe1ff */
[-C--:B------:R-:W-:Y:S01]  /*4d60*/  FFMA.FTZ R78, R46, R76.reuse, R9 ;  /* 0x0000004c2e4e7223 */ /* 0x080fe20000010009 */
[----:B------:R-:W-:Y:S01]  /*4d70*/  FFMA.FTZ R77, R47, R76, R8 ;  /* 0x0000004c2f4d7223 */ /* 0x000fe20000010008 */
[----:B------:R-:W-:Y:S01]  /*4d80*/  HADD2.F32 R63, -RZ, R64.H0_H0 ;  /* 0x20000040ff3f7230 */ /* 0x000fe20000004100 */
[----:B------:R0:W-:Y:S01]  /*4d90*/  I2F.F16 R71, R12 ;  /* 0x0000000c00477306 */ /* 0x0001e20000200c00 */
[----:B------:R-:W-:Y:S01]  /*4da0*/  SHF.R.U32.HI R8, RZ, 0x8, R14 ;  /* 0x00000008ff087819 */ /* 0x000fe2000001160e */
[----:B---3--:R-:W-:-:S02]  /*4db0*/  HADD2.F32 R64, -RZ, R65.H0_H0 ;  /* 0x20000041ff407230 */ /* 0x008fc40000004100 */
[----:B------:R-:W-:Y:S01]  /*4dc0*/  FFMA.FTZ R79, R59, R76, R10 ;  /* 0x0000004c3b4f7223 */ /* 0x000fe2000001000a */
[----:B------:R-:W-:Y:S02]  /*4dd0*/  HADD2.F32 R84, -RZ, R84.H0_H0 ;  /* 0x20000054ff547230 */ /* 0x000fe40000004100 */
[----:B----4-:R-:W-:Y:S01]  /*4de0*/  HADD2.F32 R87, -RZ, R87.H0_H0 ;  /* 0x20000057ff577230 */ /* 0x010fe20000004100 */
[----:B------:R1:W-:Y:S01]  /*4df0*/  I2F.F16 R73, R13 ;  /* 0x0000000d00497306 */ /* 0x0003e20000200c00 */
[----:B0-----:R-:W-:Y:S01]  /*4e00*/  FFMA.FTZ R12, R62, R72, R77 ;  /* 0x000000483e0c7223 */ /* 0x001fe2000001004d */
[----:B------:R-:W-:Y:S01]  /*4e10*/  FFMA.FTZ R80, R60, R76, R11 ;  /* 0x0000004c3c507223 */ /* 0x000fe2000001000b */
[----:B------:R-:W-:Y:S01]  /*4e20*/  LEA.HI R25, R14, -R35, RZ, 0x8 ;  /* 0x800000230e197211 */ /* 0x000fe200078f40ff */
[----:B------:R-:W-:Y:S01]  /*4e30*/  HFMA2.MMA R58, R82, 1, 1, R58 ;  /* 0x3c003c00523a7835 */ /* 0x000fe2000000003a */
[----:B------:R-:W-:Y:S01]  /*4e40*/  SHF.R.U32.HI R76, RZ, 0x10, R14 ;  /* 0x00000010ff4c7819 */ /* 0x000fe2000001160e */
[-C--:B-1----:R-:W-:Y:S01]  /*4e50*/  FFMA.FTZ R13, R61, R72.reuse, R78 ;  /* 0x000000483d0d7223 */ /* 0x082fe2000001004e */
[----:B------:R-:W-:Y:S01]  /*4e60*/  LOP3.LUT R14, R8, 0xff, RZ, 0xc0, !PT ;  /* 0x000000ff080e7812 */ /* 0x000fe200078ec0ff */
[----:B------:R-:W-:Y:S01]  /*4e70*/  FFMA.FTZ R78, R64, R72, R79 ;  /* 0x00000048404e7223 */ /* 0x000fe2000001004f */
[----:B------:R0:W3:Y:S01]  /*4e80*/  LDG.E.128.CONSTANT R8, desc[UR8][R6.64] ;  /* 0x0000000806087981 */ /* 0x0000e2000c1e9d00 */
[-C--:B------:R-:W-:Y:S01]  /*4e90*/  FFMA.FTZ R79, R84, R70.reuse, R13 ;  /* 0x00000046544f7223 */ /* 0x080fe2000001000d */
[----:B------:R-:W-:-:S02]  /*4ea0*/  FFMA.FTZ R82, R87, R70, R12 ;  /* 0x0000004657527223 */ /* 0x000fc4000001000c */
[----:B------:R-:W1:Y:S01]  /*4eb0*/  LDS.64 R12, [UR4+0x220] ;  /* 0x00022004ff0c7984 */ /* 0x000e620008000a00 */
[----:B------:R-:W4:Y:S01]  /*4ec0*/  I2F.F16 R67, R67 ;  /* 0x0000004300437306 */ /* 0x000f220000200c00 */
[----:B0-----:R-:W-:-:S07]  /*4ed0*/  SHF.R.U32.HI R6, RZ, 0x8, R15 ;  /* 0x00000008ff067819 */ /* 0x001fce000001160f */
[----:B------:R-:W-:Y:S01]  /*4ee0*/  I2F.F16 R68, R68 ;  /* 0x0000004400447306 */ /* 0x000fe20000200c00 */
[----:B------:R-:W-:Y:S02]  /*4ef0*/  LOP3.LUT R7, R6, 0xff, RZ, 0xc0, !PT ;  /* 0x000000ff06077812 */ /* 0x000fe400078ec0ff */
[----:B------:R-:W-:Y:S02]  /*4f00*/  SHF.R.U32.HI R6, RZ, 0x10, R15 ;  /* 0x00000010ff067819 */ /* 0x000fe4000001160f */
[----:B------:R-:W-:-:S03]  /*4f10*/  LEA.HI R77, R15, -R38, RZ, 0x8 ;  /* 0x800000260f4d7211 */ /* 0x000fc600078f40ff */
[----:B------:R-:W0:Y:S01]  /*4f20*/  I2F.F16 R69, R69 ;  /* 0x0000004500457306 */ /* 0x000e220000200c00 */
[----:B------:R-:W-:Y:S02]  /*4f30*/  LOP3.LUT R76, R76, 0xff, RZ, 0xc0, !PT ;  /* 0x000000ff4c4c7812 */ /* 0x000fe400078ec0ff */
[----:B------:R-:W-:Y:S02]  /*4f40*/  IADD3 R7, -R38, R7, RZ ;  /* 0x0000000726077210 */ /* 0x000fe40007ffe1ff */
[----:B------:R-:W-:Y:S01]  /*4f50*/  LOP3.LUT R15, R6, 0xff, RZ, 0xc0, !PT ;  /* 0x000000ff060f7812 */ /* 0x000fe200078ec0ff */
[----:B------:R-:W-:Y:S01]  /*4f60*/  HADD2.F32 R86, -RZ, R86.H0_H0 ;  /* 0x20000056ff567230 */ /* 0x000fe20000004100 */
[----:B------:R-:W-:Y:S01]  /*4f70*/  IADD3 R14, -R35, R14, RZ ;  /* 0x0000000e230e7210 */ /* 0x000fe20007ffe1ff */
[----:B------:R-:W-:Y:S01]  /*4f80*/  FFMA.FTZ R65, R63, R72, R80 ;  /* 0x000000483f417223 */ /* 0x000fe20000010050 */
[----:B------:R-:W-:Y:S01]  /*4f90*/  HADD2.F32 R83, -RZ, R83.H0_H0 ;  /* 0x20000053ff537230 */ /* 0x000fe20000004100 */
[----:B------:R-:W-:Y:S01]  /*4fa0*/  IADD3 R76, -R35, R76, RZ ;  /* 0x0000004c234c7210 */ /* 0x000fe20007ffe1ff */
[----:B------:R-:W1:Y:S01]  /*4fb0*/  I2F.F16 R74, R74 ;  /* 0x0000004a004a7306 */ /* 0x000e620000200c00 */
[----:B------:R-:W-:Y:S01]  /*4fc0*/  IADD3 R6, -R38, R15, RZ ;  /* 0x0000000f26067210 */ /* 0x000fe20007ffe1ff */
[-C--:B------:R-:W-:Y:S01]  /*4fd0*/  FFMA.FTZ R85, R86, R70.reuse, R65 ;  /* 0x0000004656557223 */ /* 0x080fe20000010041 */
[----:B------:R-:W-:Y:S01]  /*4fe0*/  FFMA.FTZ R70, R83, R70, R78 ;  /* 0x0000004653467223 */ /* 0x000fe2000001004e */
[----:B------:R-:W-:-:S04]  /*4ff0*/  HADD2.F32 R78, -RZ, R20.H1_H1 ;  /* 0x30000014ff4e7230 */ /* 0x000fc80000004100 */
[----:B------:R1:W1:Y:S01]  /*5000*/  I2F.F16 R72, R14 ;  /* 0x0000000e00487306 */ /* 0x0002620000200c00 */
[----:B----4-:R-:W-:Y:S02]  /*5010*/  HADD2.F32 R65, -RZ, R67.H0_H0 ;  /* 0x20000043ff417230 */ /* 0x010fe40000004100 */
[----:B0-----:R-:W-:-:S05]  /*5020*/  HADD2.F32 R67, -RZ, R69.H0_H0 ;  /* 0x20000045ff437230 */ /* 0x001fca0000004100 */
[----:B------:R-:W0:Y:S01]  /*5030*/  I2F.F16 R7, R7 ;  /* 0x0000000700077306 */ /* 0x000e220000200c00 */
[----:B-1----:R-:W-:Y:S02]  /*5040*/  HADD2.F32 R14, -RZ, R20.H0_H0 ;  /* 0x20000014ff0e7230 */ /* 0x002fe40000004100 */
[----:B------:R-:W-:Y:S02]  /*5050*/  HADD2.F32 R20, -RZ, R66.H0_H0 ;  /* 0x20000042ff147230 */ /* 0x000fe40000004100 */
[----:B------:R-:W-:-:S03]  /*5060*/  HADD2.F32 R66, -RZ, R68.H0_H0 ;  /* 0x20000044ff427230 */ /* 0x000fc60000004100 */
[----:B------:R-:W1:Y:S01]  /*5070*/  I2F.F16 R75, R75 ;  /* 0x0000004b004b7306 */ /* 0x000e620000200c00 */
[-C--:B------:R-:W-:Y:S01]  /*5080*/  FFMA.FTZ R79, R20, R14.reuse, R79 ;  /* 0x0000000e144f7223 */ /* 0x080fe2000001004f */
[----:B------:R-:W-:-:S06]  /*5090*/  FFMA.FTZ R82, R65, R14, R82 ;  /* 0x0000000e41527223 */ /* 0x000fcc0000010052 */
[----:B------:R-:W4:Y:S01]  /*50a0*/  I2F.F16 R76, R76 ;  /* 0x0000004c004c7306 */ /* 0x000f220000200c00 */
[-C--:B------:R-:W-:Y:S01]  /*50b0*/  FFMA.FTZ R85, R66, R14.reuse, R85 ;  /* 0x0000000e42557223 */ /* 0x080fe20000010055 */
[----:B------:R-:W-:Y:S02]  /*50c0*/  FFMA.FTZ R88, R67, R14, R70 ;  /* 0x0000000e43587223 */ /* 0x000fe40000010046 */
[----:B------:R-:W2:Y:S04]  /*50d0*/  LDS.64 R14, [UR4+0x228] ;  /* 0x00022804ff0e7984 */ /* 0x000ea80008000a00 */
[----:B------:R-:W4:Y:S01]  /*50e0*/  I2F.F16 R6, R6 ;  /* 0x0000000600067306 */ /* 0x000f220000200c00 */
[----:B------:R-:W-:-:S07]  /*50f0*/  HADD2.F32 R74, -RZ, R74.H0_H0 ;  /* 0x2000004aff4a7230 */ /* 0x000fce0000004100 */
[----:B------:R-:W4:Y:S01]  /*5100*/  I2F.F16 R5, R97 ;  /* 0x0000006100057306 */ /* 0x000f220000200c00 */
[----:B------:R-:W-:-:S07]  /*5110*/  HADD2.F32 R70, -RZ, R71.H0_H0 ;  /* 0x20000047ff467230 */ /* 0x000fce0000004100 */
[----:B------:R-:W4:Y:S01]  /*5120*/  I2F.F16 R25, R25 ;  /* 0x0000001900197306 */ /* 0x000f220000200c00 */
[----:B------:R-:W-:-:S07]  /*5130*/  HADD2.F32 R73, -RZ, R73.H0_H0 ;  /* 0x20000049ff497230 */ /* 0x000fce0000004100 */
[----:B------:R-:W4:Y:S01]  /*5140*/  I2F.F16 R24, R24 ;  /* 0x0000001800187306 */ /* 0x000f220000200c00 */
[----:B------:R-:W-:-:S07]  /*5150*/  HADD2.F32 R72, -RZ, R72.H0_H0 ;  /* 0x20000048ff487230 */ /* 0x000fce0000004100 */
[----:B------:R-:W4:Y:S01]  /*5160*/  I2F.F16 R77, R77 ;  /* 0x0000004d004d7306 */ /* 0x000f220000200c00 */
[----:B0-----:R-:W-:Y:S02]  /*5170*/  HADD2.F32 R71, -RZ, R7.H0_H0 ;  /* 0x20000007ff477230 */ /* 0x001fe40000004100 */
[-C--:B------:R-:W-:Y:S01]  /*5180*/  FFMA.FTZ R79, R74, R78.reuse, R79 ;  /* 0x0000004e4a4f7223 */ /* 0x080fe2000001004f */
[--C-:B------:R-:W-:Y:S02]  /*5190*/  HADD2.F32 R80, -RZ, R21.reuse.H0_H0 ;  /* 0x20000015ff507230 */ /* 0x100fe40000004100 */
[----:B------:R-:W-:Y:S02]  /*51a0*/  HADD2.F32 R81, -RZ, R21.H1_H1 ;  /* 0x30000015ff517230 */ /* 0x000fe40000004100 */
[-C--:B------:R-:W-:Y:S01]  /*51b0*/  FFMA.FTZ R82, R73, R78.reuse, R82 ;  /* 0x0000004e49527223 */ /* 0x080fe20000010052 */
[----:B-1----:R-:W-:Y:S02]  /*51c0*/  HADD2.F32 R69, -RZ, R75.H0_H0 ;  /* 0x2000004bff457230 */ /* 0x002fe40000004100 */
[----:B------:R-:W-:Y:S01]  /*51d0*/  FFMA.FTZ R85, R72, R78, R85 ;  /* 0x0000004e48557223 */ /* 0x000fe20000010055 */
[----:B----4-:R-:W-:-:S02]  /*51e0*/  HADD2.F32 R68, -RZ, R76.H0_H0 ;  /* 0x2000004cff447230 */ /* 0x010fc40000004100 */
[----:B------:R-:W-:Y:S01]  /*51f0*/  FFMA.FTZ R88, R71, R78, R88 ;  /* 0x0000004e47587223 */ /* 0x000fe20000010058 */
[----:B------:R-:W-:Y:S02]  /*5200*/  HADD2.F32 R21, -RZ, R6.H0_H0 ;  /* 0x20000006ff157230 */ /* 0x000fe40000004100 */
[----:B------:R-:W-:Y:S01]  /*5210*/  FMUL.FTZ R92, R43, R92 ;  /* 0x0000005c2b5c7220 */ /* 0x000fe20000410000 */
[----:B------:R-:W-:Y:S01]  /*5220*/  FMUL.FTZ R95, R44, R95 ;  /* 0x0000005f2c5f7220 */ /* 0x000fe20000410000 */
[----:B------:R-:W-:Y:S02]  /*5230*/  HADD2.F32 R75, -RZ, R5.H0_H0 ;  /* 0x20000005ff4b7230 */ /* 0x000fe40000004100 */
[-C--:B------:R-:W-:Y:S01]  /*5240*/  FFMA.FTZ R78, R70, R80.reuse, R79 ;  /* 0x00000050464e7223 */ /* 0x080fe2000001004f */
[----:B------:R-:W-:Y:S02]  /*5250*/  HADD2.F32 R76, -RZ, R25.H0_H0 ;  /* 0x20000019ff4c7230 */ /* 0x000fe40000004100 */
[----:B------:R-:W-:Y:S01]  /*5260*/  FFMA.FTZ R79, R69, R80, R82 ;  /* 0x00000050454f7223 */ /* 0x000fe20000010052 */
[----:B------:R-:W-:-:S02]  /*5270*/  HADD2.F32 R24, -RZ, R24.H0_H0 ;  /* 0x20000018ff187230 */ /* 0x000fc40000004100 */
[-C--:B------:R-:W-:Y:S01]  /*5280*/  FFMA.FTZ R85, R68, R80.reuse, R85 ;  /* 0x0000005044557223 */ /* 0x080fe20000010055 */
[----:B------:R-:W-:Y:S02]  /*5290*/  HADD2.F32 R25, -RZ, R77.H0_H0 ;  /* 0x2000004dff197230 */ /* 0x000fe40000004100 */
[----:B------:R-:W-:Y:S01]  /*52a0*/  FFMA.FTZ R88, R21, R80, R88 ;  /* 0x0000005015587223 */ /* 0x000fe20000010058 */
[----:B------:R-:W0:Y:S01]  /*52b0*/  LDS.64 R6, [UR4+0x20] ;  /* 0x00002004ff067984 */ /* 0x000e220008000a00 */
[--C-:B------:R-:W-:Y:S01]  /*52c0*/  HADD2.F32 R5, -RZ, R12.reuse.H0_H0 ;  /* 0x2000000cff057230 */ /* 0x100fe20000004100 */
[----:B------:R-:W-:Y:S01]  /*52d0*/  F2FP.F16.F32.PACK_AB R92, RZ, R92 ;  /* 0x0000005cff5c723e */ /* 0x000fe200000000ff */
[----:B------:R-:W-:Y:S01]  /*52e0*/  FFMA.FTZ R80, R75, R81, R78 ;  /* 0x000000514b507223 */ /* 0x000fe2000001004e */
[----:B------:R-:W-:Y:S01]  /*52f0*/  F2FP.F16.F32.PACK_AB R95, RZ, R95 ;  /* 0x0000005fff5f723e */ /* 0x000fe200000000ff */
[-C--:B------:R-:W-:Y:S01]  /*5300*/  FFMA.FTZ R79, R24, R81.reuse, R79 ;  /* 0x00000051184f7223 */ /* 0x080fe2000001004f */
[-C--:B------:R-:W-:Y:S01]  /*5310*/  FFMA.FTZ R78, R76, R81.reuse, R85 ;  /* 0x000000514c4e7223 */ /* 0x080fe20000010055 */
[----:B------:R-:W-:Y:S01]  /*5320*/  FFMA.FTZ R77, R25, R81, R88 ;  /* 0x00000051194d7223 */ /* 0x000fe20000010058 */
[----:B------:R-:W-:Y:S01]  /*5330*/  HADD2.F32 R12, -RZ, R12.H1_H1 ;  /* 0x3000000cff0c7230 */ /* 0x000fe20000004100 */
[----:B------:R-:W-:Y:S01]  /*5340*/  PRMT R92, R92, 0x5410, R95 ;  /* 0x000054105c5c7816 */ /* 0x000fe2000000005f */
[----:B------:R-:W-:-:S02]  /*5350*/  HADD2.F32 R81, -RZ, R13.H0_H0 ;  /* 0x2000000dff517230 */ /* 0x000fc40000004100 */
[----:B------:R-:W-:Y:S02]  /*5360*/  HADD2.F32 R85, -RZ, R13.H1_H1 ;  /* 0x3000000dff557230 */ /* 0x000fe40000004100 */
[-C--:B------:R-:W-:Y:S01]  /*5370*/  FFMA.FTZ R13, R3, R5.reuse, RZ ;  /* 0x00000005030d7223 */ /* 0x080fe200000100ff */
[-C--:B------:R-:W-:Y:S01]  /*5380*/  FFMA.FTZ R88, R2, R5.reuse, RZ ;  /* 0x0000000502587223 */ /* 0x080fe200000100ff */
[----:B------:R-:W-:Y:S02]  /*5390*/  HADD2 R48, R92, R48 ;  /* 0x000000305c307230 */ /* 0x000fe40000000000 */
[-C--:B------:R-:W-:Y:S01]  /*53a0*/  FFMA.FTZ R82, R46, R12.reuse, R13 ;  /* 0x0000000c2e527223 */ /* 0x080fe2000001000d */
[-C--:B------:R-:W-:Y:S01]  /*53b0*/  FFMA.FTZ R13, R47, R12.reuse, R88 ;  /* 0x0000000c2f0d7223 */ /* 0x080fe20000010058 */
[-C--:B------:R-:W-:Y:S01]  /*53c0*/  FFMA.FTZ R89, R4, R5.reuse, RZ ;  /* 0x0000000504597223 */ /* 0x080fe200000100ff */
[----:B------:R-:W-:Y:S02]  /*53d0*/  FFMA.FTZ R92, R0, R5, RZ ;  /* 0x00000005005c7223 */ /* 0x000fe400000100ff */
[----:B------:R-:W-:Y:S01]  /*53e0*/  FFMA.FTZ R88, R62, R81, R13 ;  /* 0x000000513e587223 */ /* 0x000fe2000001000d */
[-C--:B------:R-:W-:Y:S01]  /*53f0*/  FFMA.FTZ R90, R60, R12.reuse, R89 ;  /* 0x0000000c3c5a7223 */ /* 0x080fe20000010059 */
[----:B------:R-:W-:-:S02]  /*5400*/  FFMA.FTZ R91, R59, R12, R92 ;  /* 0x0000000c3b5b7223 */ /* 0x000fc4000001005c */
[----:B------:R-:W1:Y:S01]  /*5410*/  LDS.64 R12, [UR4+0x28] ;  /* 0x00002804ff0c7984 */ /* 0x000e620008000a00 */
[-C--:B------:R-:W-:Y:S01]  /*5420*/  FFMA.FTZ R5, R61, R81.reuse, R82 ;  /* 0x000000513d057223 */ /* 0x080fe20000010052 */
[-C--:B------:R-:W-:Y:S01]  /*5430*/  FFMA.FTZ R89, R63, R81.reuse, R90 ;  /* 0x000000513f597223 */ /* 0x080fe2000001005a */
[----:B------:R-:W-:Y:S01]  /*5440*/  FFMA.FTZ R92, R64, R81, R91 ;  /* 0x00000051405c7223 */ /* 0x000fe2000001005b */
[--C-:B--2---:R-:W-:Y:S02]  /*5450*/  HADD2.F32 R82, -RZ, R14.reuse.H0_H0 ;  /* 0x2000000eff527230 */ /* 0x104fe40000004100 */
[-C--:B------:R-:W-:Y:S01]  /*5460*/  FFMA.FTZ R5, R84, R85.reuse, R5 ;  /* 0x0000005554057223 */ /* 0x080fe20000010005 */
[-C--:B------:R-:W-:Y:S01]  /*5470*/  FFMA.FTZ R89, R86, R85.reuse, R89 ;  /* 0x0000005556597223 */ /* 0x080fe20000010059 */
[-C--:B------:R-:W-:Y:S01]  /*5480*/  FFMA.FTZ R90, R87, R85.reuse, R88 ;  /* 0x00000055575a7223 */ /* 0x080fe20000010058 */
[----:B------:R-:W-:Y:S01]  /*5490*/  FFMA.FTZ R92, R83, R85, R92 ;  /* 0x00000055535c7223 */ /* 0x000fe2000001005c */
[----:B------:R-:W-:-:S02]  /*54a0*/  HADD2.F32 R14, -RZ, R14.H1_H1 ;  /* 0x3000000eff0e7230 */ /* 0x000fc40000004100 */
[-C--:B------:R-:W-:Y:S01]  /*54b0*/  FFMA.FTZ R5, R20, R82.reuse, R5 ;  /* 0x0000005214057223 */ /* 0x080fe20000010005 */
[----:B------:R-:W-:Y:S01]  /*54c0*/  FFMA.FTZ R89, R66, R82, R89 ;  /* 0x0000005242597223 */ /* 0x000fe20000010059 */
[----:B------:R-:W-:Y:S01]  /*54d0*/  FMUL.FTZ R94, R41, R94 ;  /* 0x0000005e295e7220 */ /* 0x000fe20000410000 */
[----:B------:R-:W-:Y:S01]  /*54e0*/  FMUL.FTZ R93, R42, R93 ;  /* 0x0000005d2a5d7220 */ /* 0x000fe20000410000 */
[--C-:B------:R-:W-:Y:S02]  /*54f0*/  HADD2.F32 R88, -RZ, R15.reuse.H0_H0 ;  /* 0x2000000fff587230 */ /* 0x100fe40000004100 */
[-C--:B------:R-:W-:Y:S01]  /*5500*/  FFMA.FTZ R90, R65, R82.reuse, R90 ;  /* 0x00000052415a7223 */ /* 0x080fe2000001005a */
[----:B------:R-:W-:Y:S01]  /*5510*/  FFMA.FTZ R92, R67, R82, R92 ;  /* 0x00000052435c7223 */ /* 0x000fe2000001005c */
[-C--:B------:R-:W-:Y:S01]  /*5520*/  FFMA.FTZ R5, R74, R14.reuse, R5 ;  /* 0x0000000e4a057223 */ /* 0x080fe20000010005 */
[----:B------:R-:W-:Y:S01]  /*5530*/  FFMA.FTZ R89, R72, R14, R89 ;  /* 0x0000000e48597223 */ /* 0x000fe20000010059 */
[----:B------:R-:W-:Y:S01]  /*5540*/  F2FP.F16.F32.PACK_AB R94, RZ, R94 ;  /* 0x0000005eff5e723e */ /* 0x000fe200000000ff */
[----:B------:R-:W-:Y:S01]  /*5550*/  HADD2.F32 R15, -RZ, R15.H1_H1 ;  /* 0x3000000fff0f7230 */ /* 0x000fe20000004100 */
[----:B------:R-:W-:Y:S01]  /*5560*/  F2FP.F16.F32.PACK_AB R93, RZ, R93 ;  /* 0x0000005dff5d723e */ /* 0x000fe200000000ff */
[-C--:B------:R-:W-:Y:S01]  /*5570*/  FFMA.FTZ R90, R73, R14.reuse, R90 ;  /* 0x0000000e495a7223 */ /* 0x080fe2000001005a */
[----:B------:R-:W-:Y:S01]  /*5580*/  FFMA.FTZ R92, R71, R14, R92 ;  /* 0x0000000e475c7223 */ /* 0x000fe2000001005c */
[-C--:B------:R-:W-:Y:S01]  /*5590*/  FFMA.FTZ R14, R70, R88.reuse, R5 ;  /* 0x00000058460e7223 */ /* 0x080fe20000010005 */
[----:B------:R-:W-:Y:S01]  /*55a0*/  FFMA.FTZ R89, R68, R88, R89 ;  /* 0x0000005844597223 */ /* 0x000fe20000010059 */
[--C-:B0-----:R-:W-:Y:S01]  /*55b0*/  HADD2.F32 R5, -RZ, R6.reuse.H0_H0 ;  /* 0x20000006ff057230 */ /* 0x101fe20000004100 */
[----:B------:R-:W-:Y:S01]  /*55c0*/  PRMT R94, R94, 0x5410, R93 ;  /* 0x000054105e5e7816 */ /* 0x000fe2000000005d */
[----:B------:R-:W-:-:S02]  /*55d0*/  HADD2.F32 R6, -RZ, R6.H1_H1 ;  /* 0x30000006ff067230 */ /* 0x000fc40000004100 */
[----:B------:R-:W-:Y:S01]  /*55e0*/  FFMA.FTZ R82, R76, R15, R89 ;  /* 0x0000000f4c527223 */ /* 0x000fe20000010059 */
[--C-:B------:R-:W-:Y:S02]  /*55f0*/  HADD2.F32 R85, -RZ, R7.reuse.H0_H0 ;  /* 0x20000007ff557230 */ /* 0x100fe40000004100 */
[-C--:B------:R-:W-:Y:S01]  /*5600*/  FFMA.FTZ R81, R69, R88.reuse, R90 ;  /* 0x0000005845517223 */ /* 0x080fe2000001005a */
[----:B------:R-:W-:Y:S02]  /*5610*/  HADD2.F32 R89, -RZ, R7.H1_H1 ;  /* 0x30000007ff597230 */ /* 0x000fe40000004100 */
[----:B------:R-:W-:Y:S01]  /*5620*/  FFMA.FTZ R7, R3, R5, RZ ;  /* 0x0000000503077223 */ /* 0x000fe200000100ff */
[----:B------:R-:W-:Y:S01]  /*5630*/  FFMA.FTZ R92, R21, R88, R92 ;  /* 0x00000058155c7223 */ /* 0x000fe2000001005c */
[----:B------:R-:W-:Y:S01]  /*5640*/  HFMA2.MMA R45, R94, 1, 1, R45 ;  /* 0x3c003c005e2d7835 */ /* 0x000fe2000000002d */
[C---:B------:R-:W-:Y:S01]  /*5650*/  FFMA.FTZ R91, R5.reuse, R2, RZ ;  /* 0x00000002055b7223 */ /* 0x040fe200000100ff */
[C---:B------:R-:W-:Y:S01]  /*5660*/  FFMA.FTZ R93, R5.reuse, R4, RZ ;  /* 0x00000004055d7223 */ /* 0x040fe200000100ff */
[----:B------:R-:W-:Y:S01]  /*5670*/  FFMA.FTZ R94, R5, R0, RZ ;  /* 0x00000000055e7223 */ /* 0x000fe200000100ff */
[-C--:B------:R-:W-:Y:S01]  /*5680*/  FFMA.FTZ R14, R75, R15.reuse, R14 ;  /* 0x0000000f4b0e7223 */ /* 0x080fe2000001000e */
[-C--:B------:R-:W-:Y:S01]  /*5690*/  FFMA.FTZ R81, R24, R15.reuse, R81 ;  /* 0x0000000f18517223 */ /* 0x080fe20000010051 */
        /* <DEDUP_REMOVED lines=22> */
[----:B------:R-:W-:Y:S01]  /*5800*/  FFMA.FTZ R91, R12, R72, R91 ;  /* 0x000000480c5b7223 */ /* 0x000fe2000001005b */
[----:B------:R-:W-:-:S02]  /*5810*/  HADD2.F32 R13, -RZ, R13.H1_H1 ;  /* 0x3000000dff0d7230 */ /* 0x000fc40000004100 */
[----:B------:R-:W-:Y:S01]  /*5820*/  FFMA.FTZ R12, R12, R71, R90 ;  /* 0x000000470c0c7223 */ /* 0x000fe2000001005a */
[----:B------:R-:W-:Y:S01]  /*5830*/  FFMA.FTZ R6, R70, R88, R5 ;  /* 0x0000005846067223 */ /* 0x000fe20000010005 */
[C---:B------:R-:W-:Y:S01]  /*5840*/  FFMA.FTZ R90, R88.reuse, R69, R7 ;  /* 0x00000045585a7223 */ /* 0x040fe20000010007 */
[C---:B------:R-:W-:Y:S01]  /*5850*/  FFMA.FTZ R91, R88.reuse, R68, R91 ;  /* 0x00000044585b7223 */ /* 0x040fe2000001005b */
[----:B------:R-:W-:Y:S01]  /*5860*/  FFMA.FTZ R88, R88, R21, R12 ;  /* 0x0000001558587223 */ /* 0x000fe2000001000c */
[----:B------:R-:W-:Y:S01]  /*5870*/  FFMA.FTZ R12, R75, R13, R6 ;  /* 0x0000000d4b0c7223 */ /* 0x000fe20000010006 */
[----:B------:R-:W-:Y:S01]  /*5880*/  FMUL.FTZ R6, R41, R80 ;  /* 0x0000005029067220 */ /* 0x000fe20000410000 */
[----:B------:R-:W-:Y:S01]  /*5890*/  FMUL.FTZ R85, R42, R79 ;  /* 0x0000004f2a557220 */ /* 0x000fe20000410000 */
[C---:B------:R-:W-:Y:S01]  /*58a0*/  FFMA.FTZ R5, R13.reuse, R24, R90 ;  /* 0x000000180d057223 */ /* 0x040fe2000001005a */
[C---:B------:R-:W-:Y:S01]  /*58b0*/  FFMA.FTZ R80, R13.reuse, R76, R91 ;  /* 0x0000004c0d507223 */ /* 0x040fe2000001005b */
[----:B------:R-:W-:Y:S01]  /*58c0*/  FFMA.FTZ R79, R13, R25, R88 ;  /* 0x000000190d4f7223 */ /* 0x000fe20000010058 */
[----:B------:R-:W-:-:S02]  /*58d0*/  F2FP.F16.F32.PACK_AB R13, RZ, R6 ;  /* 0x00000006ff0d723e */ /* 0x000fc400000000ff */
[----:B------:R-:W0:Y:S01]  /*58e0*/  LDS.64 R6, [UR4+0x320] ;  /* 0x00032004ff067984 */ /* 0x000e220008000a00 */
[----:B------:R-:W-:Y:S01]  /*58f0*/  F2FP.F16.F32.PACK_AB R85, RZ, R85 ;  /* 0x00000055ff55723e */ /* 0x000fe200000000ff */
[----:B------:R-:W-:-:S03]  /*5900*/  FMUL.FTZ R14, R41, R14 ;  /* 0x0000000e290e7220 */ /* 0x000fc60000410000 */
[----:B------:R-:W-:Y:S01]  /*5910*/  PRMT R88, R13, 0x5410, R85 ;  /* 0x000054100d587816 */ /* 0x000fe20000000055 */
[----:B------:R-:W-:Y:S01]  /*5920*/  FMUL.FTZ R13, R42, R81 ;  /* 0x000000512a0d7220 */ /* 0x000fe20000410000 */
[----:B------:R-:W-:Y:S01]  /*5930*/  F2FP.F16.F32.PACK_AB R81, RZ, R14 ;  /* 0x0000000eff51723e */ /* 0x000fe200000000ff */
[----:B------:R-:W-:Y:S01]  /*5940*/  FMUL.FTZ R14, R44, R15 ;  /* 0x0000000f2c0e7220 */ /* 0x000fe20000410000 */
[----:B------:R-:W-:Y:S02]  /*5950*/  FMUL.FTZ R12, R41, R12 ;  /* 0x0000000c290c7220 */ /* 0x000fe40000410000 */
[----:B------:R-:W-:Y:S01]  /*5960*/  F2FP.F16.F32.PACK_AB R15, RZ, R13 ;  /* 0x0000000dff0f723e */ /* 0x000fe200000000ff */
[----:B------:R-:W-:Y:S01]  /*5970*/  FMUL.FTZ R13, R42, R5 ;  /* 0x000000052a0d7220 */ /* 0x000fe20000410000 */
[----:B------:R-:W-:Y:S02]  /*5980*/  F2FP.F16.F32.PACK_AB R85, RZ, R14 ;  /* 0x0000000eff55723e */ /* 0x000fe400000000ff */
[----:B------:R-:W-:-:S02]  /*5990*/  F2FP.F16.F32.PACK_AB R5, RZ, R12 ;  /* 0x0000000cff05723e */ /* 0x000fc400000000ff */
[----:B------:R-:W-:Y:S02]  /*59a0*/  F2FP.F16.F32.PACK_AB R14, RZ, R13 ;  /* 0x0000000dff0e723e */ /* 0x000fe400000000ff */
[----:B------:R-:W1:Y:S01]  /*59b0*/  LDS.64 R12, [UR4+0x328] ;  /* 0x00032804ff0c7984 */ /* 0x000e620008000a00 */
[C---:B------:R-:W-:Y:S01]  /*59c0*/  FMUL.FTZ R80, R43.reuse, R80 ;  /* 0x000000502b507220 */ /* 0x040fe20000410000 */
[C---:B------:R-:W-:Y:S01]  /*59d0*/  FMUL.FTZ R79, R44.reuse, R79 ;  /* 0x0000004f2c4f7220 */ /* 0x040fe20000410000 */
[C---:B------:R-:W-:Y:S01]  /*59e0*/  FMUL.FTZ R78, R43.reuse, R78 ;  /* 0x0000004e2b4e7220 */ /* 0x040fe20000410000 */
[----:B------:R-:W-:Y:S01]  /*59f0*/  FMUL.FTZ R77, R44, R77 ;  /* 0x0000004d2c4d7220 */ /* 0x000fe20000410000 */
[----:B------:R-:W-:Y:S01]  /*5a00*/  FMUL.FTZ R82, R43, R82 ;  /* 0x000000522b527220 */ /* 0x000fe20000410000 */
[----:B------:R-:W-:Y:S02]  /*5a10*/  PRMT R5, R5, 0x5410, R14 ;  /* 0x0000541005057816 */ /* 0x000fe4000000000e */
[----:B------:R-:W-:-:S02]  /*5a20*/  F2FP.F16.F32.PACK_AB R80, RZ, R80 ;  /* 0x00000050ff50723e */ /* 0x000fc400000000ff */
[----:B------:R-:W-:Y:S02]  /*5a30*/  F2FP.F16.F32.PACK_AB R79, RZ, R79 ;  /* 0x0000004fff4f723e */ /* 0x000fe400000000ff */
[----:B------:R-:W-:Y:S01]  /*5a40*/  F2FP.F16.F32.PACK_AB R78, RZ, R78 ;  /* 0x0000004eff4e723e */ /* 0x000fe200000000ff */
[----:B------:R-:W-:Y:S01]  /*5a50*/  HFMA2.MMA R53, R5, 1, 1, R53 ;  /* 0x3c003c0005357835 */ /* 0x000fe20000000035 */
[----:B------:R-:W-:Y:S02]  /*5a60*/  F2FP.F16.F32.PACK_AB R77, RZ, R77 ;  /* 0x0000004dff4d723e */ /* 0x000fe400000000ff */
[----:B------:R-:W-:Y:S02]  /*5a70*/  F2FP.F16.F32.PACK_AB R82, RZ, R82 ;  /* 0x00000052ff52723e */ /* 0x000fe400000000ff */
[----:B------:R-:W-:Y:S02]  /*5a80*/  PRMT R81, R81, 0x5410, R15 ;  /* 0x0000541051517816 */ /* 0x000fe4000000000f */
[----:B------:R-:W-:Y:S01]  /*5a90*/  PRMT R80, R80, 0x5410, R79 ;  /* 0x0000541050507816 */ /* 0x000fe2000000004f */
[--C-:B0-----:R-:W-:Y:S01]  /*5aa0*/  HADD2.F32 R5, -RZ, R6.reuse.H0_H0 ;  /* 0x20000006ff057230 */ /* 0x101fe20000004100 */
[----:B------:R-:W-:Y:S01]  /*5ab0*/  PRMT R78, R78, 0x5410, R77 ;  /* 0x000054104e4e7816 */ /* 0x000fe2000000004d */
[----:B------:R-:W-:Y:S01]  /*5ac0*/  HADD2.F32 R14, -RZ, R6.H1_H1 ;  /* 0x30000006ff0e7230 */ /* 0x000fe20000004100 */
[----:B------:R-:W-:Y:S01]  /*5ad0*/  PRMT R82, R82, 0x5410, R85 ;  /* 0x0000541052527816 */ /* 0x000fe20000000055 */
[----:B------:R-:W-:-:S02]  /*5ae0*/  HADD2.F32 R77, -RZ, R7.H0_H0 ;  /* 0x20000007ff4d7230 */ /* 0x000fc40000004100 */
[----:B------:R-:W-:Y:S02]  /*5af0*/  HADD2.F32 R79, -RZ, R7.H1_H1 ;  /* 0x30000007ff4f7230 */ /* 0x000fe40000004100 */
[----:B------:R-:W-:Y:S01]  /*5b00*/  HADD2 R52, R80, R52 ;  /* 0x0000003450347230 */ /* 0x000fe20000000000 */
[----:B------:R-:W0:Y:S01]  /*5b10*/  LDS.64 R6, [UR4+0x420] ;  /* 0x00042004ff067984 */ /* 0x000e220008000a00 */
[-C--:B------:R-:W-:Y:S01]  /*5b20*/  FFMA.FTZ R15, R3, R5.reuse, RZ ;  /* 0x00000005030f7223 */ /* 0x080fe200000100ff */
[----:B------:R-:W-:Y:S01]  /*5b30*/  HFMA2.MMA R54, R81, 1, 1, R54 ;  /* 0x3c003c0051367835 */ /* 0x000fe20000000036 */
[-C--:B------:R-:W-:Y:S01]  /*5b40*/  FFMA.FTZ R80, R2, R5.reuse, RZ ;  /* 0x0000000502507223 */ /* 0x080fe200000100ff */
[----:B------:R-:W-:Y:S02]  /*5b50*/  HADD2 R51, R82, R51 ;  /* 0x0000003352337230 */ /* 0x000fe40000000000 */
[----:B------:R-:W-:Y:S01]  /*5b60*/  FFMA.FTZ R81, R4, R5, RZ ;  /* 0x0000000504517223 */ /* 0x000fe200000100ff */
[----:B------:R-:W-:-:S02]  /*5b70*/  HADD2 R55, R78, R55 ;  /* 0x000000374e377230 */ /* 0x000fc40000000000 */
        /* <DEDUP_REMOVED lines=28> */
[----:B------:R-:W-:Y:S01]  /*5d40*/  LEA.HI R90, R18, -R35, RZ, 0x8 ;  /* 0x80000023125a7211 */ /* 0x000fe200078f40ff */
[----:B------:R-:W-:Y:S01]  /*5d50*/  FFMA.FTZ R5, R68, R78, R77 ;  /* 0x0000004e44057223 */ /* 0x000fe2000001004d */
[----:B0-----:R-:W-:-:S02]  /*5d60*/  HADD2.F32 R85, -RZ, R6.H0_H0 ;  /* 0x20000006ff557230 */ /* 0x001fc40000004100 */
[-C--:B------:R-:W-:Y:S01]  /*5d70*/  FFMA.FTZ R88, R21, R78.reuse, R88 ;  /* 0x0000004e15587223 */ /* 0x080fe20000010058 */
[----:B------:R-:W-:Y:S01]  /*5d80*/  FFMA.FTZ R15, R69, R78, R82 ;  /* 0x0000004e450f7223 */ /* 0x000fe20000010052 */
[-C--:B------:R-:W-:Y:S01]  /*5d90*/  FFMA.FTZ R78, R75, R79.reuse, R14 ;  /* 0x0000004f4b4e7223 */ /* 0x080fe2000001000e */
[----:B------:R0:W-:Y:S01]  /*5da0*/  I2F.F16 R77, R90 ;  /* 0x0000005a004d7306 */ /* 0x0001e20000200c00 */
[-C--:B------:R-:W-:Y:S01]  /*5db0*/  FFMA.FTZ R14, R76, R79.reuse, R5 ;  /* 0x0000004f4c0e7223 */ /* 0x080fe20000010005 */
[----:B------:R-:W-:Y:S02]  /*5dc0*/  HADD2.F32 R6, -RZ, R6.H1_H1 ;  /* 0x30000006ff067230 */ /* 0x000fe40000004100 */
[----:B------:R-:W-:Y:S01]  /*5dd0*/  FFMA.FTZ R5, R25, R79, R88 ;  /* 0x0000004f19057223 */ /* 0x000fe20000010058 */
[--C-:B------:R-:W-:Y:S02]  /*5de0*/  HADD2.F32 R89, -RZ, R7.reuse.H0_H0 ;  /* 0x20000007ff597230 */ /* 0x100fe40000004100 */
[----:B------:R-:W-:-:S02]  /*5df0*/  HADD2.F32 R88, -RZ, R7.H1_H1 ;  /* 0x30000007ff587230 */ /* 0x000fc40000004100 */
[-C--:B------:R-:W-:Y:S01]  /*5e00*/  FFMA.FTZ R7, R3, R85.reuse, RZ ;  /* 0x0000005503077223 */ /* 0x080fe200000100ff */
[-C--:B0-----:R-:W-:Y:S01]  /*5e10*/  FFMA.FTZ R90, R2, R85.reuse, RZ ;  /* 0x00000055025a7223 */ /* 0x081fe200000100ff */
        /* <DEDUP_REMOVED lines=12> */
[----:B-1----:R-:W-:-:S02]  /*5ee0*/  HADD2.F32 R6, -RZ, R12.H0_H0 ;  /* 0x2000000cff067230 */ /* 0x002fc40000004100 */
[-C--:B------:R-:W-:Y:S01]  /*5ef0*/  FFMA.FTZ R91, R86, R88.reuse, R91 ;  /* 0x00000058565b7223 */ /* 0x080fe2000001005b */
[----:B------:R-:W-:Y:S01]  /*5f00*/  FFMA.FTZ R92, R83, R88, R90 ;  /* 0x00000058535c7223 */ /* 0x000fe2000001005a */
[----:B------:R-:W-:Y:S02]  /*5f10*/  HADD2.F32 R12, -RZ, R12.H1_H1 ;  /* 0x3000000cff0c7230 */ /* 0x000fe40000004100 */
[-C--:B------:R-:W-:Y:S01]  /*5f20*/  FFMA.FTZ R7, R20, R6.reuse, R7 ;  /* 0x0000000614077223 */ /* 0x080fe20000010007 */
[-C--:B------:R-:W-:Y:S01]  /*5f30*/  FFMA.FTZ R82, R65, R6.reuse, R82 ;  /* 0x0000000641527223 */ /* 0x080fe20000010052 */
[----:B------:R-:W-:Y:S01]  /*5f40*/  LOP3.LUT R89, R19, 0xff, RZ, 0xc0, !PT ;  /* 0x000000ff13597812 */ /* 0x000fe200078ec0ff */
[-C--:B------:R-:W-:Y:S01]  /*5f50*/  FFMA.FTZ R91, R66, R6.reuse, R91 ;  /* 0x00000006425b7223 */ /* 0x080fe2000001005b */
[----:B------:R-:W-:Y:S01]  /*5f60*/  FFMA.FTZ R92, R67, R6, R92 ;  /* 0x00000006435c7223 */ /* 0x000fe2000001005c */
[----:B------:R-:W-:Y:S02]  /*5f70*/  HADD2.F32 R90, -RZ, R13.H0_H0 ;  /* 0x2000000dff5a7230 */ /* 0x000fe40000004100 */
[-C--:B------:R-:W-:Y:S01]  /*5f80*/  FFMA.FTZ R7, R74, R12.reuse, R7 ;  /* 0x0000000c4a077223 */ /* 0x080fe20000010007 */
[-C--:B------:R-:W-:Y:S01]  /*5f90*/  FFMA.FTZ R6, R73, R12.reuse, R82 ;  /* 0x0000000c49067223 */ /* 0x080fe20000010052 */
[----:B------:R-:W-:Y:S01]  /*5fa0*/  IADD3 R88, -R38, R89, RZ ;  /* 0x0000005926587210 */ /* 0x000fe20007ffe1ff */
[-C--:B------:R-:W-:Y:S01]  /*5fb0*/  FFMA.FTZ R89, R72, R12.reuse, R91 ;  /* 0x0000000c48597223 */ /* 0x080fe2000001005b */
[----:B------:R-:W-:Y:S01]  /*5fc0*/  FFMA.FTZ R92, R71, R12, R92 ;  /* 0x0000000c475c7223 */ /* 0x000fe2000001005c */
[-C--:B------:R-:W-:Y:S01]  /*5fd0*/  FFMA.FTZ R12, R70, R90.reuse, R7 ;  /* 0x0000005a460c7223 */ /* 0x080fe20000010007 */
[----:B------:R-:W-:-:S02]  /*5fe0*/  FFMA.FTZ R91, R69, R90, R6 ;  /* 0x0000005a455b7223 */ /* 0x000fc40000010006 */
[----:B------:R-:W0:Y:S01]  /*5ff0*/  LDS.64 R6, [UR4+0x520] ;  /* 0x00052004ff067984 */ /* 0x000e220008000a00 */
[----:B------:R-:W-:Y:S01]  /*6000*/  LOP3.LUT R95, R17, 0xff, RZ, 0xc0, !PT ;  /* 0x000000ff115f7812 */ /* 0x000fe200078ec0ff */
[----:B------:R-:W-:Y:S01]  /*6010*/  FFMA.FTZ R15, R24, R79, R15 ;  /* 0x0000004f180f7223 */ /* 0x000fe2000001000f */
[----:B------:R-:W-:Y:S02]  /*6020*/  LOP3.LUT R94, R16, 0xff, RZ, 0xc0, !PT ;  /* 0x000000ff105e7812 */ /* 0x000fe400078ec0ff */
[----:B------:R-:W-:Y:S01]  /*6030*/  IADD3 R95, -R36, R95, RZ ;  /* 0x0000005f245f7210 */ /* 0x000fe20007ffe1ff */
[----:B------:R-:W-:Y:S02]  /*6040*/  HADD2.F32 R13, -RZ, R13.H1_H1 ;  /* 0x3000000dff0d7230 */ /* 0x000fe40000004100 */
[----:B------:R-:W-:Y:S01]  /*6050*/  FMUL.FTZ R78, R41, R78 ;  /* 0x0000004e294e7220 */ /* 0x000fe20000410000 */
[----:B------:R-:W-:Y:S01]  /*6060*/  FMUL.FTZ R15, R42, R15 ;  /* 0x0000000f2a0f7220 */ /* 0x000fe20000410000 */
[----:B------:R1:W-:Y:S01]  /*6070*/  I2F.F16 R85, R95 ;  /* 0x0000005f00557306 */ /* 0x0003e20000200c00 */
[----:B------:R-:W-:Y:S01]  /*6080*/  FFMA.FTZ R93, R68, R90, R89 ;  /* 0x0000005a445d7223 */ /* 0x000fe20000010059 */
[----:B------:R-:W-:Y:S01]  /*6090*/  FFMA.FTZ R91, R24, R13, R91 ;  /* 0x0000000d185b7223 */ /* 0x000fe2000001005b */
[----:B------:R-:W-:Y:S01]  /*60a0*/  F2FP.F16.F32.PACK_AB R78, RZ, R78 ;  /* 0x0000004eff4e723e */ /* 0x000fe200000000ff */
[----:B------:R-:W-:Y:S01]  /*60b0*/  FMUL.FTZ R14, R43, R14 ;  /* 0x0000000e2b0e7220 */ /* 0x000fe20000410000 */
[----:B------:R-:W-:Y:S01]  /*60c0*/  F2FP.F16.F32.PACK_AB R15, RZ, R15 ;  /* 0x0000000fff0f723e */ /* 0x000fe200000000ff */
[----:B------:R-:W-:Y:S01]  /*60d0*/  FMUL.FTZ R5, R44, R5 ;  /* 0x000000052c057220 */ /* 0x000fe20000410000 */
[----:B-1----:R-:W-:Y:S01]  /*60e0*/  IADD3 R95, -R39, R94, RZ ;  /* 0x0000005e275f7210 */ /* 0x002fe20007ffe1ff */
[----:B------:R-:W-:Y:S01]  /*60f0*/  FFMA.FTZ R94, R21, R90, R92 ;  /* 0x0000005a155e7223 */ /* 0x000fe2000001005c */
[----:B------:R-:W-:Y:S01]  /*6100*/  FFMA.FTZ R90, R75, R13, R12 ;  /* 0x0000000d4b5a7223 */ /* 0x000fe2000001000c */
[----:B------:R-:W-:Y:S01]  /*6110*/  PRMT R78, R78, 0x5410, R15 ;  /* 0x000054104e4e7816 */ /* 0x000fe2000000000f */
[----:B------:R-:W-:Y:S01]  /*6120*/  FMUL.FTZ R91, R42, R91 ;  /* 0x0000005b2a5b7220 */ /* 0x000fe20000410000 */
[-C--:B------:R-:W-:Y:S01]  /*6130*/  FFMA.FTZ R92, R76, R13.reuse, R93 ;  /* 0x0000000d4c5c7223 */ /* 0x080fe2000001005d */
[----:B------:R-:W-:Y:S01]  /*6140*/  FMUL.FTZ R90, R41, R90 ;  /* 0x0000005a295a7220 */ /* 0x000fe20000410000 */
[----:B------:R-:W-:Y:S01]  /*6150*/  FFMA.FTZ R15, R25, R13, R94 ;  /* 0x0000000d190f7223 */ /* 0x000fe2000001005e */
[----:B------:R-:W-:-:S02]  /*6160*/  F2FP.F16.F32.PACK_AB R12, RZ, R14 ;  /* 0x0000000eff0c723e */ /* 0x000fc400000000ff */
[----:B------:R-:W-:Y:S02]  /*6170*/  F2FP.F16.F32.PACK_AB R13, RZ, R5 ;  /* 0x00000005ff0d723e */ /* 0x000fe400000000ff */
[----:B------:R-:W-:Y:S02]  /*6180*/  F2FP.F16.F32.PACK_AB R90, RZ, R90 ;  /* 0x0000005aff5a723e */ /* 0x000fe400000000ff */
[----:B------:R-:W-:Y:S02]  /*6190*/  F2FP.F16.F32.PACK_AB R91, RZ, R91 ;  /* 0x0000005bff5b723e */ /* 0x000fe400000000ff */
[----:B------:R-:W-:Y:S02]  /*61a0*/  PRMT R12, R12, 0x5410, R13 ;  /* 0x000054100c0c7816 */ /* 0x000fe4000000000d */
[----:B------:R-:W-:-:S03]  /*61b0*/  PRMT R90, R90, 0x5410, R91 ;  /* 0x000054105a5a7816 */ /* 0x000fc6000000005b */
[----:B------:R-:W-:Y:S01]  /*61c0*/  HADD2 R49, R12, R49 ;  /* 0x000000310c317230 */ /* 0x000fe20000000000 */
[----:B------:R-:W-:Y:S01]  /*61d0*/  SHF.R.U32.HI R12, RZ, 0x8, R16 ;  /* 0x00000008ff0c7819 */ /* 0x000fe20000011610 */
[----:B------:R-:W-:Y:S02]  /*61e0*/  HFMA2.MMA R78, R78, 1, 1, R50 ;  /* 0x3c003c004e4e7835 */ /* 0x000fe40000000032 */
[----:B------:R-:W-:Y:S01]  /*61f0*/  HFMA2.MMA R45, R90, 1, 1, R45 ;  /* 0x3c003c005a2d7835 */ /* 0x000fe2000000002d */
[----:B------:R-:W-:Y:S01]  /*6200*/  SHF.R.U32.HI R90, RZ, 0x8, R17 ;  /* 0x00000008ff5a7819 */ /* 0x000fe20000011611 */
[--C-:B0-----:R-:W-:Y:S01]  /*6210*/  HADD2.F32 R91, -RZ, R6.reuse.H0_H0 ;  /* 0x20000006ff5b7230 */ /* 0x101fe20000004100 */
[----:B------:R-:W-:Y:S01]  /*6220*/  LOP3.LUT R50, R12, 0xff, RZ, 0xc0, !PT ;  /* 0x000000ff0c327812 */ /* 0x000fe200078ec0ff */
[----:B------:R0:W1:Y:S01]  /*6230*/  I2F.F16 R82, R95 ;  /* 0x0000005f00527306 */ /* 0x0000620000200c00 */
[----:B------:R-:W2:Y:S01]  /*6240*/  LDS.64 R12, [UR4+0x528] ;  /* 0x00052804ff0c7984 */ /* 0x000ea20008000a00 */
[----:B------:R-:W-:-:S02]  /*6250*/  HADD2.F32 R6, -RZ, R6.H1_H1 ;  /* 0x30000006ff067230 */ /* 0x000fc40000004100 */
[----:B------:R-:W-:Y:S01]  /*6260*/  FFMA.FTZ R3, R3, R91, RZ ;  /* 0x0000005b03037223 */ /* 0x000fe200000100ff */
[----:B0-----:R-:W-:-:S04]  /*6270*/  LOP3.LUT R95, R90, 0xff, RZ, 0xc0, !PT ;  /* 0x000000ff5a5f7812 */ /* 0x001fc800078ec0ff */
[----:B------:R-:W-:Y:S01]  /*6280*/  IADD3 R90, -R36, R95, RZ ;  /* 0x0000005f245a7210 */ /* 0x000fe20007ffe1ff */
[-C--:B------:R-:W-:Y:S01]  /*6290*/  FFMA.FTZ R95, R4, R91.reuse, RZ ;  /* 0x0000005b045f7223 */ /* 0x080fe200000100ff */
[-C--:B------:R-:W-:Y:S01]  /*62a0*/  FFMA.FTZ R4, R0, R91.reuse, RZ ;  /* 0x0000005b00047223 */ /* 0x080fe200000100ff */
[-C--:B------:R-:W-:Y:S01]  /*62b0*/  FFMA.FTZ R0, R46, R6.reuse, R3 ;  /* 0x000000062e007223 */ /* 0x080fe20000010003 */
[----:B------:R-:W-:Y:S01]  /*62c0*/  SHF.R.U32.HI R3, RZ, 0x8, R19 ;  /* 0x00000008ff037819 */ /* 0x000fe20000011613 */
[----:B------:R-:W-:Y:S02]  /*62d0*/  HADD2.F32 R93, -RZ, R7.H0_H0 ;  /* 0x20000007ff5d7230 */ /* 0x000fe40000004100 */
[----:B------:R-:W-:Y:S01]  /*62e0*/  FFMA.FTZ R2, R2, R91, RZ ;  /* 0x0000005b02027223 */ /* 0x000fe200000100ff */
[----:B------:R-:W-:Y:S02]  /*62f0*/  LOP3.LUT R3, R3, 0xff, RZ, 0xc0, !PT ;  /* 0x000000ff03037812 */ /* 0x000fe400078ec0ff */
[----:B------:R-:W-:Y:S01]  /*6300*/  FFMA.FTZ R61, R61, R93, R0 ;  /* 0x0000005d3d3d7223 */ /* 0x000fe20000010000 */
[----:B------:R-:W-:Y:S01]  /*6310*/  FFMA.FTZ R47, R47, R6, R2 ;  /* 0x000000062f2f7223 */ /* 0x000fe20000010002 */
[----:B------:R-:W-:-:S02]  /*6320*/  IADD3 R0, -R38, R3, RZ ;  /* 0x0000000326007210 */ /* 0x000fc40007ffe1ff */
[----:B------:R-:W0:Y:S01]  /*6330*/  LDS.64 R2, [UR4+0x130] ;  /* 0x00013004ff027984 */ /* 0x000e220008000a00 */
[----:B------:R-:W-:Y:S01]  /*6340*/  FMUL.FTZ R92, R43, R92 ;  /* 0x0000005c2b5c7220 */ /* 0x000fe20000410000 */
[----:B------:R-:W-:Y:S01]  /*6350*/  FMUL.FTZ R15, R44, R15 ;  /* 0x0000000f2c0f7220 */ /* 0x000fe20000410000 */
[-C--:B------:R-:W-:Y:S01]  /*6360*/  FFMA.FTZ R60, R60, R6.reuse, R95 ;  /* 0x000000063c3c7223 */ /* 0x080fe2000001005f */
[----:B------:R-:W-:Y:S01]  /*6370*/  FFMA.FTZ R59, R59, R6, R4 ;  /* 0x000000063b3b7223 */ /* 0x000fe20000010004 */
[----:B------:R-:W-:Y:S01]  /*6380*/  HADD2.F32 R7, -RZ, R7.H1_H1 ;  /* 0x30000007ff077230 */ /* 0x000fe20000004100 */
[----:B------:R-:W-:Y:S02]  /*6390*/  F2FP.F16.F32.PACK_AB R92, RZ, R92 ;  /* 0x0000005cff5c723e */ /* 0x000fe400000000ff */
[----:B------:R-:W-:Y:S01]  /*63a0*/  F2FP.F16.F32.PACK_AB R15, RZ, R15 ;  /* 0x0000000fff0f723e */ /* 0x000fe200000000ff */
[-C--:B------:R-:W-:Y:S01]  /*63b0*/  FFMA.FTZ R62, R62, R93.reuse, R47 ;  /* 0x0000005d3e3e7223 */ /* 0x080fe2000001002f */
[-C--:B------:R-:W-:Y:S01]  /*63c0*/  FFMA.FTZ R63, R63, R93.reuse, R60 ;  /* 0x0000005d3f3f7223 */ /* 0x080fe2000001003c */
[----:B------:R-:W-:Y:S01]  /*63d0*/  FFMA.FTZ R64, R64, R93, R59 ;  /* 0x0000005d40407223 */ /* 0x000fe2000001003b */
[----:B------:R-:W-:Y:S01]  /*63e0*/  PRMT R92, R92, 0x5410, R15 ;  /* 0x000054105c5c7816 */ /* 0x000fe2000000000f */
[----:B------:R2:W-:Y:S01]  /*63f0*/  I2F.F16 R47, R0 ;  /* 0x00000000002f7306 */ /* 0x0005e20000200c00 */
[-C--:B------:R-:W-:Y:S01]  /*6400*/  FFMA.FTZ R61, R84, R7.reuse, R61 ;  /* 0x00000007543d7223 */ /* 0x080fe2000001003d */
[-C--:B------:R-:W-:Y:S01]  /*6410*/  FFMA.FTZ R62, R87, R7.reuse, R62 ;  /* 0x00000007573e7223 */ /* 0x080fe2000001003e */
[-C--:B------:R-:W-:Y:S01]  /*6420*/  FFMA.FTZ R63, R86, R7.reuse, R63 ;  /* 0x00000007563f7223 */ /* 0x080fe2000001003f */
[----:B------:R-:W-:Y:S01]  /*6430*/  FFMA.FTZ R64, R83, R7, R64 ;  /* 0x0000000753407223 */ /* 0x000fe20000010040 */
[----:B------:R-:W-:-:S02]  /*6440*/  HADD2 R48, R92, R48 ;  /* 0x000000305c307230 */ /* 0x000fc40000000000 */
[--C-:B--2---:R-:W-:Y:S01]  /*6450*/  HADD2.F32 R0, -RZ, R12.reuse.H0_H0 ;  /* 0x2000000cff007230 */ /* 0x104fe20000004100 */
[----:B------:R-:W-:Y:S01]  /*6460*/  LOP3.LUT R96, R18, 0xff, RZ, 0xc0, !PT ;  /* 0x000000ff12607812 */ /* 0x000fe200078ec0ff */
[----:B------:R-:W-:Y:S01]  /*6470*/  HADD2.F32 R12, -RZ, R12.H1_H1 ;  /* 0x3000000cff0c7230 */ /* 0x000fe20000004100 */
[----:B------:R-:W-:Y:S02]  /*6480*/  SHF.R.U32.HI R92, RZ, 0x8, R18 ;  /* 0x00000008ff5c7819 */ /* 0x000fe40000011612 */
[-C--:B------:R-:W-:Y:S01]  /*6490*/  FFMA.FTZ R61, R20, R0.reuse, R61 ;  /* 0x00000000143d7223 */ /* 0x080fe2000001003d */
[-C--:B------:R-:W-:Y:S01]  /*64a0*/  FFMA.FTZ R62, R65, R0.reuse, R62 ;  /* 0x00000000413e7223 */ /* 0x080fe2000001003e */
[-C--:B------:R-:W-:Y:S01]  /*64b0*/  FFMA.FTZ R63, R66, R0.reuse, R63 ;  /* 0x00000000423f7223 */ /* 0x080fe2000001003f */
[----:B------:R-:W-:Y:S01]  /*64c0*/  FFMA.FTZ R64, R67, R0, R64 ;  /* 0x0000000043407223 */ /* 0x000fe20000010040 */
[----:B---3--:R-:W-:Y:S01]  /*64d0*/  LOP3.LUT R0, R8, 0xff, RZ, 0xc0, !PT ;  /* 0x000000ff08007812 */ /* 0x008fe200078ec0ff */
[----:B------:R-:W-:Y:S01]  /*64e0*/  HADD2.F32 R4, -RZ, R13.H0_H0 ;  /* 0x2000000dff047230 */ /* 0x000fe20000004100 */
[----:B------:R-:W-:Y:S01]  /*64f0*/  IADD3 R89, -R35, R96, RZ ;  /* 0x0000006023597210 */ /* 0x000fe20007ffe1ff */
[-C--:B------:R-:W-:Y:S01]  /*6500*/  FFMA.FTZ R7, R74, R12.reuse, R61 ;  /* 0x0000000c4a077223 */ /* 0x080fe2000001003d */
[----:B------:R-:W-:Y:S01]  /*6510*/  LOP3.LUT R92, R92, 0xff, RZ, 0xc0, !PT ;  /* 0x000000ff5c5c7812 */ /* 0x000fe200078ec0ff */
[-C--:B------:R-:W-:Y:S01]  /*6520*/  FFMA.FTZ R62, R73, R12.reuse, R62 ;  /* 0x0000000c493e7223 */ /* 0x080fe2000001003e */
[-C--:B------:R-:W-:Y:S01]  /*6530*/  FFMA.FTZ R63, R72, R12.reuse, R63 ;  /* 0x0000000c483f7223 */ /* 0x080fe2000001003f */
[----:B------:R-:W-:Y:S01]  /*6540*/  FFMA.FTZ R12, R71, R12, R64 ;  /* 0x0000000c470c7223 */ /* 0x000fe20000010040 */
[----:B------:R-:W-:-:S02]  /*6550*/  SHF.R.U32.HI R18, RZ, 0x10, R18 ;  /* 0x00000010ff127819 */ /* 0x000fc40000011612 */
[C---:B------:R-:W-:Y:S01]  /*6560*/  IADD3 R0, -R39.reuse, R0, RZ ;  /* 0x0000000027007210 */ /* 0x040fe20007ffe1ff */
[----:B------:R-:W-:Y:S01]  /*6570*/  HADD2.F32 R13, -RZ, R13.H1_H1 ;  /* 0x3000000dff0d7230 */ /* 0x000fe20000004100 */
[----:B------:R-:W-:Y:S01]  /*6580*/  IADD3 R50, -R39, R50, RZ ;  /* 0x0000003227327210 */ /* 0x000fe20007ffe1ff */
[----:B------:R-:W-:Y:S01]  /*6590*/  FFMA.FTZ R12, R21, R4, R12 ;  /* 0x00000004150c7223 */ /* 0x000fe2000001000c */
[----:B------:R-:W-:Y:S01]  /*65a0*/  IADD3 R46, -R35, R92, RZ ;  /* 0x0000005c232e7210 */ /* 0x000fe20007ffe1ff */
[----:B------:R-:W2:Y:S01]  /*65b0*/  I2F.F16 R88, R88 ;  /* 0x0000005800587306 */ /* 0x000ea20000200c00 */
[----:B------:R-:W-:Y:S01]  /*65c0*/  LEA.HI R81, R17, -R36, RZ, 0x8 ;  /* 0x8000002411517211 */ /* 0x000fe200078f40ff */
[----:B------:R-:W-:Y:S01]  /*65d0*/  FFMA.FTZ R64, R70, R4, R7 ;  /* 0x0000000446407223 */ /* 0x000fe20000010007 */
[----:B------:R-:W-:Y:S01]  /*65e0*/  LEA.HI R79, R19, -R38, RZ, 0x8 ;  /* 0x80000026134f7211 */ /* 0x000fe200078f40ff */
[----:B------:R-:W-:Y:S01]  /*65f0*/  FFMA.FTZ R67, R69, R4, R62 ;  /* 0x0000000445437223 */ /* 0x000fe2000001003e */
[----:B------:R-:W-:-:S02]  /*6600*/  SHF.R.U32.HI R17, RZ, 0x10, R17 ;  /* 0x00000010ff117819 */ /* 0x000fc40000011611 */
[----:B------:R-:W-:Y:S01]  /*6610*/  LOP3.LUT R18, R18, 0xff, RZ, 0xc0, !PT ;  /* 0x000000ff12127812 */ /* 0x000fe200078ec0ff */
[----:B------:R-:W-:Y:S01]  /*6620*/  I2F.F16 R89, R89 ;  /* 0x0000005900597306 */ /* 0x000fe20000200c00 */
[----:B------:R-:W-:Y:S02]  /*6630*/  SHF.R.U32.HI R19, RZ, 0x10, R19 ;  /* 0x00000010ff137819 */ /* 0x000fe40000011613 */
[----:B------:R-:W-:Y:S01]  /*6640*/  LOP3.LUT R7, R9, 0xff, RZ, 0xc0, !PT ;  /* 0x000000ff09077812 */ /* 0x000fe200078ec0ff */
[----:B------:R-:W-:-:S04]  /*6650*/  FFMA.FTZ R67, R24, R13, R67 ;  /* 0x0000000d18437223 */ /* 0x000fc80000010043 */
[----:B------:R3:W-:Y:S01]  /*6660*/  I2F.F16 R21, R0 ;  /* 0x0000000000157306 */ /* 0x0007e20000200c00 */
[----:B------:R-:W-:Y:S01]  /*6670*/  LOP3.LUT R17, R17, 0xff, RZ, 0xc0, !PT ;  /* 0x000000ff11117812 */ /* 0x000fe200078ec0ff */
[----:B------:R-:W-:Y:S01]  /*6680*/  FFMA.FTZ R63, R68, R4, R63 ;  /* 0x00000004443f7223 */ /* 0x000fe2000001003f */
[----:B------:R-:W-:Y:S01]  /*6690*/  IADD3 R18, -R35, R18, RZ ;  /* 0x0000001223127210 */ /* 0x000fe20007ffe1ff */
[--C-:B0-----:R-:W-:Y:S01]  /*66a0*/  HADD2.F32 R71, -RZ, R2.reuse.H0_H0 ;  /* 0x20000002ff477230 */ /* 0x101fe20000004100 */
[----:B------:R-:W-:Y:S02]  /*66b0*/  LOP3.LUT R65, R19, 0xff, RZ, 0xc0, !PT ;  /* 0x000000ff13417812 */ /* 0x000fe400078ec0ff */
[----:B---3--:R-:W-:Y:S01]  /*66c0*/  SHF.R.U32.HI R0, RZ, 0x8, R8 ;  /* 0x00000008ff007819 */ /* 0x008fe20000011608 */
[----:B------:R-:W0:Y:S01]  /*66d0*/  I2F.F16 R50, R50 ;  /* 0x0000003200327306 */ /* 0x000e220000200c00 */
[----:B------:R-:W-:Y:S01]  /*66e0*/  LEA.HI R80, R16, -R39, RZ, 0x8 ;  /* 0x8000002710507211 */ /* 0x000fe200078f40ff */
[----:B------:R-:W-:Y:S01]  /*66f0*/  HADD2.F32 R24, -RZ, R2.H1_H1 ;  /* 0x30000002ff187230 */ /* 0x000fe20000004100 */
[----:B------:R-:W-:-:S02]  /*6700*/  IADD3 R7, -R36, R7, RZ ;  /* 0x0000000724077210 */ /* 0x000fc40007ffe1ff */
[----:B------:R-:W-:-:S03]  /*6710*/  LOP3.LUT R0, R0, 0xff, RZ, 0xc0, !PT ;  /* 0x000000ff00007812 */ /* 0x000fc600078ec0ff */
[----:B------:R-:W-:Y:S01]  /*6720*/  I2F.F16 R46, R46 ;  /* 0x0000002e002e7306 */ /* 0x000fe20000200c00 */
[----:B------:R-:W-:Y:S02]  /*6730*/  SHF.R.U32.HI R16, RZ, 0x10, R16 ;  /* 0x00000010ff107819 */ /* 0x000fe40000011610 */
[----:B------:R-:W-:Y:S02]  /*6740*/  LOP3.LUT R4, R10, 0xff, RZ, 0xc0, !PT ;  /* 0x000000ff0a047812 */ /* 0x000fe400078ec0ff */
[----:B------:R-:W-:-:S03]  /*6750*/  SHF.R.U32.HI R2, RZ, 0x10, R8 ;  /* 0x00000010ff027819 */ /* 0x000fc60000011608 */
[----:B------:R-:W3:Y:S01]  /*6760*/  I2F.F16 R90, R90 ;  /* 0x0000005a005a7306 */ /* 0x000ee20000200c00 */
[----:B------:R-:W-:Y:S01]  /*6770*/  IADD3 R17, -R36, R17, RZ ;  /* 0x0000001124117210 */ /* 0x000fe20007ffe1ff */
[----:B------:R-:W-:Y:S01]  /*6780*/  FFMA.FTZ R64, R75, R13, R64 ;  /* 0x0000000d4b407223 */ /* 0x000fe20000010040 */
[----:B------:R-:W-:Y:S01]  /*6790*/  IADD3 R61, -R38, R65, RZ ;  /* 0x00000041263d7210 */ /* 0x000fe20007ffe1ff */
[-C--:B------:R-:W-:Y:S01]  /*67a0*/  FFMA.FTZ R76, R76, R13.reuse, R63 ;  /* 0x0000000d4c4c7223 */ /* 0x080fe2000001003f */
[----:B------:R-:W-:Y:S01]  /*67b0*/  FFMA.FTZ R65, R25, R13, R12 ;  /* 0x0000000d19417223 */ /* 0x000fe2000001000c */
[----:B------:R-:W-:Y:S02]  /*67c0*/  LOP3.LUT R16, R16, 0xff, RZ, 0xc0, !PT ;  /* 0x000000ff10107812 */ /* 0x000fe400078ec0ff */
[----:B------:R4:W-:Y:S01]  /*67d0*/  I2F.F16 R19, R18 ;  /* 0x0000001200137306 */ /* 0x0009e20000200c00 */
[----:B------:R-:W-:Y:S02]  /*67e0*/  IADD3 R4, -R35, R4, RZ ;  /* 0x0000000423047210 */ /* 0x000fe40007ffe1ff */
[----:B------:R-:W-:-:S02]  /*67f0*/  LOP3.LUT R13, R11, 0xff, RZ, 0xc0, !PT ;  /* 0x000000ff0b0d7812 */ /* 0x000fc400078ec0ff */
[----:B------:R-:W-:-:S03]  /*6800*/  LOP3.LUT R2, R2, 0xff, RZ, 0xc0, !PT ;  /* 0x000000ff02027812 */ /* 0x000fc600078ec0ff */
[----:B------:R1:W-:Y:S01]  /*6810*/  I2F.F16 R25, R7 ;  /* 0x0000000700197306 */ /* 0x0003e20000200c00 */
[C---:B----4-:R-:W-:Y:S02]  /*6820*/  IADD3 R18, -R39.reuse, R0, RZ ;  /* 0x0000000027127210 */ /* 0x050fe40007ffe1ff */
[----:B------:R-:W-:Y:S01]  /*6830*/  SHF.R.U32.HI R0, RZ, 0x8, R9 ;  /* 0x00000008ff007819 */ /* 0x000fe20000011609 */
[--C-:B------:R-:W-:Y:S01]  /*6840*/  HADD2.F32 R75, -RZ, R3.reuse.H0_H0 ;  /* 0x20000003ff4b7230 */ /* 0x100fe20000004100 */
[----:B------:R-:W-:Y:S01]  /*6850*/  LEA.HI R14, R8, -R39, RZ, 0x8 ;  /* 0x80000027080e7211 */ /* 0x000fe200078f40ff */
[----:B------:R-:W-:Y:S02]  /*6860*/  HADD2.F32 R62, -RZ, R3.H1_H1 ;  /* 0x30000003ff3e7230 */ /* 0x000fe40000004100 */
[----:B------:R4:W3:Y:S01]  /*6870*/  I2F.F16 R60, R17 ;  /* 0x00000011003c7306 */ /* 0x0008e20000200c00 */
[----:B-1----:R-:W1:Y:S01]  /*6880*/  LDS.64 R6, [UR4+0x138] ;  /* 0x00013804ff067984 */ /* 0x002e620008000a00 */
[C---:B------:R-:W-:Y:S01]  /*6890*/  IADD3 R16, -R39.reuse, R16, RZ ;  /* 0x0000001027107210 */ /* 0x040fe20007ffe1ff */
[----:B------:R-:W-:Y:S01]  /*68a0*/  HADD2.F32 R3, -RZ, R82.H0_H0 ;  /* 0x20000052ff037230 */ /* 0x000fe20000004100 */
[----:B------:R-:W-:Y:S01]  /*68b0*/  IADD3 R63, -R39, R2, RZ ;  /* 0x00000002273f7210 */ /* 0x000fe20007ffe1ff */
[----:B--2---:R-:W-:Y:S01]  /*68c0*/  HADD2.F32 R2, -RZ, R88.H0_H0 ;  /* 0x20000058ff027230 */ /* 0x004fe20000004100 */
[----:B------:R-:W-:Y:S01]  /*68d0*/  LOP3.LUT R69, R0, 0xff, RZ, 0xc0, !PT ;  /* 0x000000ff00457812 */ /* 0x000fe200078ec0ff */
[----:B------:R-:W-:Y:S01]  /*68e0*/  HADD2.F32 R0, -RZ, R85.H0_H0 ;  /* 0x20000055ff007230 */ /* 0x000fe20000004100 */
[----:B------:R2:W-:Y:S01]  /*68f0*/  I2F.F16 R8, R4 ;  /* 0x0000000400087306 */ /* 0x0005e20000200c00 */
[----:B----4-:R-:W-:-:S02]  /*6900*/  IADD3 R17, -R38, R13, RZ ;  /* 0x0000000d26117210 */ /* 0x010fc40007ffe1ff */
[----:B------:R-:W-:Y:S01]  /*6910*/  SHF.R.U32.HI R20, RZ, 0x10, R9 ;  /* 0x00000010ff147819 */ /* 0x000fe20000011609 */
[----:B0-----:R-:W-:-:S04]  /*6920*/  HADD2.F32 R12, -RZ, R50.H0_H0 ;  /* 0x20000032ff0c7230 */ /* 0x001fc80000004100 */
[----:B------:R-:W0:Y:S01]  /*6930*/  I2F.F16 R81, R81 ;  /* 0x0000005100517306 */ /* 0x000e220000200c00 */
[----:B--2---:R-:W-:Y:S02]  /*6940*/  HADD2.F32 R4, -RZ, R89.H0_H0 ;  /* 0x20000059ff047230 */ /* 0x004fe40000004100 */
[-C--:B------:R-:W-:Y:S01]  /*6950*/  FFMA.FTZ R50, R2, R71.reuse, RZ ;  /* 0x0000004702327223 */ /* 0x080fe200000100ff */
[----:B---3--:R-:W-:Y:S01]  /*6960*/  HADD2.F32 R13, -RZ, R90.H0_H0 ;  /* 0x2000005aff0d7230 */ /* 0x008fe20000004100 */
[----:B------:R-:W-:Y:S01]  /*6970*/  LEA.HI R5, R9, -R36, RZ, 0x8 ;  /* 0x8000002409057211 */ /* 0x000fe200078f40ff */
[----:B------:R-:W-:Y:S02]  /*6980*/  FFMA.FTZ R85, R4, R71, RZ ;  /* 0x0000004704557223 */ /* 0x000fe400000100ff */
[----:B------:R2:W3:Y:S08]  /*6990*/  I2F.F16 R59, R16 ;  /* 0x00000010003b7306 */ /* 0x0004f00000200c00 */
[----:B------:R4:W-:Y:S01]  /*69a0*/  I2F.F16 R39, R17 ;  /* 0x0000001100277306 */ /* 0x0009e20000200c00 */
[----:B--2---:R-:W-:-:S02]  /*69b0*/  HADD2.F32 R16, -RZ, R46.H0_H0 ;  /* 0x2000002eff107230 */ /* 0x004fc40000004100 */
[-C--:B------:R-:W-:Y:S01]  /*69c0*/  FFMA.FTZ R46, R0, R71.reuse, RZ ;  /* 0x00000047002e7223 */ /* 0x080fe200000100ff */
[----:B----4-:R-:W-:Y:S02]  /*69d0*/  HADD2.F32 R17, -RZ, R47.H0_H0 ;  /* 0x2000002fff117230 */ /* 0x010fe40000004100 */
[----:B------:R-:W-:Y:S01]  /*69e0*/  FFMA.FTZ R47, R3, R71, RZ ;  /* 0x00000047032f7223 */ /* 0x000fe200000100ff */
[----:B------:R-:W-:Y:S01]  /*69f0*/  LOP3.LUT R71, R20, 0xff, RZ, 0xc0, !PT ;  /* 0x000000ff14477812 */ /* 0x000fe200078ec0ff */
[----:B------:R2:W-:Y:S01]  /*6a00*/  I2F.F16 R9, R18 ;  /* 0x0000001200097306 */ /* 0x0005e20000200c00 */
[----:B------:R-:W-:Y:S01]  /*6a10*/  SHF.R.U32.HI R20, RZ, 0x10, R10 ;  /* 0x00000010ff147819 */ /* 0x000fe2000001160a */
[-C--:B------:R-:W-:Y:S01]  /*6a20*/  FFMA.FTZ R83, R13, R24.reuse, R46 ;  /* 0x000000180d537223 */ /* 0x080fe2000001002e */
[----:B------:R-:W-:Y:S01]  /*6a30*/  LEA.HI R15, R10, -R35, RZ, 0x8 ;  /* 0x800000230a0f7211 */ /* 0x000fe200078f40ff */
[----:B------:R-:W-:Y:S01]  /*6a40*/  FFMA.FTZ R73, R12, R24, R47 ;  /* 0x000000180c497223 */ /* 0x000fe2000001002f */
[----:B------:R-:W-:-:S02]  /*6a50*/  LOP3.LUT R46, R20, 0xff, RZ, 0xc0, !PT ;  /* 0x000000ff142e7812 */ /* 0x000fc400078ec0ff */
[----:B--2---:R-:W-:Y:S01]  /*6a60*/  SHF.R.U32.HI R18, RZ, 0x8, R10 ;  /* 0x00000008ff127819 */ /* 0x004fe2000001160a */
[----:B------:R-:W2:Y:S01]  /*6a70*/  I2F.F16 R61, R61 ;  /* 0x0000003d003d7306 */ /* 0x000ea20000200c00 */
[-C--:B------:R-:W-:Y:S01]  /*6a80*/  FFMA.FTZ R85, R16, R24.reuse, R85 ;  /* 0x0000001810557223 */ /* 0x080fe20000010055 */
[----:B------:R-:W-:Y:S01]  /*6a90*/  FFMA.FTZ R87, R17, R24, R50 ;  /* 0x0000001811577223 */ /* 0x000fe20000010032 */
[----:B------:R-:W-:Y:S01]  /*6aa0*/  LOP3.LUT R10, R18, 0xff, RZ, 0xc0, !PT ;  /* 0x000000ff120a7812 */ /* 0x000fe200078ec0ff */
[----:B------:R-:W-:Y:S02]  /*6ab0*/  HADD2.F32 R20, -RZ, R60.H0_H0 ;  /* 0x2000003cff147230 */ /* 0x000fe40000004100 */
[----:B------:R-:W-:Y:S01]  /*6ac0*/  HADD2.F32 R24, -RZ, R19.H0_H0 ;  /* 0x20000013ff187230 */ /* 0x000fe20000004100 */
[----:B------:R-:W-:Y:S01]  /*6ad0*/  SHF.R.U32.HI R19, RZ, 0x8, R11 ;  /* 0x00000008ff137819 */ /* 0x000fe2000001160b */
[----:B------:R-:W4:Y:S01]  /*6ae0*/  I2F.F16 R80, R80 ;  /* 0x0000005000507306 */ /* 0x000f220000200c00 */
[C---:B------:R-:W-:Y:S01]  /*6af0*/  IADD3 R10, -R35.reuse, R10, RZ ;  /* 0x0000000a230a7210 */ /* 0x040fe20007ffe1ff */
[----:B0-----:R-:W-:Y:S01]  /*6b00*/  HADD2.F32 R81, -RZ, R81.H0_H0 ;  /* 0x20000051ff517230 */ /* 0x001fe20000004100 */
[----:B------:R-:W-:Y:S01]  /*6b10*/  IADD3 R46, -R35, R46, RZ ;  /* 0x0000002e232e7210 */ /* 0x000fe20007ffe1ff */
[----:B------:R-:W-:Y:S01]  /*6b20*/  FFMA.FTZ R50, R20, R75, R83 ;  /* 0x0000004b14327223 */ /* 0x000fe20000010053 */
[----:B------:R-:W-:-:S03]  /*6b30*/  SHF.R.U32.HI R35, RZ, 0x10, R11 ;  /* 0x00000010ff237819 */ /* 0x000fc6000001160b */
[----:B------:R-:W0:Y:S01]  /*6b40*/  I2F.F16 R79, R79 ;  /* 0x0000004f004f7306 */ /* 0x000e220000200c00 */
[----:B------:R-:W-:Y:S01]  /*6b50*/  HADD2.F32 R77, -RZ, R77.H0_H0 ;  /* 0x2000004dff4d7230 */ /* 0x000fe20000004100 */
[----:B------:R-:W-:Y:S01]  /*6b60*/  LOP3.LUT R19, R19, 0xff, RZ, 0xc0, !PT ;  /* 0x000000ff13137812 */ /* 0x000fe200078ec0ff */
[----:B------:R-:W-:Y:S01]  /*6b70*/  FFMA.FTZ R66, R24, R75, R85 ;  /* 0x0000004b18427223 */ /* 0x000fe20000010055 */
[----:B------:R-:W-:Y:S01]  /*6b80*/  LOP3.LUT R35, R35, 0xff, RZ, 0xc0, !PT ;  /* 0x000000ff23237812 */ /* 0x000fe200078ec0ff */
[-C--:B------:R-:W-:Y:S01]  /*6b90*/  FFMA.FTZ R68, R81, R62.reuse, R50 ;  /* 0x0000003e51447223 */ /* 0x080fe20000010032 */
[----:B------:R-:W-:Y:S01]  /*6ba0*/  IADD3 R69, -R36, R69, RZ ;  /* 0x0000004524457210 */ /* 0x000fe20007ffe1ff */
[----:B------:R-:W-:Y:S01]  /*6bb0*/  FFMA.FTZ R72, R77, R62, R66 ;  /* 0x0000003e4d487223 */ /* 0x000fe20000010042 */
[----:B------:R-:W-:Y:S02]  /*6bc0*/  IADD3 R50, -R38, R19, RZ ;  /* 0x0000001326327210 */ /* 0x000fe40007ffe1ff */
[----:B------:R-:W-:Y:S01]  /*6bd0*/  LEA.HI R66, R11, -R38, RZ, 0x8 ;  /* 0x800000260b427211 */ /* 0x000fe200078f40ff */
[----:B------:R1:W1:Y:S01]  /*6be0*/  I2F.F16 R47, R69 ;  /* 0x00000045002f7306 */ /* 0x0002620000200c00 */
[----:B------:R-:W-:Y:S01]  /*6bf0*/  IADD3 R71, -R36, R71, RZ ;  /* 0x0000004724477210 */ /* 0x000fe20007ffe1ff */
[----:B---3--:R-:W-:Y:S01]  /*6c00*/  HADD2.F32 R18, -RZ, R59.H0_H0 ;  /* 0x2000003bff127230 */ /* 0x008fe20000004100 */
[----:B------:R-:W-:Y:S01]  /*6c10*/  IADD3 R11, -R38, R35, RZ ;  /* 0x00000023260b7210 */ /* 0x000fe20007ffe1ff */
[----:B--2---:R-:W-:-:S04]  /*6c20*/  HADD2.F32 R36, -RZ, R61.H0_H0 ;  /* 0x2000003dff247230 */ /* 0x004fc80000004100 */
[----:B------:R-:W2:Y:S01]  /*6c30*/  I2F.F16 R10, R10 ;  /* 0x0000000a000a7306 */ /* 0x000ea20000200c00 */
[----:B----4-:R-:W-:Y:S02]  /*6c40*/  HADD2.F32 R80, -RZ, R80.H0_H0 ;  /* 0x20000050ff507230 */ /* 0x010fe40000004100 */
[----:B------:R-:W-:Y:S01]  /*6c50*/  FFMA.FTZ R73, R18, R75, R73 ;  /* 0x0000004b12497223 */ /* 0x000fe20000010049 */
[----:B0-----:R-:W-:-:S04]  /*6c60*/  HADD2.F32 R79, -RZ, R79.H0_H0 ;  /* 0x2000004fff4f7230 */ /* 0x001fc80000004100 */
[----:B------:R-:W0:Y:S01]  /*6c70*/  I2F.F16 R38, R50 ;  /* 0x0000003200267306 */ /* 0x000e220000200c00 */
[----:B------:R-:W-:Y:S01]  /*6c80*/  FFMA.FTZ R70, R36, R75, R87 ;  /* 0x0000004b24467223 */ /* 0x000fe20000010057 */
[-C--:B------:R-:W-:Y:S01]  /*6c90*/  FFMA.FTZ R60, R80, R62.reuse, R73 ;  /* 0x0000003e503c7223 */ /* 0x080fe20000010049 */
[----:B------:R-:W-:Y:S02]  /*6ca0*/  HADD2.F32 R19, -RZ, R21.H0_H0 ;  /* 0x20000015ff137230 */ /* 0x000fe40000004100 */
[----:B------:R-:W-:Y:S01]  /*6cb0*/  FFMA.FTZ R74, R79, R62, R70 ;  /* 0x0000003e4f4a7223 */ /* 0x000fe20000010046 */
[----:B-1----:R-:W-:Y:S02]  /*6cc0*/  HADD2.F32 R62, -RZ, R6.H0_H0 ;  /* 0x20000006ff3e7230 */ /* 0x002fe40000004100 */
[----:B------:R-:W-:Y:S02]  /*6cd0*/  HADD2.F32 R21, -RZ, R25.H0_H0 ;  /* 0x20000019ff157230 */ /* 0x000fe40000004100 */
[----:B------:R-:W-:-:S02]  /*6ce0*/  HADD2.F32 R35, -RZ, R39.H0_H0 ;  /* 0x20000027ff237230 */ /* 0x000fc40000004100 */
[----:B------:R-:W-:Y:S02]  /*6cf0*/  HADD2.F32 R25, -RZ, R8.H0_H0 ;  /* 0x20000008ff197230 */ /* 0x000fe40000004100 */
[--C-:B------:R-:W-:Y:S02]  /*6d00*/  HADD2.F32 R69, -RZ, R7.reuse.H0_H0 ;  /* 0x20000007ff457230 */ /* 0x100fe40000004100 */
[----:B------:R-:W-:Y:S02]  /*6d10*/  HADD2.F32 R73, -RZ, R7.H1_H1 ;  /* 0x30000007ff497230 */ /* 0x000fe40000004100 */
[-C--:B------:R-:W-:Y:S01]  /*6d20*/  FFMA.FTZ R7, R35, R62.reuse, R74 ;  /* 0x0000003e23077223 */ /* 0x080fe2000001004a */
[----:B------:R-:W-:Y:S02]  /*6d30*/  HADD2.F32 R6, -RZ, R6.H1_H1 ;  /* 0x30000006ff067230 */ /* 0x000fe40000004100 */
[----:B------:R-:W-:Y:S01]  /*6d40*/  FFMA.FTZ R60, R19, R62, R60 ;  /* 0x0000003e133c7223 */ /* 0x000fe2000001003c */
[----:B------:R-:W-:-:S02]  /*6d50*/  HADD2.F32 R59, -RZ, R9.H0_H0 ;  /* 0x20000009ff3b7230 */ /* 0x000fc40000004100 */
[-C--:B------:R-:W-:Y:S01]  /*6d60*/  FFMA.FTZ R70, R21, R62.reuse, R68 ;  /* 0x0000003e15467223 */ /* 0x080fe20000010044 */
[----:B------:R-:W-:Y:S02]  /*6d70*/  HADD2.F32 R47, -RZ, R47.H0_H0 ;  /* 0x2000002fff2f7230 */ /* 0x000fe40000004100 */
[----:B------:R-:W-:Y:S01]  /*6d80*/  FFMA.FTZ R72, R25, R62, R72 ;  /* 0x0000003e19487223 */ /* 0x000fe20000010048 */
[----:B--2---:R-:W-:Y:S02]  /*6d90*/  HADD2.F32 R39, -RZ, R10.H0_H0 ;  /* 0x2000000aff277230 */ /* 0x004fe40000004100 */
[----:B0-----:R-:W-:Y:S01]  /*6da0*/  HADD2.F32 R38, -RZ, R38.H0_H0 ;  /* 0x20000026ff267230 */ /* 0x001fe20000004100 */
[----:B------:R-:W0:Y:S01]  /*6db0*/  I2F.F16 R63, R63 ;  /* 0x0000003f003f7306 */ /* 0x000e220000200c00 */
[-C--:B------:R-:W-:Y:S01]  /*6dc0*/  FFMA.FTZ R8, R59, R6.reuse, R60 ;  /* 0x000000063b087223 */ /* 0x080fe2000001003c */
[-C--:B------:R-:W-:Y:S01]  /*6dd0*/  FFMA.FTZ R75, R47, R6.reuse, R70 ;  /* 0x000000062f4b7223 */ /* 0x080fe20000010046 */
[-C--:B------:R-:W-:Y:S01]  /*6de0*/  FFMA.FTZ R72, R39, R6.reuse, R72 ;  /* 0x0000000627487223 */ /* 0x080fe20000010048 */
[----:B------:R-:W-:-:S02]  /*6df0*/  FFMA.FTZ R83, R38, R6, R7 ;  /* 0x0000000626537223 */ /* 0x000fc40000010007 */
[----:B------:R-:W1:Y:S02]  /*6e00*/  LDS.64 R6, [UR4+0x30] ;  /* 0x00003004ff067984 */ /* 0x000e640008000a00 */
[----:B------:R-:W2:Y:S08]  /*6e10*/  I2F.F16 R71, R71 ;  /* 0x0000004700477306 */ /* 0x000eb00000200c00 */
[----:B------:R-:W3:Y:S08]  /*6e20*/  I2F.F16 R46, R46 ;  /* 0x0000002e002e7306 */ /* 0x000ef00000200c00 */
[----:B------:R-:W4:Y:S08]  /*6e30*/  I2F.F16 R11, R11 ;  /* 0x0000000b000b7306 */ /* 0x000f300000200c00 */
[----:B------:R-:W1:Y:S08]  /*6e40*/  I2F.F16 R14, R14 ;  /* 0x0000000e000e7306 */ /* 0x000e700000200c00 */
[----:B------:R-:W1:Y:S08]  /*6e50*/  I2F.F16 R5, R5 ;  /* 0x0000000500057306 */ /* 0x000e700000200c00 */
[----:B------:R-:W1:Y:S08]  /*6e60*/  I2F.F16 R15, R15 ;  /* 0x0000000f000f7306 */ /* 0x000e700000200c00 */
[----:B------:R1:W1:Y:S01]  /*6e70*/  I2F.F16 R68, R66 ;  /* 0x0000004200447306 */ /* 0x0002620000200c00 */
[----:B0-----:R-:W-:-:S02]  /*6e80*/  HADD2.F32 R63, -RZ, R63.H0_H0 ;  /* 0x2000003fff3f7230 */ /* 0x001fc40000004100 */
[----:B--2---:R-:W-:Y:S02]  /*6e90*/  HADD2.F32 R62, -RZ, R71.H0_H0 ;  /* 0x20000047ff3e7230 */ /* 0x004fe40000004100 */
[----:B---3--:R-:W-:Y:S02]  /*6ea0*/  HADD2.F32 R61, -RZ, R46.H0_H0 ;  /* 0x2000002eff3d7230 */ /* 0x008fe40000004100 */
[----:B----4-:R-:W-:Y:S02]  /*6eb0*/  HADD2.F32 R60, -RZ, R11.H0_H0 ;  /* 0x2000000bff3c7230 */ /* 0x010fe40000004100 */
[-C--:B------:R-:W-:Y:S01]  /*6ec0*/  FFMA.FTZ R9, R63, R69.reuse, R8 ;  /* 0x000000453f097223 */ /* 0x080fe20000010008 */
[----:B-1----:R-:W-:Y:S02]  /*6ed0*/  HADD2.F32 R14, -RZ, R14.H0_H0 ;  /* 0x2000000eff0e7230 */ /* 0x002fe40000004100 */
[----:B------:R-:W-:Y:S01]  /*6ee0*/  FFMA.FTZ R75, R62, R69, R75 ;  /* 0x000000453e4b7223 */ /* 0x000fe2000001004b */
[----:B------:R-:W-:-:S02]  /*6ef0*/  HADD2.F32 R66, -RZ, R5.H0_H0 ;  /* 0x20000005ff427230 */ /* 0x000fc40000004100 */
[-C--:B------:R-:W-:Y:S01]  /*6f00*/  FFMA.FTZ R72, R61, R69.reuse, R72 ;  /* 0x000000453d487223 */ /* 0x080fe20000010048 */
[----:B------:R-:W-:Y:S02]  /*6f10*/  HADD2.F32 R15, -RZ, R15.H0_H0 ;  /* 0x2000000fff0f7230 */ /* 0x000fe40000004100 */
[----:B------:R-:W-:Y:S01]  /*6f20*/  FFMA.FTZ R83, R60, R69, R83 ;  /* 0x000000453c537223 */ /* 0x000fe20000010053 */
[----:B------:R-:W-:Y:S02]  /*6f30*/  HADD2.F32 R68, -RZ, R68.H0_H0 ;  /* 0x20000044ff447230 */ /* 0x000fe40000004100 */
[-C--:B------:R-:W-:Y:S01]  /*6f40*/  FFMA.FTZ R10, R14, R73.reuse, R9 ;  /* 0x000000490e0a7223 */ /* 0x080fe20000010009 */
[-C--:B------:R-:W-:Y:S01]  /*6f50*/  FFMA.FTZ R75, R66, R73.reuse, R75 ;  /* 0x00000049424b7223 */ /* 0x080fe2000001004b */
[-C--:B------:R-:W-:Y:S01]  /*6f60*/  FFMA.FTZ R72, R15, R73.reuse, R72 ;  /* 0x000000490f487223 */ /* 0x080fe20000010048 */
[----:B------:R-:W0:Y:S01]  /*6f70*/  LDS.64 R8, [UR4+0x230] ;  /* 0x00023004ff087984 */ /* 0x000e220008000a00 */
[----:B------:R-:W-:Y:S01]  /*6f80*/  FFMA.FTZ R83, R68, R73, R83 ;  /* 0x0000004944537223 */ /* 0x000fe20000010053 */
[----:B------:R-:W-:Y:S01]  /*6f90*/  FMUL.FTZ R10, R41, R10 ;  /* 0x0000000a290a7220 */ /* 0x000fe20000410000 */
[----:B------:R-:W-:Y:S01]  /*6fa0*/  FMUL.FTZ R75, R42, R75 ;  /* 0x0000004b2a4b7220 */ /* 0x000fe20000410000 */
[----:B------:R-:W-:Y:S01]  /*6fb0*/  FMUL.FTZ R72, R43, R72 ;  /* 0x000000482b487220 */ /* 0x000fe20000410000 */
[----:B------:R-:W-:Y:S01]  /*6fc0*/  FMUL.FTZ R83, R44, R83 ;  /* 0x000000532c537220 */ /* 0x000fe20000410000 */
[----:B------:R-:W-:Y:S01]  /*6fd0*/  FMUL.FTZ R64, R41, R64 ;  /* 0x0000004029407220 */ /* 0x000fe20000410000 */
[----:B------:R-:W-:Y:S01]  /*6fe0*/  FMUL.FTZ R67, R42, R67 ;  /* 0x000000432a437220 */ /* 0x000fe20000410000 */
[----:B------:R-:W-:-:S02]  /*6ff0*/  F2FP.F16.F32.PACK_AB R10, RZ, R10 ;  /* 0x0000000aff0a723e */ /* 0x000fc400000000ff */
[----:B------:R-:W-:Y:S01]  /*7000*/  F2FP.F16.F32.PACK_AB R75, RZ, R75 ;  /* 0x0000004bff4b723e */ /* 0x000fe200000000ff */
[----:B------:R-:W-:Y:S01]  /*7010*/  FMUL.FTZ R76, R43, R76 ;  /* 0x0000004c2b4c7220 */ /* 0x000fe20000410000 */
[----:B------:R-:W-:Y:S01]  /*7020*/  F2FP.F16.F32.PACK_AB R72, RZ, R72 ;  /* 0x00000048ff48723e */ /* 0x000fe200000000ff */
[----:B------:R-:W-:Y:S01]  /*7030*/  FMUL.FTZ R65, R44, R65 ;  /* 0x000000412c417220 */ /* 0x000fe20000410000 */
[----:B------:R-:W-:Y:S02]  /*7040*/  F2FP.F16.F32.PACK_AB R83, RZ, R83 ;  /* 0x00000053ff53723e */ /* 0x000fe400000000ff */
[----:B------:R-:W-:Y:S02]  /*7050*/  F2FP.F16.F32.PACK_AB R64, RZ, R64 ;  /* 0x00000040ff40723e */ /* 0x000fe400000000ff */
[----:B------:R-:W-:Y:S02]  /*7060*/  F2FP.F16.F32.PACK_AB R67, RZ, R67 ;  /* 0x00000043ff43723e */ /* 0x000fe400000000ff */
[----:B------:R-:W-:-:S02]  /*7070*/  PRMT R10, R10, 0x5410, R75 ;  /* 0x000054100a0a7816 */ /* 0x000fc4000000004b */
[----:B------:R-:W-:Y:S01]  /*7080*/  PRMT R72, R72, 0x5410, R83 ;  /* 0x0000541048487816 */ /* 0x000fe20000000053 */
[--C-:B------:R-:W-:Y:S01]  /*7090*/  HADD2.F32 R5, -RZ, R6.reuse.H0_H0 ;  /* 0x20000006ff057230 */ /* 0x100fe20000004100 */
[----:B------:R-:W-:Y:S02]  /*70a0*/  PRMT R64, R64, 0x5410, R67 ;  /* 0x0000541040407816 */ /* 0x000fe40000000043 */
[----:B------:R-:W-:Y:S01]  /*70b0*/  F2FP.F16.F32.PACK_AB R76, RZ, R76 ;  /* 0x0000004cff4c723e */ /* 0x000fe200000000ff */
[----:B------:R-:W-:Y:S01]  /*70c0*/  HFMA2.MMA R46, R10, 1, 1, R56 ;  /* 0x3c003c000a2e7835 */ /* 0x000fe20000000038 */
[----:B------:R-:W-:Y:S01]  /*70d0*/  F2FP.F16.F32.PACK_AB R65, RZ, R65 ;  /* 0x00000041ff41723e */ /* 0x000fe200000000ff */
[----:B------:R-:W1:Y:S01]  /*70e0*/  LDS.64 R10, [UR4+0x330] ;  /* 0x00033004ff0a7984 */ /* 0x000e620008000a00 */
[----:B------:R-:W-:Y:S01]  /*70f0*/  HFMA2.MMA R50, R72, 1, 1, R55 ;  /* 0x3c003c0048327835 */ /* 0x000fe20000000037 */
[----:B------:R-:W-:Y:S01]  /*7100*/  HADD2.F32 R6, -RZ, R6.H1_H1 ;  /* 0x30000006ff067230 */ /* 0x000fe20000004100 */
[----:B------:R-:W-:Y:S01]  /*7110*/  PRMT R76, R76, 0x5410, R65 ;  /* 0x000054104c4c7816 */ /* 0x000fe20000000041 */
[----:B------:R-:W-:Y:S01]  /*7120*/  HFMA2.MMA R58, R64, 1, 1, R58 ;  /* 0x3c003c00403a7835 */ /* 0x000fe2000000003a */
[----:B------:R-:W-:-:S02]  /*7130*/  HADD2.F32 R55, -RZ, R7.H0_H0 ;  /* 0x20000007ff377230 */ /* 0x000fc40000004100 */
[----:B------:R-:W-:Y:S01]  /*7140*/  FFMA.FTZ R65, R5, R0, RZ ;  /* 0x0000000005417223 */ /* 0x000fe200000100ff */
[----:B------:R-:W-:Y:S02]  /*7150*/  HADD2.F32 R84, -RZ, R7.H1_H1 ;  /* 0x30000007ff547230 */ /* 0x000fe40000004100 */
[----:B------:R-:W-:Y:S01]  /*7160*/  FFMA.FTZ R7, R3, R5, RZ ;  /* 0x0000000503077223 */ /* 0x000fe200000100ff */
[C---:B------:R-:W-:Y:S01]  /*7170*/  FFMA.FTZ R67, R5.reuse, R4, RZ ;  /* 0x0000000405437223 */ /* 0x040fe200000100ff */
[----:B------:R-:W-:Y:S01]  /*7180*/  FFMA.FTZ R64, R5, R2, RZ ;  /* 0x0000000205407223 */ /* 0x000fe200000100ff */
[----:B------:R-:W-:Y:S01]  /*7190*/  FFMA.FTZ R56, R6, R13, R65 ;  /* 0x0000000d06387223 */ /* 0x000fe20000010041 */
[----:B------:R-:W-:Y:S01]  /*71a0*/  FFMA.FTZ R7, R12, R6, R7 ;  /* 0x000000060c077223 */ /* 0x000fe20000010007 */
[C---:B------:R-:W-:Y:S01]  /*71b0*/  FFMA.FTZ R67, R6.reuse, R16, R67 ;  /* 0x0000001006437223 */ /* 0x040fe20000010043 */
[----:B------:R-:W-:Y:S01]  /*71c0*/  FFMA.FTZ R65, R6, R17, R64 ;  /* 0x0000001106417223 */ /* 0x000fe20000010040 */
[C---:B------:R-:W-:Y:S01]  /*71d0*/  FFMA.FTZ R5, R55.reuse, R20, R56 ;  /* 0x0000001437057223 */ /* 0x040fe20000010038 */
[----:B------:R-:W-:Y:S01]  /*71e0*/  FFMA.FTZ R7, R18, R55, R7 ;  /* 0x0000003712077223 */ /* 0x000fe20000010007 */
[C---:B------:R-:W-:Y:S01]  /*71f0*/  FFMA.FTZ R56, R55.reuse, R24, R67 ;  /* 0x0000001837387223 */ /* 0x040fe20000010043 */
[----:B------:R-:W-:Y:S01]  /*7200*/  FFMA.FTZ R6, R55, R36, R65 ;  /* 0x0000002437067223 */ /* 0x000fe20000010041 */
[----:B------:R-:W-:Y:S01]  /*7210*/  FFMA.FTZ R64, R84, R81, R5 ;  /* 0x0000005154407223 */ /* 0x000fe20000010005 */
[----:B------:R-:W-:Y:S01]  /*7220*/  FFMA.FTZ R70, R80, R84, R7 ;  /* 0x0000005450467223 */ /* 0x000fe20000010007 */
[C---:B------:R-:W-:Y:S01]  /*7230*/  FFMA.FTZ R56, R84.reuse, R77, R56 ;  /* 0x0000004d54387223 */ /* 0x040fe20000010038 */
[----:B------:R-:W-:-:S02]  /*7240*/  FFMA.FTZ R84, R84, R79, R6 ;  /* 0x0000004f54547223 */ /* 0x000fc40000010006 */
[----:B------:R-:W2:Y:S01]  /*7250*/  LDS.64 R6, [UR4+0x430] ;  /* 0x00043004ff067984 */ /* 0x000ea20008000a00 */
[--C-:B0-----:R-:W-:Y:S02]  /*7260*/  HADD2.F32 R5, -RZ, R8.reuse.H0_H0 ;  /* 0x20000008ff057230 */ /* 0x101fe40000004100 */
[----:B------:R-:W-:Y:S02]  /*7270*/  HADD2.F32 R8, -RZ, R8.H1_H1 ;  /* 0x30000008ff087230 */ /* 0x000fe40000004100 */
[--C-:B------:R-:W-:Y:S02]  /*7280*/  HADD2.F32 R55, -RZ, R9.reuse.H0_H0 ;  /* 0x20000009ff377230 */ /* 0x100fe40000004100 */
[-C--:B------:R-:W-:Y:S01]  /*7290*/  FFMA.FTZ R72, R0, R5.reuse, RZ ;  /* 0x0000000500487223 */ /* 0x080fe200000100ff */
        /* <DEDUP_REMOVED lines=18> */
[-C--:B------:R-:W-:Y:S01]  /*73c0*/  FFMA.FTZ R5, R3, R55.reuse, RZ ;  /* 0x0000003703057223 */ /* 0x080fe200000100ff */
[-C--:B------:R-:W-:Y:S01]  /*73d0*/  FFMA.FTZ R72, R0, R55.reuse, RZ ;  /* 0x0000003700487223 */ /* 0x080fe200000100ff */
[-C--:B------:R-:W-:Y:S01]  /*73e0*/  FFMA.FTZ R67, R4, R55.reuse, RZ ;  /* 0x0000003704437223 */ /* 0x080fe200000100ff */
[----:B------:R-:W-:Y:S01]  /*73f0*/  FFMA.FTZ R74, R2, R55, RZ ;  /* 0x00000037024a7223 */ /* 0x000fe200000100ff */
[----:B------:R-:W-:-:S02]  /*7400*/  HADD2.F32 R65, -RZ, R11.H0_H0 ;  /* 0x2000000bff417230 */ /* 0x000fc40000004100 */
[-C--:B------:R-:W-:Y:S01]  /*7410*/  FFMA.FTZ R5, R12, R10.reuse, R5 ;  /* 0x0000000a0c057223 */ /* 0x080fe20000010005 */
[----:B------:R-:W-:Y:S01]  /*7420*/  HADD2.F32 R92, -RZ, R11.H1_H1 ;  /* 0x3000000bff5c7230 */ /* 0x000fe20000004100 */
[----:B------:R-:W0:Y:S01]  /*7430*/  LDS.64 R8, [UR4+0x530] ;  /* 0x00053004ff087984 */ /* 0x000e220008000a00 */
        /* <DEDUP_REMOVED lines=9> */
[----:B------:R-:W-:Y:S01]  /*74d0*/  FFMA.FTZ R86, R77, R92, R86 ;  /* 0x0000005c4d567223 */ /* 0x000fe20000010056 */
[----:B--2---:R-:W-:-:S02]  /*74e0*/  HADD2.F32 R5, -RZ, R6.H0_H0 ;  /* 0x20000006ff057230 */ /* 0x004fc40000004100 */
[----:B------:R-:W-:Y:S01]  /*74f0*/  FFMA.FTZ R92, R79, R92, R10 ;  /* 0x0000005c4f5c7223 */ /* 0x000fe2000001000a */
[----:B------:R-:W-:Y:S01]  /*7500*/  HADD2 R57, R76, R57 ;  /* 0x000000394c397230 */ /* 0x000fe20000000000 */
[----:B------:R-:W1:Y:S01]  /*7510*/  LDS.64 R10, [UR4+0x238] ;  /* 0x00023804ff0a7984 */ /* 0x000e620008000a00 */
        /* <DEDUP_REMOVED lines=12> */
[----:B------:R-:W2:Y:S01]  /*75e0*/  LDS.64 R6, [UR4+0x338] ;  /* 0x00033804ff067984 */ /* 0x000ea20008000a00 */
[-C--:B------:R-:W-:Y:S01]  /*75f0*/  FFMA.FTZ R72, R20, R55.reuse, R65 ;  /* 0x0000003714487223 */ /* 0x080fe20000010041 */
[-C--:B------:R-:W-:Y:S01]  /*7600*/  FFMA.FTZ R74, R24, R55.reuse, R67 ;  /* 0x00000037184a7223 */ /* 0x080fe20000010043 */
[----:B------:R-:W-:Y:S01]  /*7610*/  FFMA.FTZ R102, R36, R55, R69 ;  /* 0x0000003724667223 */ /* 0x000fe20000010045 */
[-C--:B------:R-:W-:Y:S01]  /*7620*/  FFMA.FTZ R82, R80, R76.reuse, R5 ;  /* 0x0000004c50527223 */ /* 0x080fe20000010005 */
[-C--:B------:R-:W-:Y:S01]  /*7630*/  FFMA.FTZ R72, R81, R76.reuse, R72 ;  /* 0x0000004c51487223 */ /* 0x080fe20000010048 */
[-C--:B------:R-:W-:Y:S01]  /*7640*/  FFMA.FTZ R74, R77, R76.reuse, R74 ;  /* 0x0000004c4d4a7223 */ /* 0x080fe2000001004a */
[--C-:B0-----:R-:W-:Y:S02]  /*7650*/  HADD2.F32 R55, -RZ, R8.reuse.H0_H0 ;  /* 0x20000008ff377230 */ /* 0x101fe40000004100 */
[----:B------:R-:W-:Y:S01]  /*7660*/  FFMA.FTZ R76, R79, R76, R102 ;  /* 0x0000004c4f4c7223 */ /* 0x000fe20000010066 */
[----:B------:R-:W-:-:S02]  /*7670*/  HADD2.F32 R8, -RZ, R8.H1_H1 ;  /* 0x30000008ff087230 */ /* 0x000fc40000004100 */
        /* <DEDUP_REMOVED lines=31> */
[----:B--2---:R-:W-:-:S02]  /*7870*/  HADD2.F32 R2, -RZ, R6.H0_H0 ;  /* 0x20000006ff027230 */ /* 0x004fc40000004100 */
[-C--:B------:R-:W-:Y:S01]  /*7880*/  FFMA.FTZ R4, R14, R11.reuse, R5 ;  /* 0x0000000b0e047223 */ /* 0x080fe20000010005 */
[-C--:B------:R-:W-:Y:S01]  /*7890*/  FFMA.FTZ R9, R66, R11.reuse, R9 ;  /* 0x0000000b42097223 */ /* 0x080fe20000010009 */
[-C--:B------:R-:W-:Y:S01]  /*78a0*/  FFMA.FTZ R96, R15, R11.reuse, R96 ;  /* 0x0000000b0f607223 */ /* 0x080fe20000010060 */
[----:B------:R-:W-:Y:S01]  /*78b0*/  FFMA.FTZ R13, R68, R11, R13 ;  /* 0x0000000b440d7223 */ /* 0x000fe2000001000d */
[-C--:B------:R-:W-:Y:S01]  /*78c0*/  FFMA.FTZ R90, R19, R2.reuse, R90 ;  /* 0x00000002135a7223 */ /* 0x080fe2000001005a */
[-C--:B------:R-:W-:Y:S01]  /*78d0*/  FFMA.FTZ R88, R21, R2.reuse, R88 ;  /* 0x0000000215587223 */ /* 0x080fe20000010058 */
[-C--:B------:R-:W-:Y:S01]  /*78e0*/  FFMA.FTZ R86, R25, R2.reuse, R86 ;  /* 0x0000000219567223 */ /* 0x080fe20000010056 */
[----:B------:R-:W-:Y:S02]  /*78f0*/  FFMA.FTZ R11, R35, R2, R92 ;  /* 0x00000002230b7223 */ /* 0x000fe4000001005c */
[----:B------:R-:W0:Y:S01]  /*7900*/  LDS.64 R2, [UR4+0x38] ;  /* 0x00003804ff027984 */ /* 0x000e220008000a00 */
[----:B------:R-:W-:-:S02]  /*7910*/  HADD2.F32 R6, -RZ, R6.H1_H1 ;  /* 0x30000006ff067230 */ /* 0x000fc40000004100 */
[----:B------:R-:W-:Y:S01]  /*7920*/  FMUL.FTZ R4, R41, R4 ;  /* 0x0000000429047220 */ /* 0x000fe20000410000 */
[----:B------:R-:W-:Y:S02]  /*7930*/  HADD2.F32 R5, -RZ, R7.H0_H0 ;  /* 0x20000007ff057230 */ /* 0x000fe40000004100 */
        /* <DEDUP_REMOVED lines=9> */
[----:B------:R-:W-:-:S02]  /*79d0*/  F2FP.F16.F32.PACK_AB R6, RZ, R4 ;  /* 0x00000004ff06723e */ /* 0x000fc400000000ff */
[----:B------:R-:W1:Y:S02]  /*79e0*/  LDS.64 R4, [UR4+0x438] ;  /* 0x00043804ff047984 */ /* 0x000e640008000a00 */
[----:B------:R-:W-:Y:S01]  /*79f0*/  F2FP.F16.F32.PACK_AB R9, RZ, R9 ;  /* 0x00000009ff09723e */ /* 0x000fe200000000ff */
[----:B------:R-:W-:-:S03]  /*7a00*/  HADD2.F32 R7, -RZ, R7.H1_H1 ;  /* 0x30000007ff077230 */ /* 0x000fc60000004100 */
[----:B------:R-:W-:Y:S02]  /*7a10*/  PRMT R6, R6, 0x5410, R9 ;  /* 0x0000541006067816 */ /* 0x000fe40000000009 */
[-C--:B------:R-:W-:Y:S01]  /*7a20*/  FFMA.FTZ R10, R14, R7.reuse, R11 ;  /* 0x000000070e0a7223 */ /* 0x080fe2000001000b */
[-C--:B------:R-:W-:Y:S01]  /*7a30*/  FFMA.FTZ R17, R66, R7.reuse, R17 ;  /* 0x0000000742117223 */ /* 0x080fe20000010011 */
[-C--:B------:R-:W-:Y:S01]  /*7a40*/  FFMA.FTZ R86, R15, R7.reuse, R86 ;  /* 0x000000070f567223 */ /* 0x080fe20000010056 */
[----:B------:R-:W-:Y:S01]  /*7a50*/  FFMA.FTZ R55, R68, R7, R55 ;  /* 0x0000000744377223 */ /* 0x000fe20000010037 */
[----:B------:R-:W-:Y:S02]  /*7a60*/  HFMA2.MMA R54, R6, 1, 1, R54 ;  /* 0x3c003c0006367835 */ /* 0x000fe40000000036 */
[----:B------:R-:W2:Y:S01]  /*7a70*/  LDS.64 R6, [UR4+0x538] ;  /* 0x00053804ff067984 */ /* 0x000ea20008000a00 */
[----:B------:R-:W-:Y:S01]  /*7a80*/  FMUL.FTZ R10, R41, R10 ;  /* 0x0000000a290a7220 */ /* 0x000fe20000410000 */
[----:B------:R-:W-:Y:S01]  /*7a90*/  FMUL.FTZ R17, R42, R17 ;  /* 0x000000112a117220 */ /* 0x000fe20000410000 */
[----:B------:R-:W-:Y:S01]  /*7aa0*/  FMUL.FTZ R96, R43, R96 ;  /* 0x000000602b607220 */ /* 0x000fe20000410000 */
[----:B------:R-:W-:-:S02]  /*7ab0*/  FMUL.FTZ R13, R44, R13 ;  /* 0x0000000d2c0d7220 */ /* 0x000fc40000410000 */
[----:B------:R-:W-:Y:S02]  /*7ac0*/  F2FP.F16.F32.PACK_AB R10, RZ, R10 ;  /* 0x0000000aff0a723e */ /* 0x000fe400000000ff */
[----:B------:R-:W-:Y:S01]  /*7ad0*/  F2FP.F16.F32.PACK_AB R17, RZ, R17 ;  /* 0x00000011ff11723e */ /* 0x000fe200000000ff */
[--C-:B0-----:R-:W-:Y:S01]  /*7ae0*/  HADD2.F32 R9, -RZ, R2.reuse.H0_H0 ;  /* 0x20000002ff097230 */ /* 0x101fe20000004100 */
[----:B------:R-:W-:Y:S02]  /*7af0*/  F2FP.F16.F32.PACK_AB R96, RZ, R96 ;  /* 0x00000060ff60723e */ /* 0x000fe400000000ff */
[----:B------:R-:W-:Y:S02]  /*7b00*/  F2FP.F16.F32.PACK_AB R13, RZ, R13 ;  /* 0x0000000dff0d723e */ /* 0x000fe400000000ff */
[----:B------:R-:W-:Y:S01]  /*7b10*/  PRMT R10, R10, 0x5410, R17 ;  /* 0x000054100a0a7816 */ /* 0x000fe20000000011 */
[----:B------:R-:W-:Y:S01]  /*7b20*/  HADD2.F32 R2, -RZ, R2.H1_H1 ;  /* 0x30000002ff027230 */ /* 0x000fe20000004100 */
[----:B------:R-:W-:Y:S01]  /*7b30*/  PRMT R96, R96, 0x5410, R13 ;  /* 0x0000541060607816 */ /* 0x000fe2000000000d */
[----:B------:R-:W-:Y:S01]  /*7b40*/  FFMA.FTZ R70, R19, R9, R70 ;  /* 0x0000000913467223 */ /* 0x000fe20000010046 */
[C---:B------:R-:W-:Y:S01]  /*7b50*/  FFMA.FTZ R13, R9.reuse, R21, R64 ;  /* 0x00000015090d7223 */ /* 0x040fe20000010040 */
[C---:B------:R-:W-:Y:S01]  /*7b60*/  FFMA.FTZ R56, R9.reuse, R25, R56 ;  /* 0x0000001909387223 */ /* 0x040fe20000010038 */
[----:B------:R-:W-:Y:S01]  /*7b70*/  FFMA.FTZ R9, R9, R35, R84 ;  /* 0x0000002309097223 */ /* 0x000fe20000010054 */
[----:B------:R-:W-:Y:S01]  /*7b80*/  HFMA2.MMA R78, R10, 1, 1, R78 ;  /* 0x3c003c000a4e7835 */ /* 0x000fe2000000004e */
[----:B------:R-:W-:Y:S01]  /*7b90*/  FMUL.FTZ R86, R43, R86 ;  /* 0x000000562b567220 */ /* 0x000fe20000410000 */
[----:B------:R-:W-:Y:S01]  /*7ba0*/  FMUL.FTZ R55, R44, R55 ;  /* 0x000000372c377220 */ /* 0x000fe20000410000 */
[----:B------:R-:W-:-:S02]  /*7bb0*/  HADD2.F32 R11, -RZ, R3.H0_H0 ;  /* 0x20000003ff0b7230 */ /* 0x000fc40000004100 */
[C---:B------:R-:W-:Y:S01]  /*7bc0*/  FFMA.FTZ R10, R2.reuse, R47, R13 ;  /* 0x0000002f020a7223 */ /* 0x040fe2000001000d */
[----:B------:R-:W-:Y:S01]  /*7bd0*/  FFMA.FTZ R70, R59, R2, R70 ;  /* 0x000000023b467223 */ /* 0x000fe20000010046 */
[C---:B------:R-:W-:Y:S01]  /*7be0*/  FFMA.FTZ R56, R2.reuse, R39, R56 ;  /* 0x0000002702387223 */ /* 0x040fe20000010038 */
[----:B------:R-:W-:Y:S01]  /*7bf0*/  FFMA.FTZ R13, R2, R38, R9 ;  /* 0x00000026020d7223 */ /* 0x000fe20000010009 */
[----:B------:R-:W-:Y:S01]  /*7c00*/  F2FP.F16.F32.PACK_AB R86, RZ, R86 ;  /* 0x00000056ff56723e */ /* 0x000fe200000000ff */
[----:B------:R-:W-:Y:S01]  /*7c10*/  FFMA.FTZ R9, R63, R11, R70 ;  /* 0x0000000b3f097223 */ /* 0x000fe20000010046 */
[----:B------:R-:W-:Y:S01]  /*7c20*/  F2FP.F16.F32.PACK_AB R55, RZ, R55 ;  /* 0x00000037ff37723e */ /* 0x000fe200000000ff */
[C---:B------:R-:W-:Y:S01]  /*7c30*/  FFMA.FTZ R10, R11.reuse, R62, R10 ;  /* 0x0000003e0b0a7223 */ /* 0x040fe2000001000a */
[C---:B------:R-:W-:Y:S01]  /*7c40*/  FFMA.FTZ R56, R11.reuse, R61, R56 ;  /* 0x0000003d0b387223 */ /* 0x040fe20000010038 */
[----:B------:R-:W-:Y:S01]  /*7c50*/  FFMA.FTZ R13, R11, R60, R13 ;  /* 0x0000003c0b0d7223 */ /* 0x000fe2000001000d */
[----:B-1----:R-:W-:Y:S01]  /*7c60*/  HADD2.F32 R11, -RZ, R4.H0_H0 ;  /* 0x20000004ff0b7230 */ /* 0x002fe20000004100 */
[----:B------:R-:W-:Y:S01]  /*7c70*/  PRMT R86, R86, 0x5410, R55 ;  /* 0x0000541056567816 */ /* 0x000fe20000000037 */
[----:B------:R-:W-:-:S02]  /*7c80*/  HADD2.F32 R3, -RZ, R3.H1_H1 ;  /* 0x30000003ff037230 */ /* 0x000fc40000004100 */
[----:B------:R-:W-:Y:S02]  /*7c90*/  HADD2.F32 R4, -RZ, R4.H1_H1 ;  /* 0x30000004ff047230 */ /* 0x000fe40000004100 */
[-C--:B------:R-:W-:Y:S01]  /*7ca0*/  FFMA.FTZ R82, R19, R11.reuse, R82 ;  /* 0x0000000b13527223 */ /* 0x080fe20000010052 */
[-C--:B------:R-:W-:Y:S01]  /*7cb0*/  FFMA.FTZ R72, R21, R11.reuse, R72 ;  /* 0x0000000b15487223 */ /* 0x080fe20000010048 */
[-C--:B------:R-:W-:Y:S01]  /*7cc0*/  FFMA.FTZ R74, R25, R11.reuse, R74 ;  /* 0x0000000b194a7223 */ /* 0x080fe2000001004a */
[----:B------:R-:W-:Y:S01]  /*7cd0*/  FFMA.FTZ R11, R35, R11, R76 ;  /* 0x0000000b230b7223 */ /* 0x000fe2000001004c */
[----:B------:R-:W-:Y:S01]  /*7ce0*/  FFMA.FTZ R2, R14, R3, R9 ;  /* 0x000000030e027223 */ /* 0x000fe20000010009 */
[----:B------:R-:W-:Y:S01]  /*7cf0*/  FFMA.FTZ R8, R77, R102, R8 ;  /* 0x000000664d087223 */ /* 0x000fe20000010008 */
[C---:B------:R-:W-:Y:S01]  /*7d00*/  FFMA.FTZ R9, R3.reuse, R66, R10 ;  /* 0x0000004203097223 */ /* 0x040fe2000001000a */
[C---:B------:R-:W-:Y:S01]  /*7d10*/  FFMA.FTZ R56, R3.reuse, R15, R56 ;  /* 0x0000000f03387223 */ /* 0x040fe20000010038 */
[----:B------:R-:W-:Y:S01]  /*7d20*/  FFMA.FTZ R13, R3, R68, R13 ;  /* 0x00000044030d7223 */ /* 0x000fe2000001000d */
[----:B------:R-:W-:Y:S01]  /*7d30*/  HFMA2.MMA R77, R86, 1, 1, R49 ;  /* 0x3c003c00564d7835 */ /* 0x000fe20000000031 */
        /* <DEDUP_REMOVED lines=9> */
[----:B--2---:R-:W-:Y:S02]  /*7dd0*/  HADD2.F32 R3, -RZ, R6.H0_H0 ;  /* 0x20000006ff037230 */ /* 0x004fe40000004100 */
[----:B------:R-:W-:Y:S01]  /*7de0*/  FFMA.FTZ R0, R81, R102, R0 ;  /* 0x0000006651007223 */ /* 0x000fe20000010000 */
[----:B------:R-:W-:-:S02]  /*7df0*/  HADD2.F32 R5, -RZ, R5.H1_H1 ;  /* 0x30000005ff057230 */ /* 0x000fc40000004100 */
        /* <DEDUP_REMOVED lines=8> */
[----:B------:R-:W-:Y:S01]  /*7e80*/  FFMA.FTZ R8, R25, R3, R8 ;  /* 0x0000000319087223 */ /* 0x000fe20000010008 */
[----:B------:R-:W-:-:S02]  /*7e90*/  HADD2.F32 R5, -RZ, R7.H0_H0 ;  /* 0x20000007ff057230 */ /* 0x000fc40000004100 */
        /* <DEDUP_REMOVED lines=53> */
[----:B------:R-:W-:Y:S02]  /*81f0*/  HADD2 R60, R74, R48 ;  /* 0x000000304a3c7230 */ /* 0x000fe40000000000 */
[----:B------:R-:W-:Y:S01]  /*8200*/  HADD2 R57, R8, R57 ;  /* 0x0000003908397230 */ /* 0x000fe20000000000 */
[----:B------:R-:W-:Y:S06]  /*8210*/  @!P0 BRA `(.L_x_959) ;  /* 0xffffff8800408947 */ /* 0x000fec000383ffff */
.L_x_957:
[----:B------:R-:W0:Y:S08]  /*8220*/  S2UR UR4, SR_CTAID.Y ;  /* 0x00000000000479c3 */ /* 0x000e300000002600 */
[----:B------:R-:W1:Y:S01]  /*8230*/  LDC.64 R2, c[0x0][0x230] ;  /* 0x00008c00ff027b82 */ /* 0x000e620000000a00 */
[----:B0-----:R-:W-:-:S06]  /*8240*/  UIMAD UR4, UR4, 0x6, URZ ;  /* 0x00000006040478a4 */ /* 0x001fcc000f8e023f */
[----:B------:R-:W-:-:S05]  /*8250*/  MOV R7, UR4 ;  /* 0x0000000400077c02 */ /* 0x000fca0008000f00 */
        /* <DEDUP_REMOVED lines=9> */
.L_x_963:
[----:B------:R-:W0:Y:S02]  /*82f0*/  LDS R2, [R0] ;  /* 0x0000000000027984 */ /* 0x000e240000000800 */
[----:B0-----:R-:W-:-:S10]  /*8300*/  HFMA2.MMA R3, R2, 1, 1, R53 ;  /* 0x3c003c0002037835 */ /* 0x001fd40000000035 */
[----:B------:R-:W0:Y:S02]  /*8310*/  ATOMS.CAST.SPIN R3, [R0], R2, R3 ;  /* 0x000000020003738d */ /* 0x000e240001800003 */
[----:B0-----:R-:W-:-:S13]  /*8320*/  ISETP.EQ.U32.AND P0, PT, R3, 0x1, PT ;  /* 0x000000010300780c */ /* 0x001fda0003f02070 */
[----:B------:R-:W-:Y:S05]  /*8330*/  @!P0 BRA `(.L_x_963) ;  /* 0xfffffffc00ec8947 */ /* 0x000fea000383ffff */
[----:B------:R-:W-:Y:S05]  /*8340*/  BRA `(.L_x_961) ;  /* 0x00000000000c7947 */ /* 0x000fea0003800000 */
.L_x_962:
[----:B------:R-:W2:Y:S02]  /*8350*/  LD.E R0, desc[UR8][R6.64] ;  /* 0x0000000806007980 */ /* 0x000ea4000c101900 */
[----:B--2---:R-:W-:-:S05]  /*8360*/  IADD3 R3, R53, R0, RZ ;  /* 0x0000000035037210 */ /* 0x004fca0007ffe0ff */
[----:B------:R0:W-:Y:S02]  /*8370*/  ST.E desc[UR8][R6.64], R3 ;  /* 0x0000000306007985 */ /* 0x0001e4000c101908 */
.L_x_961:
[----:B------:R-:W-:Y:S05]  /*8380*/  BSYNC B0 ;  /* 0x0000000000007941 */ /* 0x000fea0003800000 */
.L_x_960:
        /* <DEDUP_REMOVED lines=9> */
.L_x_967:
[----:B------:R-:W0:Y:S02]  /*8420*/  LDS R2, [R0+0x4] ;  /* 0x0000040000027984 */ /* 0x000e240000000800 */
[----:B0-----:R-:W-:-:S06]  /*8430*/  HADD2 R3, R2, R52 ;  /* 0x0000003402037230 */ /* 0x001fcc0000000000 */
[----:B------:R-:W0:Y:S02]  /*8440*/  ATOMS.CAST.SPIN R3, [R0+0x4], R2, R3 ;  /* 0x000004020003738d */ /* 0x000e240001800003 */
[----:B0-----:R-:W-:-:S13]  /*8450*/  ISETP.EQ.U32.AND P0, PT, R3, 0x1, PT ;  /* 0x000000010300780c */ /* 0x001fda0003f02070 */
[----:B------:R-:W-:Y:S05]  /*8460*/  @!P0 BRA `(.L_x_967) ;  /* 0xfffffffc00ec8947 */ /* 0x000fea000383ffff */
[----:B------:R-:W-:Y:S05]  /*8470*/  BRA `(.L_x_965) ;  /* 0x00000000000c7947 */ /* 0x000fea0003800000 */
.L_x_966:
[----:B------:R-:W0:Y:S02]  /*8480*/  LD.E R0, desc[UR8][R6.64+0x4] ;  /* 0x0000040806007980 */ /* 0x000e24000c101900 */
[----:B0-----:R-:W-:-:S05]  /*8490*/  IADD3 R3, R52, R0, RZ ;  /* 0x0000000034037210 */ /* 0x001fca0007ffe0ff */
[----:B------:R1:W-:Y:S02]  /*84a0*/  ST.E desc[UR8][R6.64+0x4], R3 ;  /* 0x0000040306007985 */ /* 0x0003e4000c101908 */
.L_x_965:
[----:B------:R-:W-:Y:S05]  /*84b0*/  BSYNC B0 ;  /* 0x0000000000007941 */ /* 0x000fea0003800000 */
.L_x_964:
[----:B01----:R-:W-:-:S05]  /*84c0*/  MOV R3, UR6 ;  /* 0x0000000600037c02 */ /* 0x003fca0008000f00 */
[----:B------:R-:W-:-:S05]  /*84d0*/  IMAD.WIDE R6, R3, 0x2, R6 ;  /* 0x0000000203067825 */ /* 0x000fca00078e0206 */
[----:B------:R0:W-:Y:S01]  /*84e0*/  ATOM.E.ADD.F16x2.RN.STRONG.GPU P0, RZ, desc[UR8][R6.64], R46 ;  /* 0x0000002e06ff79a2 */ /* 0x0001e2000810e1c8 */
[----:B------:R-:W-:Y:S04]  /*84f0*/  BSSY B0, `(.L_x_968) ;  /* 0x000000f000007945 */ /* 0x000fe80003800000 */
[----:B0-----:R-:W-:Y:S05]  /*8500*/  @P0 BRA `(.L_x_969) ;  /* 0x0000000000340947 */ /* 0x001fea0003800000 */
[----:B------:R-:W0:Y:S02]  /*8510*/  QSPC.E.S P0, RZ, [R6] ;  /* 0x0000000006ff73aa */ /* 0x000e240000000500 */
[----:B0-----:R-:W-:Y:S05]  /*8520*/  @!P0 BRA `(.L_x_970) ;  /* 0x0000000000208947 */ /* 0x001fea0003800000 */
[----:B------:R-:W-:-:S04]  /*8530*/  MOV R2, R6 ;  /* 0x0000000600027202 */ /* 0x000fc80000000f00 */
[----:B------:R-:W-:-:S07]  /*8540*/  MOV R0, R2 ;  /* 0x0000000200007202 */ /* 0x000fce0000000f00 */
.L_x_971:
[----:B------:R-:W0:Y:S02]  /*8550*/  LDS R2, [R0] ;  /* 0x0000000000027984 */ /* 0x000e240000000800 */
[----:B0-----:R-:W-:-:S10]  /*8560*/  HFMA2.MMA R3, R2, 1, 1, R46 ;  /* 0x3c003c0002037835 */ /* 0x001fd4000000002e */
[----:B------:R-:W0:Y:S02]  /*8570*/  ATOMS.CAST.SPIN R3, [R0], R2, R3 ;  /* 0x000000020003738d */ /* 0x000e240001800003 */
[----:B0-----:R-:W-:-:S13]  /*8580*/  ISETP.EQ.U32.AND P0, PT, R3, 0x1, PT ;  /* 0x000000010300780c */ /* 0x001fda0003f02070 */
[----:B------:R-:W-:Y:S05]  /*8590*/  @!P0 BRA `(.L_x_971) ;  /* 0xfffffffc00ec8947 */ /* 0x000fea000383ffff */
[----:B------:R-:W-:Y:S05]  /*85a0*/  BRA `(.L_x_969) ;  /* 0x00000000000c7947 */ /* 0x000fea0003800000 */
.L_x_970:
[----:B------:R-:W2:Y:S02]  /*85b0*/  LD.E R0, desc[UR8][R6.64] ;  /* 0x0000000806007980 */ /* 0x000ea4000c101900 */
[----:B--2---:R-:W-:-:S05]  /*85c0*/  IADD3 R3, R46, R0, RZ ;  /* 0x000000002e037210 */ /* 0x004fca0007ffe0ff */
[----:B------:R0:W-:Y:S02]  /*85d0*/  ST.E desc[UR8][R6.64], R3 ;  /* 0x0000000306007985 */ /* 0x0001e4000c101908 */
.L_x_969:
[----:B------:R-:W-:Y:S05]  /*85e0*/  BSYNC B0 ;  /* 0x0000000000007941 */ /* 0x000fea0003800000 */
.L_x_968:
[----:B0-----:R-:W-:-:S05]  /*85f0*/  MOV R3, UR6 ;  /* 0x0000000600037c02 */ /* 0x001fca0008000f00 */
        /* <DEDUP_REMOVED lines=8> */
.L_x_975:
[----:B------:R-:W0:Y:S02]  /*8680*/  LDS R2, [R0] ;  /* 0x0000000000027984 */ /* 0x000e240000000800 */
[----:B0-----:R-:W-:-:S06]  /*8690*/  HADD2 R3, R2, R50 ;  /* 0x0000003202037230 */ /* 0x001fcc0000000000 */
[----:B------:R-:W0:Y:S02]  /*86a0*/  ATOMS.CAST.SPIN R3, [R0], R2, R3 ;  /* 0x000000020003738d */ /* 0x000e240001800003 */
[----:B0-----:R-:W-:-:S13]  /*86b0*/  ISETP.EQ.U32.AND P0, PT, R3, 0x1, PT ;  /* 0x000000010300780c */ /* 0x001fda0003f02070 */
[----:B------:R-:W-:Y:S05]  /*86c0*/  @!P0 BRA `(.L_x_975) ;  /* 0xfffffffc00ec8947 */ /* 0x000fea000383ffff */
[----:B------:R-:W-:Y:S05]  /*86d0*/  BRA `(.L_x_973) ;  /* 0x00000000000c7947 */ /* 0x000fea0003800000 */
.L_x_974:
[----:B------:R-:W2:Y:S02]  /*86e0*/  LD.E R0, desc[UR8][R4.64] ;  /* 0x0000000804007980 */ /* 0x000ea4000c101900 */
[----:B--2---:R-:W-:-:S05]  /*86f0*/  IADD3 R3, R50, R0, RZ ;  /* 0x0000000032037210 */ /* 0x004fca0007ffe0ff */
[----:B------:R0:W-:Y:S02]  /*8700*/  ST.E desc[UR8][R4.64], R3 ;  /* 0x0000000304007985 */ /* 0x0001e4000c101908 */
.L_x_973:
[----:B------:R-:W-:Y:S05]  /*8710*/  BSYNC B0 ;  /* 0x0000000000007941 */ /* 0x000fea0003800000 */
.L_x_972:
        /* <DEDUP_REMOVED lines=9> */
.L_x_979:
[----:B------:R-:W0:Y:S02]  /*87b0*/  LDS R2, [R0] ;  /* 0x0000000000027984 */ /* 0x000e240000000800 */
[----:B0-----:R-:W-:-:S10]  /*87c0*/  HFMA2.MMA R3, R2, 1, 1, R54 ;  /* 0x3c003c0002037835 */ /* 0x001fd40000000036 */
[----:B------:R-:W0:Y:S02]  /*87d0*/  ATOMS.CAST.SPIN R3, [R0], R2, R3 ;  /* 0x000000020003738d */ /* 0x000e240001800003 */
[----:B0-----:R-:W-:-:S13]  /*87e0*/  ISETP.EQ.U32.AND P0, PT, R3, 0x1, PT ;  /* 0x000000010300780c */ /* 0x001fda0003f02070 */
[----:B------:R-:W-:Y:S05]  /*87f0*/  @!P0 BRA `(.L_x_979) ;  /* 0xfffffffc00ec8947 */ /* 0x000fea000383ffff */
[----:B------:R-:W-:Y:S05]  /*8800*/  BRA `(.L_x_977) ;  /* 0x00000000000c7947 */ /* 0x000fea0003800000 */
.L_x_978:
[----:B------:R-:W2:Y:S02]  /*8810*/  LD.E R0, desc[UR8][R4.64] ;  /* 0x0000000804007980 */ /* 0x000ea4000c101900 */
[----:B--2---:R-:W-:-:S05]  /*8820*/  IADD3 R3, R54, R0, RZ ;  /* 0x0000000036037210 */ /* 0x004fca0007ffe0ff */
[----:B------:R0:W-:Y:S02]  /*8830*/  ST.E desc[UR8][R4.64], R3 ;  /* 0x0000000304007985 */ /* 0x0001e4000c101908 */
.L_x_977:
[----:B------:R-:W-:Y:S05]  /*8840*/  BSYNC B0 ;  /* 0x0000000000007941 */ /* 0x000fea0003800000 */
.L_x_976:
[----:B------:R-:W-:Y:S01]  /*8850*/  UMOV UR4, 0x4 ;  /* 0x0000000400047882 */ /* 0x000fe20000000000 */
[----:B------:R-:W-:Y:S02]  /*8860*/  UMOV UR5, 0x0 ;  /* 0x0000000000057882 */ /* 0x000fe40000000000 */
[----:B------:R-:W-:-:S06]  /*8870*/  UIMAD.WIDE UR4, UR6, 0x2, UR4 ;  /* 0x00000002060478a5 */ /* 0x000fcc000f8e0204 */
        /* <DEDUP_REMOVED lines=8> */
.L_x_983:
[----:B------:R-:W0:Y:S02]  /*8900*/  LDS R2, [R0] ;  /* 0x0000000000027984 */ /* 0x000e240000000800 */
[----:B0-----:R-:W-:-:S06]  /*8910*/  HADD2 R3, R2, R51 ;  /* 0x0000003302037230 */ /* 0x001fcc0000000000 */
[----:B------:R-:W0:Y:S02]  /*8920*/  ATOMS.CAST.SPIN R3, [R0], R2, R3 ;  /* 0x000000020003738d */ /* 0x000e240001800003 */
[----:B0-----:R-:W-:-:S13]  /*8930*/  ISETP.EQ.U32.AND P0, PT, R3, 0x1, PT ;  /* 0x000000010300780c */ /* 0x001fda0003f02070 */
[----:B------:R-:W-:Y:S05]  /*8940*/  @!P0 BRA `(.L_x_983) ;  /* 0xfffffffc00ec8947 */ /* 0x000fea000383ffff */
[----:B------:R-:W-:Y:S05]  /*8950*/  BRA `(.L_x_981) ;  /* 0x00000000000c7947 */ /* 0x000fea0003800000 */
.L_x_982:
[----:B------:R-:W2:Y:S02]  /*8960*/  LD.E R0, desc[UR8][R2.64] ;  /* 0x0000000802007980 */ /* 0x000ea4000c101900 */
[----:B--2---:R-:W-:-:S05]  /*8970*/  IADD3 R7, R51, R0, RZ ;  /* 0x0000000033077210 */ /* 0x004fca0007ffe0ff */
[----:B------:R0:W-:Y:S02]  /*8980*/  ST.E desc[UR8][R2.64], R7 ;  /* 0x0000000702007985 */ /* 0x0001e4000c101908 */
.L_x_981:
[----:B------:R-:W-:Y:S05]  /*8990*/  BSYNC B0 ;  /* 0x0000000000007941 */ /* 0x000fea0003800000 */
.L_x_980:
        /* <DEDUP_REMOVED lines=9> */
.L_x_987:
[----:B------:R-:W0:Y:S02]  /*8a30*/  LDS R2, [R0] ;  /* 0x0000000000027984 */ /* 0x000e240000000800 */
[----:B0-----:R-:W-:-:S10]  /*8a40*/  HFMA2.MMA R3, R2, 1, 1, R78 ;  /* 0x3c003c0002037835 */ /* 0x001fd4000000004e */
[----:B------:R-:W0:Y:S02]  /*8a50*/  ATOMS.CAST.SPIN R3, [R0], R2, R3 ;  /* 0x000000020003738d */ /* 0x000e240001800003 */
[----:B0-----:R-:W-:-:S13]  /*8a60*/  ISETP.EQ.U32.AND P0, PT, R3, 0x1, PT ;  /* 0x000000010300780c */ /* 0x001fda0003f02070 */
[----:B------:R-:W-:Y:S05]  /*8a70*/  @!P0 BRA `(.L_x_987) ;  /* 0xfffffffc00ec8947 */ /* 0x000fea000383ffff */
[----:B------:R-:W-:Y:S05]  /*8a80*/  BRA `(.L_x_985) ;  /* 0x00000000000c7947 */ /* 0x000fea0003800000 */
.L_x_986:
[----:B------:R-:W2:Y:S02]  /*8a90*/  LD.E R0, desc[UR8][R6.64] ;  /* 0x0000000806007980 */ /* 0x000ea4000c101900 */
[----:B--2---:R-:W-:-:S05]  /*8aa0*/  IADD3 R3, R78, R0, RZ ;  /* 0x000000004e037210 */ /* 0x004fca0007ffe0ff */
[----:B------:R0:W-:Y:S02]  /*8ab0*/  ST.E desc[UR8][R6.64], R3 ;  /* 0x0000000306007985 */ /* 0x0001e4000c101908 */
.L_x_985:
[----:B------:R-:W-:Y:S05]  /*8ac0*/  BSYNC B0 ;  /* 0x0000000000007941 */ /* 0x000fea0003800000 */
.L_x_984:
        /* <DEDUP_REMOVED lines=8> */
.L_x_991:
[----:B------:R-:W0:Y:S02]  /*8b50*/  LDS R2, [R0] ;  /* 0x0000000000027984 */ /* 0x000e240000000800 */
[----:B0-----:R-:W-:-:S06]  /*8b60*/  HADD2 R3, R2, R77 ;  /* 0x0000004d02037230 */ /* 0x001fcc0000000000 */
[----:B------:R-:W0:Y:S02]  /*8b70*/  ATOMS.CAST.SPIN R3, [R0], R2, R3 ;  /* 0x000000020003738d */ /* 0x000e240001800003 */
[----:B0-----:R-:W-:-:S13]  /*8b80*/  ISETP.EQ.U32.AND P0, PT, R3, 0x1, PT ;  /* 0x000000010300780c */ /* 0x001fda0003f02070 */
[----:B------:R-:W-:Y:S05]  /*8b90*/  @!P0 BRA `(.L_x_991) ;  /* 0xfffffffc00ec8947 */ /* 0x000fea000383ffff */
[----:B------:R-:W-:Y:S05]  /*8ba0*/  BRA `(.L_x_989) ;  /* 0x00000000000c7947 */ /* 0x000fea0003800000 */
.L_x_990:
[----:B------:R-:W2:Y:S02]  /*8bb0*/  LD.E R0, desc[UR8][R2.64] ;  /* 0x0000000802007980 */ /* 0x000ea4000c101900 */
[----:B--2---:R-:W-:-:S05]  /*8bc0*/  IADD3 R5, R77, R0, RZ ;  /* 0x000000004d057210 */ /* 0x004fca0007ffe0ff */
[----:B------:R0:W-:Y:S02]  /*8bd0*/  ST.E desc[UR8][R2.64], R5 ;  /* 0x0000000502007985 */ /* 0x0001e4000c101908 */
.L_x_989:
[----:B------:R-:W-:Y:S05]  /*8be0*/  BSYNC B0 ;  /* 0x0000000000007941 */ /* 0x000fea0003800000 */
.L_x_988:
        /* <DEDUP_REMOVED lines=9> */
.L_x_995:
[----:B------:R-:W0:Y:S02]  /*8c80*/  LDS R2, [R0] ;  /* 0x0000000000027984 */ /* 0x000e240000000800 */
[----:B0-----:R-:W-:-:S10]  /*8c90*/  HFMA2.MMA R3, R2, 1, 1, R59 ;  /* 0x3c003c0002037835 */ /* 0x001fd4000000003b */
[----:B------:R-:W0:Y:S02]  /*8ca0*/  ATOMS.CAST.SPIN R3, [R0], R2, R3 ;  /* 0x000000020003738d */ /* 0x000e240001800003 */
[----:B0-----:R-:W-:-:S13]  /*8cb0*/  ISETP.EQ.U32.AND P0, PT, R3, 0x1, PT ;  /* 0x000000010300780c */ /* 0x001fda0003f02070 */
[----:B------:R-:W-:Y:S05]  /*8cc0*/  @!P0 BRA `(.L_x_995) ;  /* 0xfffffffc00ec8947 */ /* 0x000fea000383ffff */
[----:B------:R-:W-:Y:S05]  /*8cd0*/  BRA `(.L_x_993) ;  /* 0x00000000000c7947 */ /* 0x000fea0003800000 */
.L_x_994:
[----:B------:R-:W2:Y:S02]  /*8ce0*/  LD.E R0, desc[UR8][R4.64] ;  /* 0x0000000804007980 */ /* 0x000ea4000c101900 */
[----:B--2---:R-:W-:-:S05]  /*8cf0*/  IADD3 R3, R59, R0, RZ ;  /* 0x000000003b037210 */ /* 0x004fca0007ffe0ff */
[----:B------:R0:W-:Y:S02]  /*8d00*/  ST.E desc[UR8][R4.64], R3 ;  /* 0x0000000304007985 */ /* 0x0001e4000c101908 */
.L_x_993:
[----:B------:R-:W-:Y:S05]  /*8d10*/  BSYNC B0 ;  /* 0x0000000000007941 */ /* 0x000fea0003800000 */
.L_x_992:
        /* <DEDUP_REMOVED lines=9> */
.L_x_1000:
[----:B------:R-:W0:Y:S02]  /*8db0*/  LDS R2, [R0] ;  /* 0x0000000000027984 */ /* 0x000e240000000800 */
[----:B0-----:R-:W-:-:S06]  /*8dc0*/  HADD2 R3, R2, R60 ;  /* 0x0000003c02037230 */ /* 0x001fcc0000000000 */
[----:B------:R-:W0:Y:S02]  /*8dd0*/  ATOMS.CAST.SPIN R3, [R0], R2, R3 ;  /* 0x000000020003738d */ /* 0x000e240001800003 */
[----:B0-----:R-:W-:-:S13]  /*8de0*/  ISETP.EQ.U32.AND P0, PT, R3, 0x1, PT ;  /* 0x000000010300780c */ /* 0x001fda0003f02070 */
[----:B------:R-:W-:Y:S05]  /*8df0*/  @!P0 BRA `(.L_x_1000) ;  /* 0xfffffffc00ec8947 */ /* 0x000fea000383ffff */
[----:B------:R-:W-:Y:S05]  /*8e00*/  BSYNC B1 ;  /* 0x0000000000017941 */ /* 0x000fea0003800000 */
.L_x_999:
[----:B------:R-:W-:Y:S05]  /*8e10*/  BRA `(.L_x_997) ;  /* 0x00000000000c7947 */ /* 0x000fea0003800000 */
.L_x_998:
[----:B------:R-:W2:Y:S02]  /*8e20*/  LD.E R0, desc[UR8][R2.64] ;  /* 0x0000000802007980 */ /* 0x000ea4000c101900 */
[----:B--2---:R-:W-:-:S05]  /*8e30*/  IADD3 R7, R60, R0, RZ ;  /* 0x000000003c077210 */ /* 0x004fca0007ffe0ff */
[----:B------:R0:W-:Y:S02]  /*8e40*/  ST.E desc[UR8][R2.64], R7 ;  /* 0x0000000702007985 */ /* 0x0001e4000c101908 */
.L_x_997:
[----:B------:R-:W-:Y:S05]  /*8e50*/  BSYNC B0 ;  /* 0x0000000000007941 */ /* 0x000fea0003800000 */
.L_x_996:
        /* <DEDUP_REMOVED lines=8> */
.L_x_1004:
[----:B------:R-:W0:Y:S02]  /*8ee0*/  LDS R2, [R0] ;  /* 0x0000000000027984 */ /* 0x000e240000000800 */
[----:B0-----:R-:W-:-:S10]  /*8ef0*/  HFMA2.MMA R3, R2, 1, 1, R58 ;  /* 0x3c003c0002037835 */ /* 0x001fd4000000003a */
[----:B------:R-:W0:Y:S02]  /*8f00*/  ATOMS.CAST.SPIN R3, [R0], R2, R3 ;  /* 0x000000020003738d */ /* 0x000e240001800003 */
[----:B0-----:R-:W-:-:S13]  /*8f10*/  ISETP.EQ.U32.AND P0, PT, R3, 0x1, PT ;  /* 0x000000010300780c */ /* 0x001fda0003f02070 */
[----:B------:R-:W-:Y:S05]  /*8f20*/  @!P0 BRA `(.L_x_1004) ;  /* 0xfffffffc00ec8947 */ /* 0x000fea000383ffff */
[----:B------:R-:W-:Y:S05]  /*8f30*/  BRA `(.L_x_1002) ;  /* 0x00000000000c7947 */ /* 0x000fea0003800000 */
.L_x_1003:
[----:B------:R-:W2:Y:S02]  /*8f40*/  LD.E R0, desc[UR8][R2.64] ;  /* 0x0000000802007980 */ /* 0x000ea4000c101900 */
[----:B--2---:R-:W-:-:S05]  /*8f50*/  IADD3 R7, R58, R0, RZ ;  /* 0x000000003a077210 */ /* 0x004fca0007ffe0ff */
[----:B------:R0:W-:Y:S02]  /*8f60*/  ST.E desc[UR8][R2.64], R7 ;  /* 0x0000000702007985 */ /* 0x0001e4000c101908 */
.L_x_1002:
[----:B------:R-:W-:Y:S05]  /*8f70*/  BSYNC B0 ;  /* 0x0000000000007941 */ /* 0x000fea0003800000 */
.L_x_1001:
[----:B0-----:R-:W-:-:S04]  /*8f80*/  IADD3 R2, P0, R4, UR4, RZ ;  /* 0x0000000404027c10 */ /* 0x001fc8000ff1e0ff */
[----:B------:R-:W-:-:S08]  /*8f90*/  IADD3.X R3, R5, UR5, RZ, P0, !PT ;  /* 0x0000000505037c10 */ /* 0x000fd000087fe4ff */
[----:B------:R0:W-:Y:S02]  /*8fa0*/  ATOM.E.ADD.F16x2.RN.STRONG.GPU P0, RZ, desc[UR8][R2.64], R57 ;  /* 0x0000003902ff79a2 */ /* 0x0001e4000810e1c8 */
[----:B0-----:R-:W-:Y:S05]  /*8fb0*/  @P0 EXIT ;  /* 0x000000000000094d */ /* 0x001fea0003800000 */
[----:B------:R-:W0:Y:S02]  /*8fc0*/  QSPC.E.S P0, RZ, [R2] ;  /* 0x0000000002ff73aa */ /* 0x000e240000000500 */
[----:B0-----:R-:W-:Y:S05]  /*8fd0*/  @!P0 BRA `(.L_x_1005) ;  /* 0x00000000001c8947 */ /* 0x001fea0003800000 */
[----:B------:R-:W-:-:S07]  /*8fe0*/  MOV R0, R2 ;  /* 0x0000000200007202 */ /* 0x000fce0000000f00 */
.L_x_1006:
[----:B------:R-:W0:Y:S02]  /*8ff0*/  LDS R2, [R0] ;  /* 0x0000000000027984 */ /* 0x000e240000000800 */
[----:B0-----:R-:W-:-:S06]  /*9000*/  HADD2 R3, R2, R57 ;  /* 0x0000003902037230 */ /* 0x001fcc0000000000 */
[----:B------:R-:W0:Y:S02]  /*9010*/  ATOMS.CAST.SPIN R3, [R0], R2, R3 ;  /* 0x000000020003738d */ /* 0x000e240001800003 */
[----:B0-----:R-:W-:-:S13]  /*9020*/  ISETP.EQ.U32.AND P0, PT, R3, 0x1, PT ;  /* 0x000000010300780c */ /* 0x001fda0003f02070 */
[----:B------:R-:W-:Y:S05]  /*9030*/  @!P0 BRA `(.L_x_1006) ;  /* 0xfffffffc00ec8947 */ /* 0x000fea000383ffff */
[----:B------:R-:W-:Y:S05]  /*9040*/  EXIT ;  /* 0x000000000000794d */ /* 0x000fea0003800000 */
.L_x_1005:
[----:B------:R-:W2:Y:S02]  /*9050*/  LD.E R0, desc[UR8][R2.64] ;  /* 0x0000000802007980 */ /* 0x000ea4000c101900 */
[----:B--2---:R-:W-:-:S05]  /*9060*/  IADD3 R5, R57, R0, RZ ;  /* 0x0000000039057210 */ /* 0x004fca0007ffe0ff */
[----:B------:R-:W-:Y:S01]  /*9070*/  ST.E desc[UR8][R2.64], R5 ;  /* 0x0000000502007985 */ /* 0x000fe2000c101908 */
[----:B------:R-:W-:Y:S05]  /*9080*/  EXIT ;  /* 0x000000000000794d */ /* 0x000fea0003800000 */
.L_x_1007:
        /* <DEDUP_REMOVED lines=15> */
.L_x_1825:


//--------------------- .text._ZN4vllm4gptq33gemm_half_q_half_gptq_4bit_kernelILb1ELi6EEEvPK6__halfPKjS6_S4_PS2_iiiibPKi --------------------------
	.section	.text._ZN4vllm4gptq33gemm_half_q_half_gptq_4bit_kernelILb1ELi6EEEvPK6__halfPKjS6_S4_PS2_iiiibPKi,"ax",@progbits
	.align	128
        .global         _ZN4vllm4gptq33gemm_half_q_half_gptq_4bit_kernelILb1ELi6EEEvPK6__halfPKjS6_S4_PS2_iiiibPKi
        .type           _ZN4vllm4gptq33gemm_half_q_half_gptq_4bit_kernelILb1ELi6EEEvPK6__halfPKjS6_S4_PS2_iiiibPKi,@function
        .size           _ZN4vllm4gptq33gemm_half_q_half_gptq_4bit_kernelILb1ELi6EEEvPK6__halfPKjS6_S4_PS2_iiiibPKi,(.L_x_1826 - _ZN4vllm4gptq33gemm_half_q_half_gptq_4bit_kernelILb1ELi6EEEvPK6__halfPKjS6_S4_PS2_iiiibPKi)
        .other          _ZN4vllm4gptq33gemm_half_q_half_gptq_4bit_kernelILb1ELi6EEEvPK6__halfPKjS6_S4_PS2_iiiibPKi,@"STO_CUDA_ENTRY STV_DEFAULT"
_ZN4vllm4gptq33gemm_half_q_half_gptq_4bit_kernelILb1ELi6EEEvPK6__halfPKjS6_S4_PS2_iiiibPKi:
.text._ZN4vllm4gptq33gemm_half_q_half_gptq_4bit_kernelILb1ELi6EEEvPK6__halfPKjS6_S4_PS2_iiiibPKi:
[----:B------:R-:W-:Y:S01]  /*0000*/  LDC R1, c[0x0][0x28] ;  /* 0x00000a00ff017b82 */ /* 0x000fe20000000800 */
[----:B------:R-:W0:Y:S07]  /*0010*/  S2R R0, SR_CTAID.Z ;  /* 0x0000000000007919 */ /* 0x000e2e0000002700 */
[----:B------:R-:W1:Y:S01]  /*0020*/  LDC R15, c[0x0][0x240] ;  /* 0x00009000ff0f7b82 */ /* 0x000e620000000800 */
[----:B------:R-:W-:Y:S01]  /*0030*/  ULDC.64 UR8, c[0x0][0x208] ;  /* 0x0000820000087ab9 */ /* 0x000fe20000000a00 */
[----:B------:R-:W-:Y:S01]  /*0040*/  BSSY B0, `(.L_x_1008) ;  /* 0x0000046000007945 */ /* 0x000fe20003800000 */
[----:B------:R-:W2:Y:S01]  /*0050*/  S2R R5, SR_TID.X ;  /* 0x0000000000057919 */ /* 0x000ea20000002100 */
[----:B------:R-:W3:Y:S01]  /*0060*/  S2R R2, SR_CTAID.X ;  /* 0x0000000000027919 */ /* 0x000ee20000002500 */
[----:B0-----:R-:W-:-:S02]  /*0070*/  LEA R32, R0, 0x80, 0x7 ;  /* 0x0000008000207811 */ /* 0x001fc400078e38ff */
[----:B--2---:R-:W-:Y:S02]  /*0080*/  LEA R3, R0, R5, 0x7 ;  /* 0x0000000500037211 */ /* 0x004fe400078e38ff */
[----:B-1----:R-:W-:Y:S02]  /*0090*/  VIMNMX.U32 R32, R32, R15, PT ;  /* 0x0000000f20207248 */ /* 0x002fe40003fe0000 */
        /* <DEDUP_REMOVED lines=42> */
.L_x_1010:
        /* <DEDUP_REMOVED lines=22> */
.L_x_1009:
[----:B------:R-:W-:Y:S05]  /*04a0*/  BSYNC B0 ;  /* 0x0000000000007941 */ /* 0x000fea0003800000 */
.L_x_1008:
[----:B------:R-:W-:Y:S02]  /*04b0*/  ULDC UR4, c[0x0][0x23c] ;  /* 0x00008f0000047ab9 */ /* 0x000fe40000000800 */
[----:B------:R-:W-:-:S04]  /*04c0*/  MOV R33, UR4 ;  /* 0x0000000400217c02 */ /* 0x000fc80008000f00 */
[----:B------:R-:W-:-:S13]  /*04d0*/  ISETP.GE.AND P0, PT, R31, R33, PT ;  /* 0x000000211f00720c */ /* 0x000fda0003f06270 */
[----:B------:R-:W-:Y:S05]  /*04e0*/  @P0 EXIT ;  /* 0x000000000000094d */ /* 0x000fea0003800000 */
[----:B------:R-:W2:Y:S01]  /*04f0*/  LDC R8, c[0x0][0x244] ;  /* 0x00009100ff087b82 */ /* 0x000ea20000000800 */
[----:B01----:R-:W-:Y:S01]  /*0500*/  IABS R7, R15 ;  /* 0x0000000f00077213 */ /* 0x003fe20000000000 */
        /* <DEDUP_REMOVED lines=11> */
[----:B------:R-:W-:Y:S02]  /*05c0*/  LOP3.LUT R2, R15, R8, RZ, 0x3c, !PT ;  /* 0x000000080f027212 */ /* 0x000fe400078e3cff */
[----:B------:R-:W-:Y:S01]  /*05d0*/  SHF.L.U32 R15, R0, 0x7, RZ ;  /* 0x00000007000f7819 */ /* 0x000fe200000006ff */
        /* <DEDUP_REMOVED lines=8> */
[----:B------:R-:W-:Y:S02]  /*0660*/  ISETP.NE.AND P2, PT, R8, RZ, PT ;  /* 0x000000ff0800720c */ /* 0x000fe40003f45270 */
[----:B------:R-:W-:-:S04]  /*0670*/  SHF.R.S32.HI R6, RZ, 0x1f, R31 ;  /* 0x0000001fff067819 */ /* 0x000fc8000001141f */
[----:B------:R-:W-:-:S04]  /*0680*/  LEA.HI R6, R6, R31, RZ, 0x3 ;  /* 0x0000001f06067211 */ /* 0x000fc800078f18ff */
[----:B------:R-:W-:Y:S02]  /*0690*/  SHF.R.S32.HI R29, RZ, 0x3, R6 ;  /* 0x00000003ff1d7819 */ /* 0x000fe40000011406 */
        /* <DEDUP_REMOVED lines=18> */
[----:B------:R-:W-:Y:S02]  /*07c0*/  ISETP.GE.U32.AND P1, PT, R3, R10, PT ;  /* 0x0000000a0300720c */ /* 0x000fe40003f26070 */
[----:B------:R-:W0:Y:S11]  /*07d0*/  LDC.64 R2, c[0x0][0x220] ;  /* 0x00008800ff027b82 */ /* 0x000e360000000a00 */
[----:B------:R-:W-:-:S02]  /*07e0*/  @P1 IADD3 R28, R28, 0x1, RZ ;  /* 0x000000011c1c1810 */ /* 0x000fc40007ffe0ff */
[----:B------:R-:W-:-:S05]  /*07f0*/  @!P2 LOP3.LUT R28, RZ, R10, RZ, 0x33, !PT ;  /* 0x0000000aff1ca212 */ /* 0x000fca00078e33ff */
[----:B------:R-:W-:-:S05]  /*0800*/  IMAD R4, R33, R28, RZ ;  /* 0x0000001c21047224 */ /* 0x000fca00078e02ff */
        /* <DEDUP_REMOVED lines=8> */
[----:B------:R-:W-:Y:S01]  /*0890*/  ISETP.GE.AND P0, PT, R15, R32, PT ;  /* 0x000000200f00720c */ /* 0x000fe20003f06270 */
        /* <DEDUP_REMOVED lines=9> */
[----:B------:R-:W-:Y:S02]  /*0930*/  MOV R48, RZ ;  /* 0x000000ff00307202 */ /* 0x000fe40000000f00 */
[----:B------:R-:W-:Y:S02]  /*0940*/  CS2R R24, SRZ ;  /* 0x0000000000187805 */ /* 0x000fe4000001ff00 */
[----:B------:R-:W-:-:S02]  /*0950*/  CS2R R26, SRZ ;  /* 0x00000000001a7805 */ /* 0x000fc4000001ff00 */
[----:B------:R-:W-:Y:S02]  /*0960*/  CS2R R34, SRZ ;  /* 0x0000000000227805 */ /* 0x000fe4000001ff00 */
[----:B------:R-:W-:Y:S02]  /*0970*/  CS2R R36, SRZ ;  /* 0x0000000000247805 */ /* 0x000fe4000001ff00 */
        /* <DEDUP_REMOVED lines=37> */
[----:B------:R-:W-:Y:S01]  /*0bd0*/  SHF.L.U32 R0, R0, 0x4, RZ ;  /* 0x0000000400007819 */ /* 0x000fe200000006ff */
[----:B------:R-:W1:Y:S01]  /*0be0*/  S2UR UR5, SR_CgaCtaId ;  /* 0x00000000000579c3 */ /* 0x000e620000008800 */
[----:B------:R-:W-:Y:S01]  /*0bf0*/  ULDC.64 UR10, c[0x0][0x218] ;  /* 0x00008600000a7ab9 */ /* 0x000fe20000000a00 */
[----:B------:R-:W-:Y:S01]  /*0c00*/  MOV R5, R6 ;  /* 0x0000000600057202 */ /* 0x000fe20000000f00 */
[----:B------:R-:W-:Y:S01]  /*0c10*/  UMOV UR4, 0x400 ;  /* 0x0000040000047882 */ /* 0x000fe20000000000 */
[----:B------:R-:W-:-:S02]  /*0c20*/  LOP3.LUT R0, R0, 0x1ffffff0, RZ, 0xc0, !PT ;  /* 0x1ffffff000007812 */ /* 0x000fc400078ec0ff */
[----:B------:R-:W-:Y:S02]  /*0c30*/  MOV R6, R12 ;  /* 0x0000000c00067202 */ /* 0x000fe40000000f00 */
[----:B0-----:R-:W-:Y:S01]  /*0c40*/  MOV R2, R7 ;  /* 0x0000000700027202 */ /* 0x001fe20000000f00 */
[----:B------:R-:W-:Y:S01]  /*0c50*/  IMAD R0, R0, R33, RZ ;  /* 0x0000002100007224 */ /* 0x000fe200078e02ff */
[----:B------:R-:W-:Y:S02]  /*0c60*/  MOV R3, R9 ;  /* 0x0000000900037202 */ /* 0x000fe40000000f00 */
[----:B------:R-:W-:Y:S02]  /*0c70*/  MOV R7, R17 ;  /* 0x0000001100077202 */ /* 0x000fe40000000f00 */
[----:B------:R-:W-:Y:S02]  /*0c80*/  SHF.R.S32.HI R14, RZ, 0x1f, R0 ;  /* 0x0000001fff0e7819 */ /* 0x000fe40000011400 */
[----:B------:R-:W-:-:S02]  /*0c90*/  IADD3 R0, P0, R31, R0, RZ ;  /* 0x000000001f007210 */ /* 0x000fc40007f1e0ff */
[----:B------:R-:W-:Y:S02]  /*0ca0*/  MOV R9, R19 ;  /* 0x0000001300097202 */ /* 0x000fe40000000f00 */
[----:B------:R-:W-:Y:S02]  /*0cb0*/  LEA.HI.X.SX32 R77, R31, R14, 0x1, P0 ;  /* 0x0000000e1f4d7211 */ /* 0x000fe400000f0eff */
[C---:B------:R-:W-:Y:S02]  /*0cc0*/  LEA R76, P0, R0.reuse, UR10, 0x2 ;  /* 0x0000000a004c7c11 */ /* 0x040fe4000f8010ff */
[----:B------:R-:W-:Y:S01]  /*0cd0*/  MOV R45, RZ ;  /* 0x000000ff002d7202 */ /* 0x000fe20000000f00 */
[----:B-1----:R-:W-:Y:S01]  /*0ce0*/  ULEA UR4, UR5, UR4, 0x18 ;  /* 0x0000000405047291 */ /* 0x002fe2000f8ec03f */
[----:B------:R-:W-:Y:S02]  /*0cf0*/  LEA.HI.X R77, R0, UR11, R77, 0x2, P0 ;  /* 0x0000000b004d7c11 */ /* 0x000fe400080f144d */
[----:B------:R-:W-:Y:S01]  /*0d00*/  IADD3 R0, R15, R10, RZ ;  /* 0x0000000a0f007210 */ /* 0x000fe20007ffe0ff */
[----:B------:R-:W-:-:S03]  /*0d10*/  ULDC UR5, c[0x0][0x23c] ;  /* 0x00008f0000057ab9 */ /* 0x000fc60000000800 */
[----:B------:R-:W-:Y:S01]  /*0d20*/  MOV R11, R0 ;  /* 0x00000000000b7202 */ /* 0x000fe20000000f00 */
[--C-:B--2---:R-:W-:Y:S02]  /*0d30*/  HADD2.F32 R12, -RZ, R13.reuse.H0_H0 ;  /* 0x2000000dff0c7230 */ /* 0x104fe40000004100 */
[----:B------:R-:W-:Y:S02]  /*0d40*/  HADD2.F32 R13, -RZ, R13.H1_H1 ;  /* 0x3000000dff0d7230 */ /* 0x000fe40000004100 */
[--C-:B---3--:R-:W-:Y:S02]  /*0d50*/  HADD2.F32 R14, -RZ, R16.reuse.H0_H0 ;  /* 0x20000010ff0e7230 */ /* 0x108fe40000004100 */
[----:B------:R-:W-:-:S07]  /*0d60*/  HADD2.F32 R10, -RZ, R16.H1_H1 ;  /* 0x30000010ff0a7230 */ /* 0x000fce0000004100 */
.L_x_1013:
[----:B------:R-:W2:Y:S01]  /*0d70*/  LDG.E.128.CONSTANT R16, desc[UR8][R76.64] ;  /* 0x000000084c107981 */ /* 0x000ea2000c1e9d00 */
[----:B------:R-:W-:-:S03]  /*0d80*/  ISETP.NE.AND P0, PT, R15, R11, PT ;  /* 0x0000000b0f00720c */ /* 0x000fc60003f05270 */
[----:B------:R-:W0:Y:S01]  /*0d90*/  LDS.128 R20, [UR4] ;  /* 0x00000004ff147984 */ /* 0x000e220008000c00 */
[C---:B--2---:R-:W-:Y:S02]  /*0da0*/  LOP3.LUT R51, R17.reuse, 0xf000f, RZ, 0xc0, !PT ;  /* 0x000f000f11337812 */ /* 0x044fe400078ec0ff */
[----:B------:R-:W-:Y:S02]  /*0db0*/  LOP3.LUT R50, R17, 0xf000f0, RZ, 0xc0, !PT ;  /* 0x00f000f011327812 */ /* 0x000fe400078ec0ff */
[----:B------:R-:W-:Y:S02]  /*0dc0*/  SHF.R.U32.HI R53, RZ, 0x8, R17 ;  /* 0x00000008ff357819 */ /* 0x000fe40000011611 */
[C---:B------:R-:W-:Y:S02]  /*0dd0*/  LOP3.LUT R49, R16.reuse, 0xf000f, RZ, 0xc0, !PT ;  /* 0x000f000f10317812 */ /* 0x040fe400078ec0ff */
[----:B------:R-:W-:Y:S02]  /*0de0*/  LOP3.LUT R33, R16, 0xf000f0, RZ, 0xc0, !PT ;  /* 0x00f000f010217812 */ /* 0x000fe400078ec0ff */
[----:B------:R-:W-:-:S02]  /*0df0*/  LOP3.LUT R17, R18, 0xf000f, RZ, 0xc0, !PT ;  /* 0x000f000f12117812 */ /* 0x000fc400078ec0ff */
[----:B------:R-:W-:Y:S02]  /*0e00*/  LOP3.LUT R52, R18, 0xf000f0, RZ, 0xc0, !PT ;  /* 0x00f000f012347812 */ /* 0x000fe400078ec0ff */
[----:B------:R-:W-:Y:S02]  /*0e10*/  SHF.R.U32.HI R55, RZ, 0x8, R18 ;  /* 0x00000008ff377819 */ /* 0x000fe40000011612 */
[----:B------:R-:W-:Y:S02]  /*0e20*/  SHF.R.U32.HI R16, RZ, 0x8, R16 ;  /* 0x00000008ff107819 */ /* 0x000fe40000011610 */
[C---:B------:R-:W-:Y:S02]  /*0e30*/  LOP3.LUT R18, R19.reuse, 0xf000f, RZ, 0xc0, !PT ;  /* 0x000f000f13127812 */ /* 0x040fe400078ec0ff */
[----:B------:R-:W-:Y:S02]  /*0e40*/  LOP3.LUT R56, R19, 0xf000f0, RZ, 0xc0, !PT ;  /* 0x00f000f013387812 */ /* 0x000fe400078ec0ff */
[----:B------:R-:W-:Y:S01]  /*0e50*/  SHF.R.U32.HI R54, RZ, 0x8, R19 ;  /* 0x00000008ff367819 */ /* 0x000fe20000011613 */
[----:B0-----:R-:W-:Y:S06]  /*0e60*/  @P0 BRA `(.L_x_1012) ;  /* 0x0000000000bc0947 */ /* 0x001fec0003800000 */
[----:B------:R-:W0:Y:S01]  /*0e70*/  LDC.64 R2, c[0x0][0x220] ;  /* 0x00008800ff027b82 */ /* 0x000e220000000a00 */
[----:B------:R-:W-:-:S05]  /*0e80*/  IADD3 R28, R28, 0x1, RZ ;  /* 0x000000011c1c7810 */ /* 0x000fca0007ffe0ff */
[----:B------:R-:W-:-:S05]  /*0e90*/  IMAD R6, R28, UR5, RZ ;  /* 0x000000051c067c24 */ /* 0x000fca000f8e02ff */
[----:B------:R-:W-:-:S04]  /*0ea0*/  SHF.R.S32.HI R5, RZ, 0x1f, R6 ;  /* 0x0000001fff057819 */ /* 0x000fc80000011406 */
[----:B------:R-:W-:-:S04]  /*0eb0*/  LEA.HI R4, R5, R6, RZ, 0x3 ;  /* 0x0000000605047211 */ /* 0x000fc800078f18ff */
[----:B------:R-:W-:-:S05]  /*0ec0*/  LEA.HI.SX32 R5, R4, R29, 0x1d ;  /* 0x0000001d04057211 */ /* 0x000fca00078feaff */
[----:B0-----:R-:W-:Y:S02]  /*0ed0*/  IMAD.WIDE R2, R5, 0x4, R2 ;  /* 0x0000000405027825 */ /* 0x001fe400078e0202 */
[----:B------:R-:W0:Y:S04]  /*0ee0*/  LDC.64 R4, c[0x0][0x228] ;  /* 0x00008a00ff047b82 */ /* 0x000e280000000a00 */
[----:B------:R-:W2:Y:S01]  /*0ef0*/  LDG.E.CONSTANT R3, desc[UR8][R2.64] ;  /* 0x0000000802037981 */ /* 0x000ea2000c1e9900 */
[----:B------:R-:W-:-:S05]  /*0f00*/  IADD3 R7, R31, R6, RZ ;  /* 0x000000061f077210 */ /* 0x000fca0007ffe0ff */
[----:B0-----:R-:W-:-:S05]  /*0f10*/  IMAD.WIDE R4, R7, 0x2, R4 ;  /* 0x0000000207047825 */ /* 0x001fca00078e0204 */
[----:B------:R-:W3:Y:S04]  /*0f20*/  LDG.E.CONSTANT R13, desc[UR8][R4.64] ;  /* 0x00000008040d7981 */ /* 0x000ee8000c1e9900 */
[----:B------:R0:W4:Y:S01]  /*0f30*/  LDG.E.CONSTANT R10, desc[UR8][R4.64+0x4] ;  /* 0x00000408040a7981 */ /* 0x000122000c1e9900 */
[----:B------:R-:W-:Y:S01]  /*0f40*/  I2F.F16 R12, -0x40 ;  /* 0xffffffc0000c7906 */ /* 0x000fe20000200c00 */
[----:B------:R-:W-:Y:S02]  /*0f50*/  MOV R11, R0 ;  /* 0x00000000000b7202 */ /* 0x000fe40000000f00 */
[----:B--2---:R-:W-:-:S04]  /*0f60*/  SHF.R.U32.HI R6, RZ, R30, R3 ;  /* 0x0000001eff067219 */ /* 0x004fc80000011603 */
[----:B------:R-:W-:Y:S02]  /*0f70*/  LOP3.LUT R7, R6, 0xf, RZ, 0xc0, !PT ;  /* 0x0000000f06077812 */ /* 0x000fe400078ec0ff */
[--C-:B------:R-:W-:Y:S02]  /*0f80*/  SHF.R.U32.HI R8, RZ, 0x4, R6.reuse ;  /* 0x00000004ff087819 */ /* 0x100fe40000011606 */
[--C-:B------:R-:W-:Y:S02]  /*0f90*/  SHF.R.U32.HI R2, RZ, 0x8, R6.reuse ;  /* 0x00000008ff027819 */ /* 0x100fe40000011606 */
[----:B------:R-:W-:Y:S02]  /*0fa0*/  SHF.R.U32.HI R6, RZ, 0xc, R6 ;  /* 0x0000000cff067819 */ /* 0x000fe40000011606 */
[----:B------:R-:W-:Y:S02]  /*0fb0*/  LOP3.LUT R8, R8, 0xf, RZ, 0xc0, !PT ;  /* 0x0000000f08087812 */ /* 0x000fe400078ec0ff */
[----:B------:R-:W-:-:S02]  /*0fc0*/  LOP3.LUT R2, R2, 0xf, RZ, 0xc0, !PT ;  /* 0x0000000f02027812 */ /* 0x000fc400078ec0ff */
[----:B------:R-:W-:Y:S02]  /*0fd0*/  LOP3.LUT R6, R6, 0xf, RZ, 0xc0, !PT ;  /* 0x0000000f06067812 */ /* 0x000fe400078ec0ff */
[----:B------:R-:W-:Y:S02]  /*0fe0*/  IADD3 R19, R7, UR6, RZ ;  /* 0x0000000607137c10 */ /* 0x000fe4000fffe0ff */
[----:B------:R-:W-:Y:S02]  /*0ff0*/  IADD3 R8, R8, UR6, RZ ;  /* 0x0000000608087c10 */ /* 0x000fe4000fffe0ff */
[----:B------:R-:W-:Y:S01]  /*1000*/  IADD3 R57, R2, UR6, RZ ;  /* 0x0000000602397c10 */ /* 0x000fe2000fffe0ff */
[----:B------:R-:W1:Y:S01]  /*1010*/  I2F.F16 R3, R19 ;  /* 0x0000001300037306 */ /* 0x000e620000200c00 */
[----:B------:R-:W-:Y:S02]  /*1020*/  IADD3 R58, R6, UR6, RZ ;  /* 0x00000006063a7c10 */ /* 0x000fe4000fffe0ff */
[----:B0-----:R-:W-:-:S02]  /*1030*/  IADD3 R4, R8, 0xe400, RZ ;  /* 0x0000e40008047810 */ /* 0x001fc40007ffe0ff */
[----:B------:R-:W-:Y:S01]  /*1040*/  IADD3 R2, R19, 0xe400, RZ ;  /* 0x0000e40013027810 */ /* 0x000fe20007ffe0ff */
[--C-:B----4-:R-:W-:Y:S01]  /*1050*/  HADD2.F32 R14, -RZ, R10.reuse.H0_H0 ;  /* 0x2000000aff0e7230 */ /* 0x110fe20000004100 */
[----:B------:R-:W-:Y:S01]  /*1060*/  IADD3 R6, R57, 0xe400, RZ ;  /* 0x0000e40039067810 */ /* 0x000fe20007ffe0ff */
[----:B------:R0:W2:Y:S01]  /*1070*/  I2F.F16 R5, R8 ;  /* 0x0000000800057306 */ /* 0x0000a20000200c00 */
[----:B------:R-:W-:Y:S01]  /*1080*/  HADD2.F32 R10, -RZ, R10.H1_H1 ;  /* 0x3000000aff0a7230 */ /* 0x000fe20000004100 */
[----:B------:R-:W-:Y:S02]  /*1090*/  PRMT R2, R2, 0x5410, R2 ;  /* 0x0000541002027816 */ /* 0x000fe40000000002 */
[----:B------:R-:W-:Y:S02]  /*10a0*/  PRMT R4, R4, 0x5410, R4 ;  /* 0x0000541004047816 */ /* 0x000fe40000000004 */
[----:B------:R-:W-:Y:S01]  /*10b0*/  PRMT R6, R6, 0x5410, R6 ;  /* 0x0000541006067816 */ /* 0x000fe20000000006 */
[----:B-1----:R-:W-:Y:S01]  /*10c0*/  HADD2 R3, R12.H0_H0, -R3.H0_H0 ;  /* 0xa00000030c037230 */ /* 0x002fe20000000800 */
[----:B------:R-:W1:Y:S01]  /*10d0*/  I2F.F16 R7, R57 ;  /* 0x0000003900077306 */ /* 0x000e620000200c00 */
[----:B0-----:R-:W-:-:S04]  /*10e0*/  IADD3 R8, R58, 0xe400, RZ ;  /* 0x0000e4003a087810 */ /* 0x001fc80007ffe0ff */
[----:B------:R-:W-:Y:S01]  /*10f0*/  PRMT R8, R8, 0x5410, R8 ;  /* 0x0000541008087816 */ /* 0x000fe20000000008 */
[C---:B--2---:R-:W-:Y:S02]  /*1100*/  HADD2 R5, R12.reuse.H0_H0, -R5.H0_H0 ;  /* 0xa00000050c057230 */ /* 0x044fe40000000800 */
[----:B------:R-:W0:Y:S01]  /*1110*/  I2F.F16 R9, R58 ;  /* 0x0000003a00097306 */ /* 0x000e220000200c00 */
[C---:B-1----:R-:W-:Y:S02]  /*1120*/  HADD2 R7, R12.reuse.H0_H0, -R7.H0_H0 ;  /* 0xa00000070c077230 */ /* 0x042fe40000000800 */
[----:B0-----:R-:W-:Y:S02]  /*1130*/  HADD2 R9, R12.H0_H0, -R9.H0_H0 ;  /* 0xa00000090c097230 */ /* 0x001fe40000000800 */
[--C-:B---3--:R-:W-:Y:S02]  /*1140*/  HADD2.F32 R12, -RZ, R13.reuse.H0_H0 ;  /* 0x2000000dff0c7230 */ /* 0x108fe40000004100 */
[----:B------:R-:W-:-:S07]  /*1150*/  HADD2.F32 R13, -RZ, R13.H1_H1 ;  /* 0x3000000dff0d7230 */ /* 0x000fce0000004100 */
.L_x_1012:
[----:B------:R-:W-:Y:S02]  /*1160*/  LOP3.LUT R17, R17, 0x64006400, RZ, 0xfc, !PT ;  /* 0x6400640011117812 */ /* 0x000fe400078efcff */
[----:B------:R-:W-:Y:S02]  /*1170*/  LOP3.LUT R49, R49, 0x64006400, RZ, 0xfc, !PT ;  /* 0x6400640031317812 */ /* 0x000fe400078efcff */
[----:B------:R-:W-:Y:S02]  /*1180*/  LOP3.LUT R58, R33, 0x64006400, RZ, 0xfc, !PT ;  /* 0x64006400213a7812 */ /* 0x000fe400078efcff */
[----:B------:R-:W-:Y:S01]  /*1190*/  HFMA2.MMA R62, R17, 1, 1, R6 ;  /* 0x3c003c00113e7835 */ /* 0x000fe20000000006 */
[----:B------:R-:W-:Y:S01]  /*11a0*/  LOP3.LUT R51, R51, 0x64006400, RZ, 0xfc, !PT ;  /* 0x6400640033337812 */ /* 0x000fe200078efcff */
[----:B------:R-:W-:Y:S01]  /*11b0*/  HFMA2.MMA R33, R49, 1, 1, R2 ;  /* 0x3c003c0031217835 */ /* 0x000fe20000000002 */
[----:B------:R-:W-:Y:S01]  /*11c0*/  LOP3.LUT R52, R52, 0x64006400, RZ, 0xfc, !PT ;  /* 0x6400640034347812 */ /* 0x000fe200078efcff */
[----:B------:R-:W-:Y:S01]  /*11d0*/  HFMA2.MMA R59, R58, 0.0625, 0.0625, R3 ;  /* 0x2c002c003a3b7835 */ /* 0x000fe20000000003 */
[----:B------:R-:W-:Y:S01]  /*11e0*/  LOP3.LUT R56, R56, 0x64006400, RZ, 0xfc, !PT ;  /* 0x6400640038387812 */ /* 0x000fe200078efcff */
[----:B------:R-:W-:Y:S01]  /*11f0*/  HADD2 R61, R51, R4 ;  /* 0x00000004333d7230 */ /* 0x000fe20000000000 */
[----:B------:R-:W-:Y:S01]  /*1200*/  LOP3.LUT R63, R18, 0x64006400, RZ, 0xfc, !PT ;  /* 0x64006400123f7812 */ /* 0x000fe200078efcff */
[-C--:B------:R-:W-:Y:S01]  /*1210*/  HFMA2.MMA R18, R62, R20.reuse, RZ ;  /* 0x000000143e127235 */ /* 0x080fe200000000ff */
[----:B------:R-:W-:Y:S01]  /*1220*/  LOP3.LUT R50, R50, 0x64006400, RZ, 0xfc, !PT ;  /* 0x6400640032327812 */ /* 0x000fe200078efcff */
[----:B------:R-:W-:Y:S01]  /*1230*/  HFMA2.MMA R58, R52, 0.0625, 0.0625, R7 ;  /* 0x2c002c00343a7835 */ /* 0x000fe20000000007 */
[----:B------:R-:W-:Y:S01]  /*1240*/  HFMA2 R60, R56, 0.0625, 0.0625, R9 ;  /* 0x2c002c00383c7831 */ /* 0x000fe20000000009 */
[----:B------:R-:W-:Y:S01]  /*1250*/  HFMA2.MMA R56, R33, R20, RZ ;  /* 0x0000001421387235 */ /* 0x000fe200000000ff */
[----:B------:R-:W-:Y:S01]  /*1260*/  HADD2 R63, R63, R8 ;  /* 0x000000083f3f7230 */ /* 0x000fe20000000000 */
[----:B------:R-:W-:Y:S01]  /*1270*/  LOP3.LUT R49, R55, 0xf000f, RZ, 0xc0, !PT ;  /* 0x000f000f37317812 */ /* 0x000fe200078ec0ff */
        /* <DEDUP_REMOVED lines=9> */
[----:B------:R-:W-:Y:S01]  /*1310*/  LOP3.LUT R21, R53, 0xf000f, RZ, 0xc0, !PT ;  /* 0x000f000f35157812 */ /* 0x000fe200078ec0ff */
[----:B------:R-:W-:Y:S01]  /*1320*/  HADD2 R51, R51, R6 ;  /* 0x0000000633337230 */ /* 0x000fe20000000000 */
[----:B------:R-:W-:-:S02]  /*1330*/  LOP3.LUT R19, R16, 0xf000f, RZ, 0xc0, !PT ;  /* 0x000f000f10137812 */ /* 0x000fc400078ec0ff */
[----:B------:R-:W-:Y:S02]  /*1340*/  LOP3.LUT R21, R21, 0x64006400, RZ, 0xfc, !PT ;  /* 0x6400640015157812 */ /* 0x000fe400078efcff */
[----:B------:R-:W-:Y:S02]  /*1350*/  LOP3.LUT R65, R50, 0x64006400, RZ, 0xfc, !PT ;  /* 0x6400640032417812 */ /* 0x000fe400078efcff */
[----:B------:R-:W-:Y:S02]  /*1360*/  LOP3.LUT R19, R19, 0x64006400, RZ, 0xfc, !PT ;  /* 0x6400640013137812 */ /* 0x000fe400078efcff */
[----:B------:R-:W-:Y:S01]  /*1370*/  HFMA2.MMA R50, R21, 1, 1, R4 ;  /* 0x3c003c0015327835 */ /* 0x000fe20000000004 */
[----:B------:R-:W-:Y:S01]  /*1380*/  LOP3.LUT R16, R16, 0xf000f0, RZ, 0xc0, !PT ;  /* 0x00f000f010107812 */ /* 0x000fe200078ec0ff */
[----:B------:R-:W-:Y:S01]  /*1390*/  HFMA2.MMA R52, R65, 1, 1, R8 ;  /* 0x3c003c0041347835 */ /* 0x000fe20000000008 */
[----:B------:R-:W-:Y:S01]  /*13a0*/  HADD2 R49, R19, R2 ;  /* 0x0000000213317230 */ /* 0x000fe20000000000 */
[----:B------:R-:W-:Y:S01]  /*13b0*/  HFMA2.MMA R21, R51, R22, R17 ;  /* 0x0000001633157235 */ /* 0x000fe20000000011 */
[----:B------:R-:W-:-:S02]  /*13c0*/  LOP3.LUT R64, R16, 0x64006400, RZ, 0xfc, !PT ;  /* 0x6400640010407812 */ /* 0x000fc400078efcff */
[----:B------:R-:W-:Y:S02]  /*13d0*/  LOP3.LUT R65, R53, 0xf000f0, RZ, 0xc0, !PT ;  /* 0x00f000f035417812 */ /* 0x000fe400078ec0ff */
[----:B------:R-:W-:Y:S01]  /*13e0*/  HFMA2.MMA R56, R49, R22, R56 ;  /* 0x0000001631387235 */ /* 0x000fe20000000038 */
[-C--:B------:R-:W-:Y:S01]  /*13f0*/  HFMA2 R20, R50, R22.reuse, R20 ;  /* 0x0000001632147231 */ /* 0x080fe20000000014 */
[----:B------:R-:W-:Y:S01]  /*1400*/  HFMA2.MMA R53, R64, 0.0625, 0.0625, R3 ;  /* 0x2c002c0040357835 */ /* 0x000fe20000000003 */
[----:B------:R-:W-:Y:S01]  /*1410*/  HFMA2 R22, R52, R22, R18 ;  /* 0x0000001634167231 */ /* 0x000fe20000000012 */
[----:B------:R-:W-:Y:S01]  /*1420*/  LOP3.LUT R55, R55, 0xf000f0, RZ, 0xc0, !PT ;  /* 0x00f000f037377812 */ /* 0x000fe200078ec0ff */
[----:B------:R-:W0:Y:S01]  /*1430*/  LDS.128 R16, [UR4+0x100] ;  /* 0x00010004ff107984 */ /* 0x000e220008000c00 */
[----:B------:R-:W-:Y:S02]  /*1440*/  LOP3.LUT R64, R54, 0xf000f0, RZ, 0xc0, !PT ;  /* 0x00f000f036407812 */ /* 0x000fe400078ec0ff */
[----:B------:R-:W-:-:S02]  /*1450*/  LOP3.LUT R54, R65, 0x64006400, RZ, 0xfc, !PT ;  /* 0x6400640041367812 */ /* 0x000fc400078efcff */
[----:B------:R-:W-:Y:S02]  /*1460*/  LOP3.LUT R66, R64, 0x64006400, RZ, 0xfc, !PT ;  /* 0x6400640040427812 */ /* 0x000fe400078efcff */
[----:B------:R-:W-:Y:S01]  /*1470*/  HFMA2 R65, R53, R23, R56 ;  /* 0x0000001735417231 */ /* 0x000fe20000000038 */
[----:B------:R-:W-:Y:S01]  /*1480*/  LOP3.LUT R56, R55, 0x64006400, RZ, 0xfc, !PT ;  /* 0x6400640037387812 */ /* 0x000fe200078efcff */
[----:B------:R-:W-:-:S03]  /*1490*/  HFMA2.MMA R54, R54, 0.0625, 0.0625, R5 ;  /* 0x2c002c0036367835 */ /* 0x000fc60000000005 */
[----:B------:R-:W-:Y:S02]  /*14a0*/  HADD2.F32 R64, -RZ, R65.H0_H0 ;  /* 0x20000041ff407230 */ /* 0x000fe40000004100 */
[----:B------:R-:W-:Y:S01]  /*14b0*/  HFMA2 R55, R56, 0.0625, 0.0625, R7 ;  /* 0x2c002c0038377831 */ /* 0x000fe20000000007 */
[----:B------:R-:W-:Y:S01]  /*14c0*/  HFMA2.MMA R56, R66, 0.0625, 0.0625, R9 ;  /* 0x2c002c0042387835 */ /* 0x000fe20000000009 */
[----:B------:R-:W-:-:S04]  /*14d0*/  HADD2.F32 R65, -RZ, R65.H1_H1 ;  /* 0x30000041ff417230 */ /* 0x000fc80000004100 */
[----:B------:R-:W-:Y:S01]  /*14e0*/  HFMA2.MMA R66, R55, R23, R21 ;  /* 0x0000001737427235 */ /* 0x000fe20000000015 */
[-C--:B------:R-:W-:Y:S02]  /*14f0*/  HFMA2 R20, R54, R23.reuse, R20 ;  /* 0x0000001736147231 */ /* 0x080fe40000000014 */
[----:B------:R-:W-:Y:S02]  /*1500*/  FADD.FTZ R21, R64, R65 ;  /* 0x0000004140157221 */ /* 0x000fe40000010000 */
[----:B------:R-:W-:Y:S02]  /*1510*/  HFMA2 R67, R56, R23, R22 ;  /* 0x0000001738437231 */ /* 0x000fe40000000016 */
[--C-:B------:R-:W-:Y:S02]  /*1520*/  HADD2.F32 R22, -RZ, R20.reuse.H0_H0 ;  /* 0x20000014ff167230 */ /* 0x100fe40000004100 */
[----:B------:R-:W-:Y:S01]  /*1530*/  FFMA.FTZ R38, R12, R21, R38 ;  /* 0x000000150c267223 */ /* 0x000fe20000010026 */
[----:B------:R-:W-:-:S02]  /*1540*/  HADD2.F32 R23, -RZ, R20.H1_H1 ;  /* 0x30000014ff177230 */ /* 0x000fc40000004100 */
[--C-:B------:R-:W-:Y:S02]  /*1550*/  HADD2.F32 R20, -RZ, R66.reuse.H0_H0 ;  /* 0x20000042ff147230 */ /* 0x100fe40000004100 */
[----:B------:R-:W-:Y:S02]  /*1560*/  HADD2.F32 R65, -RZ, R66.H1_H1 ;  /* 0x30000042ff417230 */ /* 0x000fe40000004100 */
[----:B------:R-:W-:Y:S01]  /*1570*/  FADD.FTZ R22, R22, R23 ;  /* 0x0000001716167221 */ /* 0x000fe20000010000 */
[--C-:B------:R-:W-:Y:S02]  /*1580*/  HADD2.F32 R64, -RZ, R67.reuse.H0_H0 ;  /* 0x20000043ff407230 */ /* 0x100fe40000004100 */
[----:B------:R-:W-:Y:S02]  /*1590*/  HADD2.F32 R67, -RZ, R67.H1_H1 ;  /* 0x30000043ff437230 */ /* 0x000fe40000004100 */
[----:B------:R-:W-:Y:S01]  /*15a0*/  FADD.FTZ R65, R20, R65 ;  /* 0x0000004114417221 */ /* 0x000fe20000010000 */
[----:B------:R-:W-:Y:S01]  /*15b0*/  FFMA.FTZ R39, R13, R22, R39 ;  /* 0x000000160d277223 */ /* 0x000fe20000010027 */
[-C--:B0-----:R-:W-:Y:S01]  /*15c0*/  HFMA2.MMA R20, R33, R16.reuse, RZ ;  /* 0x0000001021147235 */ /* 0x081fe200000000ff */
[----:B------:R-:W-:Y:S01]  /*15d0*/  FADD.FTZ R64, R64, R67 ;  /* 0x0000004340407221 */ /* 0x000fe20000010000 */
[----:B------:R-:W-:Y:S01]  /*15e0*/  HFMA2.MMA R22, R62, R16, RZ ;  /* 0x000000103e167235 */ /* 0x000fe200000000ff */
[----:B------:R-:W-:-:S02]  /*15f0*/  HFMA2 R21, R61, R16, RZ.H0_H0 ;  /* 0x000000103d157231 */ /* 0x000fc400000400ff */
[----:B------:R-:W-:Y:S01]  /*1600*/  FFMA.FTZ R40, R14, R65, R40 ;  /* 0x000000410e287223 */ /* 0x000fe20000010028 */
[----:B------:R-:W-:Y:S02]  /*1610*/  HFMA2 R16, R63, R16, RZ.H0_H0 ;  /* 0x000000103f107231 */ /* 0x000fe400000400ff */
[----:B------:R-:W-:Y:S01]  /*1620*/  FFMA.FTZ R41, R10, R64, R41 ;  /* 0x000000400a297223 */ /* 0x000fe20000010029 */
[-C--:B------:R-:W-:Y:S01]  /*1630*/  HFMA2 R64, R57, R17.reuse, R21 ;  /* 0x0000001139407231 */ /* 0x080fe20000000015 */
[-C--:B------:R-:W-:Y:S02]  /*1640*/  HFMA2.MMA R20, R59, R17.reuse, R20 ;  /* 0x000000113b147235 */ /* 0x080fe40000000014 */
[----:B------:R-:W-:Y:S01]  /*1650*/  HFMA2.MMA R65, R58, R17, R22 ;  /* 0x000000113a417235 */ /* 0x000fe20000000016 */
[----:B------:R-:W-:Y:S02]  /*1660*/  HFMA2 R17, R60, R17, R16 ;  /* 0x000000113c117231 */ /* 0x000fe40000000010 */
[----:B------:R-:W-:-:S03]  /*1670*/  HFMA2.MMA R64, R50, R18, R64 ;  /* 0x0000001232407235 */ /* 0x000fc60000000040 */
[-C--:B------:R-:W-:Y:S02]  /*1680*/  HFMA2.MMA R16, R49, R18.reuse, R20 ;  /* 0x0000001231107235 */ /* 0x080fe40000000014 */
[----:B------:R-:W0:Y:S02]  /*1690*/  LDS.128 R20, [UR4+0x200] ;  /* 0x00020004ff147984 */ /* 0x000e240008000c00 */
[----:B------:R-:W-:Y:S01]  /*16a0*/  HFMA2 R65, R51, R18, R65 ;  /* 0x0000001233417231 */ /* 0x000fe20000000041 */
[----:B------:R-:W-:Y:S02]  /*16b0*/  HFMA2.MMA R18, R52, R18, R17 ;  /* 0x0000001234127235 */ /* 0x000fe40000000011 */
[----:B------:R-:W-:-:S03]  /*16c0*/  HFMA2 R64, R54, R19, R64 ;  /* 0x0000001336407231 */ /* 0x000fc60000000040 */
[----:B------:R-:W-:Y:S01]  /*16d0*/  HFMA2 R16, R53, R19, R16 ;  /* 0x0000001335107231 */ /* 0x000fe20000000010 */
[----:B------:R-:W-:-:S04]  /*16e0*/  HFMA2.MMA R65, R55, R19, R65 ;  /* 0x0000001337417235 */ /* 0x000fc80000000041 */
[----:B------:R-:W-:Y:S02]  /*16f0*/  HADD2.F32 R17, -RZ, R16.H0_H0 ;  /* 0x20000010ff117230 */ /* 0x000fe40000004100 */
[----:B------:R-:W-:Y:S02]  /*1700*/  HFMA2 R66, R56, R19, R18 ;  /* 0x0000001338427231 */ /* 0x000fe40000000012 */
[----:B------:R-:W-:Y:S02]  /*1710*/  HADD2.F32 R16, -RZ, R16.H1_H1 ;  /* 0x30000010ff107230 */ /* 0x000fe40000004100 */
[--C-:B------:R-:W-:Y:S02]  /*1720*/  HADD2.F32 R19, -RZ, R64.reuse.H1_H1 ;  /* 0x30000040ff137230 */ /* 0x100fe40000004100 */
[----:B------:R-:W-:Y:S02]  /*1730*/  HADD2.F32 R18, -RZ, R65.H0_H0 ;  /* 0x20000041ff127230 */ /* 0x000fe40000004100 */
[----:B------:R-:W-:Y:S01]  /*1740*/  FADD.FTZ R17, R17, R16 ;  /* 0x0000001011117221 */ /* 0x000fe20000010000 */
[----:B------:R-:W-:-:S02]  /*1750*/  HADD2.F32 R16, -RZ, R64.H0_H0 ;  /* 0x20000040ff107230 */ /* 0x000fc40000004100 */
[----:B------:R-:W-:Y:S02]  /*1760*/  HADD2.F32 R65, -RZ, R65.H1_H1 ;  /* 0x30000041ff417230 */ /* 0x000fe40000004100 */
[----:B------:R-:W-:Y:S01]  /*1770*/  FFMA.FTZ R42, R12, R17, R42 ;  /* 0x000000110c2a7223 */ /* 0x000fe2000001002a */
[--C-:B------:R-:W-:Y:S02]  /*1780*/  HADD2.F32 R64, -RZ, R66.reuse.H0_H0 ;  /* 0x20000042ff407230 */ /* 0x100fe40000004100 */
[----:B------:R-:W-:Y:S01]  /*1790*/  FADD.FTZ R16, R16, R19 ;  /* 0x0000001310107221 */ /* 0x000fe20000010000 */
[----:B------:R-:W-:Y:S02]  /*17a0*/  HADD2.F32 R67, -RZ, R66.H1_H1 ;  /* 0x30000042ff437230 */ /* 0x000fe40000004100 */
[----:B------:R-:W-:Y:S01]  /*17b0*/  FADD.FTZ R65, R18, R65 ;  /* 0x0000004112417221 */ /* 0x000fe20000010000 */
[----:B------:R-:W-:Y:S02]  /*17c0*/  FFMA.FTZ R43, R13, R16, R43 ;  /* 0x000000100d2b7223 */ /* 0x000fe4000001002b */
[----:B------:R-:W-:Y:S01]  /*17d0*/  FADD.FTZ R64, R64, R67 ;  /* 0x0000004340407221 */ /* 0x000fe20000010000 */
[----:B------:R-:W-:Y:S01]  /*17e0*/  FFMA.FTZ R44, R14, R65, R44 ;  /* 0x000000410e2c7223 */ /* 0x000fe2000001002c */
[----:B------:R-:W1:Y:S02]  /*17f0*/  LDS.128 R16, [UR4+0x300] ;  /* 0x00030004ff107984 */ /* 0x000e640008000c00 */
[----:B------:R-:W-:Y:S01]  /*1800*/  FFMA.FTZ R45, R10, R64, R45 ;  /* 0x000000400a2d7223 */ /* 0x000fe2000001002d */
[-C--:B0-----:R-:W-:Y:S01]  /*1810*/  HFMA2.MMA R65, R61, R20.reuse, RZ ;  /* 0x000000143d417235 */ /* 0x081fe200000000ff */
[----:B------:R-:W-:Y:S01]  /*1820*/  HFMA2 R66, R62, R20, RZ.H0_H0 ;  /* 0x000000143e427231 */ /* 0x000fe200000400ff */
[----:B------:R-:W-:-:S02]  /*1830*/  HFMA2.MMA R64, R33, R20, RZ ;  /* 0x0000001421407235 */ /* 0x000fc400000000ff */
[----:B------:R-:W-:Y:S01]  /*1840*/  HFMA2.MMA R20, R63, R20, RZ ;  /* 0x000000143f147235 */ /* 0x000fe200000000ff */
[----:B------:R-:W-:-:S03]  /*1850*/  HFMA2 R66, R58, R21, R66 ;  /* 0x000000153a427231 */ /* 0x000fc60000000042 */
[----:B------:R-:W-:Y:S01]  /*1860*/  HFMA2.MMA R65, R57, R21, R65 ;  /* 0x0000001539417235 */ /* 0x000fe20000000041 */
[----:B------:R-:W-:-:S03]  /*1870*/  HFMA2 R66, R51, R22, R66 ;  /* 0x0000001633427231 */ /* 0x000fc60000000042 */
[----:B------:R-:W-:Y:S01]  /*1880*/  HFMA2 R64, R59, R21, R64 ;  /* 0x000000153b407231 */ /* 0x000fe20000000040 */
[----:B------:R-:W-:Y:S02]  /*1890*/  HFMA2.MMA R21, R60, R21, R20 ;  /* 0x000000153c157235 */ /* 0x000fe40000000014 */
[----:B------:R-:W-:Y:S01]  /*18a0*/  HFMA2.MMA R66, R55, R23, R66 ;  /* 0x0000001737427235 */ /* 0x000fe20000000042 */
[----:B------:R-:W-:Y:S01]  /*18b0*/  HFMA2 R64, R49, R22, R64 ;  /* 0x0000001631407231 */ /* 0x000fe20000000040 */
[----:B------:R-:W-:-:S03]  /*18c0*/  HFMA2.MMA R65, R50, R22, R65 ;  /* 0x0000001632417235 */ /* 0x000fc60000000041 */
[----:B------:R-:W-:Y:S01]  /*18d0*/  HFMA2 R20, R53, R23, R64 ;  /* 0x0000001735147231 */ /* 0x000fe20000000040 */
[----:B------:R-:W-:-:S04]  /*18e0*/  HFMA2.MMA R64, R52, R22, R21 ;  /* 0x0000001634407235 */ /* 0x000fc80000000015 */
[--C-:B------:R-:W-:Y:S02]  /*18f0*/  HADD2.F32 R21, -RZ, R20.reuse.H0_H0 ;  /* 0x20000014ff157230 */ /* 0x100fe40000004100 */
[----:B------:R-:W-:Y:S02]  /*1900*/  HADD2.F32 R20, -RZ, R20.H1_H1 ;  /* 0x30000014ff147230 */ /* 0x000fe40000004100 */
[----:B------:R-:W-:Y:S02]  /*1910*/  HFMA2 R65, R54, R23, R65 ;  /* 0x0000001736417231 */ /* 0x000fe40000000041 */
[--C-:B------:R-:W-:Y:S02]  /*1920*/  HADD2.F32 R22, -RZ, R66.reuse.H0_H0 ;  /* 0x20000042ff167230 */ /* 0x100fe40000004100 */
[----:B------:R-:W-:Y:S02]  /*1930*/  HADD2.F32 R67, -RZ, R66.H1_H1 ;  /* 0x30000042ff437230 */ /* 0x000fe40000004100 */
[----:B------:R-:W-:Y:S01]  /*1940*/  FADD.FTZ R21, R21, R20 ;  /* 0x0000001415157221 */ /* 0x000fe20000010000 */
[----:B------:R-:W-:-:S02]  /*1950*/  HADD2.F32 R20, -RZ, R65.H0_H0 ;  /* 0x20000041ff147230 */ /* 0x000fc40000004100 */
[----:B------:R-:W-:Y:S02]  /*1960*/  HFMA2 R64, R56, R23, R64 ;  /* 0x0000001738407231 */ /* 0x000fe40000000040 */
[----:B------:R-:W-:Y:S02]  /*1970*/  HADD2.F32 R65, -RZ, R65.H1_H1 ;  /* 0x30000041ff417230 */ /* 0x000fe40000004100 */
[----:B------:R-:W-:Y:S01]  /*1980*/  FADD.FTZ R67, R22, R67 ;  /* 0x0000004316437221 */ /* 0x000fe20000010000 */
[----:B------:R-:W-:Y:S01]  /*1990*/  FFMA.FTZ R46, R12, R21, R46 ;  /* 0x000000150c2e7223 */ /* 0x000fe2000001002e */
[-C--:B-1----:R-:W-:Y:S01]  /*19a0*/  HFMA2 R21, R61, R16.reuse, RZ.H0_H0 ;  /* 0x000000103d157231 */ /* 0x082fe200000400ff */
[----:B------:R-:W-:Y:S01]  /*19b0*/  HFMA2.MMA R22, R62, R16, RZ ;  /* 0x000000103e167235 */ /* 0x000fe200000000ff */
[----:B------:R-:W-:Y:S01]  /*19c0*/  FADD.FTZ R20, R20, R65 ;  /* 0x0000004114147221 */ /* 0x000fe20000010000 */
[----:B------:R-:W-:Y:S02]  /*19d0*/  HFMA2 R23, R63, R16, RZ.H0_H0 ;  /* 0x000000103f177231 */ /* 0x000fe400000400ff */
[----:B------:R-:W-:Y:S01]  /*19e0*/  FFMA.FTZ R48, R14, R67, R48 ;  /* 0x000000430e307223 */ /* 0x000fe20000010030 */
[----:B------:R-:W-:-:S02]  /*19f0*/  HFMA2 R65, R57, R17, R21 ;  /* 0x0000001139417231 */ /* 0x000fc40000000015 */
[----:B------:R-:W-:Y:S01]  /*1a00*/  FFMA.FTZ R47, R13, R20, R47 ;  /* 0x000000140d2f7223 */ /* 0x000fe2000001002f */
[----:B------:R-:W-:Y:S01]  /*1a10*/  HFMA2.MMA R20, R33, R16, RZ ;  /* 0x0000001021147235 */ /* 0x000fe200000000ff */
[----:B------:R-:W-:Y:S01]  /*1a20*/  HFMA2 R67, R60, R17, R23 ;  /* 0x000000113c437231 */ /* 0x000fe20000000017 */
[----:B------:R-:W-:-:S03]  /*1a30*/  HFMA2.MMA R66, R58, R17, R22 ;  /* 0x000000113a427235 */ /* 0x000fc60000000016 */
[----:B------:R-:W-:-:S03]  /*1a40*/  HFMA2 R67, R52, R18, R67 ;  /* 0x0000001234437231 */ /* 0x000fc60000000043 */
[----:B------:R-:W-:Y:S01]  /*1a50*/  HFMA2.MMA R16, R59, R17, R20 ;  /* 0x000000113b107235 */ /* 0x000fe20000000014 */
[----:B------:R-:W-:Y:S01]  /*1a60*/  HFMA2 R17, R50, R18, R65 ;  /* 0x0000001232117231 */ /* 0x000fe20000000041 */
[----:B------:R-:W-:Y:S01]  /*1a70*/  HFMA2.MMA R66, R51, R18, R66 ;  /* 0x0000001233427235 */ /* 0x000fe20000000042 */
[----:B------:R-:W0:Y:S02]  /*1a80*/  LDS.128 R20, [UR4+0x400] ;  /* 0x00040004ff147984 */ /* 0x000e240008000c00 */
[----:B------:R-:W-:-:S03]  /*1a90*/  HFMA2 R17, R54, R19, R17 ;  /* 0x0000001336117231 */ /* 0x000fc60000000011 */
[----:B------:R-:W-:-:S08]  /*1aa0*/  HFMA2.MMA R16, R49, R18, R16 ;  /* 0x0000001231107235 */ /* 0x000fd00000000010 */
[-C--:B------:R-:W-:Y:S02]  /*1ab0*/  HFMA2.MMA R18, R53, R19.reuse, R16 ;  /* 0x0000001335127235 */ /* 0x080fe40000000010 */
[----:B------:R-:W-:Y:S01]  /*1ac0*/  HFMA2.MMA R16, R55, R19, R66 ;  /* 0x0000001337107235 */ /* 0x000fe20000000042 */
[----:B------:R-:W-:Y:S02]  /*1ad0*/  HFMA2 R19, R56, R19, R67 ;  /* 0x0000001338137231 */ /* 0x000fe40000000043 */
[--C-:B------:R-:W-:Y:S02]  /*1ae0*/  HADD2.F32 R67, -RZ, R64.reuse.H0_H0 ;  /* 0x20000040ff437230 */ /* 0x100fe40000004100 */
[----:B------:R-:W-:Y:S02]  /*1af0*/  HADD2.F32 R64, -RZ, R64.H1_H1 ;  /* 0x30000040ff407230 */ /* 0x000fe40000004100 */
[----:B------:R-:W-:Y:S02]  /*1b00*/  HADD2.F32 R75, -RZ, R19.H0_H0 ;  /* 0x20000013ff4b7230 */ /* 0x000fe40000004100 */
[----:B------:R-:W-:-:S02]  /*1b10*/  HADD2.F32 R65, -RZ, R18.H0_H0 ;  /* 0x20000012ff417230 */ /* 0x000fc40000004100 */
[----:B------:R-:W-:Y:S01]  /*1b20*/  FADD.FTZ R67, R67, R64 ;  /* 0x0000004043437221 */ /* 0x000fe20000010000 */
[----:B------:R-:W-:-:S03]  /*1b30*/  HADD2.F32 R18, -RZ, R18.H1_H1 ;  /* 0x30000012ff127230 */ /* 0x000fc60000004100 */
[----:B------:R-:W-:Y:S02]  /*1b40*/  FFMA.FTZ R67, R10, R67, R24 ;  /* 0x000000430a437223 */ /* 0x000fe40000010018 */
[----:B------:R-:W-:Y:S01]  /*1b50*/  FADD.FTZ R64, R65, R18 ;  /* 0x0000001241407221 */ /* 0x000fe20000010000 */
[--C-:B------:R-:W-:Y:S02]  /*1b60*/  HADD2.F32 R18, -RZ, R17.reuse.H0_H0 ;  /* 0x20000011ff127230 */ /* 0x100fe40000004100 */
[--C-:B------:R-:W-:Y:S02]  /*1b70*/  HADD2.F32 R65, -RZ, R16.reuse.H0_H0 ;  /* 0x20000010ff417230 */ /* 0x100fe40000004100 */
[----:B------:R-:W-:Y:S01]  /*1b80*/  FFMA.FTZ R64, R12, R64, R27 ;  /* 0x000000400c407223 */ /* 0x000fe2000001001b */
[----:B------:R-:W-:Y:S02]  /*1b90*/  HADD2.F32 R17, -RZ, R17.H1_H1 ;  /* 0x30000011ff117230 */ /* 0x000fe40000004100 */
[----:B------:R-:W-:-:S03]  /*1ba0*/  HADD2.F32 R16, -RZ, R16.H1_H1 ;  /* 0x30000010ff107230 */ /* 0x000fc60000004100 */
[----:B------:R-:W-:Y:S01]  /*1bb0*/  FADD.FTZ R17, R18, R17 ;  /* 0x0000001112117221 */ /* 0x000fe20000010000 */
[-C--:B0-----:R-:W-:Y:S01]  /*1bc0*/  HFMA2.MMA R69, R33, R20.reuse, RZ ;  /* 0x0000001421457235 */ /* 0x081fe200000000ff */
[----:B------:R-:W-:Y:S01]  /*1bd0*/  FADD.FTZ R16, R65, R16 ;  /* 0x0000001041107221 */ /* 0x000fe20000010000 */
[-C--:B------:R-:W-:Y:S02]  /*1be0*/  HFMA2 R68, R61, R20.reuse, RZ.H0_H0 ;  /* 0x000000143d447231 */ /* 0x080fe400000400ff */
[----:B------:R-:W-:Y:S01]  /*1bf0*/  FFMA.FTZ R65, R13, R17, R26 ;  /* 0x000000110d417223 */ /* 0x000fe2000001001a */
[----:B------:R-:W-:Y:S01]  /*1c00*/  HFMA2.MMA R17, R62, R20, RZ ;  /* 0x000000143e117235 */ /* 0x000fe200000000ff */
[----:B------:R-:W-:Y:S01]  /*1c10*/  FFMA.FTZ R66, R14, R16, R25 ;  /* 0x000000100e427223 */ /* 0x000fe20000010019 */
[----:B------:R-:W-:Y:S01]  /*1c20*/  HADD2.F32 R16, -RZ, R19.H1_H1 ;  /* 0x30000013ff107230 */ /* 0x000fe20000004100 */
[----:B------:R-:W0:Y:S01]  /*1c30*/  LDS.128 R24, [UR4+0x500] ;  /* 0x00050004ff187984 */ /* 0x000e220008000c00 */
[----:B------:R-:W-:Y:S01]  /*1c40*/  HFMA2 R18, R63, R20, RZ.H0_H0 ;  /* 0x000000143f127231 */ /* 0x000fe200000400ff */
[----:B------:R-:W-:Y:S01]  /*1c50*/  HFMA2.MMA R69, R59, R21, R69 ;  /* 0x000000153b457235 */ /* 0x000fe20000000045 */
[----:B------:R-:W-:-:S02]  /*1c60*/  HFMA2 R68, R57, R21, R68 ;  /* 0x0000001539447231 */ /* 0x000fc40000000044 */
[----:B------:R-:W-:Y:S01]  /*1c70*/  FADD.FTZ R75, R75, R16 ;  /* 0x000000104b4b7221 */ /* 0x000fe20000010000 */
[----:B------:R-:W-:Y:S01]  /*1c80*/  HFMA2.MMA R20, R58, R21, R17 ;  /* 0x000000153a147235 */ /* 0x000fe20000000011 */
[----:B------:R-:W-:Y:S01]  /*1c90*/  HFMA2 R21, R60, R21, R18 ;  /* 0x000000153c157231 */ /* 0x000fe20000000012 */
[-C--:B0-----:R-:W-:Y:S01]  /*1ca0*/  HFMA2.MMA R16, R33, R24.reuse, RZ ;  /* 0x0000001821107235 */ /* 0x081fe200000000ff */
[-C--:B------:R-:W-:Y:S01]  /*1cb0*/  HFMA2 R61, R61, R24.reuse, RZ.H0_H0 ;  /* 0x000000183d3d7231 */ /* 0x080fe200000400ff */
[----:B------:R-:W0:Y:S01]  /*1cc0*/  LDC R33, c[0x0][0x23c] ;  /* 0x00008f00ff217b82 */ /* 0x000e220000000800 */
[----:B------:R-:W-:Y:S01]  /*1cd0*/  HFMA2.MMA R62, R62, R24, RZ ;  /* 0x000000183e3e7235 */ /* 0x000fe200000000ff */
[----:B------:R-:W-:Y:S02]  /*1ce0*/  HFMA2 R24, R63, R24, RZ.H0_H0 ;  /* 0x000000183f187231 */ /* 0x000fe400000400ff */
[----:B------:R-:W-:Y:S02]  /*1cf0*/  HFMA2 R57, R57, R25, R61 ;  /* 0x0000001939397231 */ /* 0x000fe4000000003d */
[----:B------:R-:W-:-:S03]  /*1d00*/  HFMA2.MMA R59, R59, R25, R16 ;  /* 0x000000193b3b7235 */ /* 0x000fc60000000010 */
[----:B------:R-:W-:Y:S01]  /*1d10*/  HFMA2.MMA R58, R58, R25, R62 ;  /* 0x000000193a3a7235 */ /* 0x000fe2000000003e */
[----:B------:R-:W-:Y:S02]  /*1d20*/  HFMA2 R25, R60, R25, R24 ;  /* 0x000000193c197231 */ /* 0x000fe40000000018 */
[----:B0-----:R-:W-:-:S05]  /*1d30*/  IMAD.WIDE R76, R33, 0x4, R76 ;  /* 0x00000004214c7825 */ /* 0x001fca00078e024c */
[----:B------:R0:W2:Y:S01]  /*1d40*/  LDG.E.128.CONSTANT R16, desc[UR8][R76.64] ;  /* 0x000000084c107981 */ /* 0x0000a2000c1e9d00 */
[----:B------:R-:W-:Y:S01]  /*1d50*/  HFMA2 R24, R51, R22, R20 ;  /* 0x0000001633187231 */ /* 0x000fe20000000014 */
[-C--:B------:R-:W-:Y:S01]  /*1d60*/  HFMA2.MMA R69, R49, R22.reuse, R69 ;  /* 0x0000001631457235 */ /* 0x080fe20000000045 */
[----:B------:R-:W-:Y:S01]  /*1d70*/  FFMA.FTZ R34, R10, R75, R34 ;  /* 0x0000004b0a227223 */ /* 0x000fe20000010022 */
[-C--:B------:R-:W-:Y:S01]  /*1d80*/  HFMA2.MMA R68, R50, R22.reuse, R68 ;  /* 0x0000001632447235 */ /* 0x080fe20000000044 */
[-C--:B------:R-:W-:Y:S01]  /*1d90*/  HFMA2 R25, R52, R26.reuse, R25 ;  /* 0x0000001a34197231 */ /* 0x080fe20000000019 */
[----:B------:R-:W-:Y:S01]  /*1da0*/  HFMA2.MMA R21, R52, R22, R21 ;  /* 0x0000001634157235 */ /* 0x000fe20000000015 */
[----:B------:R-:W-:Y:S01]  /*1db0*/  HFMA2 R57, R50, R26, R57 ;  /* 0x0000001a32397231 */ /* 0x000fe20000000039 */
[----:B------:R-:W-:Y:S02]  /*1dc0*/  HFMA2.MMA R24, R55, R23, R24 ;  /* 0x0000001737187235 */ /* 0x000fe40000000018 */
[-C--:B------:R-:W-:Y:S01]  /*1dd0*/  HFMA2.MMA R59, R49, R26.reuse, R59 ;  /* 0x0000001a313b7235 */ /* 0x080fe2000000003b */
[----:B------:R-:W-:Y:S01]  /*1de0*/  HFMA2 R57, R54, R27, R57 ;  /* 0x0000001b36397231 */ /* 0x000fe20000000039 */
[----:B------:R-:W-:Y:S01]  /*1df0*/  HFMA2.MMA R58, R51, R26, R58 ;  /* 0x0000001a333a7235 */ /* 0x000fe2000000003a */
[----:B------:R-:W-:-:S02]  /*1e00*/  HFMA2 R69, R53, R23, R69 ;  /* 0x0000001735457231 */ /* 0x000fc40000000045 */
[----:B0-----:R-:W-:-:S04]  /*1e10*/  IMAD.WIDE R76, R33, 0x4, R76 ;  /* 0x00000004214c7825 */ /* 0x001fc800078e024c */
[-C--:B------:R-:W-:Y:S02]  /*1e20*/  HFMA2 R68, R54, R23.reuse, R68 ;  /* 0x0000001736447231 */ /* 0x080fe40000000044 */
[C---:B------:R-:W-:Y:S02]  /*1e30*/  HFMA2 R22, R56.reuse, R23, R21 ;  /* 0x0000001738167231 */ /* 0x040fe40000000015 */
[----:B------:R-:W-:Y:S01]  /*1e40*/  HADD2.F32 R20, -RZ, R69.H0_H0 ;  /* 0x20000045ff147230 */ /* 0x000fe20000004100 */
[-C--:B------:R-:W-:Y:S01]  /*1e50*/  HFMA2.MMA R59, R53, R27.reuse, R59 ;  /* 0x0000001b353b7235 */ /* 0x080fe2000000003b */
[----:B------:R-:W-:Y:S02]  /*1e60*/  HADD2.F32 R21, -RZ, R68.H0_H0 ;  /* 0x20000044ff157230 */ /* 0x000fe40000004100 */
[----:B------:R-:W-:Y:S02]  /*1e70*/  HFMA2 R56, R56, R27, R25 ;  /* 0x0000001b38387231 */ /* 0x000fe40000000019 */
[----:B------:R-:W-:Y:S01]  /*1e80*/  HADD2.F32 R23, -RZ, R24.H0_H0 ;  /* 0x20000018ff177230 */ /* 0x000fe20000004100 */
[----:B------:R-:W-:Y:S01]  /*1e90*/  HFMA2.MMA R58, R55, R27, R58 ;  /* 0x0000001b373a7235 */ /* 0x000fe2000000003a */
[----:B------:R-:W-:-:S02]  /*1ea0*/  HADD2.F32 R69, -RZ, R69.H1_H1 ;  /* 0x30000045ff457230 */ /* 0x000fc40000004100 */
[----:B------:R-:W-:Y:S02]  /*1eb0*/  HADD2.F32 R68, -RZ, R68.H1_H1 ;  /* 0x30000044ff447230 */ /* 0x000fe40000004100 */
[----:B------:R-:W-:Y:S02]  /*1ec0*/  HADD2.F32 R24, -RZ, R24.H1_H1 ;  /* 0x30000018ff187230 */ /* 0x000fe40000004100 */
[----:B------:R-:W-:Y:S01]  /*1ed0*/  FADD.FTZ R20, R20, R69 ;  /* 0x0000004514147221 */ /* 0x000fe20000010000 */
[--C-:B------:R-:W-:Y:S02]  /*1ee0*/  HADD2.F32 R60, -RZ, R22.reuse.H0_H0 ;  /* 0x20000016ff3c7230 */ /* 0x100fe40000004100 */
[----:B------:R-:W-:Y:S02]  /*1ef0*/  HADD2.F32 R61, -RZ, R22.H1_H1 ;  /* 0x30000016ff3d7230 */ /* 0x000fe40000004100 */
[----:B------:R-:W-:Y:S01]  /*1f00*/  FADD.FTZ R22, R21, R68 ;  /* 0x0000004415167221 */ /* 0x000fe20000010000 */
[----:B------:R-:W-:Y:S01]  /*1f10*/  FADD.FTZ R23, R23, R24 ;  /* 0x0000001817177221 */ /* 0x000fe20000010000 */
[----:B------:R-:W-:Y:S01]  /*1f20*/  FFMA.FTZ R68, R12, R20, R37 ;  /* 0x000000140c447223 */ /* 0x000fe20000010025 */
[----:B------:R-:W-:-:S02]  /*1f30*/  HADD2.F32 R24, -RZ, R59.H0_H0 ;  /* 0x2000003bff187230 */ /* 0x000fc40000004100 */
[----:B------:R-:W-:Y:S01]  /*1f40*/  FFMA.FTZ R69, R13, R22, R35 ;  /* 0x000000160d457223 */ /* 0x000fe20000010023 */
[----:B------:R-:W-:Y:S01]  /*1f50*/  FFMA.FTZ R75, R14, R23, R36 ;  /* 0x000000170e4b7223 */ /* 0x000fe20000010024 */
[--C-:B------:R-:W-:Y:S01]  /*1f60*/  HADD2.F32 R35, -RZ, R56.reuse.H0_H0 ;  /* 0x20000038ff237230 */ /* 0x100fe20000004100 */
[----:B------:R-:W0:Y:S01]  /*1f70*/  LDS.128 R20, [UR4+0x10] ;  /* 0x00001004ff147984 */ /* 0x000e220008000c00 */
[----:B------:R-:W-:Y:S02]  /*1f80*/  HADD2.F32 R56, -RZ, R56.H1_H1 ;  /* 0x30000038ff387230 */ /* 0x000fe40000004100 */
[----:B------:R-:W-:Y:S01]  /*1f90*/  FADD.FTZ R37, R60, R61 ;  /* 0x0000003d3c257221 */ /* 0x000fe20000010000 */
[----:B------:R-:W-:Y:S02]  /*1fa0*/  HADD2.F32 R59, -RZ, R59.H1_H1 ;  /* 0x3000003bff3b7230 */ /* 0x000fe40000004100 */
[----:B------:R-:W-:Y:S02]  /*1fb0*/  HADD2.F32 R27, -RZ, R58.H0_H0 ;  /* 0x2000003aff1b7230 */ /* 0x000fe40000004100 */
[----:B------:R-:W-:Y:S01]  /*1fc0*/  FADD.FTZ R35, R35, R56 ;  /* 0x0000003823237221 */ /* 0x000fe20000010000 */
[----:B------:R-:W-:-:S02]  /*1fd0*/  HADD2.F32 R25, -RZ, R57.H0_H0 ;  /* 0x20000039ff197230 */ /* 0x000fc40000004100 */
[----:B------:R-:W-:Y:S01]  /*1fe0*/  FADD.FTZ R59, R24, R59 ;  /* 0x0000003b183b7221 */ /* 0x000fe20000010000 */
[----:B------:R-:W-:Y:S02]  /*1ff0*/  HADD2.F32 R26, -RZ, R57.H1_H1 ;  /* 0x30000039ff1a7230 */ /* 0x000fe40000004100 */
[----:B------:R-:W-:Y:S01]  /*2000*/  FFMA.FTZ R71, R10, R35, R71 ;  /* 0x000000230a477223 */ /* 0x000fe20000010047 */
[----:B------:R-:W-:Y:S02]  /*2010*/  HADD2.F32 R58, -RZ, R58.H1_H1 ;  /* 0x3000003aff3a7230 */ /* 0x000fe40000004100 */
[----:B------:R-:W-:Y:S01]  /*2020*/  FFMA.FTZ R74, R12, R59, R74 ;  /* 0x0000003b0c4a7223 */ /* 0x000fe2000001004a */
[----:B------:R-:W-:Y:S01]  /*2030*/  FFMA.FTZ R70, R10, R37, R70 ;  /* 0x000000250a467223 */ /* 0x000fe20000010046 */
[----:B------:R-:W-:Y:S01]  /*2040*/  FADD.FTZ R26, R25, R26 ;  /* 0x0000001a191a7221 */ /* 0x000fe20000010000 */
[----:B------:R-:W-:-:S03]  /*2050*/  FADD.FTZ R27, R27, R58 ;  /* 0x0000003a1b1b7221 */ /* 0x000fc60000010000 */
[----:B------:R-:W-:Y:S01]  /*2060*/  FFMA.FTZ R73, R13, R26, R73 ;  /* 0x0000001a0d497223 */ /* 0x000fe20000010049 */
[----:B------:R-:W-:Y:S01]  /*2070*/  FFMA.FTZ R72, R14, R27, R72 ;  /* 0x0000001b0e487223 */ /* 0x000fe20000010048 */
[----:B--2---:R-:W-:Y:S02]  /*2080*/  LOP3.LUT R24, R16, 0xf000f, RZ, 0xc0, !PT ;  /* 0x000f000f10187812 */ /* 0x004fe400078ec0ff */
[----:B------:R-:W-:Y:S02]  /*2090*/  LOP3.LUT R35, R18, 0xf000f, RZ, 0xc0, !PT ;  /* 0x000f000f12237812 */ /* 0x000fe400078ec0ff */
[----:B------:R-:W-:Y:S02]  /*20a0*/  LOP3.LUT R59, R24, 0x64006400, RZ, 0xfc, !PT ;  /* 0x64006400183b7812 */ /* 0x000fe400078efcff */
[----:B------:R-:W-:Y:S02]  /*20b0*/  LOP3.LUT R35, R35, 0x64006400, RZ, 0xfc, !PT ;  /* 0x6400640023237812 */ /* 0x000fe400078efcff */
[----:B------:R-:W-:-:S02]  /*20c0*/  LOP3.LUT R25, R16, 0xf000f0, RZ, 0xc0, !PT ;  /* 0x00f000f010197812 */ /* 0x000fc400078ec0ff */
[C---:B------:R-:W-:Y:S01]  /*20d0*/  LOP3.LUT R26, R17.reuse, 0xf000f, RZ, 0xc0, !PT ;  /* 0x000f000f111a7812 */ /* 0x040fe200078ec0ff */
[----:B------:R-:W-:Y:S01]  /*20e0*/  HFMA2.MMA R59, R59, 1, 1, R2 ;  /* 0x3c003c003b3b7835 */ /* 0x000fe20000000002 */
[----:B------:R-:W-:Y:S01]  /*20f0*/  LOP3.LUT R27, R17, 0xf000f0, RZ, 0xc0, !PT ;  /* 0x00f000f0111b7812 */ /* 0x000fe200078ec0ff */
[----:B------:R-:W-:Y:S01]  /*2100*/  HFMA2.MMA R62, R35, 1, 1, R6 ;  /* 0x3c003c00233e7835 */ /* 0x000fe20000000006 */
[----:B------:R-:W-:Y:S02]  /*2110*/  LOP3.LUT R37, R18, 0xf000f0, RZ, 0xc0, !PT ;  /* 0x00f000f012257812 */ /* 0x000fe400078ec0ff */
[----:B------:R-:W-:Y:S02]  /*2120*/  LOP3.LUT R36, R25, 0x64006400, RZ, 0xfc, !PT ;  /* 0x6400640019247812 */ /* 0x000fe400078efcff */
[----:B------:R-:W-:Y:S02]  /*2130*/  LOP3.LUT R49, R19, 0xf000f, RZ, 0xc0, !PT ;  /* 0x000f000f13317812 */ /* 0x000fe400078ec0ff */
[----:B------:R-:W-:-:S02]  /*2140*/  LOP3.LUT R25, R26, 0x64006400, RZ, 0xfc, !PT ;  /* 0x640064001a197812 */ /* 0x000fc400078efcff */
[----:B------:R-:W-:Y:S01]  /*2150*/  LOP3.LUT R24, R27, 0x64006400, RZ, 0xfc, !PT ;  /* 0x640064001b187812 */ /* 0x000fe200078efcff */
[----:B------:R-:W-:Y:S01]  /*2160*/  HFMA2.MMA R36, R36, 0.0625, 0.0625, R3 ;  /* 0x2c002c0024247835 */ /* 0x000fe20000000003 */
[----:B------:R-:W-:Y:S01]  /*2170*/  LOP3.LUT R26, R37, 0x64006400, RZ, 0xfc, !PT ;  /* 0x64006400251a7812 */ /* 0x000fe200078efcff */
[----:B------:R-:W-:Y:S01]  /*2180*/  HADD2 R60, R25, R4 ;  /* 0x00000004193c7230 */ /* 0x000fe20000000000 */
[----:B------:R-:W-:Y:S01]  /*2190*/  LOP3.LUT R61, R49, 0x64006400, RZ, 0xfc, !PT ;  /* 0x64006400313d7812 */ /* 0x000fe200078efcff */
[----:B------:R-:W-:Y:S01]  /*21a0*/  HFMA2 R37, R24, 0.0625, 0.0625, R5 ;  /* 0x2c002c0018257831 */ /* 0x000fe20000000005 */
[-C--:B0-----:R-:W-:Y:S01]  /*21b0*/  HFMA2.MMA R24, R59, R20.reuse, RZ ;  /* 0x000000143b187235 */ /* 0x081fe200000000ff */
[----:B------:R-:W-:Y:S01]  /*21c0*/  SHF.R.U32.HI R17, RZ, 0x8, R17 ;  /* 0x00000008ff117819 */ /* 0x000fe20000011611 */
[----:B------:R-:W-:Y:S01]  /*21d0*/  HFMA2.MMA R49, R26, 0.0625, 0.0625, R7 ;  /* 0x2c002c001a317835 */ /* 0x000fe20000000007 */
[----:B------:R-:W-:Y:S01]  /*21e0*/  HADD2 R61, R61, R8 ;  /* 0x000000083d3d7230 */ /* 0x000fe20000000000 */
[----:B------:R-:W-:Y:S01]  /*21f0*/  HFMA2.MMA R25, R62, R20, RZ ;  /* 0x000000143e197235 */ /* 0x000fe200000000ff */
[----:B------:R-:W-:Y:S01]  /*2200*/  LOP3.LUT R50, R19, 0xf000f0, RZ, 0xc0, !PT ;  /* 0x00f000f013327812 */ /* 0x000fe200078ec0ff */
[-C--:B------:R-:W-:Y:S01]  /*2210*/  HFMA2 R26, R60, R20.reuse, RZ.H0_H0 ;  /* 0x000000143c1a7231 */ /* 0x080fe200000400ff */
[----:B------:R-:W-:Y:S01]  /*2220*/  SHF.R.U32.HI R16, RZ, 0x8, R16 ;  /* 0x00000008ff107819 */ /* 0x000fe20000011610 */
[----:B------:R-:W-:Y:S01]  /*2230*/  HFMA2 R27, R61, R20, RZ.H0_H0 ;  /* 0x000000143d1b7231 */ /* 0x000fe200000400ff */
[-C--:B------:R-:W-:Y:S01]  /*2240*/  HFMA2.MMA R20, R36, R21.reuse, R24 ;  /* 0x0000001524147235 */ /* 0x080fe20000000018 */
[----:B------:R-:W-:Y:S01]  /*2250*/  LOP3.LUT R50, R50, 0x64006400, RZ, 0xfc, !PT ;  /* 0x6400640032327812 */ /* 0x000fe200078efcff */
[----:B------:R-:W-:Y:S01]  /*2260*/  HFMA2 R26, R37, R21, R26 ;  /* 0x00000015251a7231 */ /* 0x000fe2000000001a */
[----:B------:R-:W-:Y:S01]  /*2270*/  HFMA2.MMA R24, R49, R21, R25 ;  /* 0x0000001531187235 */ /* 0x000fe20000000019 */
[----:B------:R-:W-:-:S02]  /*2280*/  LOP3.LUT R25, R17, 0xf000f, RZ, 0xc0, !PT ;  /* 0x000f000f11197812 */ /* 0x000fc400078ec0ff */
[----:B------:R-:W-:Y:S01]  /*2290*/  HFMA2 R50, R50, 0.0625, 0.0625, R9 ;  /* 0x2c002c0032327831 */ /* 0x000fe20000000009 */
[----:B------:R-:W-:Y:S02]  /*22a0*/  SHF.R.U32.HI R19, RZ, 0x8, R19 ;  /* 0x00000008ff137819 */ /* 0x000fe40000011613 */
[----:B------:R-:W-:Y:S01]  /*22b0*/  LOP3.LUT R25, R25, 0x64006400, RZ, 0xfc, !PT ;  /* 0x6400640019197812 */ /* 0x000fe200078efcff */
[----:B------:R-:W-:Y:S01]  /*22c0*/  HFMA2 R27, R50, R21, R27 ;  /* 0x00000015321b7231 */ /* 0x000fe2000000001b */
[----:B------:R-:W-:Y:S02]  /*22d0*/  LOP3.LUT R21, R16, 0xf000f, RZ, 0xc0, !PT ;  /* 0x000f000f10157812 */ /* 0x000fe400078ec0ff */
[----:B------:R-:W-:Y:S02]  /*22e0*/  SHF.R.U32.HI R18, RZ, 0x8, R18 ;  /* 0x00000008ff127819 */ /* 0x000fe40000011612 */
[----:B------:R-:W-:Y:S01]  /*22f0*/  HFMA2.MMA R52, R25, 1, 1, R4 ;  /* 0x3c003c0019347835 */ /* 0x000fe20000000004 */
[----:B------:R-:W-:-:S02]  /*2300*/  LOP3.LUT R51, R19, 0xf000f, RZ, 0xc0, !PT ;  /* 0x000f000f13337812 */ /* 0x000fc400078ec0ff */
[----:B------:R-:W-:Y:S02]  /*2310*/  LOP3.LUT R21, R21, 0x64006400, RZ, 0xfc, !PT ;  /* 0x6400640015157812 */ /* 0x000fe400078efcff */
[----:B------:R-:W-:Y:S02]  /*2320*/  LOP3.LUT R35, R18, 0xf000f, RZ, 0xc0, !PT ;  /* 0x000f000f12237812 */ /* 0x000fe400078ec0ff */
[----:B------:R-:W-:Y:S02]  /*2330*/  LOP3.LUT R16, R16, 0xf000f0, RZ, 0xc0, !PT ;  /* 0x00f000f010107812 */ /* 0x000fe400078ec0ff */
[----:B------:R-:W-:Y:S02]  /*2340*/  LOP3.LUT R17, R17, 0xf000f0, RZ, 0xc0, !PT ;  /* 0x00f000f011117812 */ /* 0x000fe400078ec0ff */
[----:B------:R-:W-:Y:S02]  /*2350*/  LOP3.LUT R18, R18, 0xf000f0, RZ, 0xc0, !PT ;  /* 0x00f000f012127812 */ /* 0x000fe400078ec0ff */
[----:B------:R-:W-:Y:S01]  /*2360*/  LOP3.LUT R55, R51, 0x64006400, RZ, 0xfc, !PT ;  /* 0x6400640033377812 */ /* 0x000fe200078efcff */
[----:B------:R-:W-:Y:S01]  /*2370*/  HADD2 R51, R21, R2 ;  /* 0x0000000215337230 */ /* 0x000fe20000000000 */
[----:B------:R-:W-:Y:S01]  /*2380*/  LOP3.LUT R25, R19, 0xf000f0, RZ, 0xc0, !PT ;  /* 0x00f000f013197812 */ /* 0x000fe200078ec0ff */
[----:B------:R-:W-:Y:S01]  /*2390*/  HFMA2 R21, R52, R22, R26 ;  /* 0x0000001634157231 */ /* 0x000fe2000000001a */
[----:B------:R-:W-:-:S02]  /*23a0*/  LOP3.LUT R26, R16, 0x64006400, RZ, 0xfc, !PT ;  /* 0x64006400101a7812 */ /* 0x000fc400078efcff */
[----:B------:R-:W-:Y:S01]  /*23b0*/  LOP3.LUT R56, R17, 0x64006400, RZ, 0xfc, !PT ;  /* 0x6400640011387812 */ /* 0x000fe200078efcff */
[----:B------:R-:W-:Y:S01]  /*23c0*/  HFMA2.MMA R54, R55, 1, 1, R8 ;  /* 0x3c003c0037367835 */ /* 0x000fe20000000008 */
[----:B------:R-:W-:Y:S01]  /*23d0*/  LOP3.LUT R58, R18, 0x64006400, RZ, 0xfc, !PT ;  /* 0x64006400123a7812 */ /* 0x000fe200078efcff */
[----:B------:R-:W-:Y:S01]  /*23e0*/  HFMA2.MMA R20, R51, R22, R20 ;  /* 0x0000001633147235 */ /* 0x000fe20000000014 */
[----:B------:R-:W0:Y:S01]  /*23f0*/  LDS.128 R16, [UR4+0x110] ;  /* 0x00011004ff107984 */ /* 0x000e220008000c00 */
[----:B------:R-:W-:Y:S01]  /*2400*/  LOP3.LUT R35, R35, 0x64006400, RZ, 0xfc, !PT ;  /* 0x6400640023237812 */ /* 0x000fe200078efcff */
[----:B------:R-:W-:Y:S01]  /*2410*/  HFMA2.MMA R55, R26, 0.0625, 0.0625, R3 ;  /* 0x2c002c001a377835 */ /* 0x000fe20000000003 */
[----:B------:R-:W-:Y:S01]  /*2420*/  LOP3.LUT R25, R25, 0x64006400, RZ, 0xfc, !PT ;  /* 0x6400640019197812 */ /* 0x000fe200078efcff */
[----:B------:R-:W-:Y:S01]  /*2430*/  HFMA2 R56, R56, 0.0625, 0.0625, R5 ;  /* 0x2c002c0038387831 */ /* 0x000fe20000000005 */
[----:B------:R-:W-:Y:S01]  /*2440*/  HFMA2.MMA R57, R58, 0.0625, 0.0625, R7 ;  /* 0x2c002c003a397835 */ /* 0x000fe20000000007 */
[----:B------:R-:W-:-:S02]  /*2450*/  HADD2 R53, R35, R6 ;  /* 0x0000000623357230 */ /* 0x000fc40000000000 */
[----:B------:R-:W-:Y:S02]  /*2460*/  HFMA2 R58, R25, 0.0625, 0.0625, R9 ;  /* 0x2c002c00193a7831 */ /* 0x000fe40000000009 */
[----:B------:R-:W-:Y:S01]  /*2470*/  HFMA2.MMA R20, R55, R23, R20 ;  /* 0x0000001737147235 */ /* 0x000fe20000000014 */
[----:B------:R-:W-:Y:S01]  /*2480*/  HFMA2 R25, R56, R23, R21 ;  /* 0x0000001738197231 */ /* 0x000fe20000000015 */
[----:B------:R-:W-:Y:S01]  /*2490*/  HFMA2.MMA R24, R53, R22, R24 ;  /* 0x0000001635187235 */ /* 0x000fe20000000018 */
[----:B------:R-:W-:-:S03]  /*24a0*/  HFMA2 R22, R54, R22, R27 ;  /* 0x0000001636167231 */ /* 0x000fc6000000001b */
[--C-:B------:R-:W-:Y:S02]  /*24b0*/  HADD2.F32 R26, -RZ, R25.reuse.H1_H1 ;  /* 0x30000019ff1a7230 */ /* 0x100fe40000004100 */
[----:B------:R-:W-:Y:S02]  /*24c0*/  HFMA2 R22, R58, R23, R22 ;  /* 0x000000173a167231 */ /* 0x000fe40000000016 */
[----:B------:R-:W-:Y:S01]  /*24d0*/  HFMA2.MMA R24, R57, R23, R24 ;  /* 0x0000001739187235 */ /* 0x000fe20000000018 */
[--C-:B------:R-:W-:Y:S02]  /*24e0*/  HADD2.F32 R21, -RZ, R20.reuse.H0_H0 ;  /* 0x20000014ff157230 */ /* 0x100fe40000004100 */
[----:B------:R-:W-:Y:S02]  /*24f0*/  HADD2.F32 R23, -RZ, R25.H0_H0 ;  /* 0x20000019ff177230 */ /* 0x000fe40000004100 */
[----:B------:R-:W-:Y:S02]  /*2500*/  HADD2.F32 R20, -RZ, R20.H1_H1 ;  /* 0x30000014ff147230 */ /* 0x000fe40000004100 */
[----:B------:R-:W-:-:S02]  /*2510*/  HADD2.F32 R25, -RZ, R22.H0_H0 ;  /* 0x20000016ff197230 */ /* 0x000fc40000004100 */
[----:B------:R-:W-:Y:S02]  /*2520*/  HADD2.F32 R22, -RZ, R22.H1_H1 ;  /* 0x30000016ff167230 */ /* 0x000fe40000004100 */
[----:B------:R-:W-:Y:S01]  /*2530*/  FADD.FTZ R21, R21, R20 ;  /* 0x0000001415157221 */ /* 0x000fe20000010000 */
[----:B------:R-:W-:Y:S01]  /*2540*/  FADD.FTZ R20, R23, R26 ;  /* 0x0000001a17147221 */ /* 0x000fe20000010000 */
[--C-:B------:R-:W-:Y:S02]  /*2550*/  HADD2.F32 R23, -RZ, R24.reuse.H0_H0 ;  /* 0x20000018ff177230 */ /* 0x100fe40000004100 */
[----:B------:R-:W-:Y:S01]  /*2560*/  FADD.FTZ R22, R25, R22 ;  /* 0x0000001619167221 */ /* 0x000fe20000010000 */
[----:B------:R-:W-:Y:S02]  /*2570*/  HADD2.F32 R24, -RZ, R24.H1_H1 ;  /* 0x30000018ff187230 */ /* 0x000fe40000004100 */
[----:B------:R-:W-:Y:S01]  /*2580*/  FFMA.FTZ R39, R13, R20, R39 ;  /* 0x000000140d277223 */ /* 0x000fe20000010027 */
[----:B------:R-:W-:Y:S01]  /*2590*/  FFMA.FTZ R38, R12, R21, R38 ;  /* 0x000000150c267223 */ /* 0x000fe20000010026 */
[----:B------:R-:W-:Y:S01]  /*25a0*/  FFMA.FTZ R41, R10, R22, R41 ;  /* 0x000000160a297223 */ /* 0x000fe20000010029 */
[-C--:B0-----:R-:W-:Y:S01]  /*25b0*/  HFMA2.MMA R20, R59, R16.reuse, RZ ;  /* 0x000000103b147235 */ /* 0x081fe200000000ff */
[----:B------:R-:W-:Y:S01]  /*25c0*/  FADD.FTZ R23, R23, R24 ;  /* 0x0000001817177221 */ /* 0x000fe20000010000 */
[----:B------:R-:W-:Y:S01]  /*25d0*/  HFMA2.MMA R22, R62, R16, RZ ;  /* 0x000000103e167235 */ /* 0x000fe200000000ff */
[----:B------:R-:W-:-:S02]  /*25e0*/  HFMA2 R21, R60, R16, RZ.H0_H0 ;  /* 0x000000103c157231 */ /* 0x000fc400000400ff */
[----:B------:R-:W-:Y:S02]  /*25f0*/  HFMA2 R25, R61, R16, RZ.H0_H0 ;  /* 0x000000103d197231 */ /* 0x000fe400000400ff */
[----:B------:R-:W-:Y:S01]  /*2600*/  FFMA.FTZ R40, R14, R23, R40 ;  /* 0x000000170e287223 */ /* 0x000fe20000010028 */
[-C--:B------:R-:W-:Y:S01]  /*2610*/  HFMA2 R26, R37, R17.reuse, R21 ;  /* 0x00000011251a7231 */ /* 0x080fe20000000015 */
[-C--:B------:R-:W-:Y:S01]  /*2620*/  HFMA2.MMA R16, R36, R17.reuse, R20 ;  /* 0x0000001124107235 */ /* 0x080fe20000000014 */
[----:B------:R-:W-:Y:S01]  /*2630*/  HFMA2 R27, R50, R17, R25 ;  /* 0x00000011321b7231 */ /* 0x000fe20000000019 */
[----:B------:R-:W-:Y:S01]  /*2640*/  HFMA2.MMA R24, R49, R17, R22 ;  /* 0x0000001131187235 */ /* 0x000fe20000000016 */
[-C--:B------:R-:W-:Y:S01]  /*2650*/  HFMA2 R26, R52, R18.reuse, R26 ;  /* 0x00000012341a7231 */ /* 0x080fe2000000001a */
[----:B------:R-:W0:Y:S01]  /*2660*/  LDS.128 R20, [UR4+0x210] ;  /* 0x00021004ff147984 */ /* 0x000e220008000c00 */
[----:B------:R-:W-:Y:S02]  /*2670*/  HFMA2 R27, R54, R18, R27 ;  /* 0x00000012361b7231 */ /* 0x000fe4000000001b */
[----:B------:R-:W-:Y:S01]  /*2680*/  HFMA2 R26, R56, R19, R26 ;  /* 0x00000013381a7231 */ /* 0x000fe2000000001a */
[----:B------:R-:W-:-:S02]  /*2690*/  HFMA2.MMA R16, R51, R18, R16 ;  /* 0x0000001233107235 */ /* 0x000fc40000000010 */
[----:B------:R-:W-:Y:S02]  /*26a0*/  HFMA2.MMA R24, R53, R18, R24 ;  /* 0x0000001235187235 */ /* 0x000fe40000000018 */
[----:B------:R-:W-:-:S04]  /*26b0*/  HADD2.F32 R25, -RZ, R26.H1_H1 ;  /* 0x3000001aff197230 */ /* 0x000fc80000004100 */
[-C--:B------:R-:W-:Y:S02]  /*26c0*/  HFMA2.MMA R17, R55, R19.reuse, R16 ;  /* 0x0000001337117235 */ /* 0x080fe40000000010 */
[----:B------:R-:W-:Y:S01]  /*26d0*/  HFMA2.MMA R16, R57, R19, R24 ;  /* 0x0000001339107235 */ /* 0x000fe20000000018 */
[----:B------:R-:W-:Y:S02]  /*26e0*/  HADD2.F32 R24, -RZ, R26.H0_H0 ;  /* 0x2000001aff187230 */ /* 0x000fe40000004100 */
[----:B------:R-:W-:-:S05]  /*26f0*/  HFMA2 R19, R58, R19, R27 ;  /* 0x000000133a137231 */ /* 0x000fca000000001b */
[--C-:B------:R-:W-:Y:S02]  /*2700*/  HADD2.F32 R18, -RZ, R17.reuse.H0_H0 ;  /* 0x20000011ff127230 */ /* 0x100fe40000004100 */
[----:B------:R-:W-:-:S05]  /*2710*/  HADD2.F32 R17, -RZ, R17.H1_H1 ;  /* 0x30000011ff117230 */ /* 0x000fca0000004100 */
[----:B------:R-:W-:Y:S01]  /*2720*/  FADD.FTZ R17, R18, R17 ;  /* 0x0000001112117221 */ /* 0x000fe20000010000 */
[----:B------:R-:W-:Y:S01]  /*2730*/  FADD.FTZ R18, R24, R25 ;  /* 0x0000001918127221 */ /* 0x000fe20000010000 */
[--C-:B------:R-:W-:Y:S02]  /*2740*/  HADD2.F32 R24, -RZ, R16.reuse.H0_H0 ;  /* 0x20000010ff187230 */ /* 0x100fe40000004100 */
[----:B------:R-:W-:Y:S02]  /*2750*/  HADD2.F32 R25, -RZ, R16.H1_H1 ;  /* 0x30000010ff197230 */ /* 0x000fe40000004100 */
[----:B------:R-:W-:Y:S01]  /*2760*/  FFMA.FTZ R43, R13, R18, R43 ;  /* 0x000000120d2b7223 */ /* 0x000fe2000001002b */
[--C-:B------:R-:W-:Y:S02]  /*2770*/  HADD2.F32 R16, -RZ, R19.reuse.H0_H0 ;  /* 0x20000013ff107230 */ /* 0x100fe40000004100 */
[----:B------:R-:W-:Y:S01]  /*2780*/  FFMA.FTZ R42, R12, R17, R42 ;  /* 0x000000110c2a7223 */ /* 0x000fe2000001002a */
[----:B------:R-:W-:-:S02]  /*2790*/  HADD2.F32 R19, -RZ, R19.H1_H1 ;  /* 0x30000013ff137230 */ /* 0x000fc40000004100 */
[----:B------:R-:W-:Y:S01]  /*27a0*/  FADD.FTZ R25, R24, R25 ;  /* 0x0000001918197221 */ /* 0x000fe20000010000 */
[-C--:B0-----:R-:W-:Y:S02]  /*27b0*/  HFMA2.MMA R18, R59, R20.reuse, RZ ;  /* 0x000000143b127235 */ /* 0x081fe400000000ff */
[----:B------:R-:W-:Y:S01]  /*27c0*/  FADD.FTZ R16, R16, R19 ;  /* 0x0000001310107221 */ /* 0x000fe20000010000 */
[----:B------:R-:W-:Y:S01]  /*27d0*/  HFMA2.MMA R17, R62, R20, RZ ;  /* 0x000000143e117235 */ /* 0x000fe200000000ff */
[----:B------:R-:W-:Y:S01]  /*27e0*/  FFMA.FTZ R44, R14, R25, R44 ;  /* 0x000000190e2c7223 */ /* 0x000fe2000001002c */
[-C--:B------:R-:W-:Y:S02]  /*27f0*/  HFMA2 R25, R61, R20.reuse, RZ.H0_H0 ;  /* 0x000000143d197231 */ /* 0x080fe400000400ff */
[----:B------:R-:W-:Y:S01]  /*2800*/  FFMA.FTZ R45, R10, R16, R45 ;  /* 0x000000100a2d7223 */ /* 0x000fe2000001002d */
[----:B------:R-:W-:Y:S01]  /*2810*/  HFMA2 R16, R60, R20, RZ.H0_H0 ;  /* 0x000000143c107231 */ /* 0x000fe200000400ff */
[----:B------:R-:W-:Y:S01]  /*2820*/  HFMA2.MMA R20, R36, R21, R18 ;  /* 0x0000001524147235 */ /* 0x000fe20000000012 */
[----:B------:R-:W-:-:S02]  /*2830*/  HFMA2 R27, R50, R21, R25 ;  /* 0x00000015321b7231 */ /* 0x000fc40000000019 */
[----:B------:R-:W-:Y:S01]  /*2840*/  HFMA2 R26, R37, R21, R16 ;  /* 0x00000015251a7231 */ /* 0x000fe20000000010 */
[----:B------:R-:W-:Y:S01]  /*2850*/  HFMA2.MMA R24, R49, R21, R17 ;  /* 0x0000001531187235 */ /* 0x000fe20000000011 */
[-C--:B------:R-:W-:Y:S01]  /*2860*/  HFMA2 R27, R54, R22.reuse, R27 ;  /* 0x00000016361b7231 */ /* 0x080fe2000000001b */
[----:B------:R-:W0:Y:S01]  /*2870*/  LDS.128 R16, [UR4+0x310] ;  /* 0x00031004ff107984 */ /* 0x000e220008000c00 */
[----:B------:R-:W-:Y:S01]  /*2880*/  HFMA2 R26, R52, R22, R26 ;  /* 0x00000016341a7231 */ /* 0x000fe2000000001a */
[----:B------:R-:W-:-:S03]  /*2890*/  HFMA2.MMA R20, R51, R22, R20 ;  /* 0x0000001633147235 */ /* 0x000fc60000000014 */
[----:B------:R-:W-:Y:S01]  /*28a0*/  HFMA2 R26, R56, R23, R26 ;  /* 0x00000017381a7231 */ /* 0x000fe2000000001a */
[----:B------:R-:W-:-:S04]  /*28b0*/  HFMA2.MMA R24, R53, R22, R24 ;  /* 0x0000001635187235 */ /* 0x000fc80000000018 */
[----:B------:R-:W-:Y:S01]  /*28c0*/  HFMA2.MMA R21, R55, R23, R20 ;  /* 0x0000001737157235 */ /* 0x000fe20000000014 */
[----:B------:R-:W-:-:S03]  /*28d0*/  HADD2.F32 R25, -RZ, R26.H1_H1 ;  /* 0x3000001aff197230 */ /* 0x000fc60000004100 */
[----:B------:R-:W-:Y:S01]  /*28e0*/  HFMA2.MMA R20, R57, R23, R24 ;  /* 0x0000001739147235 */ /* 0x000fe20000000018 */
[----:B------:R-:W-:Y:S02]  /*28f0*/  HADD2.F32 R24, -RZ, R26.H0_H0 ;  /* 0x2000001aff187230 */ /* 0x000fe40000004100 */
[----:B------:R-:W-:-:S03]  /*2900*/  HFMA2 R23, R58, R23, R27 ;  /* 0x000000173a177231 */ /* 0x000fc6000000001b */
        /* <DEDUP_REMOVED lines=10> */
[----:B------:R-:W-:-:S03]  /*29b0*/  FADD.FTZ R25, R24, R25 ;  /* 0x0000001918197221 */ /* 0x000fc60000010000 */
[----:B------:R-:W-:Y:S01]  /*29c0*/  FADD.FTZ R20, R20, R23 ;  /* 0x0000001714147221 */ /* 0x000fe20000010000 */
[-C--:B0-----:R-:W-:Y:S01]  /*29d0*/  HFMA2.MMA R22, R62, R16.reuse, RZ ;  /* 0x000000103e167235 */ /* 0x081fe200000000ff */
[-C--:B------:R-:W-:Y:S02]  /*29e0*/  HFMA2 R21, R60, R16.reuse, RZ.H0_H0 ;  /* 0x000000103c157231 */ /* 0x080fe400000400ff */
[----:B------:R-:W-:Y:S01]  /*29f0*/  FFMA.FTZ R48, R14, R25, R48 ;  /* 0x000000190e307223 */ /* 0x000fe20000010030 */
[----:B------:R-:W-:Y:S01]  /*2a00*/  FFMA.FTZ R67, R10, R20, R67 ;  /* 0x000000140a437223 */ /* 0x000fe20000010043 */
[----:B------:R-:W-:Y:S01]  /*2a10*/  HFMA2.MMA R20, R59, R16, RZ ;  /* 0x000000103b147235 */ /* 0x000fe200000000ff */
[----:B------:R-:W-:Y:S02]  /*2a20*/  HFMA2 R25, R61, R16, RZ.H0_H0 ;  /* 0x000000103d197231 */ /* 0x000fe400000400ff */
[-C--:B------:R-:W-:Y:S01]  /*2a30*/  HFMA2 R26, R37, R17.reuse, R21 ;  /* 0x00000011251a7231 */ /* 0x080fe20000000015 */
[----:B------:R-:W-:Y:S01]  /*2a40*/  HFMA2.MMA R24, R49, R17, R22 ;  /* 0x0000001131187235 */ /* 0x000fe20000000016 */
[----:B------:R-:W-:-:S02]  /*2a50*/  HFMA2 R27, R50, R17, R25 ;  /* 0x00000011321b7231 */ /* 0x000fc40000000019 */
[-C--:B------:R-:W-:Y:S01]  /*2a60*/  HFMA2 R26, R52, R18.reuse, R26 ;  /* 0x00000012341a7231 */ /* 0x080fe2000000001a */
[----:B------:R-:W-:Y:S01]  /*2a70*/  HFMA2.MMA R16, R36, R17, R20 ;  /* 0x0000001124107235 */ /* 0x000fe20000000014 */
[----:B------:R-:W-:Y:S01]  /*2a80*/  HFMA2 R27, R54, R18, R27 ;  /* 0x00000012361b7231 */ /* 0x000fe2000000001b */
[----:B------:R-:W0:Y:S01]  /*2a90*/  LDS.128 R20, [UR4+0x410] ;  /* 0x00041004ff147984 */ /* 0x000e220008000c00 */
[----:B------:R-:W-:Y:S01]  /*2aa0*/  HFMA2 R26, R56, R19, R26 ;  /* 0x00000013381a7231 */ /* 0x000fe2000000001a */
[----:B------:R-:W-:-:S04]  /*2ab0*/  HFMA2.MMA R24, R53, R18, R24 ;  /* 0x0000001235187235 */ /* 0x000fc80000000018 */
[----:B------:R-:W-:Y:S01]  /*2ac0*/  HFMA2.MMA R16, R51, R18, R16 ;  /* 0x0000001233107235 */ /* 0x000fe20000000010 */
[----:B------:R-:W-:-:S07]  /*2ad0*/  HADD2.F32 R25, -RZ, R26.H1_H1 ;  /* 0x3000001aff197230 */ /* 0x000fce0000004100 */
        /* <DEDUP_REMOVED lines=13> */
[----:B------:R-:W-:Y:S01]  /*2bb0*/  HADD2.F32 R19, -RZ, R19.H1_H1 ;  /* 0x30000013ff137230 */ /* 0x000fe20000004100 */
[----:B0-----:R-:W-:Y:S01]  /*2bc0*/  HFMA2.MMA R18, R59, R20, RZ ;  /* 0x000000143b127235 */ /* 0x001fe200000000ff */
[----:B------:R-:W-:-:S03]  /*2bd0*/  FADD.FTZ R25, R24, R25 ;  /* 0x0000001918197221 */ /* 0x000fc60000010000 */
[----:B------:R-:W-:Y:S01]  /*2be0*/  FADD.FTZ R19, R16, R19 ;  /* 0x0000001310137221 */ /* 0x000fe20000010000 */
[----:B------:R-:W-:Y:S01]  /*2bf0*/  HFMA2.MMA R16, R62, R20, RZ ;  /* 0x000000143e107235 */ /* 0x000fe200000000ff */
[----:B------:R-:W-:Y:S01]  /*2c00*/  FFMA.FTZ R35, R14, R25, R66 ;  /* 0x000000190e237223 */ /* 0x000fe20000010042 */
[-C--:B------:R-:W-:Y:S02]  /*2c10*/  HFMA2 R66, R60, R20.reuse, RZ.H0_H0 ;  /* 0x000000143c427231 */ /* 0x080fe400000400ff */
[----:B------:R-:W-:Y:S01]  /*2c20*/  FFMA.FTZ R34, R10, R19, R34 ;  /* 0x000000130a227223 */ /* 0x000fe20000010022 */
[----:B------:R-:W-:Y:S01]  /*2c30*/  HFMA2 R25, R61, R20, RZ.H0_H0 ;  /* 0x000000143d197231 */ /* 0x000fe200000400ff */
[-C--:B------:R-:W-:Y:S01]  /*2c40*/  HFMA2.MMA R65, R36, R21.reuse, R18 ;  /* 0x0000001524417235 */ /* 0x080fe20000000012 */
[-C--:B------:R-:W-:Y:S01]  /*2c50*/  HFMA2 R66, R37, R21.reuse, R66 ;  /* 0x0000001525427231 */ /* 0x080fe20000000042 */
[----:B------:R-:W-:Y:S01]  /*2c60*/  HFMA2.MMA R20, R49, R21, R16 ;  /* 0x0000001531147235 */ /* 0x000fe20000000010 */
[----:B------:R-:W-:Y:S01]  /*2c70*/  HFMA2 R21, R50, R21, R25 ;  /* 0x0000001532157231 */ /* 0x000fe20000000019 */
[----:B------:R-:W2:Y:S04]  /*2c80*/  LDG.E.128.CONSTANT R16, desc[UR8][R76.64] ;  /* 0x000000084c107981 */ /* 0x000ea8000c1e9d00 */
[----:B------:R-:W0:Y:S01]  /*2c90*/  LDS.128 R24, [UR4+0x510] ;  /* 0x00051004ff187984 */ /* 0x000e220008000c00 */
[----:B------:R-:W-:-:S02]  /*2ca0*/  HFMA2.MMA R65, R51, R22, R65 ;  /* 0x0000001633417235 */ /* 0x000fc40000000041 */
[----:B------:R-:W-:Y:S01]  /*2cb0*/  HFMA2.MMA R20, R53, R22, R20 ;  /* 0x0000001635147235 */ /* 0x000fe20000000014 */
[----:B------:R-:W-:-:S05]  /*2cc0*/  HFMA2 R66, R52, R22, R66 ;  /* 0x0000001634427231 */ /* 0x000fca0000000042 */
[-C--:B------:R-:W-:Y:S01]  /*2cd0*/  HFMA2.MMA R65, R55, R23.reuse, R65 ;  /* 0x0000001737417235 */ /* 0x080fe20000000041 */
[----:B------:R-:W-:Y:S01]  /*2ce0*/  HFMA2 R66, R56, R23, R66 ;  /* 0x0000001738427231 */ /* 0x000fe20000000042 */
[----:B------:R-:W-:Y:S01]  /*2cf0*/  HFMA2.MMA R20, R57, R23, R20 ;  /* 0x0000001739147235 */ /* 0x000fe20000000014 */
[----:B------:R-:W-:-:S04]  /*2d00*/  HFMA2 R21, R54, R22, R21 ;  /* 0x0000001636157231 */ /* 0x000fc80000000015 */
[----:B------:R-:W-:-:S03]  /*2d10*/  HFMA2 R23, R58, R23, R21 ;  /* 0x000000173a177231 */ /* 0x000fc60000000015 */
[--C-:B------:R-:W-:Y:S02]  /*2d20*/  HADD2.F32 R21, -RZ, R65.reuse.H0_H0 ;  /* 0x20000041ff157230 */ /* 0x100fe40000004100 */
[----:B------:R-:W-:Y:S01]  /*2d30*/  HADD2.F32 R22, -RZ, R65.H1_H1 ;  /* 0x30000041ff167230 */ /* 0x000fe20000004100 */
[-C--:B0-----:R-:W-:Y:S01]  /*2d40*/  HFMA2.MMA R59, R59, R24.reuse, RZ ;  /* 0x000000183b3b7235 */ /* 0x081fe200000000ff */
[-C--:B------:R-:W-:Y:S01]  /*2d50*/  HFMA2 R60, R60, R24.reuse, RZ.H0_H0 ;  /* 0x000000183c3c7231 */ /* 0x080fe200000400ff */
[----:B------:R-:W-:Y:S01]  /*2d60*/  HFMA2.MMA R62, R62, R24, RZ ;  /* 0x000000183e3e7235 */ /* 0x000fe200000000ff */
[----:B------:R-:W-:Y:S02]  /*2d70*/  HFMA2 R24, R61, R24, RZ.H0_H0 ;  /* 0x000000183d187231 */ /* 0x000fe400000400ff */
[-C--:B------:R-:W-:Y:S02]  /*2d80*/  HFMA2 R60, R37, R25.reuse, R60 ;  /* 0x00000019253c7231 */ /* 0x080fe4000000003c */
[----:B------:R-:W-:Y:S01]  /*2d90*/  HFMA2 R24, R50, R25, R24 ;  /* 0x0000001932187231 */ /* 0x000fe20000000018 */
[----:B------:R-:W-:-:S02]  /*2da0*/  HFMA2.MMA R59, R36, R25, R59 ;  /* 0x00000019243b7235 */ /* 0x000fc4000000003b */
[----:B------:R-:W-:Y:S01]  /*2db0*/  HFMA2.MMA R62, R49, R25, R62 ;  /* 0x00000019313e7235 */ /* 0x000fe2000000003e */
[--C-:B------:R-:W-:Y:S02]  /*2dc0*/  HADD2.F32 R25, -RZ, R66.reuse.H0_H0 ;  /* 0x20000042ff197230 */ /* 0x100fe40000004100 */
[----:B------:R-:W-:Y:S02]  /*2dd0*/  HADD2.F32 R66, -RZ, R66.H1_H1 ;  /* 0x30000042ff427230 */ /* 0x000fe40000004100 */
[----:B------:R-:W-:Y:S01]  /*2de0*/  FADD.FTZ R21, R21, R22 ;  /* 0x0000001615157221 */ /* 0x000fe20000010000 */
[--C-:B------:R-:W-:Y:S02]  /*2df0*/  HADD2.F32 R22, -RZ, R20.reuse.H0_H0 ;  /* 0x20000014ff167230 */ /* 0x100fe40000004100 */
[----:B------:R-:W-:Y:S01]  /*2e00*/  FADD.FTZ R66, R25, R66 ;  /* 0x0000004219427221 */ /* 0x000fe20000010000 */
[----:B------:R-:W-:Y:S02]  /*2e10*/  HADD2.F32 R25, -RZ, R20.H1_H1 ;  /* 0x30000014ff197230 */ /* 0x000fe40000004100 */
[--C-:B------:R-:W-:Y:S01]  /*2e20*/  HADD2.F32 R20, -RZ, R23.reuse.H0_H0 ;  /* 0x20000017ff147230 */ /* 0x100fe20000004100 */
[----:B------:R-:W-:Y:S01]  /*2e30*/  HFMA2.MMA R62, R53, R26, R62 ;  /* 0x0000001a353e7235 */ /* 0x000fe2000000003e */
[----:B------:R-:W-:-:S02]  /*2e40*/  HADD2.F32 R23, -RZ, R23.H1_H1 ;  /* 0x30000017ff177230 */ /* 0x000fc40000004100 */
[----:B------:R-:W-:Y:S01]  /*2e50*/  FADD.FTZ R22, R22, R25 ;  /* 0x0000001916167221 */ /* 0x000fe20000010000 */
[----:B------:R-:W-:Y:S01]  /*2e60*/  HFMA2.MMA R59, R51, R26, R59 ;  /* 0x0000001a333b7235 */ /* 0x000fe2000000003b */
[----:B------:R-:W-:Y:S01]  /*2e70*/  FFMA.FTZ R68, R12, R21, R68 ;  /* 0x000000150c447223 */ /* 0x000fe20000010044 */
[----:B------:R-:W-:Y:S01]  /*2e80*/  FADD.FTZ R25, R20, R23 ;  /* 0x0000001714197221 */ /* 0x000fe20000010000 */
[----:B------:R-:W-:Y:S02]  /*2e90*/  FFMA.FTZ R75, R14, R22, R75 ;  /* 0x000000160e4b7223 */ /* 0x000fe4000001004b */
[----:B------:R-:W0:Y:S01]  /*2ea0*/  LDS.128 R20, [UR4+0x20] ;  /* 0x00002004ff147984 */ /* 0x000e220008000c00 */
[-C--:B------:R-:W-:Y:S01]  /*2eb0*/  HFMA2 R60, R52, R26.reuse, R60 ;  /* 0x0000001a343c7231 */ /* 0x080fe2000000003c */
[-C--:B------:R-:W-:Y:S02]  /*2ec0*/  HFMA2.MMA R62, R57, R27.reuse, R62 ;  /* 0x0000001b393e7235 */ /* 0x080fe4000000003e */
[----:B------:R-:W-:Y:S01]  /*2ed0*/  HFMA2.MMA R59, R55, R27, R59 ;  /* 0x0000001b373b7235 */ /* 0x000fe2000000003b */
[----:B------:R-:W-:-:S02]  /*2ee0*/  HFMA2 R24, R54, R26, R24 ;  /* 0x0000001a36187231 */ /* 0x000fc40000000018 */
[-C--:B------:R-:W-:Y:S02]  /*2ef0*/  HFMA2 R60, R56, R27.reuse, R60 ;  /* 0x0000001b383c7231 */ /* 0x080fe4000000003c */
[----:B------:R-:W-:-:S03]  /*2f00*/  HFMA2 R58, R58, R27, R24 ;  /* 0x0000001b3a3a7231 */ /* 0x000fc60000000018 */
[--C-:B------:R-:W-:Y:S02]  /*2f10*/  HADD2.F32 R26, -RZ, R60.reuse.H0_H0 ;  /* 0x2000003cff1a7230 */ /* 0x100fe40000004100 */
[----:B------:R-:W-:Y:S02]  /*2f20*/  HADD2.F32 R27, -RZ, R60.H1_H1 ;  /* 0x3000003cff1b7230 */ /* 0x000fe40000004100 */
[--C-:B------:R-:W-:Y:S02]  /*2f30*/  HADD2.F32 R36, -RZ, R62.reuse.H0_H0 ;  /* 0x2000003eff247230 */ /* 0x100fe40000004100 */
[----:B------:R-:W-:Y:S02]  /*2f40*/  HADD2.F32 R37, -RZ, R62.H1_H1 ;  /* 0x3000003eff257230 */ /* 0x000fe40000004100 */
[--C-:B------:R-:W-:Y:S02]  /*2f50*/  HADD2.F32 R24, -RZ, R59.reuse.H0_H0 ;  /* 0x2000003bff187230 */ /* 0x100fe40000004100 */
[----:B------:R-:W-:Y:S01]  /*2f60*/  FADD.FTZ R26, R26, R27 ;  /* 0x0000001b1a1a7221 */ /* 0x000fe20000010000 */
[----:B------:R-:W-:-:S02]  /*2f70*/  HADD2.F32 R59, -RZ, R59.H1_H1 ;  /* 0x3000003bff3b7230 */ /* 0x000fc40000004100 */
        /* <DEDUP_REMOVED lines=9> */
[----:B------:R-:W-:Y:S01]  /*3010*/  FFMA.FTZ R74, R12, R59, R74 ;  /* 0x0000003b0c4a7223 */ /* 0x000fe2000001004a */
[----:B------:R-:W-:Y:S01]  /*3020*/  FFMA.FTZ R69, R13, R66, R69 ;  /* 0x000000420d457223 */ /* 0x000fe20000010045 */
[C---:B--2---:R-:W-:Y:S02]  /*3030*/  LOP3.LUT R24, R16.reuse, 0xf000f, RZ, 0xc0, !PT ;  /* 0x000f000f10187812 */ /* 0x044fe400078ec0ff */
[----:B------:R-:W-:Y:S02]  /*3040*/  LOP3.LUT R26, R16, 0xf000f0, RZ, 0xc0, !PT ;  /* 0x00f000f0101a7812 */ /* 0x000fe400078ec0ff */
[----:B------:R-:W-:Y:S02]  /*3050*/  LOP3.LUT R37, R18, 0xf000f, RZ, 0xc0, !PT ;  /* 0x000f000f12257812 */ /* 0x000fe400078ec0ff */
[----:B------:R-:W-:Y:S02]  /*3060*/  LOP3.LUT R25, R24, 0x64006400, RZ, 0xfc, !PT ;  /* 0x6400640018197812 */ /* 0x000fe400078efcff */
[----:B------:R-:W-:-:S02]  /*3070*/  LOP3.LUT R26, R26, 0x64006400, RZ, 0xfc, !PT ;  /* 0x640064001a1a7812 */ /* 0x000fc400078efcff */
[----:B------:R-:W-:Y:S02]  /*3080*/  LOP3.LUT R49, R18, 0xf000f0, RZ, 0xc0, !PT ;  /* 0x00f000f012317812 */ /* 0x000fe400078ec0ff */
[----:B------:R-:W-:Y:S02]  /*3090*/  LOP3.LUT R37, R37, 0x64006400, RZ, 0xfc, !PT ;  /* 0x6400640025257812 */ /* 0x000fe400078efcff */
[----:B------:R-:W-:Y:S01]  /*30a0*/  LOP3.LUT R36, R17, 0xf000f0, RZ, 0xc0, !PT ;  /* 0x00f000f011247812 */ /* 0x000fe200078ec0ff */
[----:B------:R-:W-:Y:S01]  /*30b0*/  HFMA2.MMA R24, R25, 1, 1, R2 ;  /* 0x3c003c0019187835 */ /* 0x000fe20000000002 */
[----:B------:R-:W-:Y:S01]  /*30c0*/  LOP3.LUT R52, R49, 0x64006400, RZ, 0xfc, !PT ;  /* 0x6400640031347812 */ /* 0x000fe200078efcff */
[----:B------:R-:W-:Y:S01]  /*30d0*/  HFMA2.MMA R49, R26, 0.0625, 0.0625, R3 ;  /* 0x2c002c001a317835 */ /* 0x000fe20000000003 */
[----:B------:R-:W-:Y:S01]  /*30e0*/  LOP3.LUT R27, R17, 0xf000f, RZ, 0xc0, !PT ;  /* 0x000f000f111b7812 */ /* 0x000fe200078ec0ff */
[----:B------:R-:W-:Y:S01]  /*30f0*/  HFMA2.MMA R26, R37, 1, 1, R6 ;  /* 0x3c003c00251a7835 */ /* 0x000fe20000000006 */
[----:B------:R-:W-:-:S02]  /*3100*/  LOP3.LUT R50, R19, 0xf000f, RZ, 0xc0, !PT ;  /* 0x000f000f13327812 */ /* 0x000fc400078ec0ff */
[----:B------:R-:W-:Y:S02]  /*3110*/  LOP3.LUT R36, R36, 0x64006400, RZ, 0xfc, !PT ;  /* 0x6400640024247812 */ /* 0x000fe400078efcff */
[----:B------:R-:W-:Y:S02]  /*3120*/  LOP3.LUT R51, R19, 0xf000f0, RZ, 0xc0, !PT ;  /* 0x00f000f013337812 */ /* 0x000fe400078ec0ff */
[----:B------:R-:W-:Y:S02]  /*3130*/  LOP3.LUT R27, R27, 0x64006400, RZ, 0xfc, !PT ;  /* 0x640064001b1b7812 */ /* 0x000fe400078efcff */
[----:B------:R-:W-:Y:S01]  /*3140*/  LOP3.LUT R53, R50, 0x64006400, RZ, 0xfc, !PT ;  /* 0x6400640032357812 */ /* 0x000fe200078efcff */
[----:B------:R-:W-:Y:S01]  /*3150*/  HFMA2 R50, R36, 0.0625, 0.0625, R5 ;  /* 0x2c002c0024327831 */ /* 0x000fe20000000005 */
[----:B------:R-:W-:Y:S01]  /*3160*/  LOP3.LUT R54, R51, 0x64006400, RZ, 0xfc, !PT ;  /* 0x6400640033367812 */ /* 0x000fe200078efcff */
[-C--:B0-----:R-:W-:Y:S01]  /*3170*/  HFMA2.MMA R36, R24, R20.reuse, RZ ;  /* 0x0000001418247235 */ /* 0x081fe200000000ff */
[----:B------:R-:W-:Y:S01]  /*3180*/  HADD2 R25, R27, R4 ;  /* 0x000000041b197230 */ /* 0x000fe20000000000 */
[----:B------:R-:W-:Y:S01]  /*3190*/  HFMA2.MMA R51, R52, 0.0625, 0.0625, R7 ;  /* 0x2c002c0034337835 */ /* 0x000fe20000000007 */
[----:B------:R-:W-:Y:S01]  /*31a0*/  HADD2 R27, R53, R8 ;  /* 0x00000008351b7230 */ /* 0x000fe20000000000 */
[----:B------:R-:W-:Y:S01]  /*31b0*/  HFMA2.MMA R37, R26, R20, RZ ;  /* 0x000000141a257235 */ /* 0x000fe200000000ff */
[----:B------:R-:W-:Y:S01]  /*31c0*/  HFMA2 R52, R54, 0.0625, 0.0625, R9 ;  /* 0x2c002c0036347831 */ /* 0x000fe20000000009 */
[----:B------:R-:W-:Y:S01]  /*31d0*/  SHF.R.U32.HI R17, RZ, 0x8, R17 ;  /* 0x00000008ff117819 */ /* 0x000fe20000011611 */
[-C--:B------:R-:W-:Y:S01]  /*31e0*/  HFMA2 R53, R27, R20.reuse, RZ.H0_H0 ;  /* 0x000000141b357231 */ /* 0x080fe200000400ff */
[----:B------:R-:W-:Y:S01]  /*31f0*/  SHF.R.U32.HI R19, RZ, 0x8, R19 ;  /* 0x00000008ff137819 */ /* 0x000fe20000011613 */
[----:B------:R-:W-:Y:S01]  /*3200*/  HFMA2 R57, R25, R20, RZ.H0_H0 ;  /* 0x0000001419397231 */ /* 0x000fe200000400ff */
[----:B------:R-:W-:-:S02]  /*3210*/  HFMA2.MMA R20, R49, R21, R36 ;  /* 0x0000001531147235 */ /* 0x000fc40000000024 */
[----:B------:R-:W-:Y:S01]  /*3220*/  HFMA2.MMA R36, R51, R21, R37 ;  /* 0x0000001533247235 */ /* 0x000fe20000000025 */
[-C--:B------:R-:W-:Y:S01]  /*3230*/  HFMA2 R37, R52, R21.reuse, R53 ;  /* 0x0000001534257231 */ /* 0x080fe20000000035 */
[----:B------:R-:W-:Y:S02]  /*3240*/  LOP3.LUT R53, R17, 0xf000f, RZ, 0xc0, !PT ;  /* 0x000f000f11357812 */ /* 0x000fe400078ec0ff */
[----:B------:R-:W-:Y:S02]  /*3250*/  SHF.R.U32.HI R16, RZ, 0x8, R16 ;  /* 0x00000008ff107819 */ /* 0x000fe40000011610 */
[----:B------:R-:W-:Y:S02]  /*3260*/  SHF.R.U32.HI R18, RZ, 0x8, R18 ;  /* 0x00000008ff127819 */ /* 0x000fe40000011612 */
[----:B------:R-:W-:Y:S01]  /*3270*/  LOP3.LUT R56, R19, 0xf000f, RZ, 0xc0, !PT ;  /* 0x000f000f13387812 */ /* 0x000fe200078ec0ff */
[----:B------:R-:W-:Y:S01]  /*3280*/  HFMA2 R57, R50, R21, R57 ;  /* 0x0000001532397231 */ /* 0x000fe20000000039 */
[----:B------:R-:W-:-:S02]  /*3290*/  LOP3.LUT R55, R53, 0x64006400, RZ, 0xfc, !PT ;  /* 0x6400640035377812 */ /* 0x000fc400078efcff */
[----:B------:R-:W-:Y:S02]  /*32a0*/  LOP3.LUT R21, R16, 0xf000f, RZ, 0xc0, !PT ;  /* 0x000f000f10157812 */ /* 0x000fe400078ec0ff */
[----:B------:R-:W-:Y:S02]  /*32b0*/  LOP3.LUT R54, R18, 0xf000f, RZ, 0xc0, !PT ;  /* 0x000f000f12367812 */ /* 0x000fe400078ec0ff */
[----:B------:R-:W-:Y:S02]  /*32c0*/  LOP3.LUT R61, R56, 0x64006400, RZ, 0xfc, !PT ;  /* 0x64006400383d7812 */ /* 0x000fe400078efcff */
[----:B------:R-:W-:Y:S02]  /*32d0*/  LOP3.LUT R21, R21, 0x64006400, RZ, 0xfc, !PT ;  /* 0x6400640015157812 */ /* 0x000fe400078efcff */
[----:B------:R-:W-:Y:S01]  /*32e0*/  LOP3.LUT R59, R54, 0x64006400, RZ, 0xfc, !PT ;  /* 0x64006400363b7812 */ /* 0x000fe200078efcff */
[----:B------:R-:W-:Y:S02]  /*32f0*/  HFMA2.MMA R54, R55, 1, 1, R4 ;  /* 0x3c003c0037367835 */ /* 0x000fe40000000004 */
[----:B------:R-:W-:Y:S01]  /*3300*/  HFMA2.MMA R56, R61, 1, 1, R8 ;  /* 0x3c003c003d387835 */ /* 0x000fe20000000008 */
[----:B------:R-:W-:-:S02]  /*3310*/  HADD2 R53, R21, R2 ;  /* 0x0000000215357230 */ /* 0x000fc40000000000 */
[----:B------:R-:W-:Y:S01]  /*3320*/  HADD2 R55, R59, R6 ;  /* 0x000000063b377230 */ /* 0x000fe20000000000 */
[----:B------:R-:W-:Y:S02]  /*3330*/  LOP3.LUT R16, R16, 0xf000f0, RZ, 0xc0, !PT ;  /* 0x00f000f010107812 */ /* 0x000fe400078ec0ff */
[----:B------:R-:W-:Y:S02]  /*3340*/  LOP3.LUT R17, R17, 0xf000f0, RZ, 0xc0, !PT ;  /* 0x00f000f011117812 */ /* 0x000fe400078ec0ff */
[----:B------:R-:W-:Y:S01]  /*3350*/  LOP3.LUT R18, R18, 0xf000f0, RZ, 0xc0, !PT ;  /* 0x00f000f012127812 */ /* 0x000fe200078ec0ff */
        /* <DEDUP_REMOVED lines=8> */
[----:B------:R-:W0:Y:S01]  /*33e0*/  LDS.128 R16, [UR4+0x120] ;  /* 0x00012004ff107984 */ /* 0x000e220008000c00 */
[----:B------:R-:W-:Y:S01]  /*33f0*/  HFMA2.MMA R57, R58, 0.0625, 0.0625, R3 ;  /* 0x2c002c003a397835 */ /* 0x000fe20000000003 */
[----:B------:R-:W-:Y:S02]  /*3400*/  LOP3.LUT R66, R37, 0x64006400, RZ, 0xfc, !PT ;  /* 0x6400640025427812 */ /* 0x000fe400078efcff */
[----:B------:R-:W-:Y:S01]  /*3410*/  HFMA2.MMA R59, R62, 0.0625, 0.0625, R7 ;  /* 0x2c002c003e3b7835 */ /* 0x000fe20000000007 */
[----:B------:R-:W-:-:S04]  /*3420*/  HFMA2 R58, R60, 0.0625, 0.0625, R5 ;  /* 0x2c002c003c3a7831 */ /* 0x000fc80000000005 */
[-C--:B------:R-:W-:Y:S01]  /*3430*/  HFMA2.MMA R20, R57, R23.reuse, R20 ;  /* 0x0000001739147235 */ /* 0x080fe20000000014 */
[----:B------:R-:W-:Y:S02]  /*3440*/  HFMA2 R60, R66, 0.0625, 0.0625, R9 ;  /* 0x2c002c00423c7831 */ /* 0x000fe40000000009 */
[-C--:B------:R-:W-:Y:S01]  /*3450*/  HFMA2 R37, R58, R23.reuse, R21 ;  /* 0x000000173a257231 */ /* 0x080fe20000000015 */
[----:B------:R-:W-:Y:S01]  /*3460*/  HFMA2.MMA R36, R59, R23, R36 ;  /* 0x000000173b247235 */ /* 0x000fe20000000024 */
[----:B------:R-:W-:-:S03]  /*3470*/  HFMA2 R22, R60, R23, R22 ;  /* 0x000000173c167231 */ /* 0x000fc60000000016 */
[--C-:B------:R-:W-:Y:S02]  /*3480*/  HADD2.F32 R23, -RZ, R37.reuse.H0_H0 ;  /* 0x20000025ff177230 */ /* 0x100fe40000004100 */
[--C-:B------:R-:W-:Y:S02]  /*3490*/  HADD2.F32 R21, -RZ, R20.reuse.H0_H0 ;  /* 0x20000014ff157230 */ /* 0x100fe40000004100 */
[----:B------:R-:W-:Y:S02]  /*34a0*/  HADD2.F32 R20, -RZ, R20.H1_H1 ;  /* 0x30000014ff147230 */ /* 0x000fe40000004100 */
[----:B------:R-:W-:Y:S02]  /*34b0*/  HADD2.F32 R62, -RZ, R37.H1_H1 ;  /* 0x30000025ff3e7230 */ /* 0x000fe40000004100 */
[--C-:B------:R-:W-:Y:S02]  /*34c0*/  HADD2.F32 R37, -RZ, R22.reuse.H0_H0 ;  /* 0x20000016ff257230 */ /* 0x100fe40000004100 */
[----:B------:R-:W-:Y:S01]  /*34d0*/  FADD.FTZ R21, R21, R20 ;  /* 0x0000001415157221 */ /* 0x000fe20000010000 */
[----:B------:R-:W-:-:S02]  /*34e0*/  HADD2.F32 R22, -RZ, R22.H1_H1 ;  /* 0x30000016ff167230 */ /* 0x000fc40000004100 */
[----:B------:R-:W-:Y:S01]  /*34f0*/  FADD.FTZ R20, R23, R62 ;  /* 0x0000003e17147221 */ /* 0x000fe20000010000 */
[--C-:B------:R-:W-:Y:S02]  /*3500*/  HADD2.F32 R23, -RZ, R36.reuse.H0_H0 ;  /* 0x20000024ff177230 */ /* 0x100fe40000004100 */
[----:B------:R-:W-:Y:S02]  /*3510*/  HADD2.F32 R36, -RZ, R36.H1_H1 ;  /* 0x30000024ff247230 */ /* 0x000fe40000004100 */
[----:B------:R-:W-:Y:S01]  /*3520*/  FADD.FTZ R22, R37, R22 ;  /* 0x0000001625167221 */ /* 0x000fe20000010000 */
[----:B------:R-:W-:Y:S02]  /*3530*/  FFMA.FTZ R39, R13, R20, R39 ;  /* 0x000000140d277223 */ /* 0x000fe40000010027 */
[----:B------:R-:W-:Y:S01]  /*3540*/  FADD.FTZ R23, R23, R36 ;  /* 0x0000002417177221 */ /* 0x000fe20000010000 */
[----:B------:R-:W-:Y:S01]  /*3550*/  FFMA.FTZ R41, R10, R22, R41 ;  /* 0x000000160a297223 */ /* 0x000fe20000010029 */
[----:B0-----:R-:W-:-:S02]  /*3560*/  HFMA2.MMA R20, R24, R16, RZ ;  /* 0x0000001018147235 */ /* 0x001fc400000000ff */
[----:B------:R-:W-:Y:S01]  /*3570*/  HFMA2.MMA R22, R26, R16, RZ ;  /* 0x000000101a167235 */ /* 0x000fe200000000ff */
[----:B------:R-:W-:Y:S01]  /*3580*/  FFMA.FTZ R38, R12, R21, R38 ;  /* 0x000000150c267223 */ /* 0x000fe20000010026 */
[----:B------:R-:W-:Y:S01]  /*3590*/  FFMA.FTZ R40, R14, R23, R40 ;  /* 0x000000170e287223 */ /* 0x000fe20000010028 */
[-C--:B------:R-:W-:Y:S02]  /*35a0*/  HFMA2 R21, R25, R16.reuse, RZ.H0_H0 ;  /* 0x0000001019157231 */ /* 0x080fe400000400ff */
[----:B------:R-:W-:Y:S01]  /*35b0*/  HFMA2 R23, R27, R16, RZ.H0_H0 ;  /* 0x000000101b177231 */ /* 0x000fe200000400ff */
[-C--:B------:R-:W-:Y:S01]  /*35c0*/  HFMA2.MMA R16, R49, R17.reuse, R20 ;  /* 0x0000001131107235 */ /* 0x080fe20000000014 */
[-C--:B------:R-:W-:Y:S01]  /*35d0*/  HFMA2 R36, R50, R17.reuse, R21 ;  /* 0x0000001132247231 */ /* 0x080fe20000000015 */
[----:B------:R-:W-:Y:S01]  /*35e0*/  HFMA2.MMA R37, R51, R17, R22 ;  /* 0x0000001133257235 */ /* 0x000fe20000000016 */
[----:B------:R-:W-:Y:S02]  /*35f0*/  HFMA2 R17, R52, R17, R23 ;  /* 0x0000001134117231 */ /* 0x000fe40000000017 */
[----:B------:R-:W0:Y:S03]  /*3600*/  LDS.128 R20, [UR4+0x220] ;  /* 0x00022004ff147984 */ /* 0x000e260008000c00 */
[-C--:B------:R-:W-:Y:S01]  /*3610*/  HFMA2.MMA R16, R53, R18.reuse, R16 ;  /* 0x0000001235107235 */ /* 0x080fe20000000010 */
[-C--:B------:R-:W-:Y:S01]  /*3620*/  HFMA2 R36, R54, R18.reuse, R36 ;  /* 0x0000001236247231 */ /* 0x080fe20000000024 */
[----:B------:R-:W-:Y:S01]  /*3630*/  HFMA2.MMA R37, R55, R18, R37 ;  /* 0x0000001237257235 */ /* 0x000fe20000000025 */
[----:B------:R-:W-:-:S05]  /*3640*/  HFMA2 R18, R56, R18, R17 ;  /* 0x0000001238127231 */ /* 0x000fca0000000011 */
[-C--:B------:R-:W-:Y:S01]  /*3650*/  HFMA2.MMA R17, R57, R19.reuse, R16 ;  /* 0x0000001339117235 */ /* 0x080fe20000000010 */
[-C--:B------:R-:W-:Y:S01]  /*3660*/  HFMA2 R36, R58, R19.reuse, R36 ;  /* 0x000000133a247231 */ /* 0x080fe20000000024 */
[----:B------:R-:W-:Y:S01]  /*3670*/  HFMA2.MMA R16, R59, R19, R37 ;  /* 0x000000133b107235 */ /* 0x000fe20000000025 */
[----:B------:R-:W-:-:S03]  /*3680*/  HFMA2 R19, R60, R19, R18 ;  /* 0x000000133c137231 */ /* 0x000fc60000000012 */
[--C-:B------:R-:W-:Y:S02]  /*3690*/  HADD2.F32 R37, -RZ, R36.reuse.H0_H0 ;  /* 0x20000024ff257230 */ /* 0x100fe40000004100 */
[----:B------:R-:W-:Y:S02]  /*36a0*/  HADD2.F32 R36, -RZ, R36.H1_H1 ;  /* 0x30000024ff247230 */ /* 0x000fe40000004100 */
[--C-:B------:R-:W-:Y:S02]  /*36b0*/  HADD2.F32 R18, -RZ, R17.reuse.H0_H0 ;  /* 0x20000011ff127230 */ /* 0x100fe40000004100 */
[----:B------:R-:W-:-:S05]  /*36c0*/  HADD2.F32 R17, -RZ, R17.H1_H1 ;  /* 0x30000011ff117230 */ /* 0x000fca0000004100 */
[----:B------:R-:W-:Y:S01]  /*36d0*/  FADD.FTZ R17, R18, R17 ;  /* 0x0000001112117221 */ /* 0x000fe20000010000 */
[----:B------:R-:W-:Y:S01]  /*36e0*/  FADD.FTZ R18, R37, R36 ;  /* 0x0000002425127221 */ /* 0x000fe20000010000 */
[--C-:B------:R-:W-:Y:S02]  /*36f0*/  HADD2.F32 R36, -RZ, R16.reuse.H0_H0 ;  /* 0x20000010ff247230 */ /* 0x100fe40000004100 */
[----:B------:R-:W-:Y:S02]  /*3700*/  HADD2.F32 R37, -RZ, R16.H1_H1 ;  /* 0x30000010ff257230 */ /* 0x000fe40000004100 */
[--C-:B------:R-:W-:Y:S02]  /*3710*/  HADD2.F32 R16, -RZ, R19.reuse.H0_H0 ;  /* 0x20000013ff107230 */ /* 0x100fe40000004100 */
[----:B------:R-:W-:-:S05]  /*3720*/  HADD2.F32 R19, -RZ, R19.H1_H1 ;  /* 0x30000013ff137230 */ /* 0x000fca0000004100 */
[----:B------:R-:W-:-:S04]  /*3730*/  FADD.FTZ R16, R16, R19 ;  /* 0x0000001310107221 */ /* 0x000fc80000010000 */
[----:B------:R-:W-:Y:S01]  /*3740*/  FFMA.FTZ R45, R10, R16, R45 ;  /* 0x000000100a2d7223 */ /* 0x000fe2000001002d */
[-C--:B0-----:R-:W-:Y:S01]  /*3750*/  HFMA2.MMA R16, R24, R20.reuse, RZ ;  /* 0x0000001418107235 */ /* 0x081fe200000000ff */
[----:B------:R-:W-:Y:S01]  /*3760*/  FFMA.FTZ R43, R13, R18, R43 ;  /* 0x000000120d2b7223 */ /* 0x000fe2000001002b */
[----:B------:R-:W-:Y:S01]  /*3770*/  HFMA2.MMA R18, R26, R20, RZ ;  /* 0x000000141a127235 */ /* 0x000fe200000000ff */
[----:B------:R-:W-:Y:S01]  /*3780*/  FFMA.FTZ R42, R12, R17, R42 ;  /* 0x000000110c2a7223 */ /* 0x000fe2000001002a */
[----:B------:R-:W-:Y:S01]  /*3790*/  FADD.FTZ R37, R36, R37 ;  /* 0x0000002524257221 */ /* 0x000fe20000010000 */
[-C--:B------:R-:W-:Y:S02]  /*37a0*/  HFMA2 R17, R25, R20.reuse, RZ.H0_H0 ;  /* 0x0000001419117231 */ /* 0x080fe400000400ff */
[----:B------:R-:W-:Y:S01]  /*37b0*/  HFMA2 R19, R27, R20, RZ.H0_H0 ;  /* 0x000000141b137231 */ /* 0x000fe200000400ff */
[-C--:B------:R-:W-:Y:S01]  /*37c0*/  HFMA2.MMA R20, R49, R21.reuse, R16 ;  /* 0x0000001531147235 */ /* 0x080fe20000000010 */
[----:B------:R-:W-:Y:S01]  /*37d0*/  FFMA.FTZ R44, R14, R37, R44 ;  /* 0x000000250e2c7223 */ /* 0x000fe2000001002c */
[-C--:B------:R-:W-:Y:S01]  /*37e0*/  HFMA2 R36, R50, R21.reuse, R17 ;  /* 0x0000001532247231 */ /* 0x080fe20000000011 */
[----:B------:R-:W-:Y:S01]  /*37f0*/  HFMA2.MMA R37, R51, R21, R18 ;  /* 0x0000001533257235 */ /* 0x000fe20000000012 */
[----:B------:R-:W-:-:S02]  /*3800*/  HFMA2 R21, R52, R21, R19 ;  /* 0x0000001534157231 */ /* 0x000fc40000000013 */
[----:B------:R-:W0:Y:S02]  /*3810*/  LDS.128 R16, [UR4+0x320] ;  /* 0x00032004ff107984 */ /* 0x000e240008000c00 */
[-C--:B------:R-:W-:Y:S01]  /*3820*/  HFMA2.MMA R20, R53, R22.reuse, R20 ;  /* 0x0000001635147235 */ /* 0x080fe20000000014 */
[-C--:B------:R-:W-:Y:S02]  /*3830*/  HFMA2 R36, R54, R22.reuse, R36 ;  /* 0x0000001636247231 */ /* 0x080fe40000000024 */
[----:B------:R-:W-:Y:S01]  /*3840*/  HFMA2.MMA R37, R55, R22, R37 ;  /* 0x0000001637257235 */ /* 0x000fe20000000025 */
[----:B------:R-:W-:-:S04]  /*3850*/  HFMA2 R22, R56, R22, R21 ;  /* 0x0000001638167231 */ /* 0x000fc80000000015 */
[-C--:B------:R-:W-:Y:S01]  /*3860*/  HFMA2.MMA R21, R57, R23.reuse, R20 ;  /* 0x0000001739157235 */ /* 0x080fe20000000014 */
[-C--:B------:R-:W-:Y:S02]  /*3870*/  HFMA2 R36, R58, R23.reuse, R36 ;  /* 0x000000173a247231 */ /* 0x080fe40000000024 */
[----:B------:R-:W-:Y:S01]  /*3880*/  HFMA2.MMA R20, R59, R23, R37 ;  /* 0x000000173b147235 */ /* 0x000fe20000000025 */
[----:B------:R-:W-:Y:S02]  /*3890*/  HFMA2 R23, R60, R23, R22 ;  /* 0x000000173c177231 */ /* 0x000fe40000000016 */
[--C-:B------:R-:W-:Y:S02]  /*38a0*/  HADD2.F32 R37, -RZ, R36.reuse.H0_H0 ;  /* 0x20000024ff257230 */ /* 0x100fe40000004100 */
[----:B------:R-:W-:Y:S02]  /*38b0*/  HADD2.F32 R36, -RZ, R36.H1_H1 ;  /* 0x30000024ff247230 */ /* 0x000fe40000004100 */
[----:B------:R-:W-:-:S02]  /*38c0*/  HADD2.F32 R22, -RZ, R21.H0_H0 ;  /* 0x20000015ff167230 */ /* 0x000fc40000004100 */
[----:B------:R-:W-:-:S05]  /*38d0*/  HADD2.F32 R21, -RZ, R21.H1_H1 ;  /* 0x30000015ff157230 */ /* 0x000fca0000004100 */
[----:B------:R-:W-:Y:S01]  /*38e0*/  FADD.FTZ R21, R22, R21 ;  /* 0x0000001516157221 */ /* 0x000fe20000010000 */
[----:B------:R-:W-:Y:S01]  /*38f0*/  FADD.FTZ R22, R37, R36 ;  /* 0x0000002425167221 */ /* 0x000fe20000010000 */
[--C-:B------:R-:W-:Y:S02]  /*3900*/  HADD2.F32 R36, -RZ, R20.reuse.H0_H0 ;  /* 0x20000014ff247230 */ /* 0x100fe40000004100 */
[----:B------:R-:W-:Y:S02]  /*3910*/  HADD2.F32 R37, -RZ, R20.H1_H1 ;  /* 0x30000014ff257230 */ /* 0x000fe40000004100 */
[--C-:B------:R-:W-:Y:S02]  /*3920*/  HADD2.F32 R20, -RZ, R23.reuse.H0_H0 ;  /* 0x20000017ff147230 */ /* 0x100fe40000004100 */
[----:B------:R-:W-:-:S05]  /*3930*/  HADD2.F32 R23, -RZ, R23.H1_H1 ;  /* 0x30000017ff177230 */ /* 0x000fca0000004100 */
[----:B------:R-:W-:Y:S01]  /*3940*/  FADD.FTZ R20, R20, R23 ;  /* 0x0000001714147221 */ /* 0x000fe20000010000 */
[----:B------:R-:W-:-:S03]  /*3950*/  FFMA.FTZ R47, R13, R22, R47 ;  /* 0x000000160d2f7223 */ /* 0x000fc6000001002f */
[----:B------:R-:W-:Y:S01]  /*3960*/  FFMA.FTZ R65, R10, R20, R67 ;  /* 0x000000140a417223 */ /* 0x000fe20000010043 */
[-C--:B0-----:R-:W-:Y:S02]  /*3970*/  HFMA2.MMA R20, R24, R16.reuse, RZ ;  /* 0x0000001018147235 */ /* 0x081fe400000000ff */
[----:B------:R-:W-:Y:S01]  /*3980*/  HFMA2.MMA R22, R26, R16, RZ ;  /* 0x000000101a167235 */ /* 0x000fe200000000ff */
[----:B------:R-:W-:Y:S01]  /*3990*/  FADD.FTZ R37, R36, R37 ;  /* 0x0000002524257221 */ /* 0x000fe20000010000 */
[----:B------:R-:W-:Y:S01]  /*39a0*/  FFMA.FTZ R46, R12, R21, R46 ;  /* 0x000000150c2e7223 */ /* 0x000fe2000001002e */
        /* <DEDUP_REMOVED lines=15> */
[----:B------:R-:W-:-:S06]  /*3aa0*/  HFMA2 R19, R60, R19, R18 ;  /* 0x000000133c137231 */ /* 0x000fcc0000000012 */
[--C-:B------:R-:W-:Y:S02]  /*3ab0*/  HADD2.F32 R37, -RZ, R17.reuse.H0_H0 ;  /* 0x20000011ff257230 */ /* 0x100fe40000004100 */
[----:B------:R-:W-:Y:S02]  /*3ac0*/  HADD2.F32 R18, -RZ, R17.H1_H1 ;  /* 0x30000011ff127230 */ /* 0x000fe40000004100 */
[--C-:B------:R-:W-:Y:S02]  /*3ad0*/  HADD2.F32 R17, -RZ, R36.reuse.H0_H0 ;  /* 0x20000024ff117230 */ /* 0x100fe40000004100 */
[----:B------:R-:W-:-:S05]  /*3ae0*/  HADD2.F32 R36, -RZ, R36.H1_H1 ;  /* 0x30000024ff247230 */ /* 0x000fca0000004100 */
[----:B------:R-:W-:Y:S01]  /*3af0*/  FADD.FTZ R36, R17, R36 ;  /* 0x0000002411247221 */ /* 0x000fe20000010000 */
[--C-:B------:R-:W-:Y:S02]  /*3b00*/  HADD2.F32 R17, -RZ, R16.reuse.H0_H0 ;  /* 0x20000010ff117230 */ /* 0x100fe40000004100 */
[----:B------:R-:W-:Y:S02]  /*3b10*/  HADD2.F32 R16, -RZ, R16.H1_H1 ;  /* 0x30000010ff107230 */ /* 0x000fe40000004100 */
[----:B------:R-:W-:Y:S01]  /*3b20*/  FADD.FTZ R37, R37, R18 ;  /* 0x0000001225257221 */ /* 0x000fe20000010000 */
[--C-:B------:R-:W-:Y:S02]  /*3b30*/  HADD2.F32 R18, -RZ, R19.reuse.H0_H0 ;  /* 0x20000013ff127230 */ /* 0x100fe40000004100 */
[----:B------:R-:W-:Y:S01]  /*3b40*/  FADD.FTZ R16, R17, R16 ;  /* 0x0000001011107221 */ /* 0x000fe20000010000 */
[----:B------:R-:W-:Y:S01]  /*3b50*/  HADD2.F32 R19, -RZ, R19.H1_H1 ;  /* 0x30000013ff137230 */ /* 0x000fe20000004100 */
[----:B0-----:R-:W-:-:S02]  /*3b60*/  HFMA2.MMA R61, R24, R20, RZ ;  /* 0x00000014183d7235 */ /* 0x001fc400000000ff */
[----:B------:R-:W-:Y:S01]  /*3b70*/  FFMA.FTZ R35, R14, R16, R35 ;  /* 0x000000100e237223 */ /* 0x000fe20000010023 */
[----:B------:R-:W-:Y:S01]  /*3b80*/  HFMA2.MMA R16, R26, R20, RZ ;  /* 0x000000141a107235 */ /* 0x000fe200000000ff */
[----:B------:R-:W-:Y:S01]  /*3b90*/  FADD.FTZ R19, R18, R19 ;  /* 0x0000001312137221 */ /* 0x000fe20000010000 */
[-C--:B------:R-:W-:Y:S02]  /*3ba0*/  HFMA2 R62, R25, R20.reuse, RZ.H0_H0 ;  /* 0x00000014193e7231 */ /* 0x080fe400000400ff */
[----:B------:R-:W-:Y:S01]  /*3bb0*/  HFMA2 R17, R27, R20, RZ.H0_H0 ;  /* 0x000000141b117231 */ /* 0x000fe200000400ff */
[-C--:B------:R-:W-:Y:S01]  /*3bc0*/  HFMA2.MMA R61, R49, R21.reuse, R61 ;  /* 0x00000015313d7235 */ /* 0x080fe2000000003d */
[-C--:B------:R-:W-:Y:S02]  /*3bd0*/  HFMA2 R62, R50, R21.reuse, R62 ;  /* 0x00000015323e7231 */ /* 0x080fe4000000003e */
[----:B------:R-:W-:Y:S01]  /*3be0*/  FFMA.FTZ R34, R10, R19, R34 ;  /* 0x000000130a227223 */ /* 0x000fe20000010022 */
[----:B------:R-:W-:Y:S01]  /*3bf0*/  HFMA2.MMA R20, R51, R21, R16 ;  /* 0x0000001533147235 */ /* 0x000fe20000000010 */
[----:B------:R-:W-:-:S02]  /*3c00*/  HFMA2 R21, R52, R21, R17 ;  /* 0x0000001534157231 */ /* 0x000fc40000000011 */
[----:B------:R-:W0:Y:S01]  /*3c10*/  LDS.128 R16, [UR4+0x520] ;  /* 0x00052004ff107984 */ /* 0x000e220008000c00 */
[----:B------:R-:W-:-:S04]  /*3c20*/  IMAD.WIDE R76, R33, 0x4, R76 ;  /* 0x00000004214c7825 */ /* 0x000fc800078e024c */
[----:B------:R-:W-:Y:S01]  /*3c30*/  FFMA.FTZ R37, R12, R37, R64 ;  /* 0x000000250c257223 */ /* 0x000fe20000010040 */
[----:B------:R-:W-:Y:S01]  /*3c40*/  FFMA.FTZ R36, R13, R36, R63 ;  /* 0x000000240d247223 */ /* 0x000fe2000001003f */
[-C--:B0-----:R-:W-:Y:S01]  /*3c50*/  HFMA2.MMA R63, R24, R16.reuse, RZ ;  /* 0x00000010183f7235 */ /* 0x081fe200000000ff */
[-C--:B------:R-:W-:Y:S01]  /*3c60*/  HFMA2 R64, R25, R16.reuse, RZ.H0_H0 ;  /* 0x0000001019407231 */ /* 0x080fe200000400ff */
[----:B------:R-:W-:Y:S01]  /*3c70*/  HFMA2.MMA R66, R26, R16, RZ ;  /* 0x000000101a427235 */ /* 0x000fe200000000ff */
[----:B------:R-:W-:Y:S02]  /*3c80*/  HFMA2 R16, R27, R16, RZ.H0_H0 ;  /* 0x000000101b107231 */ /* 0x000fe400000400ff */
[----:B------:R-:W2:Y:S01]  /*3c90*/  LDG.E.128.CONSTANT R24, desc[UR8][R76.64] ;  /* 0x000000084c187981 */ /* 0x000ea2000c1e9d00 */
[----:B------:R-:W-:Y:S01]  /*3ca0*/  HFMA2.MMA R61, R53, R22, R61 ;  /* 0x00000016353d7235 */ /* 0x000fe2000000003d */
[-C--:B------:R-:W-:Y:S01]  /*3cb0*/  HFMA2 R64, R50, R17.reuse, R64 ;  /* 0x0000001132407231 */ /* 0x080fe20000000040 */
[-C--:B------:R-:W-:Y:S01]  /*3cc0*/  HFMA2.MMA R63, R49, R17.reuse, R63 ;  /* 0x00000011313f7235 */ /* 0x080fe2000000003f */
[----:B------:R-:W-:Y:S01]  /*3cd0*/  HFMA2 R16, R52, R17, R16 ;  /* 0x0000001134107231 */ /* 0x000fe20000000010 */
[----:B------:R-:W-:-:S02]  /*3ce0*/  HFMA2.MMA R66, R51, R17, R66 ;  /* 0x0000001133427235 */ /* 0x000fc40000000042 */
[----:B------:R-:W-:Y:S02]  /*3cf0*/  HFMA2.MMA R17, R55, R22, R20 ;  /* 0x0000001637117235 */ /* 0x000fe40000000014 */
[----:B------:R-:W-:-:S06]  /*3d00*/  HFMA2.MMA R61, R57, R23, R61 ;  /* 0x00000017393d7235 */ /* 0x000fcc000000003d */
[----:B------:R-:W-:-:S04]  /*3d10*/  HFMA2.MMA R17, R59, R23, R17 ;  /* 0x000000173b117235 */ /* 0x000fc80000000011 */
[--C-:B------:R-:W-:Y:S02]  /*3d20*/  HADD2.F32 R20, -RZ, R61.reuse.H0_H0 ;  /* 0x2000003dff147230 */ /* 0x100fe40000004100 */
[----:B------:R-:W-:Y:S01]  /*3d30*/  HADD2.F32 R61, -RZ, R61.H1_H1 ;  /* 0x3000003dff3d7230 */ /* 0x000fe20000004100 */
[----:B------:R-:W-:-:S04]  /*3d40*/  HFMA2.MMA R63, R53, R18, R63 ;  /* 0x00000012353f7235 */ /* 0x000fc8000000003f */
[----:B------:R-:W-:Y:S01]  /*3d50*/  FADD.FTZ R61, R20, R61 ;  /* 0x0000003d143d7221 */ /* 0x000fe20000010000 */
[--C-:B------:R-:W-:Y:S02]  /*3d60*/  HADD2.F32 R20, -RZ, R17.reuse.H0_H0 ;  /* 0x20000011ff147230 */ /* 0x100fe40000004100 */
[----:B------:R-:W-:Y:S01]  /*3d70*/  HADD2.F32 R17, -RZ, R17.H1_H1 ;  /* 0x30000011ff117230 */ /* 0x000fe20000004100 */
[----:B------:R-:W-:Y:S01]  /*3d80*/  HFMA2.MMA R66, R55, R18, R66 ;  /* 0x0000001237427235 */ /* 0x000fe20000000042 */
[-C--:B------:R-:W-:Y:S02]  /*3d90*/  HFMA2 R62, R54, R22.reuse, R62 ;  /* 0x00000016363e7231 */ /* 0x080fe4000000003e */
[C---:B------:R-:W-:Y:S02]  /*3da0*/  HFMA2 R21, R56.reuse, R22, R21 ;  /* 0x0000001638157231 */ /* 0x040fe40000000015 */
[----:B------:R-:W-:Y:S01]  /*3db0*/  FADD.FTZ R17, R20, R17 ;  /* 0x0000001114117221 */ /* 0x000fe20000010000 */
[----:B------:R-:W-:-:S02]  /*3dc0*/  HFMA2 R16, R56, R18, R16 ;  /* 0x0000001238107231 */ /* 0x000fc40000000010 */
[----:B------:R-:W-:Y:S02]  /*3dd0*/  HFMA2 R64, R54, R18, R64 ;  /* 0x0000001236407231 */ /* 0x000fe40000000040 */
[-C--:B------:R-:W-:Y:S01]  /*3de0*/  HFMA2 R62, R58, R23.reuse, R62 ;  /* 0x000000173a3e7231 */ /* 0x080fe2000000003e */
[-C--:B------:R-:W-:Y:S01]  /*3df0*/  HFMA2.MMA R63, R57, R19.reuse, R63 ;  /* 0x00000013393f7235 */ /* 0x080fe2000000003f */
[----:B------:R-:W-:Y:S02]  /*3e00*/  HFMA2 R23, R60, R23, R21 ;  /* 0x000000173c177231 */ /* 0x000fe40000000015 */
[----:B------:R-:W-:Y:S01]  /*3e10*/  FFMA.FTZ R75, R14, R17, R75 ;  /* 0x000000110e4b7223 */ /* 0x000fe2000001004b */
[-C--:B------:R-:W-:Y:S01]  /*3e20*/  HFMA2 R64, R58, R19.reuse, R64 ;  /* 0x000000133a407231 */ /* 0x080fe20000000040 */
[----:B------:R-:W-:Y:S01]  /*3e30*/  HFMA2.MMA R66, R59, R19, R66 ;  /* 0x000000133b427235 */ /* 0x000fe20000000042 */
[----:B------:R-:W-:Y:S02]  /*3e40*/  HFMA2 R60, R60, R19, R16 ;  /* 0x000000133c3c7231 */ /* 0x000fe40000000010 */
[----:B------:R-:W0:Y:S01]  /*3e50*/  LDS.128 R16, [UR4+0x30] ;  /* 0x00003004ff107984 */ /* 0x000e220008000c00 */
[----:B------:R-:W-:-:S02]  /*3e60*/  HADD2.F32 R21, -RZ, R62.H0_H0 ;  /* 0x2000003eff157230 */ /* 0x000fc40000004100 */
[----:B------:R-:W-:Y:S02]  /*3e70*/  HADD2.F32 R62, -RZ, R62.H1_H1 ;  /* 0x3000003eff3e7230 */ /* 0x000fe40000004100 */
[----:B------:R-:W-:-:S03]  /*3e80*/  HADD2.F32 R22, -RZ, R23.H1_H1 ;  /* 0x30000017ff167230 */ /* 0x000fc60000004100 */
[----:B------:R-:W-:Y:S01]  /*3e90*/  FADD.FTZ R62, R21, R62 ;  /* 0x0000003e153e7221 */ /* 0x000fe20000010000 */
[----:B------:R-:W-:Y:S02]  /*3ea0*/  HADD2.F32 R21, -RZ, R23.H0_H0 ;  /* 0x20000017ff157230 */ /* 0x000fe40000004100 */
[--C-:B------:R-:W-:Y:S02]  /*3eb0*/  HADD2.F32 R49, -RZ, R66.reuse.H0_H0 ;  /* 0x20000042ff317230 */ /* 0x100fe40000004100 */
[----:B------:R-:W-:Y:S02]  /*3ec0*/  HADD2.F32 R66, -RZ, R66.H1_H1 ;  /* 0x30000042ff427230 */ /* 0x000fe40000004100 */
[----:B------:R-:W-:Y:S01]  /*3ed0*/  FADD.FTZ R21, R21, R22 ;  /* 0x0000001615157221 */ /* 0x000fe20000010000 */
[--C-:B------:R-:W-:Y:S02]  /*3ee0*/  HADD2.F32 R22, -RZ, R64.reuse.H0_H0 ;  /* 0x20000040ff167230 */ /* 0x100fe40000004100 */
[----:B------:R-:W-:-:S02]  /*3ef0*/  HADD2.F32 R23, -RZ, R64.H1_H1 ;  /* 0x30000040ff177230 */ /* 0x000fc40000004100 */
[----:B------:R-:W-:Y:S01]  /*3f00*/  FFMA.FTZ R70, R10, R21, R70 ;  /* 0x000000150a467223 */ /* 0x000fe20000010046 */
[----:B------:R-:W-:Y:S01]  /*3f10*/  FADD.FTZ R49, R49, R66 ;  /* 0x0000004231317221 */ /* 0x000fe20000010000 */
[--C-:B------:R-:W-:Y:S02]  /*3f20*/  HADD2.F32 R50, -RZ, R60.reuse.H0_H0 ;  /* 0x2000003cff327230 */ /* 0x100fe40000004100 */
[----:B------:R-:W-:Y:S02]  /*3f30*/  HADD2.F32 R51, -RZ, R60.H1_H1 ;  /* 0x3000003cff337230 */ /* 0x000fe40000004100 */
[----:B------:R-:W-:Y:S01]  /*3f40*/  FADD.FTZ R22, R22, R23 ;  /* 0x0000001716167221 */ /* 0x000fe20000010000 */
[----:B------:R-:W-:Y:S01]  /*3f50*/  FFMA.FTZ R72, R14, R49, R72 ;  /* 0x000000310e487223 */ /* 0x000fe20000010048 */
[--C-:B------:R-:W-:Y:S02]  /*3f60*/  HADD2.F32 R20, -RZ, R63.reuse.H0_H0 ;  /* 0x2000003fff147230 */ /* 0x100fe40000004100 */
[----:B------:R-:W-:-:S02]  /*3f70*/  HADD2.F32 R63, -RZ, R63.H1_H1 ;  /* 0x3000003fff3f7230 */ /* 0x000fc40000004100 */
[----:B------:R-:W-:Y:S01]  /*3f80*/  FADD.FTZ R50, R50, R51 ;  /* 0x0000003332327221 */ /* 0x000fe20000010000 */
[----:B------:R-:W-:-:S03]  /*3f90*/  FFMA.FTZ R73, R13, R22, R73 ;  /* 0x000000160d497223 */ /* 0x000fc60000010049 */
[----:B------:R-:W-:Y:S01]  /*3fa0*/  FFMA.FTZ R71, R10, R50, R71 ;  /* 0x000000320a477223 */ /* 0x000fe20000010047 */
[----:B------:R-:W-:Y:S01]  /*3fb0*/  FADD.FTZ R63, R20, R63 ;  /* 0x0000003f143f7221 */ /* 0x000fe20000010000 */
[C---:B------:R-:W-:Y:S01]  /*3fc0*/  FFMA.FTZ R68, R12.reuse, R61, R68 ;  /* 0x0000003d0c447223 */ /* 0x040fe20000010044 */
[----:B------:R-:W-:Y:S02]  /*3fd0*/  FFMA.FTZ R69, R13, R62, R69 ;  /* 0x0000003e0d457223 */ /* 0x000fe40000010045 */
[----:B------:R-:W-:Y:S01]  /*3fe0*/  FFMA.FTZ R74, R12, R63, R74 ;  /* 0x0000003f0c4a7223 */ /* 0x000fe2000001004a */
[----:B--2---:R-:W-:Y:S02]  /*3ff0*/  LOP3.LUT R21, R24, 0xf000f, RZ, 0xc0, !PT ;  /* 0x000f000f18157812 */ /* 0x004fe400078ec0ff */
[----:B------:R-:W-:Y:S02]  /*4000*/  LOP3.LUT R52, R27, 0xf000f0, RZ, 0xc0, !PT ;  /* 0x00f000f01b347812 */ /* 0x000fe400078ec0ff */
[----:B------:R-:W-:-:S02]  /*4010*/  LOP3.LUT R21, R21, 0x64006400, RZ, 0xfc, !PT ;  /* 0x6400640015157812 */ /* 0x000fc400078efcff */
[----:B------:R-:W-:Y:S02]  /*4020*/  LOP3.LUT R49, R26, 0xf000f, RZ, 0xc0, !PT ;  /* 0x000f000f1a317812 */ /* 0x000fe400078ec0ff */
[----:B------:R-:W-:Y:S02]  /*4030*/  LOP3.LUT R22, R24, 0xf000f0, RZ, 0xc0, !PT ;  /* 0x00f000f018167812 */ /* 0x000fe400078ec0ff */
[----:B------:R-:W-:Y:S01]  /*4040*/  LOP3.LUT R58, R52, 0x64006400, RZ, 0xfc, !PT ;  /* 0x64006400343a7812 */ /* 0x000fe200078efcff */
[----:B------:R-:W-:Y:S01]  /*4050*/  HFMA2.MMA R52, R21, 1, 1, R2 ;  /* 0x3c003c0015347835 */ /* 0x000fe20000000002 */
[----:B------:R-:W-:Y:S02]  /*4060*/  LOP3.LUT R51, R27, 0xf000f, RZ, 0xc0, !PT ;  /* 0x000f000f1b337812 */ /* 0x000fe400078ec0ff */
[----:B------:R-:W-:Y:S02]  /*4070*/  LOP3.LUT R49, R49, 0x64006400, RZ, 0xfc, !PT ;  /* 0x6400640031317812 */ /* 0x000fe400078efcff */
[----:B------:R-:W-:-:S02]  /*4080*/  LOP3.LUT R23, R25, 0xf000f, RZ, 0xc0, !PT ;  /* 0x000f000f19177812 */ /* 0x000fc400078ec0ff */
[----:B------:R-:W-:Y:S02]  /*4090*/  LOP3.LUT R50, R26, 0xf000f0, RZ, 0xc0, !PT ;  /* 0x00f000f01a327812 */ /* 0x000fe400078ec0ff */
[----:B------:R-:W-:Y:S02]  /*40a0*/  LOP3.LUT R22, R22, 0x64006400, RZ, 0xfc, !PT ;  /* 0x6400640016167812 */ /* 0x000fe400078efcff */
[----:B------:R-:W-:Y:S02]  /*40b0*/  SHF.R.U32.HI R20, RZ, 0x8, R24 ;  /* 0x00000008ff147819 */ /* 0x000fe40000011618 */
[----:B------:R-:W-:Y:S02]  /*40c0*/  LOP3.LUT R24, R25, 0xf000f0, RZ, 0xc0, !PT ;  /* 0x00f000f019187812 */ /* 0x000fe400078ec0ff */
[----:B------:R-:W-:Y:S01]  /*40d0*/  LOP3.LUT R51, R51, 0x64006400, RZ, 0xfc, !PT ;  /* 0x6400640033337812 */ /* 0x000fe200078efcff */
[----:B------:R-:W-:Y:S01]  /*40e0*/  HFMA2.MMA R49, R49, 1, 1, R6 ;  /* 0x3c003c0031317835 */ /* 0x000fe20000000006 */
[----:B------:R-:W-:-:S02]  /*40f0*/  LOP3.LUT R23, R23, 0x64006400, RZ, 0xfc, !PT ;  /* 0x6400640017177812 */ /* 0x000fc400078efcff */
[----:B------:R-:W-:Y:S01]  /*4100*/  LOP3.LUT R56, R50, 0x64006400, RZ, 0xfc, !PT ;  /* 0x6400640032387812 */ /* 0x000fe200078efcff */
[----:B------:R-:W-:Y:S01]  /*4110*/  HFMA2.MMA R55, R22, 0.0625, 0.0625, R3 ;  /* 0x2c002c0016377835 */ /* 0x000fe20000000003 */
[----:B------:R-:W-:Y:S01]  /*4120*/  LOP3.LUT R24, R24, 0x64006400, RZ, 0xfc, !PT ;  /* 0x6400640018187812 */ /* 0x000fe200078efcff */
[-C--:B0-----:R-:W-:Y:S01]  /*4130*/  HFMA2.MMA R21, R52, R16.reuse, RZ ;  /* 0x0000001034157235 */ /* 0x081fe200000000ff */
[----:B------:R-:W-:Y:S02]  /*4140*/  HADD2 R51, R51, R8 ;  /* 0x0000000833337230 */ /* 0x000fe40000000000 */
[----:B------:R-:W-:Y:S01]  /*4150*/  HADD2 R50, R23, R4 ;  /* 0x0000000417327230 */ /* 0x000fe20000000000 */
[----:B------:R-:W-:Y:S01]  /*4160*/  HFMA2.MMA R53, R56, 0.0625, 0.0625, R7 ;  /* 0x2c002c0038357835 */ /* 0x000fe20000000007 */
[----:B------:R-:W-:Y:S01]  /*4170*/  HFMA2 R54, R24, 0.0625, 0.0625, R5 ;  /* 0x2c002c0018367831 */ /* 0x000fe20000000005 */
[----:B------:R-:W-:Y:S01]  /*4180*/  SHF.R.U32.HI R25, RZ, 0x8, R25 ;  /* 0x00000008ff197819 */ /* 0x000fe20000011619 */
[----:B------:R-:W-:Y:S01]  /*4190*/  HFMA2 R56, R58, 0.0625, 0.0625, R9 ;  /* 0x2c002c003a387831 */ /* 0x000fe20000000009 */
[----:B------:R-:W-:Y:S01]  /*41a0*/  HFMA2.MMA R24, R49, R16, RZ ;  /* 0x0000001031187235 */ /* 0x000fe200000000ff */
[-C--:B------:R-:W-:Y:S01]  /*41b0*/  HFMA2 R23, R51, R16.reuse, RZ.H0_H0 ;  /* 0x0000001033177231 */ /* 0x080fe200000400ff */
[----:B------:R-:W-:Y:S01]  /*41c0*/  SHF.R.U32.HI R27, RZ, 0x8, R27 ;  /* 0x00000008ff1b7819 */ /* 0x000fe2000001161b */
[----:B------:R-:W-:Y:S01]  /*41d0*/  HFMA2 R22, R50, R16, RZ.H0_H0 ;  /* 0x0000001032167231 */ /* 0x000fe200000400ff */
[----:B------:R-:W-:Y:S01]  /*41e0*/  HFMA2.MMA R16, R55, R17, R21 ;  /* 0x0000001137107235 */ /* 0x000fe20000000015 */
[----:B------:R-:W-:Y:S01]  /*41f0*/  HFMA2 R21, R56, R17, R23 ;  /* 0x0000001138157231 */ /* 0x000fe20000000017 */
[----:B------:R-:W-:-:S02]  /*4200*/  LOP3.LUT R23, R25, 0xf000f, RZ, 0xc0, !PT ;  /* 0x000f000f19177812 */ /* 0x000fc400078ec0ff */
[----:B------:R-:W-:Y:S02]  /*4210*/  SHF.R.U32.HI R26, RZ, 0x8, R26 ;  /* 0x00000008ff1a7819 */ /* 0x000fe4000001161a */
[----:B------:R-:W-:Y:S01]  /*4220*/  LOP3.LUT R58, R27, 0xf000f, RZ, 0xc0, !PT ;  /* 0x000f000f1b3a7812 */ /* 0x000fe200078ec0ff */
[----:B------:R-:W-:Y:S01]  /*4230*/  HFMA2 R22, R54, R17, R22 ;  /* 0x0000001136167231 */ /* 0x000fe20000000016 */
[----:B------:R-:W-:Y:S01]  /*4240*/  HFMA2.MMA R24, R53, R17, R24 ;  /* 0x0000001135187235 */ /* 0x000fe20000000018 */
[----:B------:R-:W-:Y:S02]  /*4250*/  LOP3.LUT R23, R23, 0x64006400, RZ, 0xfc, !PT ;  /* 0x6400640017177812 */ /* 0x000fe400078efcff */
[----:B------:R-:W-:Y:S02]  /*4260*/  LOP3.LUT R17, R20, 0xf000f, RZ, 0xc0, !PT ;  /* 0x000f000f14117812 */ /* 0x000fe400078ec0ff */
[----:B------:R-:W-:Y:S02]  /*4270*/  LOP3.LUT R57, R26, 0xf000f, RZ, 0xc0, !PT ;  /* 0x000f000f1a397812 */ /* 0x000fe400078ec0ff */
[----:B------:R-:W-:Y:S01]  /*4280*/  LOP3.LUT R61, R58, 0x64006400, RZ, 0xfc, !PT ;  /* 0x640064003a3d7812 */ /* 0x000fe200078efcff */
[----:B------:R-:W-:Y:S01]  /*4290*/  HFMA2.MMA R58, R23, 1, 1, R4 ;  /* 0x3c003c00173a7835 */ /* 0x000fe20000000004 */
[----:B------:R-:W-:-:S02]  /*42a0*/  LOP3.LUT R17, R17, 0x64006400, RZ, 0xfc, !PT ;  /* 0x6400640011117812 */ /* 0x000fc400078efcff */
[----:B------:R-:W-:Y:S02]  /*42b0*/  LOP3.LUT R57, R57, 0x64006400, RZ, 0xfc, !PT ;  /* 0x6400640039397812 */ /* 0x000fe400078efcff */
[----:B------:R-:W-:Y:S01]  /*42c0*/  HFMA2.MMA R60, R61, 1, 1, R8 ;  /* 0x3c003c003d3c7835 */ /* 0x000fe20000000008 */
[----:B------:R-:W-:Y:S02]  /*42d0*/  HADD2 R59, R17, R2 ;  /* 0x00000002113b7230 */ /* 0x000fe40000000000 */
[----:B------:R-:W-:Y:S02]  /*42e0*/  HADD2 R57, R57, R6 ;  /* 0x0000000639397230 */ /* 0x000fe40000000000 */
[-C--:B------:R-:W-:Y:S02]  /*42f0*/  HFMA2 R17, R58, R18.reuse, R22 ;  /* 0x000000123a117231 */ /* 0x080fe40000000016 */
[-C--:B------:R-:W-:Y:S02]  /*4300*/  HFMA2.MMA R16, R59, R18.reuse, R16 ;  /* 0x000000123b107235 */ /* 0x080fe40000000010 */
[----:B------:R-:W-:Y:S01]  /*4310*/  HFMA2.MMA R24, R57, R18, R24 ;  /* 0x0000001239187235 */ /* 0x000fe20000000018 */
[----:B------:R-:W-:Y:S01]  /*4320*/  HFMA2 R18, R60, R18, R21 ;  /* 0x000000123c127231 */ /* 0x000fe20000000015 */
[----:B------:R-:W-:-:S02]  /*4330*/  LOP3.LUT R20, R20, 0xf000f0, RZ, 0xc0, !PT ;  /* 0x00f000f014147812 */ /* 0x000fc400078ec0ff */
[----:B------:R-:W-:Y:S02]  /*4340*/  LOP3.LUT R21, R26, 0xf000f0, RZ, 0xc0, !PT ;  /* 0x00f000f01a157812 */ /* 0x000fe400078ec0ff */
[----:B------:R-:W-:Y:S02]  /*4350*/  LOP3.LUT R26, R20, 0x64006400, RZ, 0xfc, !PT ;  /* 0x64006400141a7812 */ /* 0x000fe400078efcff */
[----:B------:R-:W-:Y:S02]  /*4360*/  LOP3.LUT R64, R21, 0x64006400, RZ, 0xfc, !PT ;  /* 0x6400640015407812 */ /* 0x000fe400078efcff */
[----:B------:R-:W0:Y:S02]  /*4370*/  LDS.128 R20, [UR4+0x130] ;  /* 0x00013004ff147984 */ /* 0x000e240008000c00 */
[----:B------:R-:W-:Y:S01]  /*4380*/  HFMA2.MMA R61, R26, 0.0625, 0.0625, R3 ;  /* 0x2c002c001a3d7835 */ /* 0x000fe20000000003 */
[----:B------:R-:W-:Y:S02]  /*4390*/  LOP3.LUT R25, R25, 0xf000f0, RZ, 0xc0, !PT ;  /* 0x00f000f019197812 */ /* 0x000fe400078ec0ff */
[----:B------:R-:W-:-:S02]  /*43a0*/  LOP3.LUT R27, R27, 0xf000f0, RZ, 0xc0, !PT ;  /* 0x00f000f01b1b7812 */ /* 0x000fc400078ec0ff */
[----:B------:R-:W-:-:S03]  /*43b0*/  LOP3.LUT R62, R25, 0x64006400, RZ, 0xfc, !PT ;  /* 0x64006400193e7812 */ /* 0x000fc600078efcff */
[----:B------:R-:W-:Y:S01]  /*43c0*/  HFMA2.MMA R16, R61, R19, R16 ;  /* 0x000000133d107235 */ /* 0x000fe20000000010 */
[----:B------:R-:W-:Y:S01]  /*43d0*/  LOP3.LUT R66, R27, 0x64006400, RZ, 0xfc, !PT ;  /* 0x640064001b427812 */ /* 0x000fe200078efcff */
[----:B------:R-:W-:Y:S01]  /*43e0*/  HFMA2 R62, R62, 0.0625, 0.0625, R5 ;  /* 0x2c002c003e3e7831 */ /* 0x000fe20000000005 */
[----:B------:R-:W-:-:S03]  /*43f0*/  HFMA2.MMA R63, R64, 0.0625, 0.0625, R7 ;  /* 0x2c002c00403f7835 */ /* 0x000fc60000000007 */
[----:B------:R-:W-:Y:S02]  /*4400*/  HFMA2 R64, R66, 0.0625, 0.0625, R9 ;  /* 0x2c002c0042407831 */ /* 0x000fe40000000009 */
[-C--:B------:R-:W-:Y:S02]  /*4410*/  HFMA2 R25, R62, R19.reuse, R17 ;  /* 0x000000133e197231 */ /* 0x080fe40000000011 */
[----:B------:R-:W-:Y:S01]  /*4420*/  HADD2.F32 R17, -RZ, R16.H0_H0 ;  /* 0x20000010ff117230 */ /* 0x000fe20000004100 */
[----:B------:R-:W-:Y:S01]  /*4430*/  HFMA2.MMA R24, R63, R19, R24 ;  /* 0x000000133f187235 */ /* 0x000fe20000000018 */
[----:B------:R-:W-:Y:S02]  /*4440*/  HFMA2 R18, R64, R19, R18 ;  /* 0x0000001340127231 */ /* 0x000fe40000000012 */
[----:B------:R-:W-:Y:S02]  /*4450*/  HADD2.F32 R16, -RZ, R16.H1_H1 ;  /* 0x30000010ff107230 */ /* 0x000fe40000004100 */
[----:B------:R-:W-:-:S02]  /*4460*/  HADD2.F32 R19, -RZ, R25.H0_H0 ;  /* 0x20000019ff137230 */ /* 0x000fc40000004100 */
[----:B------:R-:W-:Y:S02]  /*4470*/  HADD2.F32 R26, -RZ, R25.H1_H1 ;  /* 0x30000019ff1a7230 */ /* 0x000fe40000004100 */
[----:B------:R-:W-:Y:S01]  /*4480*/  FADD.FTZ R17, R17, R16 ;  /* 0x0000001011117221 */ /* 0x000fe20000010000 */
[--C-:B------:R-:W-:Y:S02]  /*4490*/  HADD2.F32 R25, -RZ, R18.reuse.H0_H0 ;  /* 0x20000012ff197230 */ /* 0x100fe40000004100 */
[----:B------:R-:W-:Y:S01]  /*44a0*/  FADD.FTZ R16, R19, R26 ;  /* 0x0000001a13107221 */ /* 0x000fe20000010000 */
[----:B------:R-:W-:-:S03]  /*44b0*/  HADD2.F32 R18, -RZ, R18.H1_H1 ;  /* 0x30000012ff127230 */ /* 0x000fc60000004100 */
[----:B------:R-:W-:Y:S01]  /*44c0*/  FFMA.FTZ R39, R13, R16, R39 ;  /* 0x000000100d277223 */ /* 0x000fe20000010027 */
[--C-:B------:R-:W-:Y:S02]  /*44d0*/  HADD2.F32 R19, -RZ, R24.reuse.H0_H0 ;  /* 0x20000018ff137230 */ /* 0x100fe40000004100 */
[----:B------:R-:W-:Y:S01]  /*44e0*/  FADD.FTZ R18, R25, R18 ;  /* 0x0000001219127221 */ /* 0x000fe20000010000 */
[-C--:B0-----:R-:W-:Y:S01]  /*44f0*/  HFMA2.MMA R16, R52, R20.reuse, RZ ;  /* 0x0000001434107235 */ /* 0x081fe200000000ff */
[----:B------:R-:W-:Y:S02]  /*4500*/  HADD2.F32 R24, -RZ, R24.H1_H1 ;  /* 0x30000018ff187230 */ /* 0x000fe40000004100 */
[----:B------:R-:W-:Y:S01]  /*4510*/  FFMA.FTZ R38, R12, R17, R38 ;  /* 0x000000110c267223 */ /* 0x000fe20000010026 */
[----:B------:R-:W-:Y:S01]  /*4520*/  HFMA2.MMA R17, R49, R20, RZ ;  /* 0x0000001431117235 */ /* 0x000fe200000000ff */
[----:B------:R-:W-:Y:S01]  /*4530*/  FFMA.FTZ R41, R10, R18, R41 ;  /* 0x000000120a297223 */ /* 0x000fe20000010029 */
[----:B------:R-:W-:-:S02]  /*4540*/  HFMA2 R27, R50, R20, RZ.H0_H0 ;  /* 0x00000014321b7231 */ /* 0x000fc400000400ff */
[----:B------:R-:W-:Y:S01]  /*4550*/  FADD.FTZ R19, R19, R24 ;  /* 0x0000001813137221 */ /* 0x000fe20000010000 */
[----:B------:R-:W-:Y:S01]  /*4560*/  HFMA2 R18, R51, R20, RZ.H0_H0 ;  /* 0x0000001433127231 */ /* 0x000fe200000400ff */
[-C--:B------:R-:W-:Y:S01]  /*4570*/  HFMA2.MMA R20, R55, R21.reuse, R16 ;  /* 0x0000001537147235 */ /* 0x080fe20000000010 */
[-C--:B------:R-:W-:Y:S02]  /*4580*/  HFMA2 R27, R54, R21.reuse, R27 ;  /* 0x00000015361b7231 */ /* 0x080fe4000000001b */
[----:B------:R-:W-:Y:S01]  /*4590*/  FFMA.FTZ R40, R14, R19, R40 ;  /* 0x000000130e287223 */ /* 0x000fe20000010028 */
[----:B------:R-:W-:Y:S01]  /*45a0*/  HFMA2.MMA R24, R53, R21, R17 ;  /* 0x0000001535187235 */ /* 0x000fe20000000011 */
[----:B------:R-:W-:Y:S02]  /*45b0*/  HFMA2 R21, R56, R21, R18 ;  /* 0x0000001538157231 */ /* 0x000fe40000000012 */
[----:B------:R-:W0:Y:S01]  /*45c0*/  LDS.128 R16, [UR4+0x230] ;  /* 0x00023004ff107984 */ /* 0x000e220008000c00 */
[----:B------:R-:W-:Y:S01]  /*45d0*/  HFMA2.MMA R20, R59, R22, R20 ;  /* 0x000000163b147235 */ /* 0x000fe20000000014 */
[----:B------:R-:W-:-:S03]  /*45e0*/  HFMA2 R27, R58, R22, R27 ;  /* 0x000000163a1b7231 */ /* 0x000fc6000000001b */
[----:B------:R-:W-:Y:S01]  /*45f0*/  HFMA2.MMA R24, R57, R22, R24 ;  /* 0x0000001639187235 */ /* 0x000fe20000000018 */
[----:B------:R-:W-:-:S03]  /*4600*/  HFMA2 R22, R60, R22, R21 ;  /* 0x000000163c167231 */ /* 0x000fc60000000015 */
[----:B------:R-:W-:Y:S01]  /*4610*/  HFMA2.MMA R21, R61, R23, R20 ;  /* 0x000000173d157235 */ /* 0x000fe20000000014 */
[----:B------:R-:W-:-:S03]  /*4620*/  HFMA2 R27, R62, R23, R27 ;  /* 0x000000173e1b7231 */ /* 0x000fc6000000001b */
[----:B------:R-:W-:Y:S01]  /*4630*/  HFMA2.MMA R20, R63, R23, R24 ;  /* 0x000000173f147235 */ /* 0x000fe20000000018 */
[----:B------:R-:W-:Y:S02]  /*4640*/  HFMA2 R23, R64, R23, R22 ;  /* 0x0000001740177231 */ /* 0x000fe40000000016 */
[--C-:B------:R-:W-:Y:S02]  /*4650*/  HADD2.F32 R24, -RZ, R27.reuse.H0_H0 ;  /* 0x2000001bff187230 */ /* 0x100fe40000004100 */
[----:B------:R-:W-:Y:S02]  /*4660*/  HADD2.F32 R27, -RZ, R27.H1_H1 ;  /* 0x3000001bff1b7230 */ /* 0x000fe40000004100 */
[--C-:B------:R-:W-:Y:S02]  /*4670*/  HADD2.F32 R22, -RZ, R21.reuse.H0_H0 ;  /* 0x20000015ff167230 */ /* 0x100fe40000004100 */
[----:B------:R-:W-:Y:S02]  /*4680*/  HADD2.F32 R21, -RZ, R21.H1_H1 ;  /* 0x30000015ff157230 */ /* 0x000fe40000004100 */
[----:B------:R-:W-:-:S03]  /*4690*/  HADD2.F32 R25, -RZ, R20.H1_H1 ;  /* 0x30000014ff197230 */ /* 0x000fc60000004100 */
[----:B------:R-:W-:Y:S01]  /*46a0*/  FADD.FTZ R21, R22, R21 ;  /* 0x0000001516157221 */ /* 0x000fe20000010000 */
[----:B------:R-:W-:Y:S01]  /*46b0*/  FADD.FTZ R22, R24, R27 ;  /* 0x0000001b18167221 */ /* 0x000fe20000010000 */
[----:B------:R-:W-:Y:S02]  /*46c0*/  HADD2.F32 R24, -RZ, R20.H0_H0 ;  /* 0x20000014ff187230 */ /* 0x000fe40000004100 */
        /* <DEDUP_REMOVED lines=8> */
[-C--:B------:R-:W-:Y:S02]  /*4750*/  HFMA2 R27, R50, R16.reuse, RZ.H0_H0 ;  /* 0x00000010321b7231 */ /* 0x080fe400000400ff */
[----:B------:R-:W-:Y:S02]  /*4760*/  HFMA2 R22, R51, R16, RZ.H0_H0 ;  /* 0x0000001033167231 */ /* 0x000fe400000400ff */
[-C--:B------:R-:W-:Y:S01]  /*4770*/  HFMA2.MMA R16, R55, R17.reuse, R20 ;  /* 0x0000001137107235 */ /* 0x080fe20000000014 */
[----:B------:R-:W-:Y:S01]  /*4780*/  FADD.FTZ R25, R24, R25 ;  /* 0x0000001918197221 */ /* 0x000fe20000010000 */
        /* <DEDUP_REMOVED lines=15> */
[----:B------:R-:W-:Y:S02]  /*4880*/  HADD2.F32 R17, -RZ, R17.H1_H1 ;  /* 0x30000011ff117230 */ /* 0x000fe40000004100 */
[----:B------:R-:W-:Y:S01]  /*4890*/  FFMA.FTZ R44, R14, R25, R44 ;  /* 0x000000190e2c7223 */ /* 0x000fe2000001002c */
[--C-:B------:R-:W-:Y:S02]  /*48a0*/  HADD2.F32 R25, -RZ, R16.reuse.H1_H1 ;  /* 0x30000010ff197230 */ /* 0x100fe40000004100 */
[----:B------:R-:W-:Y:S01]  /*48b0*/  FADD.FTZ R17, R18, R17 ;  /* 0x0000001112117221 */ /* 0x000fe20000010000 */
[----:B------:R-:W-:Y:S01]  /*48c0*/  FADD.FTZ R18, R24, R27 ;  /* 0x0000001b18127221 */ /* 0x000fe20000010000 */
[----:B------:R-:W-:Y:S02]  /*48d0*/  HADD2.F32 R24, -RZ, R16.H0_H0 ;  /* 0x20000010ff187230 */ /* 0x000fe40000004100 */
[--C-:B------:R-:W-:Y:S02]  /*48e0*/  HADD2.F32 R16, -RZ, R19.reuse.H0_H0 ;  /* 0x20000013ff107230 */ /* 0x100fe40000004100 */
[----:B------:R-:W-:-:S02]  /*48f0*/  HADD2.F32 R19, -RZ, R19.H1_H1 ;  /* 0x30000013ff137230 */ /* 0x000fc40000004100 */
[----:B------:R-:W-:-:S03]  /*4900*/  FADD.FTZ R25, R24, R25 ;  /* 0x0000001918197221 */ /* 0x000fc60000010000 */
[----:B------:R-:W-:Y:S01]  /*4910*/  FADD.FTZ R16, R16, R19 ;  /* 0x0000001310107221 */ /* 0x000fe20000010000 */
[----:B------:R-:W-:Y:S01]  /*4920*/  FFMA.FTZ R48, R14, R25, R48 ;  /* 0x000000190e307223 */ /* 0x000fe20000010030 */
[-C--:B0-----:R-:W-:Y:S02]  /*4930*/  HFMA2.MMA R25, R49, R20.reuse, RZ ;  /* 0x0000001431197235 */ /* 0x081fe400000000ff */
[----:B------:R-:W-:Y:S01]  /*4940*/  FFMA.FTZ R24, R10, R16, R65 ;  /* 0x000000100a187223 */ /* 0x000fe20000010041 */
[----:B------:R-:W-:Y:S01]  /*4950*/  HFMA2.MMA R16, R52, R20, RZ ;  /* 0x0000001434107235 */ /* 0x000fe200000000ff */
[----:B------:R-:W-:Y:S01]  /*4960*/  FFMA.FTZ R46, R12, R17, R46 ;  /* 0x000000110c2e7223 */ /* 0x000fe2000001002e */
[-C--:B------:R-:W-:Y:S02]  /*4970*/  HFMA2 R27, R50, R20.reuse, RZ.H0_H0 ;  /* 0x00000014321b7231 */ /* 0x080fe400000400ff */
[----:B------:R-:W-:Y:S01]  /*4980*/  HFMA2 R17, R51, R20, RZ.H0_H0 ;  /* 0x0000001433117231 */ /* 0x000fe200000400ff */
[----:B------:R-:W-:Y:S01]  /*4990*/  HFMA2.MMA R25, R53, R21, R25 ;  /* 0x0000001535197235 */ /* 0x000fe20000000019 */
[----:B------:R-:W-:-:S02]  /*49a0*/  HFMA2 R20, R54, R21, R27 ;  /* 0x0000001536147231 */ /* 0x000fc4000000001b */
[----:B------:R-:W-:Y:S01]  /*49b0*/  FFMA.FTZ R47, R13, R18, R47 ;  /* 0x000000120d2f7223 */ /* 0x000fe2000001002f */
[----:B------:R-:W-:Y:S01]  /*49c0*/  HFMA2.MMA R26, R55, R21, R16 ;  /* 0x00000015371a7235 */ /* 0x000fe20000000010 */
[----:B------:R-:W-:Y:S02]  /*49d0*/  HFMA2 R21, R56, R21, R17 ;  /* 0x0000001538157231 */ /* 0x000fe40000000011 */
[----:B------:R-:W0:Y:S01]  /*49e0*/  LDS.128 R16, [UR4+0x430] ;  /* 0x00043004ff107984 */ /* 0x000e220008000c00 */
[----:B------:R-:W-:-:S04]  /*49f0*/  HFMA2.MMA R20, R58, R22, R20 ;  /* 0x000000163a147235 */ /* 0x000fc80000000014 */
[-C--:B------:R-:W-:Y:S01]  /*4a00*/  HFMA2.MMA R26, R59, R22.reuse, R26 ;  /* 0x000000163b1a7235 */ /* 0x080fe2000000001a */
[----:B------:R-:W-:Y:S01]  /*4a10*/  HFMA2 R25, R57, R22, R25 ;  /* 0x0000001639197231 */ /* 0x000fe20000000019 */
[----:B------:R-:W-:-:S04]  /*4a20*/  HFMA2.MMA R27, R60, R22, R21 ;  /* 0x000000163c1b7235 */ /* 0x000fc80000000015 */
[----:B------:R-:W-:Y:S01]  /*4a30*/  HFMA2 R22, R62, R23, R20 ;  /* 0x000000173e167231 */ /* 0x000fe20000000014 */
[----:B------:R-:W-:-:S03]  /*4a40*/  HFMA2.MMA R20, R63, R23, R25 ;  /* 0x000000173f147235 */ /* 0x000fc60000000019 */
[-C--:B------:R-:W-:Y:S02]  /*4a50*/  HFMA2 R26, R61, R23.reuse, R26 ;  /* 0x000000173d1a7231 */ /* 0x080fe4000000001a */
[----:B------:R-:W-:-:S03]  /*4a60*/  HFMA2 R23, R64, R23, R27 ;  /* 0x0000001740177231 */ /* 0x000fc6000000001b */
[--C-:B------:R-:W-:Y:S02]  /*4a70*/  HADD2.F32 R21, -RZ, R26.reuse.H0_H0 ;  /* 0x2000001aff157230 */ /* 0x100fe40000004100 */
[----:B------:R-:W-:Y:S02]  /*4a80*/  HADD2.F32 R26, -RZ, R26.H1_H1 ;  /* 0x3000001aff1a7230 */ /* 0x000fe40000004100 */
[----:B------:R-:W-:-:S03]  /*4a90*/  HADD2.F32 R65, -RZ, R20.H1_H1 ;  /* 0x30000014ff417230 */ /* 0x000fc60000004100 */
[----:B------:R-:W-:Y:S01]  /*4aa0*/  FADD.FTZ R21, R21, R26 ;  /* 0x0000001a15157221 */ /* 0x000fe20000010000 */
[----:B------:R-:W-:Y:S02]  /*4ab0*/  HADD2.F32 R26, -RZ, R20.H0_H0 ;  /* 0x20000014ff1a7230 */ /* 0x000fe40000004100 */
[--C-:B------:R-:W-:Y:S02]  /*4ac0*/  HADD2.F32 R20, -RZ, R23.reuse.H0_H0 ;  /* 0x20000017ff147230 */ /* 0x100fe40000004100 */
[----:B------:R-:W-:-:S05]  /*4ad0*/  HADD2.F32 R23, -RZ, R23.H1_H1 ;  /* 0x30000017ff177230 */ /* 0x000fca0000004100 */
[----:B------:R-:W-:Y:S01]  /*4ae0*/  FADD.FTZ R23, R20, R23 ;  /* 0x0000001714177221 */ /* 0x000fe20000010000 */
[-C--:B0-----:R-:W-:Y:S01]  /*4af0*/  HFMA2.MMA R20, R52, R16.reuse, RZ ;  /* 0x0000001034147235 */ /* 0x081fe200000000ff */
[--C-:B------:R-:W-:Y:S02]  /*4b00*/  HADD2.F32 R25, -RZ, R22.reuse.H0_H0 ;  /* 0x20000016ff197230 */ /* 0x100fe40000004100 */
[----:B------:R-:W-:Y:S02]  /*4b10*/  HADD2.F32 R22, -RZ, R22.H1_H1 ;  /* 0x30000016ff167230 */ /* 0x000fe40000004100 */
[----:B------:R-:W-:Y:S01]  /*4b20*/  FFMA.FTZ R27, R12, R21, R37 ;  /* 0x000000150c1b7223 */ /* 0x000fe20000010025 */
[----:B------:R-:W-:Y:S01]  /*4b30*/  FFMA.FTZ R34, R10, R23, R34 ;  /* 0x000000170a227223 */ /* 0x000fe20000010022 */
[-C--:B------:R-:W-:Y:S01]  /*4b40*/  HFMA2.MMA R21, R50, R16.reuse, RZ ;  /* 0x0000001032157235 */ /* 0x080fe200000000ff */
[----:B------:R-:W-:Y:S01]  /*4b50*/  FADD.FTZ R22, R25, R22 ;  /* 0x0000001619167221 */ /* 0x000fe20000010000 */
[----:B------:R-:W-:Y:S01]  /*4b60*/  HFMA2.MMA R23, R51, R16, RZ ;  /* 0x0000001033177235 */ /* 0x000fe200000000ff */
[----:B------:R-:W-:-:S02]  /*4b70*/  HFMA2 R20, R55, R17, R20 ;  /* 0x0000001137147231 */ /* 0x000fc40000000014 */
[----:B------:R-:W-:Y:S01]  /*4b80*/  FADD.FTZ R65, R26, R65 ;  /* 0x000000411a417221 */ /* 0x000fe20000010000 */
[----:B------:R-:W-:Y:S01]  /*4b90*/  FFMA.FTZ R26, R13, R22, R36 ;  /* 0x000000160d1a7223 */ /* 0x000fe20000010024 */
[----:B------:R-:W-:Y:S02]  /*4ba0*/  HFMA2 R22, R49, R16, RZ.H0_H0 ;  /* 0x0000001031167231 */ /* 0x000fe400000400ff */
[----:B------:R-:W-:Y:S02]  /*4bb0*/  HFMA2 R20, R59, R18, R20 ;  /* 0x000000123b147231 */ /* 0x000fe40000000014 */
[----:B------:R-:W-:Y:S01]  /*4bc0*/  FFMA.FTZ R25, R14, R65, R35 ;  /* 0x000000410e197223 */ /* 0x000fe20000010023 */
[-C--:B------:R-:W-:Y:S01]  /*4bd0*/  HFMA2.MMA R16, R54, R17.reuse, R21 ;  /* 0x0000001136107235 */ /* 0x080fe20000000015 */
[----:B------:R-:W-:Y:S01]  /*4be0*/  HFMA2 R36, R53, R17, R22 ;  /* 0x0000001135247231 */ /* 0x000fe20000000016 */
[----:B------:R-:W-:Y:S01]  /*4bf0*/  HFMA2.MMA R37, R56, R17, R23 ;  /* 0x0000001138257235 */ /* 0x000fe20000000017 */
[----:B------:R-:W-:-:S02]  /*4c00*/  HFMA2 R35, R61, R19, R20 ;  /* 0x000000133d237231 */ /* 0x000fc40000000014 */
[----:B------:R-:W0:Y:S03]  /*4c10*/  LDS.128 R20, [UR4+0x530] ;  /* 0x00053004ff147984 */ /* 0x000e260008000c00 */
[-C--:B------:R-:W-:Y:S01]  /*4c20*/  HFMA2.MMA R17, R58, R18.reuse, R16 ;  /* 0x000000123a117235 */ /* 0x080fe20000000010 */
[----:B------:R-:W-:Y:S01]  /*4c30*/  HFMA2 R16, R57, R18, R36 ;  /* 0x0000001239107231 */ /* 0x000fe20000000024 */
[----:B------:R-:W-:Y:S01]  /*4c40*/  HFMA2.MMA R37, R60, R18, R37 ;  /* 0x000000123c257235 */ /* 0x000fe20000000025 */
[--C-:B------:R-:W-:Y:S02]  /*4c50*/  HADD2.F32 R18, -RZ, R35.reuse.H0_H0 ;  /* 0x20000023ff127230 */ /* 0x100fe40000004100 */
[----:B------:R-:W-:Y:S02]  /*4c60*/  HADD2.F32 R35, -RZ, R35.H1_H1 ;  /* 0x30000023ff237230 */ /* 0x000fe40000004100 */
[----:B------:R-:W-:-:S03]  /*4c70*/  HFMA2.MMA R16, R63, R19, R16 ;  /* 0x000000133f107235 */ /* 0x000fc60000000010 */
[-C--:B------:R-:W-:Y:S02]  /*4c80*/  HFMA2 R17, R62, R19.reuse, R17 ;  /* 0x000000133e117231 */ /* 0x080fe40000000011 */
[----:B------:R-:W-:Y:S01]  /*4c90*/  FADD.FTZ R35, R18, R35 ;  /* 0x0000002312237221 */ /* 0x000fe20000010000 */
[----:B------:R-:W-:Y:S02]  /*4ca0*/  HFMA2 R19, R64, R19, R37 ;  /* 0x0000001340137231 */ /* 0x000fe40000000025 */
[--C-:B------:R-:W-:Y:S02]  /*4cb0*/  HADD2.F32 R18, -RZ, R17.reuse.H0_H0 ;  /* 0x20000011ff127230 */ /* 0x100fe40000004100 */
[----:B------:R-:W-:Y:S01]  /*4cc0*/  HADD2.F32 R17, -RZ, R17.H1_H1 ;  /* 0x30000011ff117230 */ /* 0x000fe20000004100 */
[-C--:B0-----:R-:W-:Y:S02]  /*4cd0*/  HFMA2.MMA R51, R51, R20.reuse, RZ ;  /* 0x0000001433337235 */ /* 0x081fe400000000ff */
[----:B------:R-:W-:-:S06]  /*4ce0*/  HFMA2.MMA R50, R50, R20, RZ ;  /* 0x0000001432327235 */ /* 0x000fcc00000000ff */
[-C--:B------:R-:W-:Y:S02]  /*4cf0*/  HFMA2.MMA R51, R56, R21.reuse, R51 ;  /* 0x0000001538337235 */ /* 0x080fe40000000033 */
[----:B------:R-:W-:Y:S01]  /*4d00*/  HFMA2.MMA R50, R54, R21, R50 ;  /* 0x0000001536327235 */ /* 0x000fe20000000032 */
[-C--:B------:R-:W-:Y:S02]  /*4d10*/  HFMA2 R52, R52, R20.reuse, RZ.H0_H0 ;  /* 0x0000001434347231 */ /* 0x080fe400000400ff */
[----:B------:R-:W-:-:S03]  /*4d20*/  HFMA2 R20, R49, R20, RZ.H0_H0 ;  /* 0x0000001431147231 */ /* 0x000fc600000400ff */
[-C--:B------:R-:W-:Y:S02]  /*4d30*/  HFMA2.MMA R51, R60, R22.reuse, R51 ;  /* 0x000000163c337235 */ /* 0x080fe40000000033 */
[----:B------:R-:W-:Y:S01]  /*4d40*/  HFMA2.MMA R50, R58, R22, R50 ;  /* 0x000000163a327235 */ /* 0x000fe20000000032 */
[-C--:B------:R-:W-:Y:S02]  /*4d50*/  HFMA2 R20, R53, R21.reuse, R20 ;  /* 0x0000001535147231 */ /* 0x080fe40000000014 */
[----:B------:R-:W-:Y:S01]  /*4d60*/  FFMA.FTZ R37, R12, R35, R68 ;  /* 0x000000230c257223 */ /* 0x000fe20000010044 */
[----:B------:R-:W-:Y:S02]  /*4d70*/  HFMA2 R52, R55, R21, R52 ;  /* 0x0000001537347231 */ /* 0x000fe40000000034 */
[--C-:B------:R-:W-:Y:S02]  /*4d80*/  HADD2.F32 R35, -RZ, R16.reuse.H0_H0 ;  /* 0x20000010ff237230 */ /* 0x100fe40000004100 */
[----:B------:R-:W-:Y:S01]  /*4d90*/  FADD.FTZ R18, R18, R17 ;  /* 0x0000001112127221 */ /* 0x000fe20000010000 */
[----:B------:R-:W-:Y:S01]  /*4da0*/  HFMA2.MMA R51, R64, R23, R51 ;  /* 0x0000001740337235 */ /* 0x000fe20000000033 */
[----:B------:R-:W-:-:S02]  /*4db0*/  HADD2.F32 R16, -RZ, R16.H1_H1 ;  /* 0x30000010ff107230 */ /* 0x000fc40000004100 */
[-C--:B------:R-:W-:Y:S02]  /*4dc0*/  HFMA2 R20, R57, R22.reuse, R20 ;  /* 0x0000001639147231 */ /* 0x080fe40000000014 */
[--C-:B------:R-:W-:Y:S01]  /*4dd0*/  HADD2.F32 R17, -RZ, R19.reuse.H0_H0 ;  /* 0x20000013ff117230 */ /* 0x100fe20000004100 */
[----:B------:R-:W-:Y:S01]  /*4de0*/  HFMA2.MMA R50, R62, R23, R50 ;  /* 0x000000173e327235 */ /* 0x000fe20000000032 */
[----:B------:R-:W-:Y:S01]  /*4df0*/  HADD2.F32 R66, -RZ, R19.H1_H1 ;  /* 0x30000013ff427230 */ /* 0x000fe20000004100 */
[----:B------:R-:W-:Y:S01]  /*4e00*/  IADD3 R15, R15, 0x20, RZ ;  /* 0x000000200f0f7810 */ /* 0x000fe20007ffe0ff */
[----:B------:R-:W-:Y:S02]  /*4e10*/  HFMA2 R52, R59, R22, R52 ;  /* 0x000000163b347231 */ /* 0x000fe40000000034 */
[----:B------:R-:W-:Y:S01]  /*4e20*/  FADD.FTZ R16, R35, R16 ;  /* 0x0000001023107221 */ /* 0x000fe20000010000 */
[-C--:B------:R-:W-:Y:S01]  /*4e30*/  HFMA2 R20, R63, R23.reuse, R20 ;  /* 0x000000173f147231 */ /* 0x080fe20000000014 */
[----:B------:R-:W-:Y:S01]  /*4e40*/  ISETP.GE.AND P0, PT, R15, R32, PT ;  /* 0x000000200f00720c */ /* 0x000fe20003f06270 */
[----:B------:R-:W-:Y:S01]  /*4e50*/  FADD.FTZ R17, R17, R66 ;  /* 0x0000004211117221 */ /* 0x000fe20000010000 */
[----:B------:R-:W-:-:S02]  /*4e60*/  HFMA2 R52, R61, R23, R52 ;  /* 0x000000173d347231 */ /* 0x000fc40000000034 */
[----:B------:R-:W-:Y:S01]  /*4e70*/  FFMA.FTZ R35, R13, R18, R69 ;  /* 0x000000120d237223 */ /* 0x000fe20000010045 */
[----:B------:R-:W-:Y:S01]  /*4e80*/  FFMA.FTZ R36, R14, R16, R75 ;  /* 0x000000100e247223 */ /* 0x000fe2000001004b */
[----:B------:R-:W-:Y:S01]  /*4e90*/  FFMA.FTZ R70, R10, R17, R70 ;  /* 0x000000110a467223 */ /* 0x000fe20000010046 */
[--C-:B------:R-:W-:Y:S02]  /*4ea0*/  HADD2.F32 R22, -RZ, R51.reuse.H0_H0 ;  /* 0x20000033ff167230 */ /* 0x100fe40000004100 */
[----:B------:R-:W-:Y:S02]  /*4eb0*/  HADD2.F32 R21, -RZ, R20.H0_H0 ;  /* 0x20000014ff157230 */ /* 0x000fe40000004100 */
[----:B------:R-:W-:Y:S02]  /*4ec0*/  HADD2.F32 R51, -RZ, R51.H1_H1 ;  /* 0x30000033ff337230 */ /* 0x000fe40000004100 */
[--C-:B------:R-:W-:Y:S02]  /*4ed0*/  HADD2.F32 R16, -RZ, R52.reuse.H0_H0 ;  /* 0x20000034ff107230 */ /* 0x100fe40000004100 */
[----:B------:R-:W-:-:S02]  /*4ee0*/  HADD2.F32 R17, -RZ, R52.H1_H1 ;  /* 0x30000034ff117230 */ /* 0x000fc40000004100 */
[--C-:B------:R-:W-:Y:S02]  /*4ef0*/  HADD2.F32 R18, -RZ, R50.reuse.H0_H0 ;  /* 0x20000032ff127230 */ /* 0x100fe40000004100 */
[----:B------:R-:W-:Y:S02]  /*4f00*/  HADD2.F32 R19, -RZ, R50.H1_H1 ;  /* 0x30000032ff137230 */ /* 0x000fe40000004100 */
[----:B------:R-:W-:Y:S02]  /*4f10*/  HADD2.F32 R20, -RZ, R20.H1_H1 ;  /* 0x30000014ff147230 */ /* 0x000fe40000004100 */
[----:B------:R-:W-:Y:S01]  /*4f20*/  FADD.FTZ R22, R22, R51 ;  /* 0x0000003316167221 */ /* 0x000fe20000010000 */
[----:B------:R-:W-:Y:S01]  /*4f30*/  FADD.FTZ R17, R16, R17 ;  /* 0x0000001110117221 */ /* 0x000fe20000010000 */
[----:B------:R-:W-:Y:S01]  /*4f40*/  FADD.FTZ R18, R18, R19 ;  /* 0x0000001312127221 */ /* 0x000fe20000010000 */
[----:B------:R-:W-:Y:S01]  /*4f50*/  UIADD3 UR4, UR4, 0x40, URZ ;  /* 0x0000004004047890 */ /* 0x000fe2000fffe03f */
[----:B------:R-:W-:Y:S01]  /*4f60*/  FADD.FTZ R21, R21, R20 ;  /* 0x0000001415157221 */ /* 0x000fe20000010000 */
[----:B------:R-:W-:-:S04]  /*4f70*/  IMAD.WIDE R76, R33, 0x4, R76 ;  /* 0x00000004214c7825 */ /* 0x000fc800078e024c */
[----:B------:R-:W-:Y:S01]  /*4f80*/  FFMA.FTZ R71, R10, R22, R71 ;  /* 0x000000160a477223 */ /* 0x000fe20000010047 */
[----:B------:R-:W-:Y:S01]  /*4f90*/  FFMA.FTZ R74, R12, R17, R74 ;  /* 0x000000110c4a7223 */ /* 0x000fe2000001004a */
[----:B------:R-:W-:Y:S01]  /*4fa0*/  FFMA.FTZ R73, R13, R18, R73 ;  /* 0x000000120d497223 */ /* 0x000fe20000010049 */
[----:B------:R-:W-:Y:S01]  /*4fb0*/  FFMA.FTZ R72, R14, R21, R72 ;  /* 0x000000150e487223 */ /* 0x000fe20000010048 */
[----:B------:R-:W-:Y:S01]  /*4fc0*/  IADD3 R0, R0, 0x20, RZ ;  /* 0x0000002000007810 */ /* 0x000fe20007ffe0ff */
[----:B------:R-:W-:Y:S06]  /*4fd0*/  @!P0 BRA `(.L_x_1013) ;  /* 0xffffffbc00648947 */ /* 0x000fec000383ffff */
.L_x_1011:
[----:B------:R-:W0:Y:S01]  /*4fe0*/  S2UR UR4, SR_CTAID.Y ;  /* 0x00000000000479c3 */ /* 0x000e220000002600 */
[----:B------:R-:W-:-:S07]  /*4ff0*/  F2FP.F16.F32.PACK_AB R38, R39, R38 ;  /* 0x000000262726723e */ /* 0x000fce00000000ff */
[----:B------:R-:W1:Y:S01]  /*5000*/  LDC.64 R2, c[0x0][0x230] ;  /* 0x00008c00ff027b82 */ /* 0x000e620000000a00 */
[----:B0-----:R-:W-:-:S06]  /*5010*/  UIMAD UR4, UR4, 0x6, URZ ;  /* 0x00000006040478a4 */ /* 0x001fcc000f8e023f */
        /* <DEDUP_REMOVED lines=10> */
.L_x_1017:
[----:B------:R-:W0:Y:S02]  /*50c0*/  LDS R4, [R0] ;  /* 0x0000000000047984 */ /* 0x000e240000000800 */
[----:B0-----:R-:W-:-:S10]  /*50d0*/  HFMA2.MMA R5, R4, 1, 1, R38 ;  /* 0x3c003c0004057835 */ /* 0x001fd40000000026 */
[----:B------:R-:W0:Y:S02]  /*50e0*/  ATOMS.CAST.SPIN R5, [R0], R4, R5 ;  /* 0x000000040005738d */ /* 0x000e240001800005 */
[----:B0-----:R-:W-:-:S13]  /*50f0*/  ISETP.EQ.U32.AND P0, PT, R5, 0x1, PT ;  /* 0x000000010500780c */ /* 0x001fda0003f02070 */
[----:B------:R-:W-:Y:S05]  /*5100*/  @!P0 BRA `(.L_x_1017) ;  /* 0xfffffffc00ec8947 */ /* 0x000fea000383ffff */
[----:B------:R-:W-:Y:S05]  /*5110*/  BRA `(.L_x_1015) ;  /* 0x00000000000c7947 */ /* 0x000fea0003800000 */
.L_x_1016:
[----:B------:R-:W2:Y:S02]  /*5120*/  LD.E R0, desc[UR8][R2.64] ;  /* 0x0000000802007980 */ /* 0x000ea4000c101900 */
[----:B--2---:R-:W-:-:S05]  /*5130*/  IADD3 R5, R38, R0, RZ ;  /* 0x0000000026057210 */ /* 0x004fca0007ffe0ff */
[----:B------:R0:W-:Y:S02]  /*5140*/  ST.E desc[UR8][R2.64], R5 ;  /* 0x0000000502007985 */ /* 0x0001e4000c101908 */
.L_x_1015:
[----:B------:R-:W-:Y:S05]  /*5150*/  BSYNC B0 ;  /* 0x0000000000007941 */ /* 0x000fea0003800000 */
.L_x_1014:
        /* <DEDUP_REMOVED lines=9> */
.L_x_1021:
[----:B------:R-:W0:Y:S02]  /*51f0*/  LDS R6, [R0+0x4] ;  /* 0x0000040000067984 */ /* 0x000e240000000800 */
[----:B0-----:R-:W-:-:S06]  /*5200*/  HADD2 R7, R6, R40 ;  /* 0x0000002806077230 */ /* 0x001fcc0000000000 */
[----:B------:R-:W0:Y:S02]  /*5210*/  ATOMS.CAST.SPIN R7, [R0+0x4], R6, R7 ;  /* 0x000004060007738d */ /* 0x000e240001800007 */
[----:B0-----:R-:W-:-:S13]  /*5220*/  ISETP.EQ.U32.AND P0, PT, R7, 0x1, PT ;  /* 0x000000010700780c */ /* 0x001fda0003f02070 */
[----:B------:R-:W-:Y:S05]  /*5230*/  @!P0 BRA `(.L_x_1021) ;  /* 0xfffffffc00ec8947 */ /* 0x000fea000383ffff */
[----:B------:R-:W-:Y:S05]  /*5240*/  BRA `(.L_x_1019) ;  /* 0x00000000000c7947 */ /* 0x000fea0003800000 */
.L_x_1020:
[----:B------:R-:W2:Y:S02]  /*5250*/  LD.E R0, desc[UR8][R2.64+0x4] ;  /* 0x0000040802007980 */ /* 0x000ea4000c101900 */
[----:B--2---:R-:W-:-:S05]  /*5260*/  IADD3 R7, R40, R0, RZ ;  /* 0x0000000028077210 */ /* 0x004fca0007ffe0ff */
[----:B------:R0:W-:Y:S02]  /*5270*/  ST.E desc[UR8][R2.64+0x4], R7 ;  /* 0x0000040702007985 */ /* 0x0001e4000c101908 */
.L_x_1019:
[----:B------:R-:W-:Y:S05]  /*5280*/  BSYNC B0 ;  /* 0x0000000000007941 */ /* 0x000fea0003800000 */
.L_x_1018:
[----:B------:R-:W-:Y:S01]  /*5290*/  F2FP.F16.F32.PACK_AB R42, R43, R42 ;  /* 0x0000002a2b2a723e */ /* 0x000fe200000000ff */
[----:B0-----:R-:W-:-:S05]  /*52a0*/  IMAD.WIDE R2, R33, 0x2, R2 ;  /* 0x0000000221027825 */ /* 0x001fca00078e0202 */
        /* <DEDUP_REMOVED lines=8> */
.L_x_1025:
[----:B------:R-:W0:Y:S02]  /*5330*/  LDS R6, [R0] ;  /* 0x0000000000067984 */ /* 0x000e240000000800 */
[----:B0-----:R-:W-:-:S10]  /*5340*/  HFMA2.MMA R7, R6, 1, 1, R42 ;  /* 0x3c003c0006077835 */ /* 0x001fd4000000002a */
[----:B------:R-:W0:Y:S02]  /*5350*/  ATOMS.CAST.SPIN R7, [R0], R6, R7 ;  /* 0x000000060007738d */ /* 0x000e240001800007 */
[----:B0-----:R-:W-:-:S13]  /*5360*/  ISETP.EQ.U32.AND P0, PT, R7, 0x1, PT ;  /* 0x000000010700780c */ /* 0x001fda0003f02070 */
[----:B------:R-:W-:Y:S05]  /*5370*/  @!P0 BRA `(.L_x_1025) ;  /* 0xfffffffc00ec8947 */ /* 0x000fea000383ffff */
[----:B------:R-:W-:Y:S05]  /*5380*/  BRA `(.L_x_1023) ;  /* 0x00000000000c7947 */ /* 0x000fea0003800000 */
.L_x_1024:
[----:B------:R-:W2:Y:S02]  /*5390*/  LD.E R0, desc[UR8][R2.64] ;  /* 0x0000000802007980 */ /* 0x000ea4000c101900 */
[----:B--2---:R-:W-:-:S05]  /*53a0*/  IADD3 R7, R42, R0, RZ ;  /* 0x000000002a077210 */ /* 0x004fca0007ffe0ff */
[----:B------:R0:W-:Y:S02]  /*53b0*/  ST.E desc[UR8][R2.64], R7 ;  /* 0x0000000702007985 */ /* 0x0001e4000c101908 */
.L_x_1023:
[----:B------:R-:W-:Y:S05]  /*53c0*/  BSYNC B0 ;  /* 0x0000000000007941 */ /* 0x000fea0003800000 */
.L_x_1022:
[----:B------:R-:W-:-:S05]  /*53d0*/  IMAD.WIDE R4, R33, 0x2, R4 ;  /* 0x0000000221047825 */ /* 0x000fca00078e0204 */
[----:B------:R1:W-:Y:S01]  /*53e0*/  ATOM.E.ADD.F16x2.RN.STRONG.GPU P0, RZ, desc[UR8][R4.64], R44 ;  /* 0x0000002c04ff79a2 */ /* 0x0003e2000810e1c8 */
[----:B------:R-:W-:Y:S04]  /*53f0*/  BSSY B0, `(.L_x_1026) ;  /* 0x000000e000007945 */ /* 0x000fe80003800000 */
[----:B-1----:R-:W-:Y:S05]  /*5400*/  @P0 BRA `(.L_x_1027) ;  /* 0x0000000000300947 */ /* 0x002fea0003800000 */
[----:B------:R-:W1:Y:S02]  /*5410*/  QSPC.E.S P0, RZ, [R4] ;  /* 0x0000000004ff73aa */ /* 0x000e640000000500 */
[----:B-1----:R-:W-:Y:S05]  /*5420*/  @!P0 BRA `(.L_x_1028) ;  /* 0x00000000001c8947 */ /* 0x002fea0003800000 */
[----:B------:R-:W-:-:S07]  /*5430*/  MOV R0, R4 ;  /* 0x0000000400007202 */ /* 0x000fce0000000f00 */
.L_x_1029:
[----:B------:R-:W1:Y:S02]  /*5440*/  LDS R4, [R0] ;  /* 0x0000000000047984 */ /* 0x000e640000000800 */
[----:B-1----:R-:W-:-:S06]  /*5450*/  HADD2 R5, R4, R44 ;  /* 0x0000002c04057230 */ /* 0x002fcc0000000000 */
[----:B------:R-:W1:Y:S02]  /*5460*/  ATOMS.CAST.SPIN R5, [R0], R4, R5 ;  /* 0x000000040005738d */ /* 0x000e640001800005 */
[----:B-1----:R-:W-:-:S13]  /*5470*/  ISETP.EQ.U32.AND P0, PT, R5, 0x1, PT ;  /* 0x000000010500780c */ /* 0x002fda0003f02070 */
[----:B------:R-:W-:Y:S05]  /*5480*/  @!P0 BRA `(.L_x_1029) ;  /* 0xfffffffc00ec8947 */ /* 0x000fea000383ffff */
[----:B------:R-:W-:Y:S05]  /*5490*/  BRA `(.L_x_1027) ;  /* 0x00000000000c7947 */ /* 0x000fea0003800000 */
.L_x_1028:
[----:B------:R-:W0:Y:S02]  /*54a0*/  LD.E R0, desc[UR8][R4.64] ;  /* 0x0000000804007980 */ /* 0x000e24000c101900 */
[----:B0-----:R-:W-:-:S05]  /*54b0*/  IADD3 R7, R44, R0, RZ ;  /* 0x000000002c077210 */ /* 0x001fca0007ffe0ff */
[----:B------:R1:W-:Y:S02]  /*54c0*/  ST.E desc[UR8][R4.64], R7 ;  /* 0x0000000704007985 */ /* 0x0003e4000c101908 */
.L_x_1027:
[----:B------:R-:W-:Y:S05]  /*54d0*/  BSYNC B0 ;  /* 0x0000000000007941 */ /* 0x000fea0003800000 */
.L_x_1026:
[----:B------:R-:W-:Y:S01]  /*54e0*/  F2FP.F16.F32.PACK_AB R46, R47, R46 ;  /* 0x0000002e2f2e723e */ /* 0x000fe200000000ff */
[----:B01----:R-:W-:-:S05]  /*54f0*/  IMAD.WIDE R6, R33, 0x2, R2 ;  /* 0x0000000221067825 */ /* 0x003fca00078e0202 */
        /* <DEDUP_REMOVED lines=8> */
.L_x_1033:
[----:B------:R-:W0:Y:S02]  /*5580*/  LDS R4, [R0] ;  /* 0x0000000000047984 */ /* 0x000e240000000800 */
[----:B0-----:R-:W-:-:S10]  /*5590*/  HFMA2.MMA R5, R4, 1, 1, R46 ;  /* 0x3c003c0004057835 */ /* 0x001fd4000000002e */
[----:B------:R-:W0:Y:S02]  /*55a0*/  ATOMS.CAST.SPIN R5, [R0], R4, R5 ;  /* 0x000000040005738d */ /* 0x000e240001800005 */
[----:B0-----:R-:W-:-:S13]  /*55b0*/  ISETP.EQ.U32.AND P0, PT, R5, 0x1, PT ;  /* 0x000000010500780c */ /* 0x001fda0003f02070 */
[----:B------:R-:W-:Y:S05]  /*55c0*/  @!P0 BRA `(.L_x_1033) ;  /* 0xfffffffc00ec8947 */ /* 0x000fea000383ffff */
[----:B------:R-:W-:Y:S05]  /*55d0*/  BRA `(.L_x_1031) ;  /* 0x00000000000c7947 */ /* 0x000fea0003800000 */
.L_x_1032:
[----:B------:R-:W2:Y:S02]  /*55e0*/  LD.E R0, desc[UR8][R6.64] ;  /* 0x0000000806007980 */ /* 0x000ea4000c101900 */
[----:B--2---:R-:W-:-:S05]  /*55f0*/  IADD3 R5, R46, R0, RZ ;  /* 0x000000002e057210 */ /* 0x004fca0007ffe0ff */
[----:B------:R0:W-:Y:S02]  /*5600*/  ST.E desc[UR8][R6.64], R5 ;  /* 0x0000000506007985 */ /* 0x0001e4000c101908 */
.L_x_1031:
[----:B------:R-:W-:Y:S05]  /*5610*/  BSYNC B0 ;  /* 0x0000000000007941 */ /* 0x000fea0003800000 */
.L_x_1030:
[----:B0-----:R-:W-:Y:S01]  /*5620*/  HFMA2.MMA R5, -RZ, RZ, 0, 0 ;  /* 0x00000000ff057435 */ /* 0x001fe200000001ff */
        /* <DEDUP_REMOVED lines=10> */
.L_x_1037:
[----:B------:R-:W0:Y:S02]  /*56d0*/  LDS R2, [R0] ;  /* 0x0000000000027984 */ /* 0x000e240000000800 */
[----:B0-----:R-:W-:-:S06]  /*56e0*/  HADD2 R3, R2, R24 ;  /* 0x0000001802037230 */ /* 0x001fcc0000000000 */
[----:B------:R-:W0:Y:S02]  /*56f0*/  ATOMS.CAST.SPIN R3, [R0], R2, R3 ;  /* 0x000000020003738d */ /* 0x000e240001800003 */
[----:B0-----:R-:W-:-:S13]  /*5700*/  ISETP.EQ.U32.AND P0, PT, R3, 0x1, PT ;  /* 0x000000010300780c */ /* 0x001fda0003f02070 */
[----:B------:R-:W-:Y:S05]  /*5710*/  @!P0 BRA `(.L_x_1037) ;  /* 0xfffffffc00ec8947 */ /* 0x000fea000383ffff */
[----:B------:R-:W-:Y:S05]  /*5720*/  BRA `(.L_x_1035) ;  /* 0x00000000000c7947 */ /* 0x000fea0003800000 */
.L_x_1036:
[----:B------:R-:W2:Y:S02]  /*5730*/  LD.E R0, desc[UR8][R2.64] ;  /* 0x0000000802007980 */ /* 0x000ea4000c101900 */
[----:B--2---:R-:W-:-:S05]  /*5740*/  IADD3 R9, R24, R0, RZ ;  /* 0x0000000018097210 */ /* 0x004fca0007ffe0ff */
[----:B------:R0:W-:Y:S02]  /*5750*/  ST.E desc[UR8][R2.64], R9 ;  /* 0x0000000902007985 */ /* 0x0001e4000c101908 */
.L_x_1035:
[----:B------:R-:W-:Y:S05]  /*5760*/  BSYNC B0 ;  /* 0x0000000000007941 */ /* 0x000fea0003800000 */
.L_x_1034:
        /* <DEDUP_REMOVED lines=10> */
.L_x_1041:
[----:B------:R-:W0:Y:S02]  /*5810*/  LDS R8, [R0] ;  /* 0x0000000000087984 */ /* 0x000e240000000800 */
[----:B0-----:R-:W-:-:S10]  /*5820*/  HFMA2.MMA R9, R8, 1, 1, R26 ;  /* 0x3c003c0008097835 */ /* 0x001fd4000000001a */
[----:B------:R-:W0:Y:S02]  /*5830*/  ATOMS.CAST.SPIN R9, [R0], R8, R9 ;  /* 0x000000080009738d */ /* 0x000e240001800009 */
[----:B0-----:R-:W-:-:S13]  /*5840*/  ISETP.EQ.U32.AND P0, PT, R9, 0x1, PT ;  /* 0x000000010900780c */ /* 0x001fda0003f02070 */
[----:B------:R-:W-:Y:S05]  /*5850*/  @!P0 BRA `(.L_x_1041) ;  /* 0xfffffffc00ec8947 */ /* 0x000fea000383ffff */
[----:B------:R-:W-:Y:S05]  /*5860*/  BRA `(.L_x_1039) ;  /* 0x00000000000c7947 */ /* 0x000fea0003800000 */
.L_x_1040:
[----:B------:R-:W2:Y:S02]  /*5870*/  LD.E R0, desc[UR8][R2.64] ;  /* 0x0000000802007980 */ /* 0x000ea4000c101900 */
[----:B--2---:R-:W-:-:S05]  /*5880*/  IADD3 R9, R26, R0, RZ ;  /* 0x000000001a097210 */ /* 0x004fca0007ffe0ff */
[----:B------:R0:W-:Y:S02]  /*5890*/  ST.E desc[UR8][R2.64], R9 ;  /* 0x0000000902007985 */ /* 0x0001e4000c101908 */
.L_x_1039:
[----:B------:R-:W-:Y:S05]  /*58a0*/  BSYNC B0 ;  /* 0x0000000000007941 */ /* 0x000fea0003800000 */
.L_x_1038:
[----:B------:R-:W-:-:S04]  /*58b0*/  IADD3 R6, P0, R6, R4, RZ ;  /* 0x0000000406067210 */ /* 0x000fc80007f1e0ff */
[----:B------:R-:W-:-:S08]  /*58c0*/  IADD3.X R7, R7, R5, RZ, P0, !PT ;  /* 0x0000000507077210 */ /* 0x000fd000007fe4ff */
[----:B------:R1:W-:Y:S01]  /*58d0*/  ATOM.E.ADD.F16x2.RN.STRONG.GPU P0, RZ, desc[UR8][R6.64], R25 ;  /* 0x0000001906ff79a2 */ /* 0x0003e2000810e1c8 */
[----:B------:R-:W-:Y:S04]  /*58e0*/  BSSY B0, `(.L_x_1042) ;  /* 0x000000e000007945 */ /* 0x000fe80003800000 */
[----:B-1----:R-:W-:Y:S05]  /*58f0*/  @P0 BRA `(.L_x_1043) ;  /* 0x0000000000300947 */ /* 0x002fea0003800000 */
[----:B------:R-:W1:Y:S02]  /*5900*/  QSPC.E.S P0, RZ, [R6] ;  /* 0x0000000006ff73aa */ /* 0x000e640000000500 */
[----:B-1----:R-:W-:Y:S05]  /*5910*/  @!P0 BRA `(.L_x_1044) ;  /* 0x00000000001c8947 */ /* 0x002fea0003800000 */
[----:B------:R-:W-:-:S07]  /*5920*/  MOV R0, R6 ;  /* 0x0000000600007202 */ /* 0x000fce0000000f00 */
.L_x_1045:
[----:B------:R-:W1:Y:S02]  /*5930*/  LDS R6, [R0] ;  /* 0x0000000000067984 */ /* 0x000e640000000800 */
[----:B-1----:R-:W-:-:S06]  /*5940*/  HADD2 R7, R6, R25 ;  /* 0x0000001906077230 */ /* 0x002fcc0000000000 */
[----:B------:R-:W1:Y:S02]  /*5950*/  ATOMS.CAST.SPIN R7, [R0], R6, R7 ;  /* 0x000000060007738d */ /* 0x000e640001800007 */
[----:B-1----:R-:W-:-:S13]  /*5960*/  ISETP.EQ.U32.AND P0, PT, R7, 0x1, PT ;  /* 0x000000010700780c */ /* 0x002fda0003f02070 */
[----:B------:R-:W-:Y:S05]  /*5970*/  @!P0 BRA `(.L_x_1045) ;  /* 0xfffffffc00ec8947 */ /* 0x000fea000383ffff */
[----:B------:R-:W-:Y:S05]  /*5980*/  BRA `(.L_x_1043) ;  /* 0x00000000000c7947 */ /* 0x000fea0003800000 */
.L_x_1044:
[----:B------:R-:W0:Y:S02]  /*5990*/  LD.E R0, desc[UR8][R6.64] ;  /* 0x0000000806007980 */ /* 0x000e24000c101900 */
[----:B0-----:R-:W-:-:S05]  /*59a0*/  IADD3 R9, R25, R0, RZ ;  /* 0x0000000019097210 */ /* 0x001fca0007ffe0ff */
[----:B------:R1:W-:Y:S02]  /*59b0*/  ST.E desc[UR8][R6.64], R9 ;  /* 0x0000000906007985 */ /* 0x0003e4000c101908 */
.L_x_1043:
[----:B------:R-:W-:Y:S05]  /*59c0*/  BSYNC B0 ;  /* 0x0000000000007941 */ /* 0x000fea0003800000 */
.L_x_1042:
[----:B------:R-:W-:Y:S01]  /*59d0*/  F2FP.F16.F32.PACK_AB R35, R35, R37 ;  /* 0x000000252323723e */ /* 0x000fe200000000ff */
[----:B-1----:R-:W-:-:S05]  /*59e0*/  IMAD.WIDE R6, R33, 0x2, R2 ;  /* 0x0000000221067825 */ /* 0x002fca00078e0202 */
        /* <DEDUP_REMOVED lines=8> */
.L_x_1049:
[----:B------:R-:W0:Y:S02]  /*5a70*/  LDS R8, [R0] ;  /* 0x0000000000087984 */ /* 0x000e240000000800 */
[----:B0-----:R-:W-:-:S10]  /*5a80*/  HFMA2.MMA R9, R8, 1, 1, R35 ;  /* 0x3c003c0008097835 */ /* 0x001fd40000000023 */
[----:B------:R-:W0:Y:S02]  /*5a90*/  ATOMS.CAST.SPIN R9, [R0], R8, R9 ;  /* 0x000000080009738d */ /* 0x000e240001800009 */
[----:B0-----:R-:W-:-:S13]  /*5aa0*/  ISETP.EQ.U32.AND P0, PT, R9, 0x1, PT ;  /* 0x000000010900780c */ /* 0x001fda0003f02070 */
[----:B------:R-:W-:Y:S05]  /*5ab0*/  @!P0 BRA `(.L_x_1049) ;  /* 0xfffffffc00ec8947 */ /* 0x000fea000383ffff */
[----:B------:R-:W-:Y:S05]  /*5ac0*/  BRA `(.L_x_1047) ;  /* 0x00000000000c7947 */ /* 0x000fea0003800000 */
.L_x_1048:
[----:B------:R-:W0:Y:S02]  /*5ad0*/  LD.E R0, desc[UR8][R6.64] ;  /* 0x0000000806007980 */ /* 0x000e24000c101900 */
[----:B0-----:R-:W-:-:S05]  /*5ae0*/  IADD3 R9, R35, R0, RZ ;  /* 0x0000000023097210 */ /* 0x001fca0007ffe0ff */
[----:B------:R1:W-:Y:S02]  /*5af0*/  ST.E desc[UR8][R6.64], R9 ;  /* 0x0000000906007985 */ /* 0x0003e4000c101908 */
.L_x_1047:
[----:B------:R-:W-:Y:S05]  /*5b00*/  BSYNC B0 ;  /* 0x0000000000007941 */ /* 0x000fea0003800000 */
.L_x_1046:
[----:B0-----:R-:W-:-:S04]  /*5b10*/  IADD3 R2, P0, R4, R2, RZ ;  /* 0x0000000204027210 */ /* 0x001fc80007f1e0ff */
[----:B------:R-:W-:-:S08]  /*5b20*/  IADD3.X R3, R5, R3, RZ, P0, !PT ;  /* 0x0000000305037210 */ /* 0x000fd000007fe4ff */
[----:B------:R0:W-:Y:S01]  /*5b30*/  ATOM.E.ADD.F16x2.RN.STRONG.GPU P0, RZ, desc[UR8][R2.64], R36 ;  /* 0x0000002402ff79a2 */ /* 0x0001e2000810e1c8 */
[----:B------:R-:W-:Y:S04]  /*5b40*/  BSSY B0, `(.L_x_1050) ;  /* 0x000000e000007945 */ /* 0x000fe80003800000 */
[----:B0-----:R-:W-:Y:S05]  /*5b50*/  @P0 BRA `(.L_x_1051) ;  /* 0x0000000000300947 */ /* 0x001fea0003800000 */
[----:B------:R-:W0:Y:S02]  /*5b60*/  QSPC.E.S P0, RZ, [R2] ;  /* 0x0000000002ff73aa */ /* 0x000e240000000500 */
[----:B0-----:R-:W-:Y:S05]  /*5b70*/  @!P0 BRA `(.L_x_1052) ;  /* 0x00000000001c8947 */ /* 0x001fea0003800000 */
[----:B------:R-:W-:-:S07]  /*5b80*/  MOV R0, R2 ;  /* 0x0000000200007202 */ /* 0x000fce0000000f00 */
.L_x_1053:
[----:B------:R-:W0:Y:S02]  /*5b90*/  LDS R2, [R0] ;  /* 0x0000000000027984 */ /* 0x000e240000000800 */
[----:B0-----:R-:W-:-:S06]  /*5ba0*/  HADD2 R3, R2, R36 ;  /* 0x0000002402037230 */ /* 0x001fcc0000000000 */
[----:B------:R-:W0:Y:S02]  /*5bb0*/  ATOMS.CAST.SPIN R3, [R0], R2, R3 ;  /* 0x000000020003738d */ /* 0x000e240001800003 */
[----:B0-----:R-:W-:-:S13]  /*5bc0*/  ISETP.EQ.U32.AND P0, PT, R3, 0x1, PT ;  /* 0x000000010300780c */ /* 0x001fda0003f02070 */
[----:B------:R-:W-:Y:S05]  /*5bd0*/  @!P0 BRA `(.L_x_1053) ;  /* 0xfffffffc00ec8947 */ /* 0x000fea000383ffff */
[----:B------:R-:W-:Y:S05]  /*5be0*/  BRA `(.L_x_1051) ;  /* 0x00000000000c7947 */ /* 0x000fea0003800000 */
.L_x_1052:
[----:B------:R-:W1:Y:S02]  /*5bf0*/  LD.E R0, desc[UR8][R2.64] ;  /* 0x0000000802007980 */ /* 0x000e64000c101900 */
[----:B-1----:R-:W-:-:S05]  /*5c00*/  IADD3 R9, R36, R0, RZ ;  /* 0x0000000024097210 */ /* 0x002fca0007ffe0ff */
[----:B------:R0:W-:Y:S02]  /*5c10*/  ST.E desc[UR8][R2.64], R9 ;  /* 0x0000000902007985 */ /* 0x0001e4000c101908 */
.L_x_1051:
[----:B------:R-:W-:Y:S05]  /*5c20*/  BSYNC B0 ;  /* 0x0000000000007941 */ /* 0x000fea0003800000 */
.L_x_1050:
        /* <DEDUP_REMOVED lines=8> */
[----:B------:R-:W-:-:S07]  /*5cb0*/  MOV R0, R2 ;  /* 0x0000000200007202 */ /* 0x000fce0000000f00 */
.L_x_1057:
[----:B------:R-:W0:Y:S02]  /*5cc0*/  LDS R2, [R0] ;  /* 0x0000000000027984 */ /* 0x000e240000000800 */
[----:B0-----:R-:W-:-:S10]  /*5cd0*/  HFMA2.MMA R3, R2, 1, 1, R73 ;  /* 0x3c003c0002037835 */ /* 0x001fd40000000049 */
[----:B------:R-:W0:Y:S02]  /*5ce0*/  ATOMS.CAST.SPIN R3, [R0], R2, R3 ;  /* 0x000000020003738d */ /* 0x000e240001800003 */
[----:B0-----:R-:W-:-:S13]  /*5cf0*/  ISETP.EQ.U32.AND P0, PT, R3, 0x1, PT ;  /* 0x000000010300780c */ /* 0x001fda0003f02070 */
[----:B------:R-:W-:Y:S05]  /*5d00*/  @!P0 BRA `(.L_x_1057) ;  /* 0xfffffffc00ec8947 */ /* 0x000fea000383ffff */
[----:B------:R-:W-:Y:S05]  /*5d10*/  BRA `(.L_x_1055) ;  /* 0x00000000000c7947 */ /* 0x000fea0003800000 */
.L_x_1056:
[----:B------:R-:W1:Y:S02]  /*5d20*/  LD.E R0, desc[UR8][R2.64] ;  /* 0x0000000802007980 */ /* 0x000e64000c101900 */
[----:B-1----:R-:W-:-:S05]  /*5d30*/  IADD3 R9, R73, R0, RZ ;  /* 0x0000000049097210 */ /* 0x002fca0007ffe0ff */
[----:B------:R0:W-:Y:S02]  /*5d40*/  ST.E desc[UR8][R2.64], R9 ;  /* 0x0000000902007985 */ /* 0x0001e4000c101908 */
.L_x_1055:
[----:B------:R-:W-:Y:S05]  /*5d50*/  BSYNC B0 ;  /* 0x0000000000007941 */ /* 0x000fea0003800000 */
.L_x_1054:
[----:B0-----:R-:W-:-:S04]  /*5d60*/  IADD3 R2, P0, R4, R6, RZ ;  /* 0x0000000604027210 */ /* 0x001fc80007f1e0ff */
[----:B------:R-:W-:-:S08]  /*5d70*/  IADD3.X R3, R5, R7, RZ, P0, !PT ;  /* 0x0000000705037210 */ /* 0x000fd000007fe4ff */
[----:B------:R0:W-:Y:S02]  /*5d80*/  ATOM.E.ADD.F16x2.RN.STRONG.GPU P0, RZ, desc[UR8][R2.64], R71 ;  /* 0x0000004702ff79a2 */ /* 0x0001e4000810e1c8 */
[----:B0-----:R-:W-:Y:S05]  /*5d90*/  @P0 EXIT ;  /* 0x000000000000094d */ /* 0x001fea0003800000 */
[----:B------:R-:W0:Y:S02]  /*5da0*/  QSPC.E.S P0, RZ, [R2] ;  /* 0x0000000002ff73aa */ /* 0x000e240000000500 */
[----:B0-----:R-:W-:Y:S05]  /*5db0*/  @!P0 BRA `(.L_x_1058) ;  /* 0x00000000001c8947 */ /* 0x001fea0003800000 */
[----:B------:R-:W-:-:S07]  /*5dc0*/  MOV R0, R2 ;  /* 0x0000000200007202 */ /* 0x000fce0000000f00 */
.L_x_1059:
[----:B------:R-:W0:Y:S02]  /*5dd0*/  LDS R2, [R0] ;  /* 0x0000000000027984 */ /* 0x000e240000000800 */
[----:B0-----:R-:W-:-:S06]  /*5de0*/  HADD2 R3, R2, R71 ;  /* 0x0000004702037230 */ /* 0x001fcc0000000000 */
[----:B------:R-:W0:Y:S02]  /*5df0*/  ATOMS.CAST.SPIN R3, [R0], R2, R3 ;  /* 0x000000020003738d */ /* 0x000e240001800003 */
[----:B0-----:R-:W-:-:S13]  /*5e00*/  ISETP.EQ.U32.AND P0, PT, R3, 0x1, PT ;  /* 0x000000010300780c */ /* 0x001fda0003f02070 */
[----:B------:R-:W-:Y:S05]  /*5e10*/  @!P0 BRA `(.L_x_1059) ;  /* 0xfffffffc00ec8947 */ /* 0x000fea000383ffff */
[----:B------:R-:W-:Y:S05]  /*5e20*/  EXIT ;  /* 0x000000000000794d */ /* 0x000fea0003800000 */
.L_x_1058:
[----:B------:R-:W2:Y:S02]  /*5e30*/  LD.E R0, desc[UR8][R2.64] ;  /* 0x0000000802007980 */ /* 0x000ea4000c101900 */
[----:B--2---:R-:W-:-:S05]  /*5e40*/  IADD3 R5, R71, R0, RZ ;  /* 0x0000000047057210 */ /* 0x004fca0007ffe0ff */
[----:B------:R-:W-:Y:S01]  /*5e50*/  ST.E desc[UR8][R2.64], R5 ;  /* 0x0000000502007985 */ /* 0x000fe2000c101908 */
[----:B------:R-:W-:Y:S05]  /*5e60*/  EXIT ;  /* 0x000000000000794d */ /* 0x000fea0003800000 */
.L_x_1060:
        /* <DEDUP_REMOVED lines=9> */
.L_x_1826:


//--------------------- .text._ZN4vllm4gptq33gemm_half_q_half_gptq_3bit_kernelILb1ELi6EEEvPK6__halfPKjS6_S4_PS2_iiiibPKi --------------------------
	.section	.text._ZN4vllm4gptq33gemm_half_q_half_gptq_3bit_kernelILb1ELi6EEEvPK6__halfPKjS6_S4_PS2_iiiibPKi,"ax",@progbits
	.align	128
        .global         _ZN4vllm4gptq33gemm_half_q_half_gptq_3bit_kernelILb1ELi6EEEvPK6__halfPKjS6_S4_PS2_iiiibPKi
        .type           _ZN4vllm4gptq33gemm_half_q_half_gptq_3bit_kernelILb1ELi6EEEvPK6__halfPKjS6_S4_PS2_iiiibPKi,@function
        .size           _ZN4vllm4gptq33gemm_half_q_half_gptq_3bit_kernelILb1ELi6EEEvPK6__halfPKjS6_S4_PS2_iiiibPKi,(.L_x_1827 - _ZN4vllm4gptq33gemm_half_q_half_gptq_3bit_kernelILb1ELi6EEEvPK6__halfPKjS6_S4_PS2_iiiibPKi)
        .other          _ZN4vllm4gptq33gemm_half_q_half_gptq_3bit_kernelILb1ELi6EEEvPK6__halfPKjS6_S4_PS2_iiiibPKi,@"STO_CUDA_ENTRY STV_DEFAULT"
_ZN4vllm4gptq33gemm_half_q_half_gptq_3bit_kernelILb1ELi6EEEvPK6__halfPKjS6_S4_PS2_iiiibPKi:
.text._ZN4vllm4gptq33gemm_half_q_half_gptq_3bit_kernelILb1ELi6EEEvPK6__halfPKjS6_S4_PS2_iiiibPKi:
        /* <DEDUP_REMOVED lines=52> */
.L_x_1063:
        /* <DEDUP_REMOVED lines=22> */
.L_x_1062:
[----:B------:R-:W-:Y:S05]  /*04a0*/  BSYNC B0 ;  /* 0x0000000000007941 */ /* 0x000fea0003800000 */
.L_x_1061:
        /* <DEDUP_REMOVED lines=77> */
.L_x_1067:
        /* <DEDUP_REMOVED lines=16> */
.L_x_1066:
        /* <DEDUP_REMOVED lines=17> */
.L_x_1065:
        /* <DEDUP_REMOVED lines=14> */
.L_x_1068:
[----:B------:R-:W-:Y:S05]  /*0c70*/  BSYNC B0 ;  /* 0x0000000000007941 */ /* 0x000fea0003800000 */
.L_x_1064:
        /* <DEDUP_REMOVED lines=50> */
.L_x_1076:
        /* <DEDUP_REMOVED lines=25> */
.L_x_1074:
[----:B-----5:R-:W-:Y:S01]  /*1130*/  SHF.R.U32.HI R13, RZ, R104, R16 ;  /* 0x00000068ff0d7219 */ /* 0x020fe20000011610 */
[----:B------:R-:W-:Y:S06]  /*1140*/  BRA `(.L_x_1075) ;  /* 0x0000000000187947 */ /* 0x000fec0003800000 */
.L_x_1073:
[----:B------:R-:W2:Y:S02]  /*1150*/  LDG.E.CONSTANT R13, desc[UR8][R14.64+0x4] ;  /* 0x000004080e0d7981 */ /* 0x000ea4000c1e9900 */
[----:B--2---:R-:W-:-:S04]  /*1160*/  SHF.L.U32 R13, R13, 0x8, RZ ;  /* 0x000000080d0d7819 */ /* 0x004fc800000006ff */
[----:B------:R-:W-:-:S04]  /*1170*/  LOP3.LUT R13, R13, 0xf00, RZ, 0xc0, !PT ;  /* 0x00000f000d0d7812 */ /* 0x000fc800078ec0ff */
[----:B-----5:R-:W-:Y:S01]  /*1180*/  LEA.HI R13, R16, R13, RZ, 0x8 ;  /* 0x0000000d100d7211 */ /* 0x020fe200078f40ff */
[----:B------:R-:W-:Y:S06]  /*1190*/  BRA `(.L_x_1075) ;  /* 0x0000000000047947 */ /* 0x000fec0003800000 */
.L_x_1072:
[----:B-----5:R-:W-:-:S07]  /*11a0*/  SHF.R.U32.HI R13, RZ, R95, R16 ;  /* 0x0000005fff0d7219 */ /* 0x020fce0000011610 */
.L_x_1075:
[----:B------:R-:W-:Y:S05]  /*11b0*/  BSYNC B0 ;  /* 0x0000000000007941 */ /* 0x000fea0003800000 */
.L_x_1071:
        /* <DEDUP_REMOVED lines=13> */
.L_x_1070:
        /* <DEDUP_REMOVED lines=20> */
[----:B------:R0:W-:Y:S01]  /*13d0*/  I2F.F16 R50, R69 ;  /* 0x0000004500327306 */ /* 0x0001e20000200c00 */
[----:B-1----:R-:W-:Y:S01]  /*13e0*/  LOP3.LUT R81, R81, 0xe400, RZ, 0xfc, !PT ;  /* 0x0000e40051517812 */ /* 0x002fe200078efcff */
[----:B------:R-:W-:-:S06]  /*13f0*/  HADD2 R70, R54, -R70.H0_H0 ;  /* 0xa000004636467230 */ /* 0x000fcc0000000000 */
[----:B------:R1:W1:Y:S01]  /*1400*/  I2F.F16 R71, R87 ;  /* 0x0000005700477306 */ /* 0x0002620000200c00 */
[----:B0-----:R-:W-:Y:S02]  /*1410*/  LOP3.LUT R69, R69, 0xe400, RZ, 0xfc, !PT ;  /* 0x0000e40045457812 */ /* 0x001fe400078efcff */
[----:B-1----:R-:W-:Y:S01]  /*1420*/  LOP3.LUT R87, R87, 0xe400, RZ, 0xfc, !PT ;  /* 0x0000e40057577812 */ /* 0x002fe200078efcff */
[----:B------:R-:W-:Y:S01]  /*1430*/  HADD2 R71, R54, -R71.H0_H0 ;  /* 0xa000004736477230 */ /* 0x000fe20000000000 */
        /* <DEDUP_REMOVED lines=8> */
[C---:B------:R-:W-:Y:S02]  /*14c0*/  LOP3.LUT R39, R22.reuse, 0x70007, RZ, 0xc0, !PT ;  /* 0x0007000716277812 */ /* 0x040fe400078ec0ff */
[----:B------:R-:W-:-:S02]  /*14d0*/  LOP3.LUT R48, R22, 0x380038, RZ, 0xc0, !PT ;  /* 0x0038003816307812 */ /* 0x000fc400078ec0ff */
[--C-:B------:R-:W-:Y:S02]  /*14e0*/  SHF.R.U32.HI R26, RZ, 0x6, R22.reuse ;  /* 0x00000006ff1a7819 */ /* 0x100fe40000011616 */
[----:B------:R-:W-:Y:S02]  /*14f0*/  SHF.R.U32.HI R42, RZ, 0xf, R22 ;  /* 0x0000000fff2a7819 */ /* 0x000fe40000011616 */
[C---:B------:R-:W-:Y:S02]  /*1500*/  LOP3.LUT R51, R23.reuse, 0x70007, RZ, 0xc0, !PT ;  /* 0x0007000717337812 */ /* 0x040fe400078ec0ff */
[----:B------:R-:W-:Y:S02]  /*1510*/  LOP3.LUT R52, R23, 0x380038, RZ, 0xc0, !PT ;  /* 0x0038003817347812 */ /* 0x000fe400078ec0ff */
[--C-:B------:R-:W-:Y:S02]  /*1520*/  SHF.R.U32.HI R30, RZ, 0x6, R23.reuse ;  /* 0x00000006ff1e7819 */ /* 0x100fe40000011617 */
[----:B------:R-:W-:-:S02]  /*1530*/  SHF.R.U32.HI R53, RZ, 0xf, R23 ;  /* 0x0000000fff357819 */ /* 0x000fc40000011617 */
[----:B------:R-:W0:Y:S01]  /*1540*/  LDS.128 R20, [UR4] ;  /* 0x00000004ff147984 */ /* 0x000e220008000c00 */
[----:B---3--:R-:W-:Y:S02]  /*1550*/  SHF.R.U32.HI R31, RZ, 0xe, R16 ;  /* 0x0000000eff1f7819 */ /* 0x008fe40000011610 */
[----:B------:R-:W-:Y:S02]  /*1560*/  LOP3.LUT R14, R14, 0x10001, RZ, 0xc0, !PT ;  /* 0x000100010e0e7812 */ /* 0x000fe400078ec0ff */
[C---:B------:R-:W-:Y:S02]  /*1570*/  LOP3.LUT R28, R17.reuse, 0x70007, RZ, 0xc0, !PT ;  /* 0x00070007111c7812 */ /* 0x040fe400078ec0ff */
[----:B------:R-:W-:Y:S02]  /*1580*/  LOP3.LUT R44, R17, 0x380038, RZ, 0xc0, !PT ;  /* 0x00380038112c7812 */ /* 0x000fe400078ec0ff */
[--C-:B------:R-:W-:Y:S02]  /*1590*/  SHF.R.U32.HI R62, RZ, 0x6, R17.reuse ;  /* 0x00000006ff3e7819 */ /* 0x100fe40000011611 */
[----:B------:R-:W-:-:S02]  /*15a0*/  SHF.R.U32.HI R17, RZ, 0xe, R17 ;  /* 0x0000000eff117819 */ /* 0x000fc40000011611 */
[----:B------:R-:W-:Y:S02]  /*15b0*/  LOP3.LUT R38, R38, 0x10001, RZ, 0xc0, !PT ;  /* 0x0001000126267812 */ /* 0x000fe400078ec0ff */
[----:B------:R-:W-:Y:S02]  /*15c0*/  LOP3.LUT R72, R14, 0x20002, R31, 0xf8, !PT ;  /* 0x000200020e487812 */ /* 0x000fe400078ef81f */
[----:B------:R-:W-:Y:S02]  /*15d0*/  SHF.R.U32.HI R49, RZ, 0xe, R18 ;  /* 0x0000000eff317819 */ /* 0x000fe40000011612 */
[----:B------:R-:W-:Y:S02]  /*15e0*/  LOP3.LUT R42, R42, 0x10001, RZ, 0xc0, !PT ;  /* 0x000100012a2a7812 */ /* 0x000fe400078ec0ff */
[----:B------:R-:W-:Y:S02]  /*15f0*/  LOP3.LUT R14, R13, 0x64006400, RZ, 0xfc, !PT ;  /* 0x640064000d0e7812 */ /* 0x000fe400078efcff */
[----:B------:R-:W-:-:S02]  /*1600*/  LOP3.LUT R74, R38, 0x20002, R17, 0xf8, !PT ;  /* 0x00020002264a7812 */ /* 0x000fc400078ef811 */
[----:B------:R-:W-:Y:S01]  /*1610*/  LOP3.LUT R48, R48, 0x64006400, RZ, 0xfc, !PT ;  /* 0x6400640030307812 */ /* 0x000fe200078efcff */
[----:B------:R-:W-:Y:S01]  /*1620*/  HADD2 R55, R14, R87.H0_H0 ;  /* 0x200000570e377230 */ /* 0x000fe20000000000 */
[----:B------:R-:W-:Y:S02]  /*1630*/  SHF.R.U32.HI R80, RZ, 0xe, R19 ;  /* 0x0000000eff507819 */ /* 0x000fe40000011613 */
[----:B------:R-:W-:Y:S02]  /*1640*/  LOP3.LUT R53, R53, 0x10001, RZ, 0xc0, !PT ;  /* 0x0001000135357812 */ /* 0x000fe400078ec0ff */
[----:B------:R-:W-:Y:S02]  /*1650*/  LOP3.LUT R36, R36, 0x64006400, RZ, 0xfc, !PT ;  /* 0x6400640024247812 */ /* 0x000fe400078efcff */
[----:B------:R-:W-:Y:S02]  /*1660*/  LOP3.LUT R37, R37, 0x64006400, RZ, 0xfc, !PT ;  /* 0x6400640025257812 */ /* 0x000fe400078efcff */
[----:B------:R-:W-:-:S02]  /*1670*/  LOP3.LUT R38, R51, 0x64006400, RZ, 0xfc, !PT ;  /* 0x6400640033267812 */ /* 0x000fc400078efcff */
[----:B------:R-:W-:Y:S01]  /*1680*/  LOP3.LUT R78, R42, 0x20002, R49, 0xf8, !PT ;  /* 0x000200022a4e7812 */ /* 0x000fe200078ef831 */
[----:B------:R-:W-:Y:S01]  /*1690*/  HADD2 R42, R54, -R50.H0_H0 ;  /* 0xa0000032362a7230 */ /* 0x000fe20000000000 */
[C---:B------:R-:W-:Y:S01]  /*16a0*/  LOP3.LUT R27, R16.reuse, 0x70007, RZ, 0xc0, !PT ;  /* 0x00070007101b7812 */ /* 0x040fe200078ec0ff */
[----:B------:R-:W-:Y:S01]  /*16b0*/  HFMA2 R50, R48, 0.125, 0.125, R43.H0_H0 ;  /* 0x3000300030327831 */ /* 0x000fe2000004002b */
[----:B------:R-:W-:Y:S01]  /*16c0*/  LOP3.LUT R45, R16, 0x380038, RZ, 0xc0, !PT ;  /* 0x00380038102d7812 */ /* 0x000fe200078ec0ff */
[----:B------:R-:W-:Y:S01]  /*16d0*/  HADD2 R48, R38, R69.H0_H0 ;  /* 0x2000004526307230 */ /* 0x000fe20000000000 */
[----:B------:R-:W-:Y:S01]  /*16e0*/  SHF.R.U32.HI R61, RZ, 0x6, R16 ;  /* 0x00000006ff3d7819 */ /* 0x000fe20000011610 */
[----:B0-----:R-:W-:Y:S01]  /*16f0*/  HFMA2.MMA R13, R55, R20, RZ ;  /* 0x00000014370d7235 */ /* 0x001fe200000000ff */
[----:B------:R-:W-:Y:S01]  /*1700*/  LOP3.LUT R80, R53, 0x20002, R80, 0xf8, !PT ;  /* 0x0002000235507812 */ /* 0x000fe200078ef850 */
[----:B------:R-:W-:Y:S01]  /*1710*/  HADD2 R53, R36, R81.H0_H0 ;  /* 0x2000005124357230 */ /* 0x000fe20000000000 */
[----:B------:R-:W-:-:S02]  /*1720*/  LOP3.LUT R16, R39, 0x64006400, RZ, 0xfc, !PT ;  /* 0x6400640027107812 */ /* 0x000fc400078efcff */
[----:B------:R-:W-:Y:S01]  /*1730*/  LOP3.LUT R49, R52, 0x64006400, RZ, 0xfc, !PT ;  /* 0x6400640034317812 */ /* 0x000fe200078efcff */
[----:B------:R-:W-:Y:S01]  /*1740*/  HFMA2 R52, R37, 0.125, 0.125, R70.H0_H0 ;  /* 0x3000300025347831 */ /* 0x000fe20000040046 */
[----:B------:R-:W-:Y:S01]  /*1750*/  LOP3.LUT R54, R15, 0x64006400, RZ, 0xfc, !PT ;  /* 0x640064000f367812 */ /* 0x000fe200078efcff */
[----:B------:R-:W0:Y:S01]  /*1760*/  LDS.128 R36, [UR4+0x10] ;  /* 0x00001004ff247984 */ /* 0x000e220008000c00 */
[----:B------:R-:W-:Y:S01]  /*1770*/  HADD2 R51, R16, R75.H0_H0 ;  /* 0x2000004b10337230 */ /* 0x000fe20000000000 */
[C---:B------:R-:W-:Y:S01]  /*1780*/  LOP3.LUT R29, R18.reuse, 0x70007, RZ, 0xc0, !PT ;  /* 0x00070007121d7812 */ /* 0x040fe200078ec0ff */
[-C--:B------:R-:W-:Y:S01]  /*1790*/  HFMA2 R14, R53, R20.reuse, RZ.H0_H0 ;  /* 0x00000014350e7231 */ /* 0x080fe200000400ff */
[----:B------:R-:W-:Y:S01]  /*17a0*/  LOP3.LUT R46, R18, 0x380038, RZ, 0xc0, !PT ;  /* 0x00380038122e7812 */ /* 0x000fe200078ec0ff */
[----:B------:R-:W-:Y:S01]  /*17b0*/  HFMA2 R54, R54, 0.125, 0.125, R71.H0_H0 ;  /* 0x3000300036367831 */ /* 0x000fe20000040047 */
[----:B------:R-:W-:Y:S01]  /*17c0*/  SHF.R.U32.HI R63, RZ, 0x6, R18 ;  /* 0x00000006ff3f7819 */ /* 0x000fe20000011612 */
[----:B------:R-:W-:Y:S01]  /*17d0*/  HFMA2.MMA R15, R51, R20, RZ ;  /* 0x00000014330f7235 */ /* 0x000fe200000000ff */
[C---:B------:R-:W-:Y:S01]  /*17e0*/  LOP3.LUT R18, R19.reuse, 0x70007, RZ, 0xc0, !PT ;  /* 0x0007000713127812 */ /* 0x040fe200078ec0ff */
[----:B------:R-:W-:Y:S01]  /*17f0*/  HFMA2 R49, R49, 0.125, 0.125, R42.H0_H0 ;  /* 0x3000300031317831 */ /* 0x000fe2000004002a */
[----:B------:R-:W-:Y:S01]  /*1800*/  LOP3.LUT R47, R19, 0x380038, RZ, 0xc0, !PT ;  /* 0x00380038132f7812 */ /* 0x000fe200078ec0ff */
[----:B------:R-:W-:Y:S01]  /*1810*/  HFMA2 R20, R48, R20, RZ.H0_H0 ;  /* 0x0000001430147231 */ /* 0x000fe200000400ff */
[----:B------:R-:W-:Y:S01]  /*1820*/  SHF.R.U32.HI R64, RZ, 0x6, R19 ;  /* 0x00000006ff407819 */ /* 0x000fe20000011613 */
[-C--:B------:R-:W-:Y:S01]  /*1830*/  HFMA2.MMA R59, R54, R21.reuse, R13 ;  /* 0x00000015363b7235 */ /* 0x080fe2000000000d */
[----:B------:R-:W-:Y:S01]  /*1840*/  LOP3.LUT R13, R24, 0x70007, RZ, 0xc0, !PT ;  /* 0x00070007180d7812 */ /* 0x000fe200078ec0ff */
[-C--:B------:R-:W-:Y:S01]  /*1850*/  HFMA2 R67, R49, R21.reuse, R20 ;  /* 0x0000001531437231 */ /* 0x080fe20000000014 */
[----:B------:R-:W-:Y:S01]  /*1860*/  LOP3.LUT R19, R26, 0x70007, RZ, 0xc0, !PT ;  /* 0x000700071a137812 */ /* 0x000fe200078ec0ff */
[----:B------:R-:W-:Y:S01]  /*1870*/  HFMA2.MMA R66, R50, R21, R15 ;  /* 0x0000001532427235 */ /* 0x000fe2000000000f */
[----:B------:R-:W-:Y:S01]  /*1880*/  LOP3.LUT R56, R13, 0x64006400, RZ, 0xfc, !PT ;  /* 0x640064000d387812 */ /* 0x000fe200078efcff */
[----:B------:R-:W-:Y:S01]  /*1890*/  HFMA2 R65, R52, R21, R14 ;  /* 0x0000001534417231 */ /* 0x000fe2000000000e */
[----:B------:R-:W-:-:S02]  /*18a0*/  LOP3.LUT R20, R19, 0x64006400, RZ, 0xfc, !PT ;  /* 0x6400640013147812 */ /* 0x000fc400078efcff */
[----:B------:R-:W-:Y:S01]  /*18b0*/  LOP3.LUT R15, R25, 0x70007, RZ, 0xc0, !PT ;  /* 0x00070007190f7812 */ /* 0x000fe200078ec0ff */
[----:B------:R-:W-:Y:S01]  /*18c0*/  HADD2 R56, R56, R87.H0_H0 ;  /* 0x2000005738387230 */ /* 0x000fe20000000000 */
[----:B------:R-:W-:Y:S01]  /*18d0*/  LOP3.LUT R31, R30, 0x70007, RZ, 0xc0, !PT ;  /* 0x000700071e1f7812 */ /* 0x000fe200078ec0ff */
[----:B------:R-:W-:Y:S01]  /*18e0*/  HADD2 R13, R20, R75.H0_H0 ;  /* 0x2000004b140d7230 */ /* 0x000fe20000000000 */
[----:B------:R-:W-:Y:S02]  /*18f0*/  LOP3.LUT R14, R24, 0x380038, RZ, 0xc0, !PT ;  /* 0x00380038180e7812 */ /* 0x000fe400078ec0ff */
[----:B------:R-:W-:Y:S01]  /*1900*/  LOP3.LUT R21, R26, 0x380038, RZ, 0xc0, !PT ;  /* 0x003800381a157812 */ /* 0x000fe200078ec0ff */
[-C--:B------:R-:W-:Y:S01]  /*1910*/  HFMA2.MMA R59, R56, R22.reuse, R59 ;  /* 0x00000016383b7235 */ /* 0x080fe2000000003b */
[----:B------:R-:W-:Y:S01]  /*1920*/  LOP3.LUT R16, R15, 0x64006400, RZ, 0xfc, !PT ;  /* 0x640064000f107812 */ /* 0x000fe200078efcff */
[----:B------:R-:W-:Y:S01]  /*1930*/  HFMA2.MMA R66, R13, R22, R66 ;  /* 0x000000160d427235 */ /* 0x000fe20000000042 */
[----:B------:R-:W-:-:S02]  /*1940*/  LOP3.LUT R60, R31, 0x64006400, RZ, 0xfc, !PT ;  /* 0x640064001f3c7812 */ /* 0x000fc400078efcff */
[----:B------:R-:W-:Y:S01]  /*1950*/  LOP3.LUT R17, R25, 0x380038, RZ, 0xc0, !PT ;  /* 0x0038003819117812 */ /* 0x000fe200078ec0ff */
[----:B------:R-:W-:Y:S01]  /*1960*/  HADD2 R15, R16, R81.H0_H0 ;  /* 0x20000051100f7230 */ /* 0x000fe20000000000 */
[----:B------:R-:W-:Y:S01]  /*1970*/  LOP3.LUT R57, R30, 0x380038, RZ, 0xc0, !PT ;  /* 0x003800381e397812 */ /* 0x000fe200078ec0ff */
[----:B------:R-:W-:Y:S01]  /*1980*/  HADD2 R19, R60, R69.H0_H0 ;  /* 0x200000453c137230 */ /* 0x000fe20000000000 */
[----:B------:R-:W-:Y:S01]  /*1990*/  LOP3.LUT R14, R14, 0x64006400, RZ, 0xfc, !PT ;  /* 0x640064000e0e7812 */ /* 0x000fe200078efcff */
[-C--:B------:R-:W-:Y:S01]  /*19a0*/  HFMA2 R65, R15, R22.reuse, R65 ;  /* 0x000000160f417231 */ /* 0x080fe20000000041 */
[----:B------:R-:W-:Y:S01]  /*19b0*/  LOP3.LUT R58, R21, 0x64006400, RZ, 0xfc, !PT ;  /* 0x64006400153a7812 */ /* 0x000fe200078efcff */
[----:B------:R-:W-:Y:S01]  /*19c0*/  HFMA2 R67, R19, R22, R67 ;  /* 0x0000001613437231 */ /* 0x000fe20000000043 */
[----:B------:R-:W-:Y:S01]  /*19d0*/  LOP3.LUT R17, R17, 0x64006400, RZ, 0xfc, !PT ;  /* 0x6400640011117812 */ /* 0x000fe200078efcff */
[----:B------:R-:W-:Y:S01]  /*19e0*/  HFMA2 R14, R14, 0.125, 0.125, R71.H0_H0 ;  /* 0x300030000e0e7831 */ /* 0x000fe20000040047 */
[----:B------:R-:W-:Y:S01]  /*19f0*/  LOP3.LUT R21, R57, 0x64006400, RZ, 0xfc, !PT ;  /* 0x6400640039157812 */ /* 0x000fe200078efcff */
[----:B------:R-:W-:Y:S01]  /*1a00*/  HFMA2 R16, R58, 0.125, 0.125, R43.H0_H0 ;  /* 0x300030003a107831 */ /* 0x000fe2000004002b */
[----:B------:R-:W-:Y:S01]  /*1a10*/  LOP3.LUT R25, R25, 0x1c001c0, RZ, 0xc0, !PT ;  /* 0x01c001c019197812 */ /* 0x000fe200078ec0ff */
[----:B------:R-:W-:Y:S01]  /*1a20*/  HFMA2 R17, R17, 0.125, 0.125, R70.H0_H0 ;  /* 0x3000300011117831 */ /* 0x000fe20000040046 */
[----:B------:R-:W-:Y:S01]  /*1a30*/  LOP3.LUT R24, R24, 0x1c001c0, RZ, 0xc0, !PT ;  /* 0x01c001c018187812 */ /* 0x000fe200078ec0ff */
[----:B------:R-:W-:Y:S01]  /*1a40*/  HFMA2 R21, R21, 0.125, 0.125, R42.H0_H0 ;  /* 0x3000300015157831 */ /* 0x000fe2000004002a */
[----:B------:R-:W-:Y:S01]  /*1a50*/  LOP3.LUT R26, R26, 0x1c001c0, RZ, 0xc0, !PT ;  /* 0x01c001c01a1a7812 */ /* 0x000fe200078ec0ff */
[-C--:B------:R-:W-:Y:S01]  /*1a60*/  HFMA2.MMA R59, R14, R23.reuse, R59 ;  /* 0x000000170e3b7235 */ /* 0x080fe2000000003b */
[----:B------:R-:W-:Y:S01]  /*1a70*/  LOP3.LUT R30, R30, 0x1c001c0, RZ, 0xc0, !PT ;  /* 0x01c001c01e1e7812 */ /* 0x000fe200078ec0ff */
[----:B------:R-:W-:Y:S01]  /*1a80*/  HFMA2.MMA R66, R16, R23, R66 ;  /* 0x0000001710427235 */ /* 0x000fe20000000042 */
[----:B------:R-:W-:Y:S01]  /*1a90*/  LOP3.LUT R25, R25, 0x64006400, RZ, 0xfc, !PT ;  /* 0x6400640019197812 */ /* 0x000fe200078efcff */
[-C--:B------:R-:W-:Y:S01]  /*1aa0*/  HFMA2 R65, R17, R23.reuse, R65 ;  /* 0x0000001711417231 */ /* 0x080fe20000000041 */
[----:B------:R-:W-:Y:S01]  /*1ab0*/  LOP3.LUT R24, R24, 0x64006400, RZ, 0xfc, !PT ;  /* 0x6400640018187812 */ /* 0x000fe200078efcff */
[----:B------:R-:W-:Y:S01]  /*1ac0*/  HFMA2 R67, R21, R23, R67 ;  /* 0x0000001715437231 */ /* 0x000fe20000000043 */
[----:B------:R-:W-:-:S02]  /*1ad0*/  LOP3.LUT R22, R26, 0x64006400, RZ, 0xfc, !PT ;  /* 0x640064001a167812 */ /* 0x000fc400078efcff */
[----:B------:R-:W-:Y:S01]  /*1ae0*/  LOP3.LUT R31, R30, 0x64006400, RZ, 0xfc, !PT ;  /* 0x640064001e1f7812 */ /* 0x000fe200078efcff */
[----:B------:R-:W-:Y:S01]  /*1af0*/  HFMA2 R23, R24, 0.015625, 0.015625, R71.H1_H1 ;  /* 0x2400240018177831 */ /* 0x000fe20000060047 */
[----:B------:R-:W-:Y:S01]  /*1b00*/  LOP3.LUT R58, R18, 0x64006400, RZ, 0xfc, !PT ;  /* 0x64006400123a7812 */ /* 0x000fe200078efcff */
[----:B------:R-:W-:Y:S01]  /*1b10*/  HFMA2 R18, R25, 0.015625, 0.015625, R70.H1_H1 ;  /* 0x2400240019127831 */ /* 0x000fe20000060046 */
[----:B------:R-:W-:Y:S01]  /*1b20*/  LOP3.LUT R28, R28, 0x64006400, RZ, 0xfc, !PT ;  /* 0x640064001c1c7812 */ /* 0x000fe200078efcff */
[----:B------:R-:W-:Y:S01]  /*1b30*/  HFMA2 R22, R22, 0.015625, 0.015625, R43.H1_H1 ;  /* 0x2400240016167831 */ /* 0x000fe2000006002b */
[----:B------:R-:W-:Y:S01]  /*1b40*/  LOP3.LUT R26, R27, 0x64006400, RZ, 0xfc, !PT ;  /* 0x640064001b1a7812 */ /* 0x000fe200078efcff */
[----:B------:R-:W-:Y:S01]  /*1b50*/  HFMA2 R20, R31, 0.015625, 0.015625, R42.H1_H1 ;  /* 0x240024001f147831 */ /* 0x000fe2000006002a */
[----:B------:R-:W-:Y:S01]  /*1b60*/  LOP3.LUT R30, R29, 0x64006400, RZ, 0xfc, !PT ;  /* 0x640064001d1e7812 */ /* 0x000fe200078efcff */
[-C--:B0-----:R-:W-:Y:S01]  /*1b70*/  HFMA2 R29, R18, R36.reuse, R65 ;  /* 0x00000024121d7231 */ /* 0x081fe20000000041 */
[-C--:B------:R-:W-:Y:S01]  /*1b80*/  HFMA2.MMA R59, R23, R36.reuse, R59 ;  /* 0x00000024173b7235 */ /* 0x080fe2000000003b */
[----:B------:R-:W-:Y:S01]  /*1b90*/  HADD2 R24, R28, R81.H0_H0 ;  /* 0x200000511c187230 */ /* 0x000fe20000000000 */
[----:B------:R-:W-:Y:S01]  /*1ba0*/  HFMA2.MMA R66, R22, R36, R66 ;  /* 0x0000002416427235 */ /* 0x000fe20000000042 */
[----:B------:R-:W-:Y:S01]  /*1bb0*/  HFMA2 R36, R20, R36, R67 ;  /* 0x0000002414247231 */ /* 0x000fe20000000043 */
[----:B------:R-:W-:Y:S01]  /*1bc0*/  LOP3.LUT R46, R46, 0x64006400, RZ, 0xfc, !PT ;  /* 0x640064002e2e7812 */ /* 0x000fe200078efcff */
[----:B------:R-:W-:Y:S01]  /*1bd0*/  HADD2 R25, R26, R87.H0_H0 ;  /* 0x200000571a197230 */ /* 0x000fe20000000000 */
[----:B------:R-:W-:Y:S01]  /*1be0*/  LOP3.LUT R57, R47, 0x64006400, RZ, 0xfc, !PT ;  /* 0x640064002f397812 */ /* 0x000fe200078efcff */
[----:B------:R-:W-:Y:S01]  /*1bf0*/  HADD2 R26, R30, R75.H0_H0 ;  /* 0x2000004b1e1a7230 */ /* 0x000fe20000000000 */
[----:B------:R-:W-:Y:S01]  /*1c00*/  LOP3.LUT R47, R63, 0x70007, RZ, 0xc0, !PT ;  /* 0x000700073f2f7812 */ /* 0x000fe200078ec0ff */
[-C--:B------:R-:W-:Y:S01]  /*1c10*/  HFMA2 R67, R24, R37.reuse, R29 ;  /* 0x0000002518437231 */ /* 0x080fe2000000001d */
[----:B----4-:R-:W-:Y:S01]  /*1c20*/  LOP3.LUT R84, R33, 0x70007, RZ, 0xc0, !PT ;  /* 0x0007000721547812 */ /* 0x010fe200078ec0ff */
[----:B------:R-:W0:Y:S01]  /*1c30*/  LDS.128 R28, [UR4+0x20] ;  /* 0x00002004ff1c7984 */ /* 0x000e220008000c00 */
[----:B------:R-:W-:Y:S01]  /*1c40*/  HADD2 R27, R58, R69.H0_H0 ;  /* 0x200000453a1b7230 */ /* 0x000fe20000000000 */
[-C--:B------:R-:W-:Y:S01]  /*1c50*/  HFMA2.MMA R73, R26, R37.reuse, R66 ;  /* 0x000000251a497235 */ /* 0x080fe20000000042 */
[----:B------:R-:W-:Y:S01]  /*1c60*/  HFMA2 R46, R46, 0.125, 0.125, R43.H0_H0 ;  /* 0x300030002e2e7831 */ /* 0x000fe2000004002b */
[----:B------:R-:W-:Y:S01]  /*1c70*/  HFMA2.MMA R65, R25, R37, R59 ;  /* 0x0000002519417235 */ /* 0x000fe2000000003b */
[----:B------:R-:W-:Y:S01]  /*1c80*/  HFMA2 R76, R27, R37, R36 ;  /* 0x000000251b4c7231 */ /* 0x000fe20000000024 */
[----:B------:R-:W-:-:S02]  /*1c90*/  LOP3.LUT R36, R45, 0x64006400, RZ, 0xfc, !PT ;  /* 0x640064002d247812 */ /* 0x000fc400078efcff */
[----:B------:R-:W-:Y:S02]  /*1ca0*/  LOP3.LUT R45, R44, 0x64006400, RZ, 0xfc, !PT ;  /* 0x640064002c2d7812 */ /* 0x000fe400078efcff */
[----:B------:R-:W-:Y:S02]  /*1cb0*/  LOP3.LUT R44, R62, 0x70007, RZ, 0xc0, !PT ;  /* 0x000700073e2c7812 */ /* 0x000fe400078ec0ff */
[----:B------:R-:W-:Y:S01]  /*1cc0*/  LOP3.LUT R59, R64, 0x70007, RZ, 0xc0, !PT ;  /* 0x00070007403b7812 */ /* 0x000fe200078ec0ff */
[----:B------:R-:W-:Y:S01]  /*1cd0*/  HFMA2 R45, R45, 0.125, 0.125, R70.H0_H0 ;  /* 0x300030002d2d7831 */ /* 0x000fe20000040046 */
[----:B------:R-:W-:Y:S02]  /*1ce0*/  LOP3.LUT R37, R61, 0x70007, RZ, 0xc0, !PT ;  /* 0x000700073d257812 */ /* 0x000fe400078ec0ff */
[----:B------:R-:W-:Y:S01]  /*1cf0*/  LOP3.LUT R58, R44, 0x64006400, RZ, 0xfc, !PT ;  /* 0x640064002c3a7812 */ /* 0x000fe200078efcff */
[----:B------:R-:W-:Y:S01]  /*1d00*/  HFMA2 R44, R36, 0.125, 0.125, R71.H0_H0 ;  /* 0x30003000242c7831 */ /* 0x000fe20000040047 */
[----:B------:R-:W-:Y:S01]  /*1d10*/  LOP3.LUT R66, R47, 0x64006400, RZ, 0xfc, !PT ;  /* 0x640064002f427812 */ /* 0x000fe200078efcff */
[----:B------:R-:W-:Y:S01]  /*1d20*/  HFMA2 R47, R57, 0.125, 0.125, R42.H0_H0 ;  /* 0x30003000392f7831 */ /* 0x000fe2000004002a */
[----:B------:R-:W-:Y:S01]  /*1d30*/  LOP3.LUT R68, R59, 0x64006400, RZ, 0xfc, !PT ;  /* 0x640064003b447812 */ /* 0x000fe200078efcff */
[-C--:B------:R-:W-:Y:S01]  /*1d40*/  HFMA2.MMA R36, R46, R38.reuse, R73 ;  /* 0x000000262e247235 */ /* 0x080fe20000000049 */
[----:B------:R-:W-:Y:S01]  /*1d50*/  LOP3.LUT R60, R37, 0x64006400, RZ, 0xfc, !PT ;  /* 0x64006400253c7812 */ /* 0x000fe200078efcff */
[----:B------:R-:W-:Y:S01]  /*1d60*/  HADD2 R59, R58, R81.H0_H0 ;  /* 0x200000513a3b7230 */ /* 0x000fe20000000000 */
[----:B------:R-:W-:Y:S01]  /*1d70*/  HFMA2.MMA R65, R44, R38, R65 ;  /* 0x000000262c417235 */ /* 0x000fe20000000041 */
[----:B------:R-:W-:Y:S01]  /*1d80*/  HADD2 R58, R66, R75.H0_H0 ;  /* 0x2000004b423a7230 */ /* 0x000fe20000000000 */
[C---:B------:R-:W-:Y:S01]  /*1d90*/  LOP3.LUT R37, R62.reuse, 0x380038, RZ, 0xc0, !PT ;  /* 0x003800383e257812 */ /* 0x040fe200078ec0ff */
[-C--:B------:R-:W-:Y:S01]  /*1da0*/  HFMA2 R67, R45, R38.reuse, R67 ;  /* 0x000000262d437231 */ /* 0x080fe20000000043 */
[----:B------:R-:W-:Y:S01]  /*1db0*/  LOP3.LUT R62, R62, 0x1c001c0, RZ, 0xc0, !PT ;  /* 0x01c001c03e3e7812 */ /* 0x000fe200078ec0ff */
[----:B------:R-:W-:Y:S01]  /*1dc0*/  HFMA2 R38, R47, R38, R76 ;  /* 0x000000262f267231 */ /* 0x000fe2000000004c */
[----:B------:R-:W-:Y:S01]  /*1dd0*/  LOP3.LUT R37, R37, 0x64006400, RZ, 0xfc, !PT ;  /* 0x6400640025257812 */ /* 0x000fe200078efcff */
[----:B------:R-:W-:Y:S01]  /*1de0*/  HADD2 R57, R68, R69.H0_H0 ;  /* 0x2000004544397230 */ /* 0x000fe20000000000 */
[-C--:B------:R-:W-:Y:S01]  /*1df0*/  HFMA2.MMA R77, R58, R39.reuse, R36 ;  /* 0x000000273a4d7235 */ /* 0x080fe20000000024 */
[----:B------:R-:W-:Y:S01]  /*1e00*/  HADD2 R60, R60, R87.H0_H0 ;  /* 0x200000573c3c7230 */ /* 0x000fe20000000000 */
[----:B------:R-:W-:Y:S01]  /*1e10*/  LOP3.LUT R36, R61, 0x380038, RZ, 0xc0, !PT ;  /* 0x003800383d247812 */ /* 0x000fe200078ec0ff */
[-C--:B------:R-:W-:Y:S01]  /*1e20*/  HFMA2 R79, R57, R39.reuse, R38 ;  /* 0x00000027394f7231 */ /* 0x080fe20000000026 */
[----:B------:R-:W-:Y:S01]  /*1e30*/  LOP3.LUT R38, R63, 0x380038, RZ, 0xc0, !PT ;  /* 0x003800383f267812 */ /* 0x000fe200078ec0ff */
[----:B------:R-:W-:Y:S01]  /*1e40*/  HFMA2 R76, R59, R39, R67 ;  /* 0x000000273b4c7231 */ /* 0x000fe20000000043 */
[----:B------:R-:W-:Y:S01]  /*1e50*/  LOP3.LUT R36, R36, 0x64006400, RZ, 0xfc, !PT ;  /* 0x6400640024247812 */ /* 0x000fe200078efcff */
[----:B------:R-:W-:Y:S01]  /*1e60*/  HFMA2.MMA R73, R60, R39, R65 ;  /* 0x000000273c497235 */ /* 0x000fe20000000041 */
[----:B------:R-:W-:-:S02]  /*1e70*/  LOP3.LUT R39, R64, 0x380038, RZ, 0xc0, !PT ;  /* 0x0038003840277812 */ /* 0x000fc400078ec0ff */
[----:B------:R-:W-:Y:S02]  /*1e80*/  LOP3.LUT R64, R64, 0x1c001c0, RZ, 0xc0, !PT ;  /* 0x01c001c040407812 */ /* 0x000fe400078ec0ff */
        /* <DEDUP_REMOVED lines=17> */
[----:B------:R-:W-:Y:S01]  /*1fa0*/  LOP3.LUT R39, R33, 0x380038, RZ, 0xc0, !PT ;  /* 0x0038003821277812 */ /* 0x000fe200078ec0ff */
[----:B------:R-:W-:Y:S01]  /*1fb0*/  HFMA2 R66, R66, 0.015625, 0.015625, R43.H1_H1 ;  /* 0x2400240042427831 */ /* 0x000fe2000006002b */
[--C-:B------:R-:W-:Y:S01]  /*1fc0*/  SHF.R.U32.HI R38, RZ, 0x6, R33.reuse ;  /* 0x00000006ff267819 */ /* 0x100fe20000011621 */
[-C--:B------:R-:W-:Y:S01]  /*1fd0*/  HFMA2 R76, R63, R28.reuse, R76 ;  /* 0x0000001c3f4c7231 */ /* 0x080fe2000000004c */
[----:B------:R-:W-:Y:S01]  /*1fe0*/  SHF.R.U32.HI R85, RZ, 0xd, R33 ;  /* 0x0000000dff557819 */ /* 0x000fe20000011621 */
[----:B------:R-:W-:Y:S01]  /*1ff0*/  HFMA2 R79, R61, R28, R79 ;  /* 0x0000001c3d4f7231 */ /* 0x000fe2000000004f */
[-C--:B------:R-:W-:Y:S01]  /*2000*/  HFMA2.MMA R112, R68, R29.reuse, R73 ;  /* 0x0000001d44707235 */ /* 0x080fe20000000049 */
[----:B------:R-:W-:Y:S01]  /*2010*/  HFMA2 R65, R65, 0.015625, 0.015625, R42.H1_H1 ;  /* 0x2400240041417831 */ /* 0x000fe2000006002a */
[----:B------:R-:W-:Y:S01]  /*2020*/  HFMA2.MMA R28, R66, R29, R77 ;  /* 0x0000001d421c7235 */ /* 0x000fe2000000004d */
[-C--:B------:R-:W-:Y:S01]  /*2030*/  HFMA2 R110, R67, R29.reuse, R76 ;  /* 0x0000001d436e7231 */ /* 0x080fe2000000004c */
[C---:B------:R-:W-:Y:S01]  /*2040*/  LOP3.LUT R33, R35.reuse, 0x70007, RZ, 0xc0, !PT ;  /* 0x0007000723217812 */ /* 0x040fe200078ec0ff */
[----:B------:R-:W-:Y:S01]  /*2050*/  HFMA2 R29, R65, R29, R79 ;  /* 0x0000001d411d7231 */ /* 0x000fe2000000004f */
[----:B------:R-:W-:-:S02]  /*2060*/  LOP3.LUT R77, R35, 0x380038, RZ, 0xc0, !PT ;  /* 0x00380038234d7812 */ /* 0x000fc400078ec0ff */
[--C-:B------:R-:W-:Y:S02]  /*2070*/  SHF.R.U32.HI R79, RZ, 0x6, R35.reuse ;  /* 0x00000006ff4f7819 */ /* 0x100fe40000011623 */
[C---:B------:R-:W-:Y:S02]  /*2080*/  LOP3.LUT R82, R32.reuse, 0x70007, RZ, 0xc0, !PT ;  /* 0x0007000720527812 */ /* 0x040fe400078ec0ff */
[----:B------:R-:W-:Y:S02]  /*2090*/  LOP3.LUT R37, R32, 0x380038, RZ, 0xc0, !PT ;  /* 0x0038003820257812 */ /* 0x000fe400078ec0ff */
[----:B------:R-:W-:Y:S02]  /*20a0*/  SHF.R.U32.HI R83, RZ, 0xd, R32 ;  /* 0x0000000dff537819 */ /* 0x000fe40000011620 */
[----:B------:R-:W-:Y:S02]  /*20b0*/  SHF.R.U32.HI R35, RZ, 0xd, R35 ;  /* 0x0000000dff237819 */ /* 0x000fe40000011623 */
[----:B------:R-:W-:-:S02]  /*20c0*/  LOP3.LUT R32, R34, 0x70007, RZ, 0xc0, !PT ;  /* 0x0007000722207812 */ /* 0x000fc400078ec0ff */
[----:B------:R-:W-:Y:S02]  /*20d0*/  LOP3.LUT R73, R34, 0x380038, RZ, 0xc0, !PT ;  /* 0x0038003822497812 */ /* 0x000fe400078ec0ff */
[--C-:B------:R-:W-:Y:S02]  /*20e0*/  SHF.R.U32.HI R76, RZ, 0x6, R34.reuse ;  /* 0x00000006ff4c7819 */ /* 0x100fe40000011622 */
[----:B------:R-:W-:Y:S02]  /*20f0*/  SHF.R.U32.HI R89, RZ, 0xd, R34 ;  /* 0x0000000dff597819 */ /* 0x000fe40000011622 */
[----:B------:R-:W-:Y:S02]  /*2100*/  LOP3.LUT R34, R36, 0x70007, RZ, 0xc0, !PT ;  /* 0x0007000724227812 */ /* 0x000fe400078ec0ff */
[----:B------:R-:W-:Y:S02]  /*2110*/  LOP3.LUT R74, R74, 0x40004, R85, 0xf8, !PT ;  /* 0x000400044a4a7812 */ /* 0x000fe400078ef855 */
[----:B------:R-:W-:-:S02]  /*2120*/  LOP3.LUT R80, R80, 0x40004, R35, 0xf8, !PT ;  /* 0x0004000450507812 */ /* 0x000fc400078ef823 */
[----:B------:R-:W-:Y:S02]  /*2130*/  LOP3.LUT R35, R38, 0x70007, RZ, 0xc0, !PT ;  /* 0x0007000726237812 */ /* 0x000fe400078ec0ff */
[----:B------:R-:W-:Y:S02]  /*2140*/  LOP3.LUT R34, R34, 0x64006400, RZ, 0xfc, !PT ;  /* 0x6400640022227812 */ /* 0x000fe400078efcff */
[----:B------:R-:W-:Y:S02]  /*2150*/  LOP3.LUT R89, R78, 0x40004, R89, 0xf8, !PT ;  /* 0x000400044e597812 */ /* 0x000fe400078ef859 */
[----:B------:R-:W-:Y:S01]  /*2160*/  LOP3.LUT R84, R84, 0x64006400, RZ, 0xfc, !PT ;  /* 0x6400640054547812 */ /* 0x000fe200078efcff */
[----:B------:R-:W-:Y:S01]  /*2170*/  HADD2 R90, R34, R87.H0_H0 ;  /* 0x20000057225a7230 */ /* 0x000fe20000000000 */
[----:B------:R-:W-:Y:S02]  /*2180*/  LOP3.LUT R78, R74, 0x64006400, RZ, 0xfc, !PT ;  /* 0x640064004a4e7812 */ /* 0x000fe400078efcff */
[----:B------:R-:W-:Y:S01]  /*2190*/  LOP3.LUT R74, R35, 0x64006400, RZ, 0xfc, !PT ;  /* 0x64006400234a7812 */ /* 0x000fe200078efcff */
[----:B------:R-:W-:Y:S01]  /*21a0*/  HADD2 R86, R84, R81.H0_H0 ;  /* 0x2000005154567230 */ /* 0x000fe20000000000 */
[----:B------:R-:W-:-:S02]  /*21b0*/  LOP3.LUT R34, R76, 0x70007, RZ, 0xc0, !PT ;  /* 0x000700074c227812 */ /* 0x000fc400078ec0ff */
        /* <DEDUP_REMOVED lines=9> */
[-C--:B------:R-:W-:Y:S01]  /*2250*/  HFMA2 R110, R86, R30.reuse, R110 ;  /* 0x0000001e566e7231 */ /* 0x080fe2000000006e */
[----:B------:R-:W-:Y:S01]  /*2260*/  LOP3.LUT R88, R80, 0x64006400, RZ, 0xfc, !PT ;  /* 0x6400640050587812 */ /* 0x000fe200078efcff */
[--C-:B------:R-:W-:Y:S01]  /*2270*/  HADD2 R80, R32, R75.reuse.H0_H0 ;  /* 0x2000004b20507230 */ /* 0x100fe20000000000 */
[----:B------:R-:W-:Y:S01]  /*2280*/  LOP3.LUT R72, R72, 0x40004, R83, 0xf8, !PT ;  /* 0x0004000448487812 */ /* 0x000fe200078ef853 */
[----:B------:R-:W-:Y:S01]  /*2290*/  HADD2 R78, R34, R75.H0_H0 ;  /* 0x2000004b224e7230 */ /* 0x000fe20000000000 */
[----:B------:R-:W-:Y:S01]  /*22a0*/  LOP3.LUT R82, R33, 0x64006400, RZ, 0xfc, !PT ;  /* 0x6400640021527812 */ /* 0x000fe200078efcff */
[-C--:B------:R-:W-:Y:S01]  /*22b0*/  HFMA2.MMA R112, R92, R30.reuse, R112 ;  /* 0x0000001e5c707235 */ /* 0x080fe20000000070 */
[----:B------:R-:W0:Y:S01]  /*22c0*/  LDS.128 R32, [UR4+0x30] ;  /* 0x00003004ff207984 */ /* 0x000e220008000c00 */
[----:B------:R-:W-:Y:S01]  /*22d0*/  LOP3.LUT R72, R72, 0x64006400, RZ, 0xfc, !PT ;  /* 0x6400640048487812 */ /* 0x000fe200078efcff */
[----:B------:R-:W-:Y:S01]  /*22e0*/  HFMA2.MMA R28, R80, R30, R28 ;  /* 0x0000001e501c7235 */ /* 0x000fe2000000001c */
[----:B------:R-:W-:Y:S01]  /*22f0*/  LOP3.LUT R83, R36, 0x1c001c0, RZ, 0xc0, !PT ;  /* 0x01c001c024537812 */ /* 0x000fe200078ec0ff */
[----:B------:R-:W-:Y:S01]  /*2300*/  HFMA2 R29, R74, R30, R29 ;  /* 0x0000001e4a1d7231 */ /* 0x000fe2000000001d */
[----:B------:R-:W-:Y:S01]  /*2310*/  LOP3.LUT R85, R38, 0x380038, RZ, 0xc0, !PT ;  /* 0x0038003826557812 */ /* 0x000fe200078ec0ff */
[----:B------:R-:W-:Y:S01]  /*2320*/  HADD2 R87, R72, R87.H0_H0 ;  /* 0x2000005748577230 */ /* 0x000fe20000000000 */
        /* <DEDUP_REMOVED lines=8> */
[----:B------:R-:W-:Y:S02]  /*23b0*/  LOP3.LUT R37, R36, 0x380038, RZ, 0xc0, !PT ;  /* 0x0038003824257812 */ /* 0x000fe400078ec0ff */
[----:B------:R-:W-:Y:S01]  /*23c0*/  LOP3.LUT R88, R83, 0x64006400, RZ, 0xfc, !PT ;  /* 0x6400640053587812 */ /* 0x000fe200078efcff */
[----:B------:R-:W-:Y:S01]  /*23d0*/  HFMA2 R91, R82, 0.125, 0.125, R71.H0_H0 ;  /* 0x30003000525b7831 */ /* 0x000fe20000040047 */
[----:B------:R-:W-:-:S02]  /*23e0*/  LOP3.LUT R36, R37, 0x64006400, RZ, 0xfc, !PT ;  /* 0x6400640025247812 */ /* 0x000fc400078efcff */
[----:B------:R-:W-:Y:S01]  /*23f0*/  LOP3.LUT R83, R85, 0x64006400, RZ, 0xfc, !PT ;  /* 0x6400640055537812 */ /* 0x000fe200078efcff */
[--C-:B------:R-:W-:Y:S01]  /*2400*/  HFMA2 R85, R39, 0.125, 0.125, R70.reuse.H0_H0 ;  /* 0x3000300027557831 */ /* 0x100fe20000040046 */
[----:B------:R-:W-:Y:S01]  /*2410*/  LOP3.LUT R37, R38, 0x64006400, RZ, 0xfc, !PT ;  /* 0x6400640026257812 */ /* 0x000fe200078efcff */
[--C-:B------:R-:W-:Y:S01]  /*2420*/  HFMA2 R89, R36, 0.125, 0.125, R71.reuse.H0_H0 ;  /* 0x3000300024597831 */ /* 0x100fe20000040047 */
[C---:B------:R-:W-:Y:S01]  /*2430*/  LOP3.LUT R77, R79.reuse, 0x380038, RZ, 0xc0, !PT ;  /* 0x003800384f4d7812 */ /* 0x040fe200078ec0ff */
[--C-:B------:R-:W-:Y:S01]  /*2440*/  HFMA2 R83, R83, 0.125, 0.125, R70.reuse.H0_H0 ;  /* 0x3000300053537831 */ /* 0x100fe20000040046 */
[----:B------:R-:W-:Y:S01]  /*2450*/  LOP3.LUT R79, R79, 0x1c001c0, RZ, 0xc0, !PT ;  /* 0x01c001c04f4f7812 */ /* 0x000fe200078ec0ff */
[----:B------:R-:W-:Y:S01]  /*2460*/  HFMA2 R82, R37, 0.015625, 0.015625, R70.H1_H1 ;  /* 0x2400240025527831 */ /* 0x000fe20000060046 */
[----:B------:R-:W-:Y:S01]  /*2470*/  LOP3.LUT R70, R73, 0x64006400, RZ, 0xfc, !PT ;  /* 0x6400640049467812 */ /* 0x000fe200078efcff */
[----:B------:R-:W-:Y:S01]  /*2480*/  HFMA2 R88, R88, 0.015625, 0.015625, R71.H1_H1 ;  /* 0x2400240058587831 */ /* 0x000fe20000060047 */
[C---:B------:R-:W-:Y:S01]  /*2490*/  LOP3.LUT R71, R76.reuse, 0x380038, RZ, 0xc0, !PT ;  /* 0x003800384c477812 */ /* 0x040fe200078ec0ff */
[----:B------:R-:W-:Y:S01]  /*24a0*/  HFMA2.MMA R112, R91, R31, R112 ;  /* 0x0000001f5b707235 */ /* 0x000fe20000000070 */
[----:B------:R-:W-:Y:S01]  /*24b0*/  LOP3.LUT R115, R79, 0x64006400, RZ, 0xfc, !PT ;  /* 0x640064004f737812 */ /* 0x000fe200078efcff */
[----:B------:R-:W-:Y:S01]  /*24c0*/  HFMA2 R79, R70, 0.125, 0.125, R43.H0_H0 ;  /* 0x30003000464f7831 */ /* 0x000fe2000004002b */
[----:B------:R-:W1:Y:S01]  /*24d0*/  LDS.128 R36, [UR4+0x100] ;  /* 0x00010004ff247984 */ /* 0x000e620008000c00 */
[----:B------:R-:W-:-:S02]  /*24e0*/  LOP3.LUT R73, R76, 0x1c001c0, RZ, 0xc0, !PT ;  /* 0x01c001c04c497812 */ /* 0x000fc400078ec0ff */
[----:B------:R-:W-:Y:S01]  /*24f0*/  LOP3.LUT R76, R71, 0x64006400, RZ, 0xfc, !PT ;  /* 0x64006400474c7812 */ /* 0x000fe200078efcff */
[--C-:B------:R-:W-:Y:S01]  /*2500*/  HFMA2 R70, R115, 0.015625, 0.015625, R42.reuse.H1_H1 ;  /* 0x2400240073467831 */ /* 0x100fe2000006002a */
[----:B------:R-:W-:Y:S01]  /*2510*/  LOP3.LUT R71, R77, 0x64006400, RZ, 0xfc, !PT ;  /* 0x640064004d477812 */ /* 0x000fe200078efcff */
[----:B------:R-:W-:Y:S01]  /*2520*/  HFMA2.MMA R28, R79, R31, R28 ;  /* 0x0000001f4f1c7235 */ /* 0x000fe2000000001c */
[----:B------:R-:W-:Y:S01]  /*2530*/  LOP3.LUT R114, R73, 0x64006400, RZ, 0xfc, !PT ;  /* 0x6400640049727812 */ /* 0x000fe200078efcff */
[--C-:B------:R-:W-:Y:S01]  /*2540*/  HFMA2 R73, R113, 0.125, 0.125, R42.reuse.H0_H0 ;  /* 0x3000300071497831 */ /* 0x100fe2000004002a */
[----:B0-----:R-:W-:Y:S01]  /*2550*/  HFMA2.MMA R112, R90, R32, R112 ;  /* 0x000000205a707235 */ /* 0x001fe20000000070 */
[----:B------:R-:W-:Y:S02]  /*2560*/  HFMA2 R71, R71, 0.125, 0.125, R42.H0_H0 ;  /* 0x3000300047477831 */ /* 0x000fe4000004002a */
[-C--:B------:R-:W-:Y:S02]  /*2570*/  HFMA2 R42, R85, R31.reuse, R110 ;  /* 0x0000001f552a7231 */ /* 0x080fe4000000006e */
[----:B------:R-:W-:-:S02]  /*2580*/  HFMA2 R29, R73, R31, R29 ;  /* 0x0000001f491d7231 */ /* 0x000fc4000000001d */
[--C-:B------:R-:W-:Y:S02]  /*2590*/  HFMA2 R77, R76, 0.125, 0.125, R43.reuse.H0_H0 ;  /* 0x300030004c4d7831 */ /* 0x100fe4000004002b */
[----:B------:R-:W-:Y:S01]  /*25a0*/  HFMA2 R76, R114, 0.015625, 0.015625, R43.H1_H1 ;  /* 0x24002400724c7831 */ /* 0x000fe2000006002b */
[----:B------:R-:W-:Y:S01]  /*25b0*/  HFMA2.MMA R43, R78, R32, R28 ;  /* 0x000000204e2b7235 */ /* 0x000fe2000000001c */
[-C--:B------:R-:W-:Y:S02]  /*25c0*/  HFMA2 R42, R84, R32.reuse, R42 ;  /* 0x00000020542a7231 */ /* 0x080fe4000000002a */
[----:B------:R-:W-:Y:S01]  /*25d0*/  HFMA2 R110, R72, R32, R29 ;  /* 0x00000020486e7231 */ /* 0x000fe2000000001d */
[-C--:B------:R-:W-:Y:S01]  /*25e0*/  HFMA2.MMA R32, R89, R33.reuse, R112 ;  /* 0x0000002159207235 */ /* 0x080fe20000000070 */
[-C--:B------:R-:W-:Y:S01]  /*25f0*/  HFMA2 R42, R83, R33.reuse, R42 ;  /* 0x00000021532a7231 */ /* 0x080fe2000000002a */
[----:B------:R-:W0:Y:S01]  /*2600*/  LDS.128 R28, [UR4+0x110] ;  /* 0x00011004ff1c7984 */ /* 0x000e220008000c00 */
[----:B------:R-:W-:Y:S01]  /*2610*/  HFMA2 R110, R71, R33, R110 ;  /* 0x00000021476e7231 */ /* 0x000fe2000000006e */
[----:B------:R-:W-:Y:S01]  /*2620*/  HFMA2.MMA R43, R77, R33, R43 ;  /* 0x000000214d2b7235 */ /* 0x000fe2000000002b */
[----:B------:R-:W-:-:S02]  /*2630*/  HFMA2 R33, R82, R34, R42 ;  /* 0x0000002252217231 */ /* 0x000fc4000000002a */
[----:B------:R-:W-:-:S04]  /*2640*/  IMAD.WIDE R112, R96, 0x4, R40 ;  /* 0x0000000460707825 */ /* 0x000fc800078e0228 */
[----:B------:R-:W-:Y:S01]  /*2650*/  HFMA2 R41, R70, R34, R110 ;  /* 0x0000002246297231 */ /* 0x000fe2000000006e */
[----:B------:R-:W-:-:S03]  /*2660*/  HFMA2.MMA R32, R88, R34, R32 ;  /* 0x0000002258207235 */ /* 0x000fc60000000020 */
[-C--:B------:R-:W-:Y:S01]  /*2670*/  HFMA2 R41, R69, R35.reuse, R41 ;  /* 0x0000002345297231 */ /* 0x080fe20000000029 */
[----:B------:R-:W-:Y:S01]  /*2680*/  HFMA2.MMA R40, R76, R34, R43 ;  /* 0x000000224c287235 */ /* 0x000fe2000000002b */
[----:B------:R-:W-:-:S03]  /*2690*/  HFMA2 R43, R81, R35, R33 ;  /* 0x00000023512b7231 */ /* 0x000fc60000000021 */
[----:B------:R-:W-:Y:S02]  /*26a0*/  HFMA2.MMA R42, R87, R35, R32 ;  /* 0x00000023572a7235 */ /* 0x000fe40000000020 */
[----:B-1----:R-:W-:Y:S02]  /*26b0*/  HFMA2.MMA R114, R51, R36, RZ ;  /* 0x0000002433727235 */ /* 0x002fe400000000ff */
[----:B------:R-:W-:Y:S02]  /*26c0*/  HFMA2.MMA R40, R75, R35, R40 ;  /* 0x000000234b287235 */ /* 0x000fe40000000028 */
[----:B------:R-:W1:Y:S04]  /*26d0*/  LDS.128 R32, [UR4+0x120] ;  /* 0x00012004ff207984 */ /* 0x000e680008000c00 */
[C-C-:B------:R-:W-:Y:S01]  /*26e0*/  PRMT R110, R42.reuse, 0x5410, R43.reuse ;  /* 0x000054102a6e7816 */ /* 0x140fe2000000002b */
[----:B------:R-:W-:Y:S01]  /*26f0*/  HFMA2.MMA R114, R50, R37, R114 ;  /* 0x0000002532727235 */ /* 0x000fe20000000072 */
[----:B------:R-:W-:-:S05]  /*2700*/  PRMT R43, R42, 0x7632, R43 ;  /* 0x000076322a2b7816 */ /* 0x000fca000000002b */
[----:B------:R-:W-:Y:S01]  /*2710*/  HADD2 R42, R110, R43 ;  /* 0x0000002b6e2a7230 */ /* 0x000fe20000000000 */
[----:B------:R-:W-:Y:S01]  /*2720*/  HFMA2.MMA R43, R55, R36, RZ ;  /* 0x00000024372b7235 */ /* 0x000fe200000000ff */
[-C--:B------:R-:W-:Y:S01]  /*2730*/  HFMA2 R110, R53, R36.reuse, RZ.H0_H0 ;  /* 0x00000024356e7231 */ /* 0x080fe200000400ff */
[----:B------:R-:W-:Y:S01]  /*2740*/  HFMA2.MMA R114, R13, R38, R114 ;  /* 0x000000260d727235 */ /* 0x000fe20000000072 */
[----:B------:R-:W-:Y:S02]  /*2750*/  HFMA2 R36, R48, R36, RZ.H0_H0 ;  /* 0x0000002430247231 */ /* 0x000fe400000400ff */
[-C--:B------:R-:W-:Y:S01]  /*2760*/  HFMA2 R110, R52, R37.reuse, R110 ;  /* 0x00000025346e7231 */ /* 0x080fe2000000006e */
[----:B-----5:R-:W-:Y:S01]  /*2770*/  HFMA2.MMA R8, R42, R94, R8 ;  /* 0x0000005e2a087235 */ /* 0x020fe20000000008 */
[----:B------:R-:W-:Y:S01]  /*2780*/  HFMA2 R36, R49, R37, R36 ;  /* 0x0000002531247231 */ /* 0x000fe20000000024 */
[----:B------:R-:W-:Y:S01]  /*2790*/  HFMA2.MMA R43, R54, R37, R43 ;  /* 0x00000025362b7235 */ /* 0x000fe2000000002b */
[-C--:B------:R-:W-:Y:S01]  /*27a0*/  HFMA2 R110, R15, R38.reuse, R110 ;  /* 0x000000260f6e7231 */ /* 0x080fe2000000006e */
[----:B------:R-:W-:Y:S01]  /*27b0*/  HFMA2.MMA R114, R16, R39, R114 ;  /* 0x0000002710727235 */ /* 0x000fe20000000072 */
[----:B------:R-:W-:-:S02]  /*27c0*/  HFMA2 R36, R19, R38, R36 ;  /* 0x0000002613247231 */ /* 0x000fc40000000024 */
[-C--:B------:R-:W-:Y:S02]  /*27d0*/  HFMA2 R110, R17, R39.reuse, R110 ;  /* 0x00000027116e7231 */ /* 0x080fe4000000006e */
[----:B------:R-:W-:Y:S01]  /*27e0*/  HFMA2 R115, R21, R39, R36 ;  /* 0x0000002715737231 */ /* 0x000fe20000000024 */
[----:B------:R-:W-:Y:S01]  /*27f0*/  HFMA2.MMA R43, R56, R38, R43 ;  /* 0x00000026382b7235 */ /* 0x000fe2000000002b */
[-C--:B0-----:R-:W-:Y:S01]  /*2800*/  HFMA2 R110, R18, R28.reuse, R110 ;  /* 0x0000001c126e7231 */ /* 0x081fe2000000006e */
[----:B------:R-:W-:Y:S01]  /*2810*/  HFMA2.MMA R114, R22, R28, R114 ;  /* 0x0000001c16727235 */ /* 0x000fe20000000072 */
[----:B------:R-:W-:Y:S02]  /*2820*/  HFMA2 R115, R20, R28, R115 ;  /* 0x0000001c14737231 */ /* 0x000fe40000000073 */
[-C--:B------:R-:W-:Y:S02]  /*2830*/  HFMA2 R110, R24, R29.reuse, R110 ;  /* 0x0000001d186e7231 */ /* 0x080fe4000000006e */
[----:B------:R-:W-:Y:S01]  /*2840*/  HFMA2 R115, R27, R29, R115 ;  /* 0x0000001d1b737231 */ /* 0x000fe20000000073 */
[----:B------:R-:W-:Y:S01]  /*2850*/  HFMA2.MMA R43, R14, R39, R43 ;  /* 0x000000270e2b7235 */ /* 0x000fe2000000002b */
[-C--:B------:R-:W-:Y:S01]  /*2860*/  HFMA2 R110, R45, R30.reuse, R110 ;  /* 0x0000001e2d6e7231 */ /* 0x080fe2000000006e */
[----:B------:R-:W0:Y:S01]  /*2870*/  LDS.128 R36, [UR4+0x130] ;  /* 0x00013004ff247984 */ /* 0x000e220008000c00 */
[----:B------:R-:W-:Y:S01]  /*2880*/  HFMA2.MMA R114, R26, R29, R114 ;  /* 0x0000001d1a727235 */ /* 0x000fe20000000072 */
[----:B------:R-:W-:-:S02]  /*2890*/  HFMA2 R115, R47, R30, R115 ;  /* 0x0000001e2f737231 */ /* 0x000fc40000000073 */
[-C--:B------:R-:W-:Y:S02]  /*28a0*/  HFMA2 R110, R59, R31.reuse, R110 ;  /* 0x0000001f3b6e7231 */ /* 0x080fe4000000006e */
[----:B------:R-:W-:Y:S01]  /*28b0*/  HFMA2.MMA R43, R23, R28, R43 ;  /* 0x0000001c172b7235 */ /* 0x000fe2000000002b */
[----:B------:R-:W-:Y:S02]  /*28c0*/  HFMA2 R115, R57, R31, R115 ;  /* 0x0000001f39737231 */ /* 0x000fe40000000073 */
[-C--:B-1----:R-:W-:Y:S02]  /*28d0*/  HFMA2 R110, R63, R32.reuse, R110 ;  /* 0x000000203f6e7231 */ /* 0x082fe4000000006e */
[----:B------:R-:W-:Y:S02]  /*28e0*/  HFMA2 R115, R61, R32, R115 ;  /* 0x000000203d737231 */ /* 0x000fe40000000073 */
[-C--:B------:R-:W-:Y:S01]  /*28f0*/  HFMA2 R110, R67, R33.reuse, R110 ;  /* 0x00000021436e7231 */ /* 0x080fe2000000006e */
[----:B------:R-:W-:Y:S01]  /*2900*/  HFMA2.MMA R43, R25, R29, R43 ;  /* 0x0000001d192b7235 */ /* 0x000fe2000000002b */
[----:B------:R-:W-:Y:S01]  /*2910*/  HFMA2 R115, R65, R33, R115 ;  /* 0x0000002141737231 */ /* 0x000fe20000000073 */
[----:B------:R-:W-:-:S03]  /*2920*/  HFMA2.MMA R29, R46, R30, R114 ;  /* 0x0000001e2e1d7235 */ /* 0x000fc60000000072 */
[-C--:B------:R-:W-:Y:S02]  /*2930*/  HFMA2.MMA R110, R86, R34.reuse, R110 ;  /* 0x00000022566e7235 */ /* 0x080fe4000000006e */
[----:B------:R-:W-:Y:S02]  /*2940*/  HFMA2.MMA R115, R74, R34, R115 ;  /* 0x000000224a737235 */ /* 0x000fe40000000073 */
[----:B------:R-:W-:Y:S02]  /*2950*/  HFMA2.MMA R43, R44, R30, R43 ;  /* 0x0000001e2c2b7235 */ /* 0x000fe4000000002b */
[----:B------:R-:W-:Y:S02]  /*2960*/  HFMA2.MMA R29, R58, R31, R29 ;  /* 0x0000001f3a1d7235 */ /* 0x000fe4000000001d */
[-C--:B------:R-:W-:Y:S02]  /*2970*/  HFMA2.MMA R42, R85, R35.reuse, R110 ;  /* 0x00000023552a7235 */ /* 0x080fe4000000006e */
[----:B------:R-:W-:-:S02]  /*2980*/  HFMA2.MMA R115, R73, R35, R115 ;  /* 0x0000002349737235 */ /* 0x000fc40000000073 */
[----:B------:R-:W-:Y:S02]  /*2990*/  HFMA2.MMA R43, R60, R31, R43 ;  /* 0x0000001f3c2b7235 */ /* 0x000fe4000000002b */
[----:B------:R-:W-:-:S06]  /*29a0*/  HFMA2.MMA R29, R62, R32, R29 ;  /* 0x000000203e1d7235 */ /* 0x000fcc000000001d */
[----:B------:R-:W-:Y:S02]  /*29b0*/  HFMA2.MMA R43, R64, R32, R43 ;  /* 0x00000020402b7235 */ /* 0x000fe4000000002b */
[----:B------:R-:W-:Y:S02]  /*29c0*/  HFMA2.MMA R32, R66, R33, R29 ;  /* 0x0000002142207235 */ /* 0x000fe4000000001d */
[----:B------:R-:W1:Y:S01]  /*29d0*/  LDS.128 R28, [UR4+0x200] ;  /* 0x00020004ff1c7984 */ /* 0x000e620008000c00 */
[-C--:B0-----:R-:W-:Y:S02]  /*29e0*/  HFMA2.MMA R115, R72, R36.reuse, R115 ;  /* 0x0000002448737235 */ /* 0x081fe40000000073 */
[----:B------:R-:W-:Y:S02]  /*29f0*/  HFMA2.MMA R42, R84, R36, R42 ;  /* 0x00000024542a7235 */ /* 0x000fe4000000002a */
[----:B------:R-:W-:-:S03]  /*2a00*/  HFMA2.MMA R43, R68, R33, R43 ;  /* 0x00000021442b7235 */ /* 0x000fc6000000002b */
[----:B------:R-:W-:Y:S01]  /*2a10*/  HFMA2 R32, R80, R34, R32 ;  /* 0x0000002250207231 */ /* 0x000fe20000000020 */
[-C--:B------:R-:W-:Y:S02]  /*2a20*/  HFMA2.MMA R115, R71, R37.reuse, R115 ;  /* 0x0000002547737235 */ /* 0x080fe40000000073 */
[----:B------:R-:W-:Y:S01]  /*2a30*/  HFMA2.MMA R42, R83, R37, R42 ;  /* 0x00000025532a7235 */ /* 0x000fe2000000002a */
[----:B------:R-:W-:-:S03]  /*2a40*/  HFMA2 R32, R79, R35, R32 ;  /* 0x000000234f207231 */ /* 0x000fc60000000020 */
[----:B------:R-:W-:Y:S02]  /*2a50*/  HFMA2 R43, R92, R34, R43 ;  /* 0x000000225c2b7231 */ /* 0x000fe4000000002b */
[-C--:B------:R-:W-:Y:S01]  /*2a60*/  HFMA2.MMA R115, R70, R38.reuse, R115 ;  /* 0x0000002646737235 */ /* 0x080fe20000000073 */
[----:B------:R-:W-:Y:S01]  /*2a70*/  HFMA2 R32, R78, R36, R32 ;  /* 0x000000244e207231 */ /* 0x000fe20000000020 */
[----:B------:R-:W-:Y:S01]  /*2a80*/  HFMA2.MMA R42, R82, R38, R42 ;  /* 0x00000026522a7235 */ /* 0x000fe2000000002a */
[----:B------:R-:W-:-:S04]  /*2a90*/  HFMA2 R43, R91, R35, R43 ;  /* 0x000000235b2b7231 */ /* 0x000fc8000000002b */
[----:B------:R-:W-:Y:S01]  /*2aa0*/  HFMA2 R43, R90, R36, R43 ;  /* 0x000000245a2b7231 */ /* 0x000fe2000000002b */
[-C--:B------:R-:W-:Y:S01]  /*2ab0*/  HFMA2.MMA R115, R69, R39.reuse, R115 ;  /* 0x0000002745737235 */ /* 0x080fe20000000073 */
[-C--:B------:R-:W-:Y:S02]  /*2ac0*/  HFMA2 R36, R77, R37.reuse, R32 ;  /* 0x000000254d247231 */ /* 0x080fe40000000020 */
[----:B------:R-:W-:Y:S01]  /*2ad0*/  HFMA2 R43, R89, R37, R43 ;  /* 0x00000025592b7231 */ /* 0x000fe2000000002b */
[----:B------:R-:W0:Y:S01]  /*2ae0*/  LDS.128 R32, [UR4+0x210] ;  /* 0x00021004ff207984 */ /* 0x000e220008000c00 */
[-C--:B------:R-:W-:Y:S01]  /*2af0*/  HFMA2 R37, R76, R38.reuse, R36 ;  /* 0x000000264c257231 */ /* 0x080fe20000000024 */
[----:B------:R-:W-:Y:S01]  /*2b00*/  HFMA2.MMA R36, R81, R39, R42 ;  /* 0x0000002751247235 */ /* 0x000fe2000000002a */
[----:B------:R-:W-:Y:S02]  /*2b10*/  HFMA2 R43, R88, R38, R43 ;  /* 0x00000026582b7231 */ /* 0x000fe4000000002b */
[-C--:B------:R-:W-:Y:S01]  /*2b20*/  HFMA2 R42, R75, R39.reuse, R37 ;  /* 0x000000274b2a7231 */ /* 0x080fe20000000025 */
[C-C-:B------:R-:W-:Y:S01]  /*2b30*/  PRMT R37, R40.reuse, 0x5410, R41.reuse ;  /* 0x0000541028257816 */ /* 0x140fe20000000029 */
[----:B------:R-:W-:Y:S01]  /*2b40*/  HFMA2 R43, R87, R39, R43 ;  /* 0x00000027572b7231 */ /* 0x000fe2000000002b */
[----:B------:R-:W-:-:S02]  /*2b50*/  PRMT R41, R40, 0x7632, R41 ;  /* 0x0000763228297816 */ /* 0x000fc40000000029 */
[C-C-:B------:R-:W-:Y:S01]  /*2b60*/  PRMT R110, R42.reuse, 0x5410, R115.reuse ;  /* 0x000054102a6e7816 */ /* 0x140fe20000000073 */
[-C--:B-1----:R-:W-:Y:S01]  /*2b70*/  HFMA2.MMA R114, R48, R28.reuse, RZ ;  /* 0x0000001c30727235 */ /* 0x082fe200000000ff */
[----:B------:R-:W-:Y:S01]  /*2b80*/  PRMT R115, R42, 0x7632, R115 ;  /* 0x000076322a737816 */ /* 0x000fe20000000073 */
[----:B------:R-:W-:Y:S01]  /*2b90*/  HFMA2.MMA R42, R53, R28, RZ ;  /* 0x0000001c352a7235 */ /* 0x000fe200000000ff */
[C-C-:B------:R-:W-:Y:S01]  /*2ba0*/  PRMT R38, R43.reuse, 0x5410, R36.reuse ;  /* 0x000054102b267816 */ /* 0x140fe20000000024 */
[----:B------:R-:W-:Y:S01]  /*2bb0*/  HADD2 R40, R37, R41 ;  /* 0x0000002925287230 */ /* 0x000fe20000000000 */
[----:B------:R-:W-:Y:S01]  /*2bc0*/  PRMT R36, R43, 0x7632, R36 ;  /* 0x000076322b247816 */ /* 0x000fe20000000024 */
[----:B------:R-:W-:Y:S02]  /*2bd0*/  HFMA2 R43, R51, R28, RZ.H0_H0 ;  /* 0x0000001c332b7231 */ /* 0x000fe400000400ff */
[-C--:B------:R-:W-:Y:S01]  /*2be0*/  HFMA2.MMA R114, R49, R29.reuse, R114 ;  /* 0x0000001d31727235 */ /* 0x080fe20000000072 */
[----:B------:R-:W-:Y:S01]  /*2bf0*/  HADD2 R110, R110, R115 ;  /* 0x000000736e6e7230 */ /* 0x000fe20000000000 */
[----:B------:R-:W-:Y:S01]  /*2c00*/  HFMA2.MMA R42, R52, R29, R42 ;  /* 0x0000001d342a7235 */ /* 0x000fe2000000002a */
[----:B------:R-:W-:Y:S01]  /*2c10*/  HFMA2 R43, R50, R29, R43 ;  /* 0x0000001d322b7231 */ /* 0x000fe2000000002b */
[----:B------:R-:W-:Y:S01]  /*2c20*/  HFMA2.MMA R41, R38, 1, 1, R36 ;  /* 0x3c003c0026297835 */ /* 0x000fe20000000024 */
[----:B------:R-:W-:Y:S01]  /*2c30*/  HFMA2 R6, R40, R93, R6 ;  /* 0x0000005d28067231 */ /* 0x000fe20000000006 */
[----:B------:R-:W1:Y:S01]  /*2c40*/  LDS.128 R36, [UR4+0x220] ;  /* 0x00022004ff247984 */ /* 0x000e620008000c00 */
[----:B------:R-:W-:Y:S01]  /*2c50*/  HFMA2 R43, R13, R30, R43 ;  /* 0x0000001e0d2b7231 */ /* 0x000fe2000000002b */
[----:B------:R-:W-:-:S02]  /*2c60*/  HFMA2.MMA R114, R19, R30, R114 ;  /* 0x0000001e13727235 */ /* 0x000fc40000000072 */
[----:B------:R-:W-:Y:S01]  /*2c70*/  HFMA2.MMA R42, R15, R30, R42 ;  /* 0x0000001e0f2a7235 */ /* 0x000fe2000000002a */
[----:B------:R-:W-:Y:S01]  /*2c80*/  HFMA2 R43, R16, R31, R43 ;  /* 0x0000001f102b7231 */ /* 0x000fe2000000002b */
[----:B------:R-:W-:Y:S01]  /*2c90*/  HFMA2.MMA R7, R41, R94, R7 ;  /* 0x0000005e29077235 */ /* 0x000fe20000000007 */
[----:B------:R-:W-:Y:S01]  /*2ca0*/  HFMA2 R41, R55, R28, RZ.H0_H0 ;  /* 0x0000001c37297231 */ /* 0x000fe200000400ff */
[----:B------:R-:W-:Y:S02]  /*2cb0*/  HFMA2.MMA R5, R110, R93, R5 ;  /* 0x0000005d6e057235 */ /* 0x000fe40000000005 */
[-C--:B------:R-:W-:Y:S01]  /*2cc0*/  HFMA2.MMA R114, R21, R31.reuse, R114 ;  /* 0x0000001f15727235 */ /* 0x080fe20000000072 */
[----:B------:R-:W-:Y:S01]  /*2cd0*/  HFMA2 R28, R54, R29, R41 ;  /* 0x0000001d361c7231 */ /* 0x000fe20000000029 */
[----:B------:R-:W-:-:S03]  /*2ce0*/  HFMA2.MMA R42, R17, R31, R42 ;  /* 0x0000001f112a7235 */ /* 0x000fc6000000002a */
[----:B------:R-:W-:Y:S02]  /*2cf0*/  HFMA2 R28, R56, R30, R28 ;  /* 0x0000001e381c7231 */ /* 0x000fe4000000001c */
[-C--:B0-----:R-:W-:Y:S01]  /*2d00*/  HFMA2 R43, R22, R32.reuse, R43 ;  /* 0x00000020162b7231 */ /* 0x081fe2000000002b */
[-C--:B------:R-:W-:Y:S01]  /*2d10*/  HFMA2.MMA R114, R20, R32.reuse, R114 ;  /* 0x0000002014727235 */ /* 0x080fe20000000072 */
[----:B------:R-:W-:Y:S01]  /*2d20*/  HFMA2 R41, R14, R31, R28 ;  /* 0x0000001f0e297231 */ /* 0x000fe2000000001c */
[----:B------:R-:W-:Y:S01]  /*2d30*/  HFMA2.MMA R42, R18, R32, R42 ;  /* 0x00000020122a7235 */ /* 0x000fe2000000002a */
[----:B------:R-:W0:Y:S01]  /*2d40*/  LDS.128 R28, [UR4+0x230] ;  /* 0x00023004ff1c7984 */ /* 0x000e220008000c00 */
[-C--:B------:R-:W-:Y:S02]  /*2d50*/  HFMA2 R43, R26, R33.reuse, R43 ;  /* 0x000000211a2b7231 */ /* 0x080fe4000000002b */
[----:B------:R-:W-:Y:S02]  /*2d60*/  HFMA2 R41, R23, R32, R41 ;  /* 0x0000002017297231 */ /* 0x000fe40000000029 */
[-C--:B------:R-:W-:Y:S01]  /*2d70*/  HFMA2.MMA R114, R27, R33.reuse, R114 ;  /* 0x000000211b727235 */ /* 0x080fe20000000072 */
[----:B------:R-:W-:Y:S01]  /*2d80*/  HFMA2 R43, R46, R34, R43 ;  /* 0x000000222e2b7231 */ /* 0x000fe2000000002b */
[----:B------:R-:W-:Y:S01]  /*2d90*/  HFMA2.MMA R42, R24, R33, R42 ;  /* 0x00000021182a7235 */ /* 0x000fe2000000002a */
[----:B------:R-:W-:-:S02]  /*2da0*/  HFMA2 R41, R25, R33, R41 ;  /* 0x0000002119297231 */ /* 0x000fc40000000029 */
[-C--:B------:R-:W-:Y:S02]  /*2db0*/  HFMA2 R43, R58, R35.reuse, R43 ;  /* 0x000000233a2b7231 */ /* 0x080fe4000000002b */
[----:B------:R-:W-:Y:S01]  /*2dc0*/  HFMA2 R41, R44, R34, R41 ;  /* 0x000000222c297231 */ /* 0x000fe20000000029 */
[-C--:B------:R-:W-:Y:S02]  /*2dd0*/  HFMA2.MMA R114, R47, R34.reuse, R114 ;  /* 0x000000222f727235 */ /* 0x080fe40000000072 */
[----:B------:R-:W-:Y:S01]  /*2de0*/  HFMA2.MMA R42, R45, R34, R42 ;  /* 0x000000222d2a7235 */ /* 0x000fe2000000002a */
[----:B------:R-:W-:Y:S02]  /*2df0*/  HFMA2 R32, R60, R35, R41 ;  /* 0x000000233c207231 */ /* 0x000fe40000000029 */
[----:B-1----:R-:W-:-:S03]  /*2e00*/  HFMA2 R33, R62, R36, R43 ;  /* 0x000000243e217231 */ /* 0x002fc6000000002b */
[-C--:B------:R-:W-:Y:S01]  /*2e10*/  HFMA2.MMA R114, R57, R35.reuse, R114 ;  /* 0x0000002339727235 */ /* 0x080fe20000000072 */
[----:B------:R-:W-:Y:S01]  /*2e20*/  HFMA2 R34, R64, R36, R32 ;  /* 0x0000002440227231 */ /* 0x000fe20000000020 */
[----:B------:R-:W-:Y:S01]  /*2e30*/  HFMA2.MMA R42, R59, R35, R42 ;  /* 0x000000233b2a7235 */ /* 0x000fe2000000002a */
[----:B------:R-:W-:-:S05]  /*2e40*/  HFMA2 R41, R66, R37, R33 ;  /* 0x0000002542297231 */ /* 0x000fca0000000021 */
[----:B------:R-:W-:Y:S02]  /*2e50*/  HFMA2.MMA R114, R61, R36, R114 ;  /* 0x000000243d727235 */ /* 0x000fe40000000072 */
[----:B------:R-:W-:Y:S02]  /*2e60*/  HFMA2.MMA R41, R80, R38, R41 ;  /* 0x0000002650297235 */ /* 0x000fe40000000029 */
[----:B------:R-:W-:Y:S01]  /*2e70*/  HFMA2.MMA R42, R63, R36, R42 ;  /* 0x000000243f2a7235 */ /* 0x000fe2000000002a */
[----:B------:R-:W-:Y:S02]  /*2e80*/  HFMA2 R36, R68, R37, R34 ;  /* 0x0000002544247231 */ /* 0x000fe40000000022 */
[----:B------:R-:W1:Y:S03]  /*2e90*/  LDS.128 R32, [UR4+0x300] ;  /* 0x00030004ff207984 */ /* 0x000e660008000c00 */
[----:B------:R-:W-:-:S02]  /*2ea0*/  HFMA2.MMA R41, R79, R39, R41 ;  /* 0x000000274f297235 */ /* 0x000fc40000000029 */
[----:B------:R-:W-:Y:S02]  /*2eb0*/  HFMA2.MMA R43, R67, R37, R42 ;  /* 0x00000025432b7235 */ /* 0x000fe4000000002a */
[----:B------:R-:W-:Y:S02]  /*2ec0*/  HFMA2.MMA R36, R92, R38, R36 ;  /* 0x000000265c247235 */ /* 0x000fe40000000024 */
[----:B------:R-:W-:Y:S02]  /*2ed0*/  HFMA2.MMA R37, R65, R37, R114 ;  /* 0x0000002541257235 */ /* 0x000fe40000000072 */
[----:B0-----:R-:W-:-:S04]  /*2ee0*/  HFMA2.MMA R41, R78, R28, R41 ;  /* 0x0000001c4e297235 */ /* 0x001fc80000000029 */
[----:B------:R-:W-:Y:S01]  /*2ef0*/  HFMA2.MMA R36, R91, R39, R36 ;  /* 0x000000275b247235 */ /* 0x000fe20000000024 */
[----:B------:R-:W-:-:S03]  /*2f00*/  HFMA2 R43, R86, R38, R43 ;  /* 0x00000026562b7231 */ /* 0x000fc6000000002b */
[----:B------:R-:W-:Y:S01]  /*2f10*/  HFMA2 R37, R74, R38, R37 ;  /* 0x000000264a257231 */ /* 0x000fe20000000025 */
[----:B------:R-:W-:Y:S01]  /*2f20*/  HFMA2.MMA R38, R77, R29, R41 ;  /* 0x0000001d4d267235 */ /* 0x000fe20000000029 */
[-C--:B------:R-:W-:Y:S02]  /*2f30*/  HFMA2 R42, R85, R39.reuse, R43 ;  /* 0x00000027552a7231 */ /* 0x080fe4000000002b */
[----:B------:R-:W-:Y:S01]  /*2f40*/  HFMA2.MMA R36, R90, R28, R36 ;  /* 0x0000001c5a247235 */ /* 0x000fe20000000024 */
[----:B------:R-:W-:Y:S01]  /*2f50*/  HFMA2 R37, R73, R39, R37 ;  /* 0x0000002749257231 */ /* 0x000fe20000000025 */
[----:B------:R-:W-:Y:S01]  /*2f60*/  MOV R39, R4 ;  /* 0x0000000400277202 */ /* 0x000fe20000000f00 */
[-C--:B------:R-:W-:Y:S02]  /*2f70*/  HFMA2 R42, R84, R28.reuse, R42 ;  /* 0x0000001c542a7231 */ /* 0x080fe4000000002a */
[----:B------:R-:W-:Y:S01]  /*2f80*/  HFMA2.MMA R38, R76, R30, R38 ;  /* 0x0000001e4c267235 */ /* 0x000fe20000000026 */
[----:B------:R-:W-:-:S02]  /*2f90*/  HFMA2 R37, R72, R28, R37 ;  /* 0x0000001c48257231 */ /* 0x000fc40000000025 */
[----:B------:R-:W-:Y:S01]  /*2fa0*/  HFMA2.MMA R36, R89, R29, R36 ;  /* 0x0000001d59247235 */ /* 0x000fe20000000024 */
[-C--:B------:R-:W-:Y:S02]  /*2fb0*/  HFMA2 R28, R83, R29.reuse, R42 ;  /* 0x0000001d531c7231 */ /* 0x080fe4000000002a */
[----:B------:R-:W-:Y:S01]  /*2fc0*/  HFMA2 R37, R71, R29, R37 ;  /* 0x0000001d47257231 */ /* 0x000fe20000000025 */
[----:B------:R-:W0:Y:S01]  /*2fd0*/  LDS.128 R40, [UR4+0x310] ;  /* 0x00031004ff287984 */ /* 0x000e220008000c00 */
[----:B------:R-:W-:Y:S01]  /*2fe0*/  HFMA2.MMA R38, R75, R31, R38 ;  /* 0x0000001f4b267235 */ /* 0x000fe20000000026 */
[-C--:B------:R-:W-:Y:S02]  /*2ff0*/  HFMA2 R28, R82, R30.reuse, R28 ;  /* 0x0000001e521c7231 */ /* 0x080fe4000000001c */
[----:B------:R-:W-:Y:S01]  /*3000*/  HFMA2 R37, R70, R30, R37 ;  /* 0x0000001e46257231 */ /* 0x000fe20000000025 */
[----:B------:R-:W-:Y:S01]  /*3010*/  HFMA2.MMA R36, R88, R30, R36 ;  /* 0x0000001e58247235 */ /* 0x000fe20000000024 */
[----:B------:R-:W-:-:S02]  /*3020*/  HFMA2 R28, R81, R31, R28 ;  /* 0x0000001f511c7231 */ /* 0x000fc4000000001c */
[----:B------:R-:W-:-:S05]  /*3030*/  HFMA2 R37, R69, R31, R37 ;  /* 0x0000001f45257231 */ /* 0x000fca0000000025 */
[C-C-:B------:R-:W-:Y:S01]  /*3040*/  PRMT R110, R38.reuse, 0x5410, R37.reuse ;  /* 0x00005410266e7816 */ /* 0x140fe20000000025 */
[----:B------:R-:W-:Y:S01]  /*3050*/  HFMA2.MMA R36, R87, R31, R36 ;  /* 0x0000001f57247235 */ /* 0x000fe20000000024 */
[----:B------:R-:W-:Y:S01]  /*3060*/  PRMT R37, R38, 0x7632, R37 ;  /* 0x0000763226257816 */ /* 0x000fe20000000025 */
[----:B-1----:R-:W-:-:S04]  /*3070*/  HFMA2 R38, R51, R32, RZ.H0_H0 ;  /* 0x0000002033267231 */ /* 0x002fc800000400ff */
[----:B------:R-:W-:Y:S01]  /*3080*/  HFMA2 R38, R50, R33, R38 ;  /* 0x0000002132267231 */ /* 0x000fe20000000026 */
[----:B------:R-:W-:Y:S02]  /*3090*/  HFMA2.MMA R110, R110, 1, 1, R37 ;  /* 0x3c003c006e6e7835 */ /* 0x000fe40000000025 */
[-C--:B------:R-:W-:Y:S01]  /*30a0*/  HFMA2.MMA R37, R53, R32.reuse, RZ ;  /* 0x0000002035257235 */ /* 0x080fe200000000ff */
[C-C-:B------:R-:W-:Y:S01]  /*30b0*/  PRMT R4, R36.reuse, 0x5410, R28.reuse ;  /* 0x0000541024047816 */ /* 0x140fe2000000001c */
[----:B------:R-:W-:Y:S01]  /*30c0*/  HFMA2 R114, R13, R34, R38 ;  /* 0x000000220d727231 */ /* 0x000fe20000000026 */
[----:B------:R-:W-:Y:S01]  /*30d0*/  PRMT R28, R36, 0x7632, R28 ;  /* 0x00007632241c7816 */ /* 0x000fe2000000001c */
[----:B------:R-:W-:Y:S01]  /*30e0*/  HFMA2 R36, R55, R32, RZ.H0_H0 ;  /* 0x0000002037247231 */ /* 0x000fe200000400ff */
[----:B------:R-:W-:Y:S01]  /*30f0*/  HFMA2.MMA R32, R48, R32, RZ ;  /* 0x0000002030207235 */ /* 0x000fe200000000ff */
[----:B------:R-:W-:Y:S02]  /*3100*/  HFMA2 R114, R16, R35, R114 ;  /* 0x0000002310727231 */ /* 0x000fe40000000072 */
[----:B------:R-:W-:Y:S01]  /*3110*/  HFMA2.MMA R37, R52, R33, R37 ;  /* 0x0000002134257235 */ /* 0x000fe20000000025 */
[----:B------:R-:W-:-:S02]  /*3120*/  HFMA2 R36, R54, R33, R36 ;  /* 0x0000002136247231 */ /* 0x000fc40000000024 */
[----:B------:R-:W-:Y:S02]  /*3130*/  HADD2 R4, R4, R28 ;  /* 0x0000001c04047230 */ /* 0x000fe40000000000 */
[----:B------:R-:W-:Y:S01]  /*3140*/  HFMA2.MMA R32, R49, R33, R32 ;  /* 0x0000002131207235 */ /* 0x000fe20000000020 */
[----:B------:R-:W-:Y:S01]  /*3150*/  HFMA2 R36, R56, R34, R36 ;  /* 0x0000002238247231 */ /* 0x000fe20000000024 */
[----:B------:R-:W1:Y:S01]  /*3160*/  LDS.128 R28, [UR4+0x320] ;  /* 0x00032004ff1c7984 */ /* 0x000e620008000c00 */
[----:B------:R-:W-:Y:S01]  /*3170*/  HFMA2.MMA R37, R15, R34, R37 ;  /* 0x000000220f257235 */ /* 0x000fe20000000025 */
[----:B0-----:R-:W-:Y:S01]  /*3180*/  HFMA2 R114, R22, R40, R114 ;  /* 0x0000002816727231 */ /* 0x001fe20000000072 */
[----:B------:R-:W-:Y:S01]  /*3190*/  HFMA2.MMA R4, R4, R94, R39 ;  /* 0x0000005e04047235 */ /* 0x000fe20000000027 */
[----:B------:R-:W-:Y:S02]  /*31a0*/  HFMA2 R3, R110, R93, R3 ;  /* 0x0000005d6e037231 */ /* 0x000fe40000000003 */
[----:B------:R-:W-:Y:S01]  /*31b0*/  HFMA2.MMA R34, R19, R34, R32 ;  /* 0x0000002213227235 */ /* 0x000fe20000000020 */
[----:B------:R-:W-:-:S02]  /*31c0*/  HFMA2 R32, R14, R35, R36 ;  /* 0x000000230e207231 */ /* 0x000fc40000000024 */
[-C--:B------:R-:W-:Y:S01]  /*31d0*/  HFMA2.MMA R33, R17, R35.reuse, R37 ;  /* 0x0000002311217235 */ /* 0x080fe20000000025 */
[-C--:B------:R-:W-:Y:S01]  /*31e0*/  HFMA2 R114, R26, R41.reuse, R114 ;  /* 0x000000291a727231 */ /* 0x080fe20000000072 */
[----:B------:R-:W0:Y:S01]  /*31f0*/  LDS.128 R36, [UR4+0x330] ;  /* 0x00033004ff247984 */ /* 0x000e220008000c00 */
[----:B------:R-:W-:Y:S02]  /*3200*/  HFMA2 R32, R23, R40, R32 ;  /* 0x0000002817207231 */ /* 0x000fe40000000020 */
[----:B------:R-:W-:Y:S01]  /*3210*/  HFMA2.MMA R34, R21, R35, R34 ;  /* 0x0000002315227235 */ /* 0x000fe20000000022 */
[----:B------:R-:W-:Y:S02]  /*3220*/  HFMA2 R114, R46, R42, R114 ;  /* 0x0000002a2e727231 */ /* 0x000fe40000000072 */
[----:B------:R-:W-:Y:S01]  /*3230*/  HFMA2.MMA R33, R18, R40, R33 ;  /* 0x0000002812217235 */ /* 0x000fe20000000021 */
[----:B------:R-:W-:Y:S02]  /*3240*/  HFMA2 R32, R25, R41, R32 ;  /* 0x0000002919207231 */ /* 0x000fe40000000020 */
[----:B------:R-:W-:-:S02]  /*3250*/  HFMA2 R114, R58, R43, R114 ;  /* 0x0000002b3a727231 */ /* 0x000fc40000000072 */
[----:B------:R-:W-:Y:S01]  /*3260*/  HFMA2.MMA R34, R20, R40, R34 ;  /* 0x0000002814227235 */ /* 0x000fe20000000022 */
[----:B------:R-:W-:Y:S02]  /*3270*/  HFMA2 R32, R44, R42, R32 ;  /* 0x0000002a2c207231 */ /* 0x000fe40000000020 */
[----:B------:R-:W-:Y:S02]  /*3280*/  HFMA2.MMA R33, R24, R41, R33 ;  /* 0x0000002918217235 */ /* 0x000fe40000000021 */
[----:B------:R-:W-:-:S03]  /*3290*/  HFMA2 R32, R60, R43, R32 ;  /* 0x0000002b3c207231 */ /* 0x000fc60000000020 */
[----:B------:R-:W-:-:S03]  /*32a0*/  HFMA2.MMA R34, R27, R41, R34 ;  /* 0x000000291b227235 */ /* 0x000fc60000000022 */
[----:B------:R-:W-:-:S05]  /*32b0*/  HFMA2.MMA R33, R45, R42, R33 ;  /* 0x0000002a2d217235 */ /* 0x000fca0000000021 */
[----:B------:R-:W-:Y:S01]  /*32c0*/  HFMA2.MMA R34, R47, R42, R34 ;  /* 0x0000002a2f227235 */ /* 0x000fe20000000022 */
[----:B-1----:R-:W-:Y:S02]  /*32d0*/  HFMA2 R114, R62, R28, R114 ;  /* 0x0000001c3e727231 */ /* 0x002fe40000000072 */
[----:B------:R-:W-:-:S05]  /*32e0*/  HFMA2.MMA R33, R59, R43, R33 ;  /* 0x0000002b3b217235 */ /* 0x000fca0000000021 */
[----:B------:R-:W-:Y:S01]  /*32f0*/  HFMA2.MMA R43, R57, R43, R34 ;  /* 0x0000002b392b7235 */ /* 0x000fe20000000022 */
[----:B------:R-:W-:Y:S02]  /*3300*/  HFMA2 R34, R64, R28, R32 ;  /* 0x0000001c40227231 */ /* 0x000fe40000000020 */
[----:B------:R-:W-:-:S05]  /*3310*/  HFMA2.MMA R40, R63, R28, R33 ;  /* 0x0000001c3f287235 */ /* 0x000fca0000000021 */
[----:B------:R-:W-:Y:S01]  /*3320*/  HFMA2.MMA R41, R61, R28, R43 ;  /* 0x0000001c3d297235 */ /* 0x000fe2000000002b */
[-C--:B------:R-:W-:Y:S02]  /*3330*/  HFMA2 R28, R68, R29.reuse, R34 ;  /* 0x0000001d441c7231 */ /* 0x080fe40000000022 */
[-C--:B------:R-:W-:Y:S01]  /*3340*/  HFMA2.MMA R43, R67, R29.reuse, R40 ;  /* 0x0000001d432b7235 */ /* 0x080fe20000000028 */
[----:B------:R-:W-:Y:S01]  /*3350*/  HFMA2 R40, R66, R29, R114 ;  /* 0x0000001d42287231 */ /* 0x000fe20000000072 */
[----:B------:R-:W1:Y:S01]  /*3360*/  LDS.128 R32, [UR4+0x400] ;  /* 0x00040004ff207984 */ /* 0x000e620008000c00 */
[-C--:B------:R-:W-:Y:S02]  /*3370*/  HFMA2 R28, R92, R30.reuse, R28 ;  /* 0x0000001e5c1c7231 */ /* 0x080fe4000000001c */
[----:B------:R-:W-:Y:S01]  /*3380*/  HFMA2.MMA R41, R65, R29, R41 ;  /* 0x0000001d41297235 */ /* 0x000fe20000000029 */
[----:B------:R-:W-:Y:S02]  /*3390*/  HFMA2 R40, R80, R30, R40 ;  /* 0x0000001e50287231 */ /* 0x000fe40000000028 */
[----:B------:R-:W-:Y:S01]  /*33a0*/  HFMA2.MMA R43, R86, R30, R43 ;  /* 0x0000001e562b7235 */ /* 0x000fe2000000002b */
[----:B------:R-:W-:-:S02]  /*33b0*/  HFMA2 R28, R91, R31, R28 ;  /* 0x0000001f5b1c7231 */ /* 0x000fc4000000001c */
[----:B------:R-:W-:Y:S02]  /*33c0*/  HFMA2 R40, R79, R31, R40 ;  /* 0x0000001f4f287231 */ /* 0x000fe40000000028 */
[----:B------:R-:W-:Y:S01]  /*33d0*/  HFMA2.MMA R41, R74, R30, R41 ;  /* 0x0000001e4a297235 */ /* 0x000fe20000000029 */
[-C--:B0-----:R-:W-:Y:S02]  /*33e0*/  HFMA2 R28, R90, R36.reuse, R28 ;  /* 0x000000245a1c7231 */ /* 0x081fe4000000001c */
[----:B------:R-:W-:Y:S01]  /*33f0*/  HFMA2.MMA R42, R85, R31, R43 ;  /* 0x0000001f552a7235 */ /* 0x000fe2000000002b */
[----:B------:R-:W-:Y:S01]  /*3400*/  HFMA2 R40, R78, R36, R40 ;  /* 0x000000244e287231 */ /* 0x000fe20000000028 */
[----:B------:R-:W-:-:S03]  /*3410*/  MOV R43, R2 ;  /* 0x00000002002b7202 */ /* 0x000fc60000000f00 */
[----:B------:R-:W-:Y:S01]  /*3420*/  HFMA2.MMA R41, R73, R31, R41 ;  /* 0x0000001f49297235 */ /* 0x000fe20000000029 */
[----:B------:R-:W-:Y:S02]  /*3430*/  HFMA2 R40, R77, R37, R40 ;  /* 0x000000254d287231 */ /* 0x000fe40000000028 */
[----:B------:R-:W-:Y:S02]  /*3440*/  HFMA2.MMA R42, R84, R36, R42 ;  /* 0x00000024542a7235 */ /* 0x000fe4000000002a */
[----:B------:R-:W-:-:S03]  /*3450*/  HFMA2 R40, R76, R38, R40 ;  /* 0x000000264c287231 */ /* 0x000fc60000000028 */
[----:B------:R-:W-:Y:S01]  /*3460*/  HFMA2.MMA R29, R72, R36, R41 ;  /* 0x00000024481d7235 */ /* 0x000fe20000000029 */
[----:B------:R-:W-:Y:S02]  /*3470*/  HFMA2 R36, R89, R37, R28 ;  /* 0x0000002559247231 */ /* 0x000fe4000000001c */
[-C--:B------:R-:W-:Y:S01]  /*3480*/  HFMA2.MMA R41, R83, R37.reuse, R42 ;  /* 0x0000002553297235 */ /* 0x080fe2000000002a */
[-C--:B------:R-:W-:Y:S02]  /*3490*/  HFMA2 R40, R75, R39.reuse, R40 ;  /* 0x000000274b287231 */ /* 0x080fe40000000028 */
[----:B------:R-:W-:Y:S02]  /*34a0*/  HFMA2 R36, R88, R38, R36 ;  /* 0x0000002658247231 */ /* 0x000fe40000000024 */
[----:B------:R-:W-:Y:S02]  /*34b0*/  HFMA2.MMA R37, R71, R37, R29 ;  /* 0x0000002547257235 */ /* 0x000fe4000000001d */
[----:B------:R-:W-:Y:S01]  /*34c0*/  HFMA2 R36, R87, R39, R36 ;  /* 0x0000002757247231 */ /* 0x000fe20000000024 */
[----:B------:R-:W-:Y:S01]  /*34d0*/  HFMA2.MMA R41, R82, R38, R41 ;  /* 0x0000002652297235 */ /* 0x000fe20000000029 */
[----:B------:R-:W0:Y:S01]  /*34e0*/  LDS.128 R28, [UR4+0x410] ;  /* 0x00041004ff1c7984 */ /* 0x000e220008000c00 */
[----:B-1----:R-:W-:-:S03]  /*34f0*/  HFMA2 R42, R51, R32, RZ.H0_H0 ;  /* 0x00000020332a7231 */ /* 0x002fc600000400ff */
[----:B------:R-:W-:Y:S01]  /*3500*/  HFMA2.MMA R37, R70, R38, R37 ;  /* 0x0000002646257235 */ /* 0x000fe20000000025 */
[----:B------:R-:W-:Y:S02]  /*3510*/  HFMA2 R42, R50, R33, R42 ;  /* 0x00000021322a7231 */ /* 0x000fe4000000002a */
[----:B------:R-:W-:Y:S02]  /*3520*/  HFMA2.MMA R41, R81, R39, R41 ;  /* 0x0000002751297235 */ /* 0x000fe40000000029 */
[----:B------:R-:W-:-:S03]  /*3530*/  HFMA2 R114, R13, R34, R42 ;  /* 0x000000220d727231 */ /* 0x000fc6000000002a */
[----:B------:R-:W-:Y:S01]  /*3540*/  HFMA2.MMA R37, R69, R39, R37 ;  /* 0x0000002745257235 */ /* 0x000fe20000000025 */
[----:B------:R-:W-:-:S04]  /*3550*/  HFMA2 R114, R16, R35, R114 ;  /* 0x0000002310727231 */ /* 0x000fc80000000072 */
[C-C-:B------:R-:W-:Y:S02]  /*3560*/  PRMT R2, R36.reuse, 0x5410, R41.reuse ;  /* 0x0000541024027816 */ /* 0x140fe40000000029 */
[----:B------:R-:W-:-:S03]  /*3570*/  PRMT R41, R36, 0x7632, R41 ;  /* 0x0000763224297816 */ /* 0x000fc60000000029 */
[C-C-:B------:R-:W-:Y:S02]  /*3580*/  PRMT R110, R40.reuse, 0x5410, R37.reuse ;  /* 0x00005410286e7816 */ /* 0x140fe40000000025 */
[----:B------:R-:W-:Y:S01]  /*3590*/  HADD2 R2, R2, R41 ;  /* 0x0000002902027230 */ /* 0x000fe20000000000 */
[----:B------:R-:W-:Y:S01]  /*35a0*/  PRMT R41, R40, 0x7632, R37 ;  /* 0x0000763228297816 */ /* 0x000fe20000000025 */
[----:B------:R-:W-:Y:S01]  /*35b0*/  HFMA2 R40, R55, R32, RZ.H0_H0 ;  /* 0x0000002037287231 */ /* 0x000fe200000400ff */
[----:B------:R-:W1:Y:S03]  /*35c0*/  LDS.128 R36, [UR4+0x420] ;  /* 0x00042004ff247984 */ /* 0x000e660008000c00 */
[----:B------:R-:W-:Y:S01]  /*35d0*/  HFMA2 R40, R54, R33, R40 ;  /* 0x0000002136287231 */ /* 0x000fe20000000028 */
[----:B------:R-:W-:Y:S02]  /*35e0*/  HFMA2.MMA R110, R110, 1, 1, R41 ;  /* 0x3c003c006e6e7835 */ /* 0x000fe40000000029 */
[-C--:B------:R-:W-:Y:S01]  /*35f0*/  HFMA2.MMA R41, R53, R32.reuse, RZ ;  /* 0x0000002035297235 */ /* 0x080fe200000000ff */
[----:B------:R-:W-:Y:S01]  /*3600*/  HFMA2 R40, R56, R34, R40 ;  /* 0x0000002238287231 */ /* 0x000fe20000000028 */
[----:B------:R-:W-:-:S02]  /*3610*/  HFMA2.MMA R32, R48, R32, RZ ;  /* 0x0000002030207235 */ /* 0x000fc400000000ff */
[----:B------:R-:W-:Y:S01]  /*3620*/  HFMA2.MMA R2, R2, R94, R43 ;  /* 0x0000005e02027235 */ /* 0x000fe2000000002b */
[----:B0-----:R-:W-:-:S03]  /*3630*/  HFMA2 R114, R22, R28, R114 ;  /* 0x0000001c16727231 */ /* 0x001fc60000000072 */
[-C--:B------:R-:W-:Y:S01]  /*3640*/  HFMA2.MMA R41, R52, R33.reuse, R41 ;  /* 0x0000002134297235 */ /* 0x080fe20000000029 */
[----:B------:R-:W-:Y:S01]  /*3650*/  HFMA2 R0, R110, R93, R0 ;  /* 0x0000005d6e007231 */ /* 0x000fe20000000000 */
[----:B------:R-:W-:Y:S01]  /*3660*/  HFMA2.MMA R32, R49, R33, R32 ;  /* 0x0000002131207235 */ /* 0x000fe20000000020 */
[----:B------:R-:W-:-:S05]  /*3670*/  HFMA2 R114, R26, R29, R114 ;  /* 0x0000001d1a727231 */ /* 0x000fca0000000072 */
[-C--:B------:R-:W-:Y:S02]  /*3680*/  HFMA2.MMA R41, R15, R34.reuse, R41 ;  /* 0x000000220f297235 */ /* 0x080fe40000000029 */
[----:B------:R-:W-:Y:S01]  /*3690*/  HFMA2.MMA R34, R19, R34, R32 ;  /* 0x0000002213227235 */ /* 0x000fe20000000020 */
[----:B------:R-:W-:-:S04]  /*36a0*/  HFMA2 R32, R14, R35, R40 ;  /* 0x000000230e207231 */ /* 0x000fc80000000028 */
[----:B------:R-:W-:Y:S01]  /*36b0*/  HFMA2 R32, R23, R28, R32 ;  /* 0x0000001c17207231 */ /* 0x000fe20000000020 */
[-C--:B------:R-:W-:Y:S02]  /*36c0*/  HFMA2.MMA R33, R17, R35.reuse, R41 ;  /* 0x0000002311217235 */ /* 0x080fe40000000029 */
[----:B------:R-:W-:Y:S01]  /*36d0*/  HFMA2.MMA R34, R21, R35, R34 ;  /* 0x0000002315227235 */ /* 0x000fe20000000022 */
[----:B------:R-:W-:Y:S01]  /*36e0*/  HFMA2 R32, R25, R29, R32 ;  /* 0x0000001d19207231 */ /* 0x000fe20000000020 */
[----:B------:R-:W0:Y:S03]  /*36f0*/  LDS.128 R40, [UR4+0x430] ;  /* 0x00043004ff287984 */ /* 0x000e260008000c00 */
[----:B------:R-:W-:Y:S01]  /*3700*/  HFMA2 R32, R44, R30, R32 ;  /* 0x0000001e2c207231 */ /* 0x000fe20000000020 */
[-C--:B------:R-:W-:Y:S02]  /*3710*/  HFMA2.MMA R33, R18, R28.reuse, R33 ;  /* 0x0000001c12217235 */ /* 0x080fe40000000021 */
[----:B------:R-:W-:Y:S01]  /*3720*/  HFMA2.MMA R34, R20, R28, R34 ;  /* 0x0000001c14227235 */ /* 0x000fe20000000022 */
[----:B------:R-:W-:-:S05]  /*3730*/  HFMA2 R32, R60, R31, R32 ;  /* 0x0000001f3c207231 */ /* 0x000fca0000000020 */
[-C--:B------:R-:W-:Y:S02]  /*3740*/  HFMA2.MMA R33, R24, R29.reuse, R33 ;  /* 0x0000001d18217235 */ /* 0x080fe40000000021 */
[----:B------:R-:W-:Y:S01]  /*3750*/  HFMA2.MMA R34, R27, R29, R34 ;  /* 0x0000001d1b227235 */ /* 0x000fe20000000022 */
[----:B------:R-:W-:-:S04]  /*3760*/  HFMA2 R29, R46, R30, R114 ;  /* 0x0000001e2e1d7231 */ /* 0x000fc80000000072 */
[----:B------:R-:W-:Y:S01]  /*3770*/  HFMA2 R29, R58, R31, R29 ;  /* 0x0000001f3a1d7231 */ /* 0x000fe2000000001d */
[-C--:B------:R-:W-:Y:S02]  /*3780*/  HFMA2.MMA R33, R45, R30.reuse, R33 ;  /* 0x0000001e2d217235 */ /* 0x080fe40000000021 */
[----:B------:R-:W-:-:S06]  /*3790*/  HFMA2.MMA R34, R47, R30, R34 ;  /* 0x0000001e2f227235 */ /* 0x000fcc0000000022 */
[-C--:B------:R-:W-:Y:S02]  /*37a0*/  HFMA2.MMA R33, R59, R31.reuse, R33 ;  /* 0x0000001f3b217235 */ /* 0x080fe40000000021 */
[----:B------:R-:W-:Y:S01]  /*37b0*/  HFMA2.MMA R31, R57, R31, R34 ;  /* 0x0000001f391f7235 */ /* 0x000fe20000000022 */
[-C--:B-1----:R-:W-:Y:S02]  /*37c0*/  HFMA2 R34, R64, R36.reuse, R32 ;  /* 0x0000002440227231 */ /* 0x082fe40000000020 */
[----:B------:R-:W-:Y:S02]  /*37d0*/  HFMA2 R32, R62, R36, R29 ;  /* 0x000000243e207231 */ /* 0x000fe4000000001d */
[-C--:B------:R-:W-:Y:S01]  /*37e0*/  HFMA2 R34, R68, R37.reuse, R34 ;  /* 0x0000002544227231 */ /* 0x080fe20000000022 */
[-C--:B------:R-:W-:Y:S01]  /*37f0*/  HFMA2.MMA R33, R63, R36.reuse, R33 ;  /* 0x000000243f217235 */ /* 0x080fe20000000021 */
[----:B------:R-:W-:Y:S01]  /*3800*/  HFMA2 R32, R66, R37, R32 ;  /* 0x0000002542207231 */ /* 0x000fe20000000020 */
[----:B------:R-:W-:Y:S01]  /*3810*/  HFMA2.MMA R36, R61, R36, R31 ;  /* 0x000000243d247235 */ /* 0x000fe2000000001f */
[-C--:B------:R-:W-:Y:S01]  /*3820*/  HFMA2 R34, R92, R38.reuse, R34 ;  /* 0x000000265c227231 */ /* 0x080fe20000000022 */
[----:B------:R-:W1:Y:S01]  /*3830*/  LDS.128 R28, [UR4+0x500] ;  /* 0x00050004ff1c7984 */ /* 0x000e620008000c00 */
[----:B------:R-:W-:-:S02]  /*3840*/  HFMA2 R32, R80, R38, R32 ;  /* 0x0000002650207231 */ /* 0x000fc40000000020 */
[-C--:B------:R-:W-:Y:S01]  /*3850*/  HFMA2 R34, R91, R39.reuse, R34 ;  /* 0x000000275b227231 */ /* 0x080fe20000000022 */
[-C--:B------:R-:W-:Y:S01]  /*3860*/  HFMA2.MMA R33, R67, R37.reuse, R33 ;  /* 0x0000002543217235 */ /* 0x080fe20000000021 */
[----:B------:R-:W-:Y:S01]  /*3870*/  HFMA2 R32, R79, R39, R32 ;  /* 0x000000274f207231 */ /* 0x000fe20000000020 */
[----:B------:R-:W-:Y:S01]  /*3880*/  HFMA2.MMA R37, R65, R37, R36 ;  /* 0x0000002541257235 */ /* 0x000fe20000000024 */
[----:B0-----:R-:W-:-:S04]  /*3890*/  HFMA2 R36, R90, R40, R34 ;  /* 0x000000285a247231 */ /* 0x001fc80000000022 */
[-C--:B------:R-:W-:Y:S01]  /*38a0*/  HFMA2 R36, R89, R41.reuse, R36 ;  /* 0x0000002959247231 */ /* 0x080fe20000000024 */
[-C--:B------:R-:W-:Y:S02]  /*38b0*/  HFMA2.MMA R33, R86, R38.reuse, R33 ;  /* 0x0000002656217235 */ /* 0x080fe40000000021 */
[----:B------:R-:W-:Y:S01]  /*38c0*/  HFMA2.MMA R37, R74, R38, R37 ;  /* 0x000000264a257235 */ /* 0x000fe20000000025 */
[----:B------:R-:W-:Y:S02]  /*38d0*/  HFMA2 R38, R78, R40, R32 ;  /* 0x000000284e267231 */ /* 0x000fe40000000020 */
[-C--:B------:R-:W-:Y:S02]  /*38e0*/  HFMA2 R36, R88, R42.reuse, R36 ;  /* 0x0000002a58247231 */ /* 0x080fe40000000024 */
[----:B------:R-:W-:Y:S01]  /*38f0*/  HFMA2 R38, R77, R41, R38 ;  /* 0x000000294d267231 */ /* 0x000fe20000000026 */
[-C--:B------:R-:W-:Y:S02]  /*3900*/  HFMA2.MMA R33, R85, R39.reuse, R33 ;  /* 0x0000002755217235 */ /* 0x080fe40000000021 */
[----:B------:R-:W-:Y:S01]  /*3910*/  HFMA2.MMA R39, R73, R39, R37 ;  /* 0x0000002749277235 */ /* 0x000fe20000000025 */
[----:B------:R-:W-:-:S05]  /*3920*/  HFMA2 R38, R76, R42, R38 ;  /* 0x0000002a4c267231 */ /* 0x000fca0000000026 */
[-C--:B------:R-:W-:Y:S02]  /*3930*/  HFMA2.MMA R37, R84, R40.reuse, R33 ;  /* 0x0000002854257235 */ /* 0x080fe40000000021 */
[----:B------:R-:W0:Y:S01]  /*3940*/  LDS.128 R32, [UR4+0x510] ;  /* 0x00051004ff207984 */ /* 0x000e220008000c00 */
[----:B------:R-:W-:Y:S01]  /*3950*/  HFMA2.MMA R39, R72, R40, R39 ;  /* 0x0000002848277235 */ /* 0x000fe20000000027 */
[----:B------:R-:W-:-:S04]  /*3960*/  HFMA2 R40, R87, R43, R36 ;  /* 0x0000002b57287231 */ /* 0x000fc80000000024 */
[----:B------:R-:W-:-:S03]  /*3970*/  HFMA2.MMA R37, R83, R41, R37 ;  /* 0x0000002953257235 */ /* 0x000fc60000000025 */
[----:B------:R-:W-:Y:S01]  /*3980*/  HFMA2.MMA R39, R71, R41, R39 ;  /* 0x0000002947277235 */ /* 0x000fe20000000027 */
[-C--:B-1----:R-:W-:Y:S01]  /*3990*/  HFMA2 R53, R53, R28.reuse, RZ.H0_H0 ;  /* 0x0000001c35357231 */ /* 0x082fe200000400ff */
[-C--:B------:R-:W-:Y:S01]  /*39a0*/  HFMA2.MMA R55, R55, R28.reuse, RZ ;  /* 0x0000001c37377235 */ /* 0x080fe200000000ff */
[----:B------:R-:W-:Y:S01]  /*39b0*/  HFMA2 R48, R48, R28, RZ.H0_H0 ;  /* 0x0000001c30307231 */ /* 0x000fe200000400ff */
[----:B------:R-:W-:Y:S01]  /*39c0*/  HFMA2.MMA R51, R51, R28, RZ ;  /* 0x0000001c33337235 */ /* 0x000fe200000000ff */
[-C--:B------:R-:W-:Y:S01]  /*39d0*/  HFMA2 R53, R52, R29.reuse, R53 ;  /* 0x0000001d34357231 */ /* 0x080fe20000000035 */
[-C--:B------:R-:W-:Y:S01]  /*39e0*/  HFMA2.MMA R37, R82, R42.reuse, R37 ;  /* 0x0000002a52257235 */ /* 0x080fe20000000025 */
[----:B------:R-:W-:Y:S01]  /*39f0*/  HFMA2 R48, R49, R29, R48 ;  /* 0x0000001d31307231 */ /* 0x000fe20000000030 */
[----:B------:R-:W-:Y:S01]  /*3a00*/  HFMA2.MMA R39, R70, R42, R39 ;  /* 0x0000002a46277235 */ /* 0x000fe20000000027 */
[----:B------:R-:W-:Y:S01]  /*3a10*/  HFMA2 R42, R75, R43, R38 ;  /* 0x0000002b4b2a7231 */ /* 0x000fe20000000026 */
[-C--:B------:R-:W-:Y:S01]  /*3a20*/  HFMA2.MMA R28, R54, R29.reuse, R55 ;  /* 0x0000001d361c7235 */ /* 0x080fe20000000037 */
[-C--:B------:R-:W-:Y:S01]  /*3a30*/  HFMA2 R53, R15, R30.reuse, R53 ;  /* 0x0000001e0f357231 */ /* 0x080fe20000000035 */
[----:B------:R-:W-:Y:S01]  /*3a40*/  HFMA2.MMA R51, R50, R29, R51 ;  /* 0x0000001d32337235 */ /* 0x000fe20000000033 */
[----:B------:R-:W-:Y:S01]  /*3a50*/  HFMA2 R48, R19, R30, R48 ;  /* 0x0000001e13307231 */ /* 0x000fe20000000030 */
[-C--:B------:R-:W-:Y:S01]  /*3a60*/  HFMA2.MMA R41, R81, R43.reuse, R37 ;  /* 0x0000002b51297235 */ /* 0x080fe20000000025 */
[-C--:B------:R-:W-:Y:S01]  /*3a70*/  HFMA2 R53, R17, R31.reuse, R53 ;  /* 0x0000001f11357231 */ /* 0x080fe20000000035 */
[----:B------:R-:W-:Y:S01]  /*3a80*/  HFMA2.MMA R43, R69, R43, R39 ;  /* 0x0000002b452b7235 */ /* 0x000fe20000000027 */
[----:B------:R-:W-:Y:S01]  /*3a90*/  HFMA2 R48, R21, R31, R48 ;  /* 0x0000001f15307231 */ /* 0x000fe20000000030 */
[-C--:B------:R-:W-:Y:S01]  /*3aa0*/  HFMA2.MMA R28, R56, R30.reuse, R28 ;  /* 0x0000001e381c7235 */ /* 0x080fe2000000001c */
[----:B------:R-:W1:Y:S01]  /*3ab0*/  LDS.128 R36, [UR4+0x520] ;  /* 0x00052004ff247984 */ /* 0x000e620008000c00 */
[----:B------:R-:W-:-:S04]  /*3ac0*/  HFMA2.MMA R51, R13, R30, R51 ;  /* 0x0000001e0d337235 */ /* 0x000fc80000000033 */
[----:B------:R-:W-:Y:S02]  /*3ad0*/  PRMT R110, R40, 0x5410, R41 ;  /* 0x00005410286e7816 */ /* 0x000fe40000000029 */
[-C--:B------:R-:W-:Y:S01]  /*3ae0*/  HFMA2.MMA R28, R14, R31.reuse, R28 ;  /* 0x0000001f0e1c7235 */ /* 0x080fe2000000001c */
[C-C-:B------:R-:W-:Y:S01]  /*3af0*/  PRMT R114, R42.reuse, 0x5410, R43.reuse ;  /* 0x000054102a727816 */ /* 0x140fe2000000002b */
[----:B------:R-:W-:Y:S01]  /*3b00*/  HFMA2.MMA R16, R16, R31, R51 ;  /* 0x0000001f10107235 */ /* 0x000fe20000000033 */
[----:B------:R-:W-:Y:S02]  /*3b10*/  PRMT R43, R42, 0x7632, R43 ;  /* 0x000076322a2b7816 */ /* 0x000fe4000000002b */
[----:B------:R-:W-:Y:S01]  /*3b20*/  PRMT R41, R40, 0x7632, R41 ;  /* 0x0000763228297816 */ /* 0x000fe20000000029 */
[-C--:B0-----:R-:W-:Y:S02]  /*3b30*/  HFMA2 R53, R18, R32.reuse, R53 ;  /* 0x0000002012357231 */ /* 0x081fe40000000035 */
        /* <DEDUP_REMOVED lines=13> */
[-C--:B------:R-:W-:Y:S01]  /*3c10*/  HFMA2 R18, R59, R35.reuse, R17 ;  /* 0x000000233b127231 */ /* 0x080fe20000000011 */
[----:B------:R-:W-:Y:S01]  /*3c20*/  HFMA2.MMA R12, R110, R94, R12 ;  /* 0x0000005e6e0c7235 */ /* 0x000fe2000000000c */
[----:B------:R-:W-:Y:S01]  /*3c30*/  HFMA2 R48, R57, R35, R48 ;  /* 0x0000002339307231 */ /* 0x000fe20000000030 */
[-C--:B------:R-:W-:Y:S01]  /*3c40*/  HFMA2.MMA R30, R44, R34.reuse, R22 ;  /* 0x000000222c1e7235 */ /* 0x080fe20000000016 */
[----:B------:R-:W-:Y:S01]  /*3c50*/  HFMA2 R11, R114, R93, R11 ;  /* 0x0000005d720b7231 */ /* 0x000fe2000000000b */
[----:B------:R-:W-:-:S06]  /*3c60*/  HFMA2.MMA R29, R46, R34, R23 ;  /* 0x000000222e1d7235 */ /* 0x000fcc0000000017 */
[-C--:B------:R-:W-:Y:S01]  /*3c70*/  HFMA2.MMA R32, R60, R35.reuse, R30 ;  /* 0x000000233c207235 */ /* 0x080fe2000000001e */
[-C--:B-1----:R-:W-:Y:S01]  /*3c80*/  HFMA2 R18, R63, R36.reuse, R18 ;  /* 0x000000243f127231 */ /* 0x082fe20000000012 */
[----:B------:R-:W-:Y:S01]  /*3c90*/  HFMA2.MMA R31, R58, R35, R29 ;  /* 0x000000233a1f7235 */ /* 0x000fe2000000001d */
[----:B------:R-:W-:Y:S02]  /*3ca0*/  HFMA2 R48, R61, R36, R48 ;  /* 0x000000243d307231 */ /* 0x000fe40000000030 */
        /* <DEDUP_REMOVED lines=8> */
[----:B0-----:R-:W-:-:S03]  /*3d30*/  HFMA2 R20, R84, R40, R20 ;  /* 0x0000002854147231 */ /* 0x001fc60000000014 */
        /* <DEDUP_REMOVED lines=13> */
[----:B------:R-:W-:-:S05]  /*3e10*/  HFMA2.MMA R33, R78, R40, R33 ;  /* 0x000000284e217235 */ /* 0x000fca0000000021 */
[----:B------:R-:W-:Y:S02]  /*3e20*/  HFMA2.MMA R19, R69, R43, R35 ;  /* 0x0000002b45137235 */ /* 0x000fe40000000023 */
        /* <DEDUP_REMOVED lines=15> */
.L_x_1069:
        /* <DEDUP_REMOVED lines=14> */
.L_x_1080:
[----:B------:R-:W0:Y:S02]  /*4000*/  LDS R14, [R13] ;  /* 0x000000000d0e7984 */ /* 0x000e240000000800 */
[----:B0-----:R-:W-:-:S06]  /*4010*/  HADD2 R15, R14, R8 ;  /* 0x000000080e0f7230 */ /* 0x001fcc0000000000 */
[----:B------:R-:W0:Y:S02]  /*4020*/  ATOMS.CAST.SPIN R15, [R13], R14, R15 ;  /* 0x0000000e0d0f738d */ /* 0x000e24000180000f */
[----:B0-----:R-:W-:-:S13]  /*4030*/  ISETP.EQ.U32.AND P0, PT, R15, 0x1, PT ;  /* 0x000000010f00780c */ /* 0x001fda0003f02070 */
[----:B------:R-:W-:Y:S05]  /*4040*/  @!P0 BRA `(.L_x_1080) ;  /* 0xfffffffc00ec8947 */ /* 0x000fea000383ffff */
[----:B------:R-:W-:Y:S05]  /*4050*/  BRA `(.L_x_1078) ;  /* 0x00000000000c7947 */ /* 0x000fea0003800000 */
.L_x_1079:
[----:B------:R-:W2:Y:S02]  /*4060*/  LD.E R8, desc[UR8][R18.64] ;  /* 0x0000000812087980 */ /* 0x000ea4000c101900 */
[----:B--2---:R-:W-:-:S05]  /*4070*/  IADD3 R13, R13, R8, RZ ;  /* 0x000000080d0d7210 */ /* 0x004fca0007ffe0ff */
[----:B------:R0:W-:Y:S02]  /*4080*/  ST.E desc[UR8][R18.64], R13 ;  /* 0x0000000d12007985 */ /* 0x0001e4000c101908 */
.L_x_1078:
[----:B------:R-:W-:Y:S05]  /*4090*/  BSYNC B0 ;  /* 0x0000000000007941 */ /* 0x000fea0003800000 */
.L_x_1077:
        /* <DEDUP_REMOVED lines=9> */
.L_x_1084:
[----:B------:R-:W1:Y:S02]  /*4130*/  LDS R14, [R8+0x4] ;  /* 0x00000400080e7984 */ /* 0x000e640000000800 */
[----:B-1----:R-:W-:-:S10]  /*4140*/  HFMA2.MMA R15, R14, 1, 1, R6 ;  /* 0x3c003c000e0f7835 */ /* 0x002fd40000000006 */
[----:B------:R-:W1:Y:S02]  /*4150*/  ATOMS.CAST.SPIN R15, [R8+0x4], R14, R15 ;  /* 0x0000040e080f738d */ /* 0x000e64000180000f */
[----:B-1----:R-:W-:-:S13]  /*4160*/  ISETP.EQ.U32.AND P0, PT, R15, 0x1, PT ;  /* 0x000000010f00780c */ /* 0x002fda0003f02070 */
[----:B------:R-:W-:Y:S05]  /*4170*/  @!P0 BRA `(.L_x_1084) ;  /* 0xfffffffc00ec8947 */ /* 0x000fea000383ffff */
[----:B------:R-:W-:Y:S05]  /*4180*/  BRA `(.L_x_1082) ;  /* 0x00000000000c7947 */ /* 0x000fea0003800000 */
.L_x_1083:
[----:B------:R-:W0:Y:S02]  /*4190*/  LD.E R6, desc[UR8][R18.64+0x4] ;  /* 0x0000040812067980 */ /* 0x000e24000c101900 */
[----:B0-----:R-:W-:-:S05]  /*41a0*/  IADD3 R13, R21, R6, RZ ;  /* 0x00000006150d7210 */ /* 0x001fca0007ffe0ff */
[----:B------:R1:W-:Y:S02]  /*41b0*/  ST.E desc[UR8][R18.64+0x4], R13 ;  /* 0x0000040d12007985 */ /* 0x0003e4000c101908 */
.L_x_1082:
[----:B------:R-:W-:Y:S05]  /*41c0*/  BSYNC B0 ;  /* 0x0000000000007941 */ /* 0x000fea0003800000 */
.L_x_1081:
[----:B01----:R-:W-:-:S05]  /*41d0*/  IMAD.WIDE R18, R96, 0x2, R18 ;  /* 0x0000000260127825 */ /* 0x003fca00078e0212 */
[----:B------:R0:W-:Y:S01]  /*41e0*/  ATOM.E.ADD.F16x2.RN.STRONG.GPU P0, RZ, desc[UR8][R18.64], R7 ;  /* 0x0000000712ff79a2 */ /* 0x0001e2000810e1c8 */
[----:B------:R-:W-:Y:S01]  /*41f0*/  BSSY B0, `(.L_x_1085) ;  /* 0x0000011000007945 */ /* 0x000fe20003800000 */
[----:B------:R-:W-:-:S03]  /*4200*/  MOV R8, R5 ;  /* 0x0000000500087202 */ /* 0x000fc60000000f00 */
[----:B0-----:R-:W-:Y:S05]  /*4210*/  @P0 BRA `(.L_x_1086) ;  /* 0x0000000000380947 */ /* 0x001fea0003800000 */
[----:B------:R-:W0:Y:S02]  /*4220*/  QSPC.E.S P0, RZ, [R18] ;  /* 0x0000000012ff73aa */ /* 0x000e240000000500 */
[----:B0-----:R-:W-:Y:S05]  /*4230*/  @!P0 BRA `(.L_x_1087) ;  /* 0x0000000000248947 */ /* 0x001fea0003800000 */
[----:B------:R-:W-:Y:S02]  /*4240*/  MOV R14, R18 ;  /* 0x00000012000e7202 */ /* 0x000fe40000000f00 */
[----:B------:R-:W-:Y:S02]  /*4250*/  MOV R13, R7 ;  /* 0x00000007000d7202 */ /* 0x000fe40000000f00 */
[----:B------:R-:W-:-:S07]  /*4260*/  MOV R14, R14 ;  /* 0x0000000e000e7202 */ /* 0x000fce0000000f00 */
.L_x_1088:
[----:B------:R-:W0:Y:S02]  /*4270*/  LDS R6, [R14] ;  /* 0x000000000e067984 */ /* 0x000e240000000800 */
[----:B0-----:R-:W-:-:S06]  /*4280*/  HADD2 R7, R6, R13 ;  /* 0x0000000d06077230 */ /* 0x001fcc0000000000 */
[----:B------:R-:W0:Y:S02]  /*4290*/  ATOMS.CAST.SPIN R7, [R14], R6, R7 ;  /* 0x000000060e07738d */ /* 0x000e240001800007 */
[----:B0-----:R-:W-:-:S13]  /*42a0*/  ISETP.EQ.U32.AND P0, PT, R7, 0x1, PT ;  /* 0x000000010700780c */ /* 0x001fda0003f02070 */
[----:B------:R-:W-:Y:S05]  /*42b0*/  @!P0 BRA `(.L_x_1088) ;  /* 0xfffffffc00ec8947 */ /* 0x000fea000383ffff */
[----:B------:R-:W-:Y:S05]  /*42c0*/  BRA `(.L_x_1086) ;  /* 0x00000000000c7947 */ /* 0x000fea0003800000 */
.L_x_1087:
[----:B------:R-:W2:Y:S02]  /*42d0*/  LD.E R6, desc[UR8][R18.64] ;  /* 0x0000000812067980 */ /* 0x000ea4000c101900 */
[----:B--2---:R-:W-:-:S05]  /*42e0*/  IADD3 R7, R7, R6, RZ ;  /* 0x0000000607077210 */ /* 0x004fca0007ffe0ff */
[----:B------:R0:W-:Y:S02]  /*42f0*/  ST.E desc[UR8][R18.64], R7 ;  /* 0x0000000712007985 */ /* 0x0001e4000c101908 */
.L_x_1086:
[----:B------:R-:W-:Y:S05]  /*4300*/  BSYNC B0 ;  /* 0x0000000000007941 */ /* 0x000fea0003800000 */
.L_x_1085:
        /* <DEDUP_REMOVED lines=8> */
.L_x_1092:
[----:B------:R-:W0:Y:S02]  /*4390*/  LDS R6, [R8] ;  /* 0x0000000008067984 */ /* 0x000e240000000800 */
[----:B0-----:R-:W-:-:S10]  /*43a0*/  HFMA2.MMA R7, R6, 1, 1, R5 ;  /* 0x3c003c0006077835 */ /* 0x001fd40000000005 */
[----:B------:R-:W0:Y:S02]  /*43b0*/  ATOMS.CAST.SPIN R7, [R8], R6, R7 ;  /* 0x000000060807738d */ /* 0x000e240001800007 */
[----:B0-----:R-:W-:-:S13]  /*43c0*/  ISETP.EQ.U32.AND P0, PT, R7, 0x1, PT ;  /* 0x000000010700780c */ /* 0x001fda0003f02070 */
[----:B------:R-:W-:Y:S05]  /*43d0*/  @!P0 BRA `(.L_x_1092) ;  /* 0xfffffffc00ec8947 */ /* 0x000fea000383ffff */
[----:B------:R-:W-:Y:S05]  /*43e0*/  BRA `(.L_x_1090) ;  /* 0x00000000000c7947 */ /* 0x000fea0003800000 */
.L_x_1091:
[----:B------:R-:W2:Y:S02]  /*43f0*/  LD.E R5, desc[UR8][R16.64] ;  /* 0x0000000810057980 */ /* 0x000ea4000c101900 */
[----:B--2---:R-:W-:-:S05]  /*4400*/  IADD3 R5, R8, R5, RZ ;  /* 0x0000000508057210 */ /* 0x004fca0007ffe0ff */
[----:B------:R1:W-:Y:S02]  /*4410*/  ST.E desc[UR8][R16.64], R5 ;  /* 0x0000000510007985 */ /* 0x0003e4000c101908 */
.L_x_1090:
[----:B------:R-:W-:Y:S05]  /*4420*/  BSYNC B0 ;  /* 0x0000000000007941 */ /* 0x000fea0003800000 */
.L_x_1089:
        /* <DEDUP_REMOVED lines=11> */
.L_x_1096:
[----:B------:R-:W0:Y:S02]  /*44e0*/  LDS R4, [R6] ;  /* 0x0000000006047984 */ /* 0x000e240000000800 */
[----:B0-----:R-:W-:-:S06]  /*44f0*/  HADD2 R5, R4, R7 ;  /* 0x0000000704057230 */ /* 0x001fcc0000000000 */
[----:B------:R-:W0:Y:S02]  /*4500*/  ATOMS.CAST.SPIN R5, [R6], R4, R5 ;  /* 0x000000040605738d */ /* 0x000e240001800005 */
[----:B0-----:R-:W-:-:S13]  /*4510*/  ISETP.EQ.U32.AND P0, PT, R5, 0x1, PT ;  /* 0x000000010500780c */ /* 0x001fda0003f02070 */
[----:B------:R-:W-:Y:S05]  /*4520*/  @!P0 BRA `(.L_x_1096) ;  /* 0xfffffffc00ec8947 */ /* 0x000fea000383ffff */
[----:B------:R-:W-:Y:S05]  /*4530*/  BRA `(.L_x_1094) ;  /* 0x00000000000c7947 */ /* 0x000fea0003800000 */
.L_x_1095:
[----:B------:R-:W2:Y:S02]  /*4540*/  LD.E R4, desc[UR8][R14.64] ;  /* 0x000000080e047980 */ /* 0x000ea4000c101900 */
[----:B--2---:R-:W-:-:S05]  /*4550*/  IADD3 R5, R5, R4, RZ ;  /* 0x0000000405057210 */ /* 0x004fca0007ffe0ff */
[----:B------:R1:W-:Y:S02]  /*4560*/  ST.E desc[UR8][R14.64], R5 ;  /* 0x000000050e007985 */ /* 0x0003e4000c101908 */
.L_x_1094:
[----:B------:R-:W-:Y:S05]  /*4570*/  BSYNC B0 ;  /* 0x0000000000007941 */ /* 0x000fea0003800000 */
.L_x_1093:
        /* <DEDUP_REMOVED lines=11> */
.L_x_1100:
[----:B------:R-:W0:Y:S02]  /*4630*/  LDS R6, [R8] ;  /* 0x0000000008067984 */ /* 0x000e240000000800 */
[----:B0-----:R-:W-:-:S06]  /*4640*/  HADD2 R7, R6, R3 ;  /* 0x0000000306077230 */ /* 0x001fcc0000000000 */
[----:B------:R-:W0:Y:S02]  /*4650*/  ATOMS.CAST.SPIN R7, [R8], R6, R7 ;  /* 0x000000060807738d */ /* 0x000e240001800007 */
[----:B0-----:R-:W-:-:S13]  /*4660*/  ISETP.EQ.U32.AND P0, PT, R7, 0x1, PT ;  /* 0x000000010700780c */ /* 0x001fda0003f02070 */
[----:B------:R-:W-:Y:S05]  /*4670*/  @!P0 BRA `(.L_x_1100) ;  /* 0xfffffffc00ec8947 */ /* 0x000fea000383ffff */
[----:B------:R-:W-:Y:S05]  /*4680*/  BRA `(.L_x_1098) ;  /* 0x00000000000c7947 */ /* 0x000fea0003800000 */
.L_x_1099:
[----:B------:R-:W2:Y:S02]  /*4690*/  LD.E R3, desc[UR8][R6.64] ;  /* 0x0000000806037980 */ /* 0x000ea4000c101900 */
[----:B--2---:R-:W-:-:S05]  /*46a0*/  IADD3 R3, R8, R3, RZ ;  /* 0x0000000308037210 */ /* 0x004fca0007ffe0ff */
[----:B------:R0:W-:Y:S02]  /*46b0*/  ST.E desc[UR8][R6.64], R3 ;  /* 0x0000000306007985 */ /* 0x0001e4000c101908 */
.L_x_1098:
[----:B------:R-:W-:Y:S05]  /*46c0*/  BSYNC B0 ;  /* 0x0000000000007941 */ /* 0x000fea0003800000 */
.L_x_1097:
        /* <DEDUP_REMOVED lines=11> */
.L_x_1104:
[----:B------:R-:W0:Y:S02]  /*4780*/  LDS R2, [R6] ;  /* 0x0000000006027984 */ /* 0x000e240000000800 */
[----:B0-----:R-:W-:-:S10]  /*4790*/  HFMA2.MMA R3, R2, 1, 1, R7 ;  /* 0x3c003c0002037835 */ /* 0x001fd40000000007 */
[----:B------:R-:W0:Y:S02]  /*47a0*/  ATOMS.CAST.SPIN R3, [R6], R2, R3 ;  /* 0x000000020603738d */ /* 0x000e240001800003 */
[----:B0-----:R-:W-:-:S13]  /*47b0*/  ISETP.EQ.U32.AND P0, PT, R3, 0x1, PT ;  /* 0x000000010300780c */ /* 0x001fda0003f02070 */
[----:B------:R-:W-:Y:S05]  /*47c0*/  @!P0 BRA `(.L_x_1104) ;  /* 0xfffffffc00ec8947 */ /* 0x000fea000383ffff */
[----:B------:R-:W-:Y:S05]  /*47d0*/  BRA `(.L_x_1102) ;  /* 0x00000000000c7947 */ /* 0x000fea0003800000 */
.L_x_1103:
[----:B------:R-:W2:Y:S02]  /*47e0*/  LD.E R2, desc[UR8][R16.64] ;  /* 0x0000000810027980 */ /* 0x000ea4000c101900 */
[----:B--2---:R-:W-:-:S05]  /*47f0*/  IADD3 R3, R3, R2, RZ ;  /* 0x0000000203037210 */ /* 0x004fca0007ffe0ff */
[----:B------:R0:W-:Y:S02]  /*4800*/  ST.E desc[UR8][R16.64], R3 ;  /* 0x0000000310007985 */ /* 0x0001e4000c101908 */
.L_x_1102:
[----:B------:R-:W-:Y:S05]  /*4810*/  BSYNC B0 ;  /* 0x0000000000007941 */ /* 0x000fea0003800000 */
.L_x_1101:
        /* <DEDUP_REMOVED lines=8> */
.L_x_1108:
[----:B------:R-:W0:Y:S02]  /*48a0*/  LDS R2, [R6] ;  /* 0x0000000006027984 */ /* 0x000e240000000800 */
[----:B0-----:R-:W-:-:S06]  /*48b0*/  HADD2 R3, R2, R0 ;  /* 0x0000000002037230 */ /* 0x001fcc0000000000 */
[----:B------:R-:W0:Y:S02]  /*48c0*/  ATOMS.CAST.SPIN R3, [R6], R2, R3 ;  /* 0x000000020603738d */ /* 0x000e240001800003 */
[----:B0-----:R-:W-:-:S13]  /*48d0*/  ISETP.EQ.U32.AND P0, PT, R3, 0x1, PT ;  /* 0x000000010300780c */ /* 0x001fda0003f02070 */
[----:B------:R-:W-:Y:S05]  /*48e0*/  @!P0 BRA `(.L_x_1108) ;  /* 0xfffffffc00ec8947 */ /* 0x000fea000383ffff */
[----:B------:R-:W-:Y:S05]  /*48f0*/  BRA `(.L_x_1106) ;  /* 0x00000000000c7947 */ /* 0x000fea0003800000 */
.L_x_1107:
[----:B------:R-:W2:Y:S02]  /*4900*/  LD.E R0, desc[UR8][R2.64] ;  /* 0x0000000802007980 */ /* 0x000ea4000c101900 */
[----:B--2---:R-:W-:-:S05]  /*4910*/  IADD3 R7, R13, R0, RZ ;  /* 0x000000000d077210 */ /* 0x004fca0007ffe0ff */
[----:B------:R0:W-:Y:S02]  /*4920*/  ST.E desc[UR8][R2.64], R7 ;  /* 0x0000000702007985 */ /* 0x0001e4000c101908 */
.L_x_1106:
[----:B------:R-:W-:Y:S05]  /*4930*/  BSYNC B0 ;  /* 0x0000000000007941 */ /* 0x000fea0003800000 */
.L_x_1105:
        /* <DEDUP_REMOVED lines=8> */
.L_x_1112:
[----:B------:R-:W0:Y:S02]  /*49c0*/  LDS R2, [R0] ;  /* 0x0000000000027984 */ /* 0x000e240000000800 */
[----:B0-----:R-:W-:-:S10]  /*49d0*/  HFMA2.MMA R3, R2, 1, 1, R12 ;  /* 0x3c003c0002037835 */ /* 0x001fd4000000000c */
[----:B------:R-:W0:Y:S02]  /*49e0*/  ATOMS.CAST.SPIN R3, [R0], R2, R3 ;  /* 0x000000020003738d */ /* 0x000e240001800003 */
[----:B0-----:R-:W-:-:S13]  /*49f0*/  ISETP.EQ.U32.AND P0, PT, R3, 0x1, PT ;  /* 0x000000010300780c */ /* 0x001fda0003f02070 */
[----:B------:R-:W-:Y:S05]  /*4a00*/  @!P0 BRA `(.L_x_1112) ;  /* 0xfffffffc00ec8947 */ /* 0x000fea000383ffff */
[----:B------:R-:W-:Y:S05]  /*4a10*/  BRA `(.L_x_1110) ;  /* 0x00000000000c7947 */ /* 0x000fea0003800000 */
.L_x_1111:
[----:B------:R-:W2:Y:S02]  /*4a20*/  LD.E R0, desc[UR8][R6.64] ;  /* 0x0000000806007980 */ /* 0x000ea4000c101900 */
[----:B--2---:R-:W-:-:S05]  /*4a30*/  IADD3 R3, R12, R0, RZ ;  /* 0x000000000c037210 */ /* 0x004fca0007ffe0ff */
[----:B------:R0:W-:Y:S02]  /*4a40*/  ST.E desc[UR8][R6.64], R3 ;  /* 0x0000000306007985 */ /* 0x0001e4000c101908 */
.L_x_1110:
[----:B------:R-:W-:Y:S05]  /*4a50*/  BSYNC B0 ;  /* 0x0000000000007941 */ /* 0x000fea0003800000 */
.L_x_1109:
        /* <DEDUP_REMOVED lines=8> */
.L_x_1116:
[----:B------:R-:W0:Y:S02]  /*4ae0*/  LDS R2, [R0] ;  /* 0x0000000000027984 */ /* 0x000e240000000800 */
[----:B0-----:R-:W-:-:S06]  /*4af0*/  HADD2 R3, R2, R11 ;  /* 0x0000000b02037230 */ /* 0x001fcc0000000000 */
[----:B------:R-:W0:Y:S02]  /*4b00*/  ATOMS.CAST.SPIN R3, [R0], R2, R3 ;  /* 0x000000020003738d */ /* 0x000e240001800003 */
[----:B0-----:R-:W-:-:S13]  /*4b10*/  ISETP.EQ.U32.AND P0, PT, R3, 0x1, PT ;  /* 0x000000010300780c */ /* 0x001fda0003f02070 */
[----:B------:R-:W-:Y:S05]  /*4b20*/  @!P0 BRA `(.L_x_1116) ;  /* 0xfffffffc00ec8947 */ /* 0x000fea000383ffff */
[----:B------:R-:W-:Y:S05]  /*4b30*/  BRA `(.L_x_1114) ;  /* 0x00000000000c7947 */ /* 0x000fea0003800000 */
.L_x_1115:
[----:B------:R-:W2:Y:S02]  /*4b40*/  LD.E R0, desc[UR8][R2.64] ;  /* 0x0000000802007980 */ /* 0x000ea4000c101900 */
[----:B--2---:R-:W-:-:S05]  /*4b50*/  IADD3 R11, R11, R0, RZ ;  /* 0x000000000b0b7210 */ /* 0x004fca0007ffe0ff */
[----:B------:R0:W-:Y:S02]  /*4b60*/  ST.E desc[UR8][R2.64], R11 ;  /* 0x0000000b02007985 */ /* 0x0001e4000c101908 */
.L_x_1114:
[----:B------:R-:W-:Y:S05]  /*4b70*/  BSYNC B0 ;  /* 0x0000000000007941 */ /* 0x000fea0003800000 */
.L_x_1113:
[----:B0-----:R-:W-:-:S05]  /*4b80*/  IMAD.WIDE R2, R96, 0x2, R6 ;  /* 0x0000000260027825 */ /* 0x001fca00078e0206 */
[----:B------:R0:W-:Y:S01]  /*4b90*/  ATOM.E.ADD.F16x2.RN.STRONG.GPU P0, RZ, desc[UR8][R2.64], R10 ;  /* 0x0000000a02ff79a2 */ /* 0x0001e2000810e1c8 */
[----:B------:R-:W-:Y:S04]  /*4ba0*/  BSSY B0, `(.L_x_1117) ;  /* 0x000000e000007945 */ /* 0x000fe80003800000 */
[----:B0-----:R-:W-:Y:S05]  /*4bb0*/  @P0 BRA `(.L_x_1118) ;  /* 0x0000000000300947 */ /* 0x001fea0003800000 */
[----:B------:R-:W0:Y:S02]  /*4bc0*/  QSPC.E.S P0, RZ, [R2] ;  /* 0x0000000002ff73aa */ /* 0x000e240000000500 */
[----:B0-----:R-:W-:Y:S05]  /*4bd0*/  @!P0 BRA `(.L_x_1119) ;  /* 0x00000000001c8947 */ /* 0x001fea0003800000 */
[----:B------:R-:W-:-:S07]  /*4be0*/  MOV R0, R2 ;  /* 0x0000000200007202 */ /* 0x000fce0000000f00 */
.L_x_1120:
[----:B------:R-:W0:Y:S02]  /*4bf0*/  LDS R2, [R0] ;  /* 0x0000000000027984 */ /* 0x000e240000000800 */
[----:B0-----:R-:W-:-:S10]  /*4c00*/  HFMA2.MMA R3, R2, 1, 1, R10 ;  /* 0x3c003c0002037835 */ /* 0x001fd4000000000a */
[----:B------:R-:W0:Y:S02]  /*4c10*/  ATOMS.CAST.SPIN R3, [R0], R2, R3 ;  /* 0x000000020003738d */ /* 0x000e240001800003 */
[----:B0-----:R-:W-:-:S13]  /*4c20*/  ISETP.EQ.U32.AND P0, PT, R3, 0x1, PT ;  /* 0x000000010300780c */ /* 0x001fda0003f02070 */
[----:B------:R-:W-:Y:S05]  /*4c30*/  @!P0 BRA `(.L_x_1120) ;  /* 0xfffffffc00ec8947 */ /* 0x000fea000383ffff */
[----:B------:R-:W-:Y:S05]  /*4c40*/  BRA `(.L_x_1118) ;  /* 0x00000000000c7947 */ /* 0x000fea0003800000 */
.L_x_1119:
[----:B------:R-:W2:Y:S02]  /*4c50*/  LD.E R0, desc[UR8][R2.64] ;  /* 0x0000000802007980 */ /* 0x000ea4000c101900 */
[----:B--2---:R-:W-:-:S05]  /*4c60*/  IADD3 R11, R10, R0, RZ ;  /* 0x000000000a0b7210 */ /* 0x004fca0007ffe0ff */
[----:B------:R0:W-:Y:S02]  /*4c70*/  ST.E desc[UR8][R2.64], R11 ;  /* 0x0000000b02007985 */ /* 0x0001e4000c101908 */
.L_x_1118:
[----:B------:R-:W-:Y:S05]  /*4c80*/  BSYNC B0 ;  /* 0x0000000000007941 */ /* 0x000fea0003800000 */
.L_x_1117:
[----:B0-----:R-:W-:-:S04]  /*4c90*/  IADD3 R2, P0, R4, R6, RZ ;  /* 0x0000000604027210 */ /* 0x001fc80007f1e0ff */
[----:B------:R-:W-:-:S08]  /*4ca0*/  IADD3.X R3, R5, R7, RZ, P0, !PT ;  /* 0x0000000705037210 */ /* 0x000fd000007fe4ff */
[----:B------:R0:W-:Y:S02]  /*4cb0*/  ATOM.E.ADD.F16x2.RN.STRONG.GPU P0, RZ, desc[UR8][R2.64], R9 ;  /* 0x0000000902ff79a2 */ /* 0x0001e4000810e1c8 */
[----:B0-----:R-:W-:Y:S05]  /*4cc0*/  @P0 EXIT ;  /* 0x000000000000094d */ /* 0x001fea0003800000 */
[----:B------:R-:W0:Y:S02]  /*4cd0*/  QSPC.E.S P0, RZ, [R2] ;  /* 0x0000000002ff73aa */ /* 0x000e240000000500 */
[----:B0-----:R-:W-:Y:S05]  /*4ce0*/  @!P0 BRA `(.L_x_1121) ;  /* 0x00000000001c8947 */ /* 0x001fea0003800000 */
[----:B------:R-:W-:-:S07]  /*4cf0*/  MOV R0, R2 ;  /* 0x0000000200007202 */ /* 0x000fce0000000f00 */
.L_x_1122:
[----:B------:R-:W0:Y:S02]  /*4d00*/  LDS R2, [R0] ;  /* 0x0000000000027984 */ /* 0x000e240000000800 */
[----:B0-----:R-:W-:-:S06]  /*4d10*/  HADD2 R3, R2, R9 ;  /* 0x0000000902037230 */ /* 0x001fcc0000000000 */
[----:B------:R-:W0:Y:S02]  /*4d20*/  ATOMS.CAST.SPIN R3, [R0], R2, R3 ;  /* 0x000000020003738d */ /* 0x000e240001800003 */
[----:B0-----:R-:W-:-:S13]  /*4d30*/  ISETP.EQ.U32.AND P0, PT, R3, 0x1, PT ;  /* 0x000000010300780c */ /* 0x001fda0003f02070 */
[----:B------:R-:W-:Y:S05]  /*4d40*/  @!P0 BRA `(.L_x_1122) ;  /* 0xfffffffc00ec8947 */ /* 0x000fea000383ffff */
[----:B------:R-:W-:Y:S05]  /*4d50*/  EXIT ;  /* 0x000000000000794d */ /* 0x000fea0003800000 */
.L_x_1121:
[----:B------:R-:W2:Y:S02]  /*4d60*/  LD.E R0, desc[UR8][R2.64] ;  /* 0x0000000802007980 */ /* 0x000ea4000c101900 */
[----:B--2---:R-:W-:-:S05]  /*4d70*/  IADD3 R5, R9, R0, RZ ;  /* 0x0000000009057210 */ /* 0x004fca0007ffe0ff */
[----:B------:R-:W-:Y:S01]  /*4d80*/  ST.E desc[UR8][R2.64], R5 ;  /* 0x0000000502007985 */ /* 0x000fe2000c101908 */
[----:B------:R-:W-:Y:S05]  /*4d90*/  EXIT ;  /* 0x000000000000794d */ /* 0x000fea0003800000 */
.L_x_1123:
        /* <DEDUP_REMOVED lines=14> */
.L_x_1827:


//--------------------- .text._ZN4vllm4gptq33gemm_half_q_half_gptq_2bit_kernelILb1ELi6EEEvPK6__halfPKjS6_S4_PS2_iiiibPKi --------------------------
	.section	.text._ZN4vllm4gptq33gemm_half_q_half_gptq_2bit_kernelILb1ELi6EEEvPK6__halfPKjS6_S4_PS2_iiiibPKi,"ax",@progbits
	.align	128
        .global         _ZN4vllm4gptq33gemm_half_q_half_gptq_2bit_kernelILb1ELi6EEEvPK6__halfPKjS6_S4_PS2_iiiibPKi
        .type           _ZN4vllm4gptq33gemm_half_q_half_gptq_2bit_kernelILb1ELi6EEEvPK6__halfPKjS6_S4_PS2_iiiibPKi,@function
        .size           _ZN4vllm4gptq33gemm_half_q_half_gptq_2bit_kernelILb1ELi6EEEvPK6__halfPKjS6_S4_PS2_iiiibPKi,(.L_x_1828 - _ZN4vllm4gptq33gemm_half_q_half_gptq_2bit_kernelILb1ELi6EEEvPK6__halfPKjS6_S4_PS2_iiiibPKi)
        .other          _ZN4vllm4gptq33gemm_half_q_half_gptq_2bit_kernelILb1ELi6EEEvPK6__halfPKjS6_S4_PS2_iiiibPKi,@"STO_CUDA_ENTRY STV_DEFAULT"
_ZN4vllm4gptq33gemm_half_q_half_gptq_2bit_kernelILb1ELi6EEEvPK6__halfPKjS6_S4_PS2_iiiibPKi:
.text._ZN4vllm4gptq33gemm_half_q_half_gptq_2bit_kernelILb1ELi6EEEvPK6__halfPKjS6_S4_PS2_iiiibPKi:
        /* <DEDUP_REMOVED lines=52> */
.L_x_1126:
        /* <DEDUP_REMOVED lines=22> */
.L_x_1125:
[----:B------:R-:W-:Y:S05]  /*04a0*/  BSYNC B0 ;  /* 0x0000000000007941 */ /* 0x000fea0003800000 */
.L_x_1124:
[----:B------:R-:W-:Y:S02]  /*04b0*/  ULDC UR4, c[0x0][0x23c] ;  /* 0x00008f0000047ab9 */ /* 0x000fe40000000800 */
[----:B------:R-:W-:-:S04]  /*04c0*/  MOV R12, UR4 ;  /* 0x00000004000c7c02 */ /* 0x000fc80008000f00 */
[----:B------:R-:W-:-:S13]  /*04d0*/  ISETP.GE.AND P0, PT, R67, R12, PT ;  /* 0x0000000c4300720c */ /* 0x000fda0003f06270 */
[----:B------:R-:W-:Y:S05]  /*04e0*/  @P0 EXIT ;  /* 0x000000000000094d */ /* 0x000fea0003800000 */
[----:B------:R-:W2:Y:S01]  /*04f0*/  LDC R4, c[0x0][0x244] ;  /* 0x00009100ff047b82 */ /* 0x000ea20000000800 */
[----:B01----:R-:W-:Y:S02]  /*0500*/  PRMT R8, RZ, 0x5410, RZ ;  /* 0x00005410ff087816 */ /* 0x003fe400000000ff */
[----:B------:R-:W-:Y:S02]  /*0510*/  PRMT R13, RZ, 0x5410, RZ ;  /* 0x00005410ff0d7816 */ /* 0x000fe400000000ff */
[----:B------:R-:W-:Y:S02]  /*0520*/  PRMT R14, RZ, 0x5410, RZ ;  /* 0x00005410ff0e7816 */ /* 0x000fe400000000ff */
[----:B------:R-:W-:Y:S01]  /*0530*/  PRMT R10, RZ, 0x5410, RZ ;  /* 0x00005410ff0a7816 */ /* 0x000fe200000000ff */
[----:B------:R-:W0:Y:S01]  /*0540*/  LDC.64 R18, c[0x0][0x228] ;  /* 0x00008a00ff127b82 */ /* 0x000e220000000a00 */
[----:B------:R-:W-:Y:S02]  /*0550*/  PRMT R11, RZ, 0x5410, RZ ;  /* 0x00005410ff0b7816 */ /* 0x000fe400000000ff */
[----:B--2---:R-:W-:-:S04]  /*0560*/  IABS R5, R4 ;  /* 0x0000000400057213 */ /* 0x004fc80000000000 */
[----:B------:R-:W1:Y:S08]  /*0570*/  I2F.RP R0, R5 ;  /* 0x0000000500007306 */ /* 0x000e700000209400 */
[----:B-1----:R-:W1:Y:S02]  /*0580*/  MUFU.RCP R0, R0 ;  /* 0x0000000000007308 */ /* 0x002e640000001000 */
[----:B-1----:R-:W-:-:S06]  /*0590*/  IADD3 R2, R0, 0xffffffe, RZ ;  /* 0x0ffffffe00027810 */ /* 0x002fcc0007ffe0ff */
[----:B------:R1:W2:Y:S02]  /*05a0*/  F2I.FTZ.U32.TRUNC.NTZ R3, R2 ;  /* 0x0000000200037305 */ /* 0x0002a4000021f000 */
[----:B-1----:R-:W-:Y:S01]  /*05b0*/  HFMA2.MMA R2, -RZ, RZ, 0, 0 ;  /* 0x00000000ff027435 */ /* 0x002fe200000001ff */
        /* <DEDUP_REMOVED lines=16> */
[----:B------:R-:W1:Y:S01]  /*06c0*/  LDC.64 R16, c[0x0][0x220] ;  /* 0x00008800ff107b82 */ /* 0x000e620000000a00 */
        /* <DEDUP_REMOVED lines=74> */
.L_x_1129:
        /* <DEDUP_REMOVED lines=28> */
.L_x_1128:
[----:B------:R-:W-:Y:S02]  /*0d30*/  IADD3 R9, R58, UR5, RZ ;  /* 0x000000053a097c10 */ /* 0x000fe4000fffe0ff */
[----:B------:R-:W-:Y:S02]  /*0d40*/  IADD3 R26, R59, UR5, RZ ;  /* 0x000000053b1a7c10 */ /* 0x000fe4000fffe0ff */
[----:B------:R-:W3:Y:S01]  /*0d50*/  I2F.F16 R12, R9 ;  /* 0x00000009000c7306 */ /* 0x000ee20000200c00 */
[----:B------:R-:W-:Y:S02]  /*0d60*/  IADD3 R30, R60, UR5, RZ ;  /* 0x000000053c1e7c10 */ /* 0x000fe4000fffe0ff */
[----:B------:R-:W-:Y:S02]  /*0d70*/  IADD3 R25, R61, UR5, RZ ;  /* 0x000000053d197c10 */ /* 0x000fe4000fffe0ff */
[----:B--2---:R-:W-:Y:S02]  /*0d80*/  PRMT R27, R24, 0x5410, R27 ;  /* 0x00005410181b7816 */ /* 0x004fe4000000001b */
[----:B-----5:R-:W-:Y:S01]  /*0d90*/  SHF.R.U32.HI R19, RZ, 0x8, R20 ;  /* 0x00000008ff137819 */ /* 0x020fe20000011614 */
[----:B------:R-:W0:Y:S01]  /*0da0*/  I2F.F16 R18, R26 ;  /* 0x0000001a00127306 */ /* 0x000e220000200c00 */
[----:B------:R-:W-:-:S02]  /*0db0*/  LOP3.LUT R28, R22, 0x30003, RZ, 0xc0, !PT ;  /* 0x00030003161c7812 */ /* 0x000fc400078ec0ff */
[----:B------:R-:W-:Y:S02]  /*0dc0*/  SHF.R.U32.HI R17, RZ, 0x8, R21 ;  /* 0x00000008ff117819 */ /* 0x000fe40000011615 */
[----:B------:R-:W-:Y:S01]  /*0dd0*/  LOP3.LUT R15, R21, 0x30003, RZ, 0xc0, !PT ;  /* 0x00030003150f7812 */ /* 0x000fe200078ec0ff */
[--C-:B---3--:R-:W-:Y:S02]  /*0de0*/  HADD2 R37, R53.H0_H0, -R12.reuse.H0_H0 ;  /* 0xa000000c35257230 */ /* 0x108fe40000000800 */
[----:B------:R-:W1:Y:S01]  /*0df0*/  I2F.F16 R16, R30 ;  /* 0x0000001e00107306 */ /* 0x000e620000200c00 */
[----:B------:R-:W-:Y:S01]  /*0e00*/  HADD2 R24, R27, -R12.H0_H0 ;  /* 0xa000000c1b187230 */ /* 0x000fe20000000000 */
[----:B------:R-:W-:Y:S02]  /*0e10*/  LOP3.LUT R12, R20, 0x30003, RZ, 0xc0, !PT ;  /* 0x00030003140c7812 */ /* 0x000fe400078ec0ff */
[----:B------:R-:W-:Y:S02]  /*0e20*/  SHF.R.U32.HI R49, RZ, 0x8, R22 ;  /* 0x00000008ff317819 */ /* 0x000fe40000011616 */
[----:B------:R-:W-:Y:S01]  /*0e30*/  LOP3.LUT R29, R12, 0x64006400, RZ, 0xfc, !PT ;  /* 0x640064000c1d7812 */ /* 0x000fe200078efcff */
[--C-:B0-----:R-:W-:Y:S01]  /*0e40*/  HADD2 R47, R53.H0_H0, -R18.reuse.H0_H0 ;  /* 0xa0000012352f7230 */ /* 0x101fe20000000800 */
[----:B------:R-:W0:Y:S01]  /*0e50*/  I2F.F16 R54, R25 ;  /* 0x0000001900367306 */ /* 0x000e220000200c00 */
[----:B------:R-:W-:Y:S01]  /*0e60*/  LOP3.LUT R12, R19, 0x30003, RZ, 0xc0, !PT ;  /* 0x00030003130c7812 */ /* 0x000fe200078ec0ff */
[----:B------:R-:W-:Y:S01]  /*0e70*/  HADD2 R18, R27, -R18.H0_H0 ;  /* 0xa00000121b127230 */ /* 0x000fe20000000000 */
[----:B------:R-:W-:-:S02]  /*0e80*/  LOP3.LUT R33, R28, 0x64006400, RZ, 0xfc, !PT ;  /* 0x640064001c217812 */ /* 0x000fc400078efcff */
[----:B------:R-:W-:Y:S01]  /*0e90*/  LOP3.LUT R28, R17, 0x30003, RZ, 0xc0, !PT ;  /* 0x00030003111c7812 */ /* 0x000fe200078ec0ff */
[--C-:B-1----:R-:W-:Y:S01]  /*0ea0*/  HADD2 R51, R53.H0_H0, -R16.reuse.H0_H0 ;  /* 0xa000001035337230 */ /* 0x102fe20000000800 */
[----:B------:R-:W-:Y:S01]  /*0eb0*/  LOP3.LUT R34, R9, 0xe400, RZ, 0xfc, !PT ;  /* 0x0000e40009227812 */ /* 0x000fe200078efcff */
[----:B------:R-:W-:Y:S01]  /*0ec0*/  HADD2 R16, R27, -R16.H0_H0 ;  /* 0xa00000101b107230 */ /* 0x000fe20000000000 */
[----:B------:R-:W-:Y:S02]  /*0ed0*/  LOP3.LUT R32, R49, 0x30003, RZ, 0xc0, !PT ;  /* 0x0003000331207812 */ /* 0x000fe400078ec0ff */
[----:B------:R-:W-:Y:S01]  /*0ee0*/  LOP3.LUT R31, R28, 0x64006400, RZ, 0xfc, !PT ;  /* 0x640064001c1f7812 */ /* 0x000fe200078efcff */
[----:B------:R-:W-:Y:S01]  /*0ef0*/  HADD2 R29, R29, R34.H0_H0 ;  /* 0x200000221d1d7230 */ /* 0x000fe20000000000 */
[----:B------:R-:W-:Y:S01]  /*0f00*/  LOP3.LUT R26, R26, 0xe400, RZ, 0xfc, !PT ;  /* 0x0000e4001a1a7812 */ /* 0x000fe200078efcff */
[--C-:B0-----:R-:W-:Y:S01]  /*0f10*/  HADD2 R53, R53.H0_H0, -R54.reuse.H0_H0 ;  /* 0xa000003635357230 */ /* 0x101fe20000000800 */
[----:B------:R-:W-:Y:S01]  /*0f20*/  LOP3.LUT R36, R30, 0xe400, RZ, 0xfc, !PT ;  /* 0x0000e4001e247812 */ /* 0x000fe200078efcff */
[----:B------:R-:W-:Y:S01]  /*0f30*/  HADD2 R54, R27, -R54.H0_H0 ;  /* 0xa00000361b367230 */ /* 0x000fe20000000000 */
[----:B------:R-:W-:-:S02]  /*0f40*/  LOP3.LUT R27, R15, 0x64006400, RZ, 0xfc, !PT ;  /* 0x640064000f1b7812 */ /* 0x000fc400078efcff */
[----:B------:R-:W-:Y:S01]  /*0f50*/  LOP3.LUT R15, R12, 0x64006400, RZ, 0xfc, !PT ;  /* 0x640064000c0f7812 */ /* 0x000fe200078efcff */
[----:B------:R-:W-:Y:S01]  /*0f60*/  HADD2 R12, R33, R36.H0_H0 ;  /* 0x20000024210c7230 */ /* 0x000fe20000000000 */
[----:B------:R-:W-:Y:S01]  /*0f70*/  LOP3.LUT R35, R32, 0x64006400, RZ, 0xfc, !PT ;  /* 0x6400640020237812 */ /* 0x000fe200078efcff */
[----:B------:R-:W-:Y:S01]  /*0f80*/  HADD2 R9, R27, R26.H0_H0 ;  /* 0x2000001a1b097230 */ /* 0x000fe20000000000 */
[----:B------:R-:W-:Y:S01]  /*0f90*/  LOP3.LUT R28, R23, 0x30003, RZ, 0xc0, !PT ;  /* 0x00030003171c7812 */ /* 0x000fe200078ec0ff */
[----:B------:R-:W-:Y:S01]  /*0fa0*/  HADD2 R34, R15, R34.H0_H0 ;  /* 0x200000220f227230 */ /* 0x000fe20000000000 */
[----:B------:R-:W-:Y:S01]  /*0fb0*/  SHF.R.U32.HI R55, RZ, 0x8, R23 ;  /* 0x00000008ff377819 */ /* 0x000fe20000011617 */
[----:B------:R-:W-:Y:S01]  /*0fc0*/  HADD2 R15, R31, R26.H0_H0 ;  /* 0x2000001a1f0f7230 */ /* 0x000fe20000000000 */
[----:B------:R-:W-:Y:S01]  /*0fd0*/  LOP3.LUT R26, R20, 0xc000c, RZ, 0xc0, !PT ;  /* 0x000c000c141a7812 */ /* 0x000fe200078ec0ff */
[----:B------:R-:W-:Y:S01]  /*0fe0*/  HADD2 R36, R35, R36.H0_H0 ;  /* 0x2000002423247230 */ /* 0x000fe20000000000 */
[----:B------:R-:W-:-:S02]  /*0ff0*/  LOP3.LUT R35, R25, 0xe400, RZ, 0xfc, !PT ;  /* 0x0000e40019237812 */ /* 0x000fc400078efcff */
[----:B------:R-:W-:Y:S02]  /*1000*/  LOP3.LUT R32, R28, 0x64006400, RZ, 0xfc, !PT ;  /* 0x640064001c207812 */ /* 0x000fe400078efcff */
[----:B------:R-:W-:Y:S02]  /*1010*/  LOP3.LUT R25, R26, 0x64006400, RZ, 0xfc, !PT ;  /* 0x640064001a197812 */ /* 0x000fe400078efcff */
[----:B------:R-:W-:Y:S01]  /*1020*/  LOP3.LUT R27, R20, 0x300030, RZ, 0xc0, !PT ;  /* 0x00300030141b7812 */ /* 0x000fe200078ec0ff */
[----:B------:R-:W-:Y:S01]  /*1030*/  HADD2 R32, R32, R35.H0_H0 ;  /* 0x2000002320207230 */ /* 0x000fe20000000000 */
[C---:B------:R-:W-:Y:S02]  /*1040*/  LOP3.LUT R28, R19.reuse, 0xc000c, RZ, 0xc0, !PT ;  /* 0x000c000c131c7812 */ /* 0x040fe400078ec0ff */
[----:B------:R-:W-:Y:S02]  /*1050*/  LOP3.LUT R26, R19, 0x300030, RZ, 0xc0, !PT ;  /* 0x00300030131a7812 */ /* 0x000fe400078ec0ff */
[----:B------:R-:W-:-:S02]  /*1060*/  LOP3.LUT R30, R55, 0x30003, RZ, 0xc0, !PT ;  /* 0x00030003371e7812 */ /* 0x000fc400078ec0ff */
[----:B------:R-:W-:Y:S01]  /*1070*/  LOP3.LUT R33, R28, 0x64006400, RZ, 0xfc, !PT ;  /* 0x640064001c217812 */ /* 0x000fe200078efcff */
[--C-:B------:R-:W-:Y:S01]  /*1080*/  HFMA2 R28, R25, 0.25, 0.25, R24.reuse.H0_H0 ;  /* 0x34003400191c7831 */ /* 0x100fe20000040018 */
[----:B------:R-:W-:Y:S02]  /*1090*/  LOP3.LUT R27, R27, 0x64006400, RZ, 0xfc, !PT ;  /* 0x640064001b1b7812 */ /* 0x000fe400078efcff */
[----:B------:R-:W-:Y:S01]  /*10a0*/  LOP3.LUT R39, R26, 0x64006400, RZ, 0xfc, !PT ;  /* 0x640064001a277812 */ /* 0x000fe200078efcff */
[--C-:B------:R-:W-:Y:S01]  /*10b0*/  HFMA2 R33, R33, 0.25, 0.25, R24.reuse.H0_H0 ;  /* 0x3400340021217831 */ /* 0x100fe20000040018 */
[----:B------:R-:W-:Y:S01]  /*10c0*/  LOP3.LUT R30, R30, 0x64006400, RZ, 0xfc, !PT ;  /* 0x640064001e1e7812 */ /* 0x000fe200078efcff */
[--C-:B------:R-:W-:Y:S01]  /*10d0*/  HFMA2 R31, R27, 0.0625, 0.0625, R24.reuse.H1_H1 ;  /* 0x2c002c001b1f7831 */ /* 0x100fe20000060018 */
[----:B------:R-:W-:Y:S01]  /*10e0*/  LOP3.LUT R20, R20, 0xc000c0, RZ, 0xc0, !PT ;  /* 0x00c000c014147812 */ /* 0x000fe200078ec0ff */
[----:B------:R-:W-:Y:S01]  /*10f0*/  HFMA2 R42, R39, 0.0625, 0.0625, R24.H1_H1 ;  /* 0x2c002c00272a7831 */ /* 0x000fe20000060018 */
[----:B------:R-:W-:Y:S01]  /*1100*/  LOP3.LUT R24, R21, 0xc000c, RZ, 0xc0, !PT ;  /* 0x000c000c15187812 */ /* 0x000fe200078ec0ff */
[----:B------:R-:W-:Y:S01]  /*1110*/  HADD2 R35, R30, R35.H0_H0 ;  /* 0x200000231e237230 */ /* 0x000fe20000000000 */
[----:B------:R-:W-:-:S02]  /*1120*/  LOP3.LUT R19, R19, 0xc000c0, RZ, 0xc0, !PT ;  /* 0x00c000c013137812 */ /* 0x000fc400078ec0ff */
[C---:B------:R-:W-:Y:S02]  /*1130*/  LOP3.LUT R27, R17.reuse, 0xc000c, RZ, 0xc0, !PT ;  /* 0x000c000c111b7812 */ /* 0x040fe400078ec0ff */
[----:B------:R-:W-:Y:S02]  /*1140*/  LOP3.LUT R20, R20, 0x64006400, RZ, 0xfc, !PT ;  /* 0x6400640014147812 */ /* 0x000fe400078efcff */
[----:B------:R-:W-:Y:S02]  /*1150*/  LOP3.LUT R25, R24, 0x64006400, RZ, 0xfc, !PT ;  /* 0x6400640018197812 */ /* 0x000fe400078efcff */
[----:B------:R-:W-:Y:S02]  /*1160*/  LOP3.LUT R30, R17, 0x300030, RZ, 0xc0, !PT ;  /* 0x00300030111e7812 */ /* 0x000fe400078ec0ff */
[----:B------:R-:W-:Y:S01]  /*1170*/  LOP3.LUT R26, R21, 0x300030, RZ, 0xc0, !PT ;  /* 0x00300030151a7812 */ /* 0x000fe200078ec0ff */
[----:B------:R-:W-:Y:S01]  /*1180*/  HFMA2 R38, R25, 0.25, 0.25, R18.H0_H0 ;  /* 0x3400340019267831 */ /* 0x000fe20000040012 */
[----:B------:R-:W-:-:S02]  /*1190*/  LOP3.LUT R24, R19, 0x64006400, RZ, 0xfc, !PT ;  /* 0x6400640013187812 */ /* 0x000fc400078efcff */
[----:B------:R-:W-:Y:S02]  /*11a0*/  LOP3.LUT R27, R27, 0x64006400, RZ, 0xfc, !PT ;  /* 0x640064001b1b7812 */ /* 0x000fe400078efcff */
[----:B------:R-:W-:Y:S01]  /*11b0*/  LOP3.LUT R19, R30, 0x64006400, RZ, 0xfc, !PT ;  /* 0x640064001e137812 */ /* 0x000fe200078efcff */
[--C-:B------:R-:W-:Y:S01]  /*11c0*/  HFMA2 R30, R20, 0.015625, 0.015625, R37.reuse.H0_H0 ;  /* 0x24002400141e7831 */ /* 0x100fe20000040025 */
[----:B------:R-:W-:Y:S01]  /*11d0*/  LOP3.LUT R39, R26, 0x64006400, RZ, 0xfc, !PT ;  /* 0x640064001a277812 */ /* 0x000fe200078efcff */
[----:B------:R-:W-:Y:S01]  /*11e0*/  HFMA2 R37, R24, 0.015625, 0.015625, R37.H0_H0 ;  /* 0x2400240018257831 */ /* 0x000fe20000040025 */
[----:B------:R-:W-:Y:S01]  /*11f0*/  LOP3.LUT R21, R21, 0xc000c0, RZ, 0xc0, !PT ;  /* 0x00c000c015157812 */ /* 0x000fe200078ec0ff */
[--C-:B------:R-:W-:Y:S01]  /*1200*/  HFMA2 R41, R27, 0.25, 0.25, R18.reuse.H0_H0 ;  /* 0x340034001b297831 */ /* 0x100fe20000040012 */
[C---:B------:R-:W-:Y:S01]  /*1210*/  LOP3.LUT R20, R22.reuse, 0x300030, RZ, 0xc0, !PT ;  /* 0x0030003016147812 */ /* 0x040fe200078ec0ff */
[----:B------:R-:W0:Y:S01]  /*1220*/  LDS.128 R24, [UR4] ;  /* 0x00000004ff187984 */ /* 0x000e220008000c00 */
[----:B------:R-:W-:Y:S01]  /*1230*/  LOP3.LUT R48, R21, 0x64006400, RZ, 0xfc, !PT ;  /* 0x6400640015307812 */ /* 0x000fe200078efcff */
[--C-:B------:R-:W-:Y:S01]  /*1240*/  HFMA2 R39, R39, 0.0625, 0.0625, R18.reuse.H1_H1 ;  /* 0x2c002c0027277831 */ /* 0x100fe20000060012 */
[----:B------:R-:W-:Y:S01]  /*1250*/  LOP3.LUT R21, R49, 0xc000c, RZ, 0xc0, !PT ;  /* 0x000c000c31157812 */ /* 0x000fe200078ec0ff */
[----:B------:R-:W-:Y:S01]  /*1260*/  HFMA2 R40, R19, 0.0625, 0.0625, R18.H1_H1 ;  /* 0x2c002c0013287831 */ /* 0x000fe20000060012 */
[----:B------:R-:W-:Y:S01]  /*1270*/  LOP3.LUT R18, R22, 0xc000c, RZ, 0xc0, !PT ;  /* 0x000c000c16127812 */ /* 0x000fe200078ec0ff */
[----:B------:R-:W-:Y:S01]  /*1280*/  HFMA2 R48, R48, 0.015625, 0.015625, R47.H0_H0 ;  /* 0x2400240030307831 */ /* 0x000fe2000004002f */
[----:B------:R-:W-:-:S02]  /*1290*/  LOP3.LUT R21, R21, 0x64006400, RZ, 0xfc, !PT ;  /* 0x6400640015157812 */ /* 0x000fc400078efcff */
[C---:B------:R-:W-:Y:S02]  /*12a0*/  LOP3.LUT R43, R49.reuse, 0x300030, RZ, 0xc0, !PT ;  /* 0x00300030312b7812 */ /* 0x040fe400078ec0ff */
[----:B------:R-:W-:Y:S01]  /*12b0*/  LOP3.LUT R22, R22, 0xc000c0, RZ, 0xc0, !PT ;  /* 0x00c000c016167812 */ /* 0x000fe200078ec0ff */
[--C-:B------:R-:W-:Y:S01]  /*12c0*/  HFMA2 R44, R21, 0.25, 0.25, R16.reuse.H0_H0 ;  /* 0x34003400152c7831 */ /* 0x100fe20000040010 */
[----:B------:R-:W-:Y:S02]  /*12d0*/  LOP3.LUT R49, R49, 0xc000c0, RZ, 0xc0, !PT ;  /* 0x00c000c031317812 */ /* 0x000fe400078ec0ff */
[----:B------:R-:W-:Y:S02]  /*12e0*/  LOP3.LUT R45, R20, 0x64006400, RZ, 0xfc, !PT ;  /* 0x64006400142d7812 */ /* 0x000fe400078efcff */
[----:B------:R-:W-:Y:S02]  /*12f0*/  LOP3.LUT R22, R22, 0x64006400, RZ, 0xfc, !PT ;  /* 0x6400640016167812 */ /* 0x000fe400078efcff */
[----:B------:R-:W-:Y:S01]  /*1300*/  LOP3.LUT R17, R17, 0xc000c0, RZ, 0xc0, !PT ;  /* 0x00c000c011117812 */ /* 0x000fe200078ec0ff */
[----:B------:R-:W-:Y:S01]  /*1310*/  HFMA2 R45, R45, 0.0625, 0.0625, R16.H1_H1 ;  /* 0x2c002c002d2d7831 */ /* 0x000fe20000060010 */
[----:B------:R-:W-:Y:S01]  /*1320*/  LOP3.LUT R21, R23, 0xc000c, RZ, 0xc0, !PT ;  /* 0x000c000c17157812 */ /* 0x000fe200078ec0ff */
[----:B------:R-:W-:Y:S01]  /*1330*/  HFMA2 R52, R22, 0.015625, 0.015625, R51.H0_H0 ;  /* 0x2400240016347831 */ /* 0x000fe20000040033 */
[----:B------:R-:W-:-:S02]  /*1340*/  LOP3.LUT R20, R49, 0x64006400, RZ, 0xfc, !PT ;  /* 0x6400640031147812 */ /* 0x000fc400078efcff */
[----:B------:R-:W-:Y:S02]  /*1350*/  LOP3.LUT R19, R18, 0x64006400, RZ, 0xfc, !PT ;  /* 0x6400640012137812 */ /* 0x000fe400078efcff */
[----:B------:R-:W-:Y:S01]  /*1360*/  LOP3.LUT R18, R17, 0x64006400, RZ, 0xfc, !PT ;  /* 0x6400640011127812 */ /* 0x000fe200078efcff */
[----:B------:R-:W-:Y:S01]  /*1370*/  HFMA2 R51, R20, 0.015625, 0.015625, R51.H0_H0 ;  /* 0x2400240014337831 */ /* 0x000fe20000040033 */
        /* <DEDUP_REMOVED lines=8> */
[----:B------:R-:W-:-:S02]  /*1400*/  LOP3.LUT R22, R55, 0x300030, RZ, 0xc0, !PT ;  /* 0x0030003037167812 */ /* 0x000fc400078ec0ff */
[----:B------:R-:W-:Y:S01]  /*1410*/  LOP3.LUT R49, R50, 0x64006400, RZ, 0xfc, !PT ;  /* 0x6400640032317812 */ /* 0x000fe200078efcff */
[--C-:B------:R-:W-:Y:S01]  /*1420*/  HFMA2 R50, R21, 0.25, 0.25, R54.reuse.H0_H0 ;  /* 0x3400340015327831 */ /* 0x100fe20000040036 */
[----:B------:R-:W-:Y:S02]  /*1430*/  LOP3.LUT R23, R23, 0xc000c0, RZ, 0xc0, !PT ;  /* 0x00c000c017177812 */ /* 0x000fe400078ec0ff */
[----:B------:R-:W-:Y:S01]  /*1440*/  LOP3.LUT R56, R55, 0xc000c0, RZ, 0xc0, !PT ;  /* 0x00c000c037387812 */ /* 0x000fe200078ec0ff */
[--C-:B------:R-:W-:Y:S01]  /*1450*/  HFMA2 R49, R49, 0.25, 0.25, R54.reuse.H0_H0 ;  /* 0x3400340031317831 */ /* 0x100fe20000040036 */
[----:B------:R-:W-:Y:S02]  /*1460*/  LOP3.LUT R21, R20, 0x64006400, RZ, 0xfc, !PT ;  /* 0x6400640014157812 */ /* 0x000fe400078efcff */
[----:B------:R-:W-:Y:S02]  /*1470*/  LOP3.LUT R55, R22, 0x64006400, RZ, 0xfc, !PT ;  /* 0x6400640016377812 */ /* 0x000fe400078efcff */
[----:B------:R-:W-:Y:S01]  /*1480*/  LOP3.LUT R20, R23, 0x64006400, RZ, 0xfc, !PT ;  /* 0x6400640017147812 */ /* 0x000fe200078efcff */
[-C--:B0-----:R-:W-:Y:S01]  /*1490*/  HFMA2.MMA R23, R12, R24.reuse, RZ ;  /* 0x000000180c177235 */ /* 0x081fe200000000ff */
[----:B------:R-:W-:Y:S01]  /*14a0*/  LOP3.LUT R22, R56, 0x64006400, RZ, 0xfc, !PT ;  /* 0x6400640038167812 */ /* 0x000fe200078efcff */
[--C-:B------:R-:W-:Y:S01]  /*14b0*/  HFMA2 R56, R21, 0.0625, 0.0625, R54.reuse.H1_H1 ;  /* 0x2c002c0015387831 */ /* 0x100fe20000060036 */
[----:B------:R-:W-:Y:S01]  /*14c0*/  IADD3 R66, R66, 0x10, RZ ;  /* 0x0000001042427810 */ /* 0x000fe20007ffe0ff */
[----:B------:R-:W-:Y:S01]  /*14d0*/  HFMA2 R54, R55, 0.0625, 0.0625, R54.H1_H1 ;  /* 0x2c002c0037367831 */ /* 0x000fe20000060036 */
[----:B------:R-:W-:Y:S01]  /*14e0*/  IADD3 R62, R62, 0x10, RZ ;  /* 0x000000103e3e7810 */ /* 0x000fe20007ffe0ff */
[----:B------:R-:W-:Y:S01]  /*14f0*/  HFMA2 R55, R20, 0.015625, 0.015625, R53.H0_H0 ;  /* 0x2400240014377831 */ /* 0x000fe20000040035 */
[----:B------:R-:W-:Y:S01]  /*1500*/  HFMA2.MMA R20, R29, R24, RZ ;  /* 0x000000181d147235 */ /* 0x000fe200000000ff */
[-C--:B------:R-:W-:Y:S01]  /*1510*/  HFMA2 R21, R9, R24.reuse, RZ.H0_H0 ;  /* 0x0000001809157231 */ /* 0x080fe200000400ff */
[----:B------:R-:W-:Y:S01]  /*1520*/  HFMA2.MMA R23, R46, R25, R23 ;  /* 0x000000192e177235 */ /* 0x000fe20000000017 */
[----:B------:R-:W-:Y:S01]  /*1530*/  HFMA2 R24, R32, R24, RZ.H0_H0 ;  /* 0x0000001820187231 */ /* 0x000fe200000400ff */
[----:B------:R-:W-:Y:S01]  /*1540*/  ISETP.GE.AND P0, PT, R66, R73, PT ;  /* 0x000000494200720c */ /* 0x000fe20003f06270 */
[----:B------:R-:W-:-:S02]  /*1550*/  HFMA2 R21, R38, R25, R21 ;  /* 0x0000001926157231 */ /* 0x000fc40000000015 */
[----:B------:R-:W-:Y:S01]  /*1560*/  HFMA2 R53, R22, 0.015625, 0.015625, R53.H0_H0 ;  /* 0x2400240016357831 */ /* 0x000fe20000040035 */
[----:B------:R-:W-:Y:S01]  /*1570*/  HFMA2.MMA R20, R28, R25, R20 ;  /* 0x000000191c147235 */ /* 0x000fe20000000014 */
[----:B------:R-:W-:Y:S01]  /*1580*/  HFMA2 R25, R50, R25, R24 ;  /* 0x0000001932197231 */ /* 0x000fe20000000018 */
[-C--:B------:R-:W-:Y:S01]  /*1590*/  HFMA2.MMA R23, R45, R26.reuse, R23 ;  /* 0x0000001a2d177235 */ /* 0x080fe20000000017 */
[-C--:B------:R-:W-:Y:S02]  /*15a0*/  HFMA2 R24, R39, R26.reuse, R21 ;  /* 0x0000001a27187231 */ /* 0x080fe40000000015 */
[----:B------:R-:W-:Y:S02]  /*15b0*/  HFMA2 R25, R56, R26, R25 ;  /* 0x0000001a38197231 */ /* 0x000fe40000000019 */
[----:B------:R-:W-:Y:S01]  /*15c0*/  HFMA2 R21, R48, R27, R24 ;  /* 0x0000001b30157231 */ /* 0x000fe20000000018 */
[----:B------:R-:W-:Y:S02]  /*15d0*/  HFMA2.MMA R20, R31, R26, R20 ;  /* 0x0000001a1f147235 */ /* 0x000fe40000000014 */
[----:B------:R-:W-:-:S06]  /*15e0*/  HFMA2.MMA R23, R52, R27, R23 ;  /* 0x0000001b34177235 */ /* 0x000fcc0000000017 */
[----:B------:R-:W-:Y:S01]  /*15f0*/  HFMA2.MMA R20, R30, R27, R20 ;  /* 0x0000001b1e147235 */ /* 0x000fe20000000014 */
[----:B------:R-:W-:Y:S01]  /*1600*/  HFMA2 R27, R55, R27, R25 ;  /* 0x0000001b371b7231 */ /* 0x000fe20000000019 */
[-C--:B-1----:R-:W-:Y:S01]  /*1610*/  HFMA2.MMA R26, R36, R16.reuse, R23 ;  /* 0x00000010241a7235 */ /* 0x082fe20000000017 */
[-C--:B------:R-:W-:Y:S02]  /*1620*/  HFMA2 R25, R15, R16.reuse, R21 ;  /* 0x000000100f197231 */ /* 0x080fe40000000015 */
[----:B------:R-:W-:Y:S02]  /*1630*/  HFMA2 R27, R35, R16, R27 ;  /* 0x00000010231b7231 */ /* 0x000fe4000000001b */
[-C--:B------:R-:W-:Y:S01]  /*1640*/  HFMA2 R25, R41, R17.reuse, R25 ;  /* 0x0000001129197231 */ /* 0x080fe20000000019 */
[----:B------:R-:W-:Y:S01]  /*1650*/  HFMA2.MMA R24, R34, R16, R20 ;  /* 0x0000001022187235 */ /* 0x000fe20000000014 */
[----:B------:R-:W-:Y:S01]  /*1660*/  HFMA2 R27, R49, R17, R27 ;  /* 0x00000011311b7231 */ /* 0x000fe2000000001b */
[----:B------:R-:W0:Y:S01]  /*1670*/  LDS.128 R20, [UR4+0x100] ;  /* 0x00010004ff147984 */ /* 0x000e220008000c00 */
[----:B------:R-:W-:Y:S01]  /*1680*/  HFMA2.MMA R16, R44, R17, R26 ;  /* 0x000000112c107235 */ /* 0x000fe2000000001a */
[----:B------:R-:W-:-:S04]  /*1690*/  HFMA2 R70, R40, R18, R25 ;  /* 0x0000001228467231 */ /* 0x000fc80000000019 */
[----:B------:R-:W-:Y:S01]  /*16a0*/  HFMA2.MMA R24, R33, R17, R24 ;  /* 0x0000001121187235 */ /* 0x000fe20000000018 */
[----:B------:R-:W-:Y:S02]  /*16b0*/  HFMA2 R70, R47, R19, R70 ;  /* 0x000000132f467231 */ /* 0x000fe40000000046 */
[----:B------:R-:W-:-:S05]  /*16c0*/  HFMA2.MMA R16, R43, R18, R16 ;  /* 0x000000122b107235 */ /* 0x000fca0000000010 */
[----:B------:R-:W-:Y:S01]  /*16d0*/  HFMA2.MMA R17, R42, R18, R24 ;  /* 0x000000122a117235 */ /* 0x000fe20000000018 */
[----:B------:R-:W-:Y:S02]  /*16e0*/  HFMA2 R18, R54, R18, R27 ;  /* 0x0000001236127231 */ /* 0x000fe4000000001b */
[----:B------:R-:W-:Y:S01]  /*16f0*/  HFMA2.MMA R16, R51, R19, R16 ;  /* 0x0000001333107235 */ /* 0x000fe20000000010 */
[----:B------:R-:W1:Y:S01]  /*1700*/  LDS.128 R24, [UR4+0x110] ;  /* 0x00011004ff187984 */ /* 0x000e620008000c00 */
[----:B------:R-:W-:-:S03]  /*1710*/  HFMA2 R18, R53, R19, R18 ;  /* 0x0000001335127231 */ /* 0x000fc60000000012 */
[----:B------:R-:W-:-:S05]  /*1720*/  HFMA2.MMA R17, R37, R19, R17 ;  /* 0x0000001325117235 */ /* 0x000fca0000000011 */
[C-C-:B------:R-:W-:Y:S02]  /*1730*/  PRMT R71, R16.reuse, 0x5410, R18.reuse ;  /* 0x0000541010477816 */ /* 0x140fe40000000012 */
[----:B------:R-:W-:-:S03]  /*1740*/  PRMT R18, R16, 0x7632, R18 ;  /* 0x0000763210127816 */ /* 0x000fc60000000012 */
[C-C-:B------:R-:W-:Y:S02]  /*1750*/  PRMT R19, R17.reuse, 0x5410, R70.reuse ;  /* 0x0000541011137816 */ /* 0x140fe40000000046 */
[----:B------:R-:W-:Y:S01]  /*1760*/  PRMT R70, R17, 0x7632, R70 ;  /* 0x0000763211467816 */ /* 0x000fe20000000046 */
[----:B------:R-:W-:-:S04]  /*1770*/  HFMA2.MMA R71, R71, 1, 1, R18 ;  /* 0x3c003c0047477835 */ /* 0x000fc80000000012 */
[----:B------:R-:W-:Y:S01]  /*1780*/  HADD2 R70, R19, R70 ;  /* 0x0000004613467230 */ /* 0x000fe20000000000 */
[-C--:B0-----:R-:W-:Y:S01]  /*1790*/  HFMA2.MMA R18, R29, R20.reuse, RZ ;  /* 0x000000141d127235 */ /* 0x081fe200000000ff */
[-C--:B------:R-:W-:Y:S01]  /*17a0*/  HFMA2 R19, R9, R20.reuse, RZ.H0_H0 ;  /* 0x0000001409137231 */ /* 0x080fe200000400ff */
[----:B------:R-:W-:Y:S01]  /*17b0*/  HFMA2.MMA R16, R12, R20, RZ ;  /* 0x000000140c107235 */ /* 0x000fe200000000ff */
[----:B------:R-:W-:Y:S01]  /*17c0*/  HFMA2 R20, R32, R20, RZ.H0_H0 ;  /* 0x0000001420147231 */ /* 0x000fe200000400ff */
[----:B------:R-:W-:Y:S01]  /*17d0*/  HFMA2.MMA R6, R71, R69, R6 ;  /* 0x0000004547067235 */ /* 0x000fe20000000006 */
[-C--:B------:R-:W-:Y:S01]  /*17e0*/  HFMA2 R17, R38, R21.reuse, R19 ;  /* 0x0000001526117231 */ /* 0x080fe20000000013 */
[----:B------:R-:W-:Y:S01]  /*17f0*/  HFMA2.MMA R8, R70, R68, R8 ;  /* 0x0000004446087235 */ /* 0x000fe20000000008 */
[----:B------:R-:W-:Y:S01]  /*1800*/  HFMA2 R20, R50, R21, R20 ;  /* 0x0000001532147231 */ /* 0x000fe20000000014 */
[-C--:B------:R-:W-:Y:S01]  /*1810*/  HFMA2.MMA R18, R28, R21.reuse, R18 ;  /* 0x000000151c127235 */ /* 0x080fe20000000012 */
[-C--:B------:R-:W-:Y:S01]  /*1820*/  HFMA2 R19, R39, R22.reuse, R17 ;  /* 0x0000001627137231 */ /* 0x080fe20000000011 */
[----:B------:R-:W-:Y:S01]  /*1830*/  HFMA2.MMA R16, R46, R21, R16 ;  /* 0x000000152e107235 */ /* 0x000fe20000000010 */
[----:B------:R-:W-:-:S02]  /*1840*/  HFMA2 R20, R56, R22, R20 ;  /* 0x0000001638147231 */ /* 0x000fc40000000014 */
[-C--:B------:R-:W-:Y:S02]  /*1850*/  HFMA2 R19, R48, R23.reuse, R19 ;  /* 0x0000001730137231 */ /* 0x080fe40000000013 */
[----:B------:R-:W-:Y:S01]  /*1860*/  HFMA2 R20, R55, R23, R20 ;  /* 0x0000001737147231 */ /* 0x000fe20000000014 */
[-C--:B------:R-:W-:Y:S02]  /*1870*/  HFMA2.MMA R18, R31, R22.reuse, R18 ;  /* 0x000000161f127235 */ /* 0x080fe40000000012 */
[----:B------:R-:W-:Y:S01]  /*1880*/  HFMA2.MMA R16, R45, R22, R16 ;  /* 0x000000162d107235 */ /* 0x000fe20000000010 */
[----:B-1----:R-:W-:-:S05]  /*1890*/  HFMA2 R19, R15, R24, R19 ;  /* 0x000000180f137231 */ /* 0x002fca0000000013 */
[-C--:B------:R-:W-:Y:S02]  /*18a0*/  HFMA2.MMA R17, R30, R23.reuse, R18 ;  /* 0x000000171e117235 */ /* 0x080fe40000000012 */
[----:B------:R-:W-:-:S06]  /*18b0*/  HFMA2.MMA R18, R52, R23, R16 ;  /* 0x0000001734127235 */ /* 0x000fcc0000000010 */
[-C--:B------:R-:W-:Y:S02]  /*18c0*/  HFMA2.MMA R17, R34, R24.reuse, R17 ;  /* 0x0000001822117235 */ /* 0x080fe40000000011 */
[----:B------:R-:W-:Y:S01]  /*18d0*/  HFMA2.MMA R22, R36, R24, R18 ;  /* 0x0000001824167235 */ /* 0x000fe20000000012 */
[----:B------:R-:W-:Y:S02]  /*18e0*/  HFMA2 R24, R35, R24, R20 ;  /* 0x0000001823187231 */ /* 0x000fe40000000014 */
[-C--:B------:R-:W-:Y:S02]  /*18f0*/  HFMA2 R20, R41, R25.reuse, R19 ;  /* 0x0000001929147231 */ /* 0x080fe40000000013 */
[----:B------:R-:W-:Y:S01]  /*1900*/  HFMA2 R24, R49, R25, R24 ;  /* 0x0000001931187231 */ /* 0x000fe20000000018 */
[-C--:B------:R-:W-:Y:S01]  /*1910*/  HFMA2.MMA R21, R33, R25.reuse, R17 ;  /* 0x0000001921157235 */ /* 0x080fe20000000011 */
[----:B------:R-:W-:Y:S01]  /*1920*/  HFMA2 R20, R40, R26, R20 ;  /* 0x0000001a28147231 */ /* 0x000fe20000000014 */
[----:B------:R-:W-:Y:S01]  /*1930*/  HFMA2.MMA R22, R44, R25, R22 ;  /* 0x000000192c167235 */ /* 0x000fe20000000016 */
[----:B------:R-:W0:Y:S02]  /*1940*/  LDS.128 R16, [UR4+0x200] ;  /* 0x00020004ff107984 */ /* 0x000e240008000c00 */
[----:B------:R-:W-:-:S03]  /*1950*/  HFMA2 R20, R47, R27, R20 ;  /* 0x0000001b2f147231 */ /* 0x000fc60000000014 */
[-C--:B------:R-:W-:Y:S02]  /*1960*/  HFMA2.MMA R21, R42, R26.reuse, R21 ;  /* 0x0000001a2a157235 */ /* 0x080fe40000000015 */
[----:B------:R-:W-:Y:S01]  /*1970*/  HFMA2.MMA R22, R43, R26, R22 ;  /* 0x0000001a2b167235 */ /* 0x000fe20000000016 */
[----:B------:R-:W-:-:S05]  /*1980*/  HFMA2 R26, R54, R26, R24 ;  /* 0x0000001a361a7231 */ /* 0x000fca0000000018 */
[-C--:B------:R-:W-:Y:S02]  /*1990*/  HFMA2.MMA R21, R37, R27.reuse, R21 ;  /* 0x0000001b25157235 */ /* 0x080fe40000000015 */
[----:B------:R-:W-:Y:S01]  /*19a0*/  HFMA2.MMA R24, R51, R27, R22 ;  /* 0x0000001b33187235 */ /* 0x000fe20000000016 */
[----:B------:R-:W-:-:S07]  /*19b0*/  HFMA2 R27, R53, R27, R26 ;  /* 0x0000001b351b7231 */ /* 0x000fce000000001a */
[C-C-:B------:R-:W-:Y:S02]  /*19c0*/  PRMT R25, R21.reuse, 0x5410, R20.reuse ;  /* 0x0000541015197816 */ /* 0x140fe40000000014 */
[C-C-:B------:R-:W-:Y:S02]  /*19d0*/  PRMT R26, R24.reuse, 0x5410, R27.reuse ;  /* 0x00005410181a7816 */ /* 0x140fe4000000001b */
[----:B------:R-:W-:Y:S02]  /*19e0*/  PRMT R27, R24, 0x7632, R27 ;  /* 0x00007632181b7816 */ /* 0x000fe4000000001b */
[----:B------:R-:W-:-:S04]  /*19f0*/  PRMT R20, R21, 0x7632, R20 ;  /* 0x0000763215147816 */ /* 0x000fc80000000014 */
[----:B------:R-:W-:Y:S01]  /*1a00*/  HFMA2.MMA R24, R26, 1, 1, R27 ;  /* 0x3c003c001a187835 */ /* 0x000fe2000000001b */
[----:B------:R-:W-:Y:S02]  /*1a10*/  HADD2 R25, R25, R20 ;  /* 0x0000001419197230 */ /* 0x000fe40000000000 */
[----:B------:R-:W1:Y:S02]  /*1a20*/  LDS.128 R20, [UR4+0x210] ;  /* 0x00021004ff147984 */ /* 0x000e640008000c00 */
[----:B------:R-:W-:Y:S01]  /*1a30*/  HFMA2 R7, R25, R68, R7 ;  /* 0x0000004419077231 */ /* 0x000fe20000000007 */
[----:B0-----:R-:W-:Y:S01]  /*1a40*/  HFMA2.MMA R26, R29, R16, RZ ;  /* 0x000000101d1a7235 */ /* 0x001fe200000000ff */
[----:B------:R-:W-:-:S03]  /*1a50*/  HFMA2 R27, R9, R16, RZ.H0_H0 ;  /* 0x00000010091b7231 */ /* 0x000fc600000400ff */
[----:B------:R-:W-:Y:S01]  /*1a60*/  HFMA2 R5, R24, R69, R5 ;  /* 0x0000004518057231 */ /* 0x000fe20000000005 */
[----:B------:R-:W-:Y:S01]  /*1a70*/  HFMA2.MMA R24, R12, R16, RZ ;  /* 0x000000100c187235 */ /* 0x000fe200000000ff */
[----:B------:R-:W-:Y:S02]  /*1a80*/  HFMA2 R25, R32, R16, RZ.H0_H0 ;  /* 0x0000001020197231 */ /* 0x000fe400000400ff */
[-C--:B------:R-:W-:Y:S01]  /*1a90*/  HFMA2 R16, R38, R17.reuse, R27 ;  /* 0x0000001126107231 */ /* 0x080fe2000000001b */
[-C--:B------:R-:W-:Y:S01]  /*1aa0*/  HFMA2.MMA R26, R28, R17.reuse, R26 ;  /* 0x000000111c1a7235 */ /* 0x080fe2000000001a */
[----:B------:R-:W-:Y:S02]  /*1ab0*/  HFMA2 R25, R50, R17, R25 ;  /* 0x0000001132197231 */ /* 0x000fe40000000019 */
[-C--:B------:R-:W-:Y:S01]  /*1ac0*/  HFMA2 R16, R39, R18.reuse, R16 ;  /* 0x0000001227107231 */ /* 0x080fe20000000010 */
[----:B------:R-:W-:Y:S01]  /*1ad0*/  HFMA2.MMA R24, R46, R17, R24 ;  /* 0x000000112e187235 */ /* 0x000fe20000000018 */
[----:B------:R-:W-:-:S02]  /*1ae0*/  HFMA2 R25, R56, R18, R25 ;  /* 0x0000001238197231 */ /* 0x000fc40000000019 */
[-C--:B------:R-:W-:Y:S01]  /*1af0*/  HFMA2 R16, R48, R19.reuse, R16 ;  /* 0x0000001330107231 */ /* 0x080fe20000000010 */
[----:B------:R-:W-:Y:S01]  /*1b00*/  HFMA2.MMA R26, R31, R18, R26 ;  /* 0x000000121f1a7235 */ /* 0x000fe2000000001a */
[----:B------:R-:W-:-:S03]  /*1b10*/  HFMA2 R25, R55, R19, R25 ;  /* 0x0000001337197231 */ /* 0x000fc60000000019 */
[----:B------:R-:W-:-:S04]  /*1b20*/  HFMA2.MMA R24, R45, R18, R24 ;  /* 0x000000122d187235 */ /* 0x000fc80000000018 */
[----:B------:R-:W-:-:S04]  /*1b30*/  HFMA2.MMA R17, R30, R19, R26 ;  /* 0x000000131e117235 */ /* 0x000fc8000000001a */
[----:B------:R-:W-:-:S04]  /*1b40*/  HFMA2.MMA R18, R52, R19, R24 ;  /* 0x0000001334127235 */ /* 0x000fc80000000018 */
[----:B-1----:R-:W-:Y:S01]  /*1b50*/  HFMA2.MMA R17, R34, R20, R17 ;  /* 0x0000001422117235 */ /* 0x002fe20000000011 */
[----:B------:R-:W-:-:S03]  /*1b60*/  HFMA2 R16, R15, R20, R16 ;  /* 0x000000140f107231 */ /* 0x000fc60000000010 */
[----:B------:R-:W-:Y:S01]  /*1b70*/  HFMA2.MMA R18, R36, R20, R18 ;  /* 0x0000001424127235 */ /* 0x000fe20000000012 */
[----:B------:R-:W-:Y:S02]  /*1b80*/  HFMA2 R25, R35, R20, R25 ;  /* 0x0000001423197231 */ /* 0x000fe40000000019 */
[-C--:B------:R-:W-:Y:S02]  /*1b90*/  HFMA2 R16, R41, R21.reuse, R16 ;  /* 0x0000001529107231 */ /* 0x080fe40000000010 */
[----:B------:R-:W-:Y:S01]  /*1ba0*/  HFMA2 R27, R49, R21, R25 ;  /* 0x00000015311b7231 */ /* 0x000fe20000000019 */
[-C--:B------:R-:W-:Y:S02]  /*1bb0*/  HFMA2.MMA R17, R33, R21.reuse, R17 ;  /* 0x0000001521117235 */ /* 0x080fe40000000011 */
[----:B------:R-:W-:Y:S01]  /*1bc0*/  HFMA2.MMA R18, R44, R21, R18 ;  /* 0x000000152c127235 */ /* 0x000fe20000000012 */
[-C--:B------:R-:W-:Y:S02]  /*1bd0*/  HFMA2 R21, R40, R22.reuse, R16 ;  /* 0x0000001628157231 */ /* 0x080fe40000000010 */
[----:B------:R-:W-:-:S02]  /*1be0*/  HFMA2 R25, R54, R22, R27 ;  /* 0x0000001636197231 */ /* 0x000fc4000000001b */
[-C--:B------:R-:W-:Y:S01]  /*1bf0*/  HFMA2 R21, R47, R23.reuse, R21 ;  /* 0x000000172f157231 */ /* 0x080fe20000000015 */
[-C--:B------:R-:W-:Y:S01]  /*1c00*/  HFMA2.MMA R20, R42, R22.reuse, R17 ;  /* 0x000000162a147235 */ /* 0x080fe20000000011 */
[----:B------:R-:W-:Y:S01]  /*1c10*/  HFMA2 R25, R53, R23, R25 ;  /* 0x0000001735197231 */ /* 0x000fe20000000019 */
[----:B------:R-:W-:Y:S02]  /*1c20*/  HFMA2.MMA R24, R43, R22, R18 ;  /* 0x000000162b187235 */ /* 0x000fe40000000012 */
[----:B------:R-:W0:Y:S04]  /*1c30*/  LDS.128 R16, [UR4+0x300] ;  /* 0x00030004ff107984 */ /* 0x000e280008000c00 */
[-C--:B------:R-:W-:Y:S02]  /*1c40*/  HFMA2.MMA R20, R37, R23.reuse, R20 ;  /* 0x0000001725147235 */ /* 0x080fe40000000014 */
[----:B------:R-:W-:-:S08]  /*1c50*/  HFMA2.MMA R24, R51, R23, R24 ;  /* 0x0000001733187235 */ /* 0x000fd00000000018 */
[C-C-:B------:R-:W-:Y:S02]  /*1c60*/  PRMT R26, R20.reuse, 0x5410, R21.reuse ;  /* 0x00005410141a7816 */ /* 0x140fe40000000015 */
[----:B------:R-:W-:Y:S02]  /*1c70*/  PRMT R21, R20, 0x7632, R21 ;  /* 0x0000763214157816 */ /* 0x000fe40000000015 */
[C-C-:B------:R-:W-:Y:S02]  /*1c80*/  PRMT R27, R24.reuse, 0x5410, R25.reuse ;  /* 0x00005410181b7816 */ /* 0x140fe40000000019 */
[----:B------:R-:W-:Y:S01]  /*1c90*/  PRMT R25, R24, 0x7632, R25 ;  /* 0x0000763218197816 */ /* 0x000fe20000000019 */
[----:B------:R-:W-:Y:S02]  /*1ca0*/  HADD2 R26, R26, R21 ;  /* 0x000000151a1a7230 */ /* 0x000fe40000000000 */
[----:B------:R-:W1:Y:S03]  /*1cb0*/  LDS.128 R20, [UR4+0x310] ;  /* 0x00031004ff147984 */ /* 0x000e660008000c00 */
[----:B------:R-:W-:-:S02]  /*1cc0*/  HFMA2.MMA R24, R27, 1, 1, R25 ;  /* 0x3c003c001b187835 */ /* 0x000fc40000000019 */
[----:B------:R-:W-:-:S08]  /*1cd0*/  HFMA2.MMA R4, R26, R68, R4 ;  /* 0x000000441a047235 */ /* 0x000fd00000000004 */
[----:B------:R-:W-:Y:S01]  /*1ce0*/  HFMA2 R3, R24, R69, R3 ;  /* 0x0000004518037231 */ /* 0x000fe20000000003 */
        /* <DEDUP_REMOVED lines=15> */
[-C--:B------:R-:W-:Y:S01]  /*1de0*/  HFMA2.MMA R17, R30, R19.reuse, R26 ;  /* 0x000000131e117235 */ /* 0x080fe2000000001a */
[----:B------:R-:W-:Y:S01]  /*1df0*/  HFMA2 R25, R35, R20, R25 ;  /* 0x0000001423197231 */ /* 0x000fe20000000019 */
[----:B------:R-:W-:-:S03]  /*1e00*/  HFMA2.MMA R18, R52, R19, R24 ;  /* 0x0000001334127235 */ /* 0x000fc60000000018 */
[----:B------:R-:W-:-:S03]  /*1e10*/  HFMA2 R27, R49, R21, R25 ;  /* 0x00000015311b7231 */ /* 0x000fc60000000019 */
[-C--:B------:R-:W-:Y:S01]  /*1e20*/  HFMA2.MMA R17, R34, R20.reuse, R17 ;  /* 0x0000001422117235 */ /* 0x080fe20000000011 */
[-C--:B------:R-:W-:Y:S01]  /*1e30*/  HFMA2 R26, R54, R22.reuse, R27 ;  /* 0x00000016361a7231 */ /* 0x080fe2000000001b */
[----:B------:R-:W-:Y:S01]  /*1e40*/  HFMA2.MMA R18, R36, R20, R18 ;  /* 0x0000001424127235 */ /* 0x000fe20000000012 */
[----:B------:R-:W-:Y:S02]  /*1e50*/  HFMA2 R20, R41, R21, R16 ;  /* 0x0000001529147231 */ /* 0x000fe40000000010 */
[----:B------:R-:W-:Y:S02]  /*1e60*/  HFMA2 R26, R53, R23, R26 ;  /* 0x00000017351a7231 */ /* 0x000fe4000000001a */
[----:B------:R-:W-:Y:S01]  /*1e70*/  HFMA2 R20, R40, R22, R20 ;  /* 0x0000001628147231 */ /* 0x000fe20000000014 */
[-C--:B------:R-:W-:Y:S02]  /*1e80*/  HFMA2.MMA R17, R33, R21.reuse, R17 ;  /* 0x0000001521117235 */ /* 0x080fe40000000011 */
[----:B------:R-:W-:-:S03]  /*1e90*/  HFMA2.MMA R18, R44, R21, R18 ;  /* 0x000000152c127235 */ /* 0x000fc60000000012 */
[----:B------:R-:W-:-:S03]  /*1ea0*/  HFMA2.MMA R20, R47, R23, R20 ;  /* 0x000000172f147235 */ /* 0x000fc60000000014 */
[-C--:B------:R-:W-:Y:S02]  /*1eb0*/  HFMA2.MMA R17, R42, R22.reuse, R17 ;  /* 0x000000162a117235 */ /* 0x080fe40000000011 */
[----:B------:R-:W-:-:S08]  /*1ec0*/  HFMA2.MMA R18, R43, R22, R18 ;  /* 0x000000162b127235 */ /* 0x000fd00000000012 */
[----:B------:R-:W-:Y:S01]  /*1ed0*/  HFMA2 R17, R37, R23, R17 ;  /* 0x0000001725117231 */ /* 0x000fe20000000011 */
[----:B------:R-:W-:-:S04]  /*1ee0*/  HFMA2.MMA R24, R51, R23, R18 ;  /* 0x0000001733187235 */ /* 0x000fc80000000012 */
[C-C-:B------:R-:W-:Y:S02]  /*1ef0*/  PRMT R25, R17.reuse, 0x5410, R20.reuse ;  /* 0x0000541011197816 */ /* 0x140fe40000000014 */
[----:B------:R-:W-:Y:S02]  /*1f00*/  PRMT R20, R17, 0x7632, R20 ;  /* 0x0000763211147816 */ /* 0x000fe40000000014 */
[----:B------:R-:W0:Y:S02]  /*1f10*/  LDS.128 R16, [UR4+0x400] ;  /* 0x00040004ff107984 */ /* 0x000e240008000c00 */
[C-C-:B------:R-:W-:Y:S01]  /*1f20*/  PRMT R27, R24.reuse, 0x5410, R26.reuse ;  /* 0x00005410181b7816 */ /* 0x140fe2000000001a */
[----:B------:R-:W-:Y:S01]  /*1f30*/  HADD2 R25, R25, R20 ;  /* 0x0000001419197230 */ /* 0x000fe20000000000 */
[----:B------:R-:W-:Y:S01]  /*1f40*/  PRMT R26, R24, 0x7632, R26 ;  /* 0x00007632181a7816 */ /* 0x000fe2000000001a */
[----:B------:R-:W1:Y:S04]  /*1f50*/  LDS.128 R20, [UR4+0x500] ;  /* 0x00050004ff147984 */ /* 0x000e680008000c00 */
[----:B------:R-:W-:-:S02]  /*1f60*/  HFMA2.MMA R2, R25, R68, R2 ;  /* 0x0000004419027235 */ /* 0x000fc40000000002 */
[----:B------:R-:W-:-:S10]  /*1f70*/  HFMA2.MMA R24, R27, 1, 1, R26 ;  /* 0x3c003c001b187835 */ /* 0x000fd4000000001a */
[----:B------:R-:W-:Y:S01]  /*1f80*/  HFMA2 R0, R24, R69, R0 ;  /* 0x0000004518007231 */ /* 0x000fe20000000000 */
[----:B0-----:R-:W-:Y:S01]  /*1f90*/  HFMA2.MMA R26, R29, R16, RZ ;  /* 0x000000101d1a7235 */ /* 0x001fe200000000ff */
[----:B-1----:R-:W-:-:S07]  /*1fa0*/  HFMA2 R29, R29, R20, RZ.H0_H0 ;  /* 0x000000141d1d7231 */ /* 0x002fce00000400ff */
[----:B------:R-:W-:Y:S01]  /*1fb0*/  HFMA2.MMA R26, R28, R17, R26 ;  /* 0x000000111c1a7235 */ /* 0x000fe2000000001a */
[----:B------:R-:W-:-:S06]  /*1fc0*/  HFMA2 R29, R28, R21, R29 ;  /* 0x000000151c1d7231 */ /* 0x000fcc000000001d */
[----:B------:R-:W-:-:S03]  /*1fd0*/  HFMA2.MMA R29, R31, R22, R29 ;  /* 0x000000161f1d7235 */ /* 0x000fc6000000001d */
[----:B------:R-:W-:-:S06]  /*1fe0*/  HFMA2 R26, R31, R18, R26 ;  /* 0x000000121f1a7231 */ /* 0x000fcc000000001a */
[----:B------:R-:W-:Y:S01]  /*1ff0*/  HFMA2.MMA R70, R30, R19, R26 ;  /* 0x000000131e467235 */ /* 0x000fe2000000001a */
[----:B------:R-:W-:Y:S01]  /*2000*/  HFMA2 R71, R30, R23, R29 ;  /* 0x000000171e477231 */ /* 0x000fe2000000001d */
[----:B------:R-:W0:Y:S04]  /*2010*/  LDS.128 R24, [UR4+0x410] ;  /* 0x00041004ff187984 */ /* 0x000e280008000c00 */
[----:B------:R-:W1:Y:S01]  /*2020*/  LDS.128 R28, [UR4+0x510] ;  /* 0x00051004ff1c7984 */ /* 0x000e620008000c00 */
[----:B------:R-:W-:Y:S01]  /*2030*/  UIADD3 UR4, UR4, 0x20, URZ ;  /* 0x0000002004047890 */ /* 0x000fe2000fffe03f */
[----:B0-----:R-:W-:Y:S01]  /*2040*/  HFMA2.MMA R70, R34, R24, R70 ;  /* 0x0000001822467235 */ /* 0x001fe20000000046 */
[----:B-1----:R-:W-:Y:S01]  /*2050*/  HFMA2 R71, R34, R28, R71 ;  /* 0x0000001c22477231 */ /* 0x002fe20000000047 */
[----:B------:R-:W-:-:S06]  /*2060*/  HFMA2.MMA R34, R9, R16, RZ ;  /* 0x0000001009227235 */ /* 0x000fcc00000000ff */
[----:B------:R-:W-:Y:S01]  /*2070*/  HFMA2.MMA R70, R33, R25, R70 ;  /* 0x0000001921467235 */ /* 0x000fe20000000046 */
[----:B------:R-:W-:-:S04]  /*2080*/  HFMA2 R71, R33, R29, R71 ;  /* 0x0000001d21477231 */ /* 0x000fc80000000047 */
[----:B------:R-:W-:-:S03]  /*2090*/  HFMA2 R71, R42, R30, R71 ;  /* 0x0000001e2a477231 */ /* 0x000fc60000000047 */
[----:B------:R-:W-:Y:S01]  /*20a0*/  HFMA2.MMA R33, R42, R26, R70 ;  /* 0x0000001a2a217235 */ /* 0x000fe20000000046 */
[----:B------:R-:W-:Y:S01]  /*20b0*/  HFMA2 R42, R9, R20, RZ.H0_H0 ;  /* 0x00000014092a7231 */ /* 0x000fe200000400ff */
[----:B------:R-:W-:Y:S02]  /*20c0*/  HFMA2.MMA R9, R38, R17, R34 ;  /* 0x0000001126097235 */ /* 0x000fe40000000022 */
[C---:B------:R-:W-:Y:S01]  /*20d0*/  HFMA2.MMA R34, R12.reuse, R16, RZ ;  /* 0x000000100c227235 */ /* 0x040fe200000000ff */
[C---:B------:R-:W-:Y:S01]  /*20e0*/  HFMA2 R16, R32.reuse, R16, RZ.H0_H0 ;  /* 0x0000001020107231 */ /* 0x040fe200000400ff */
[----:B------:R-:W-:Y:S01]  /*20f0*/  HFMA2.MMA R12, R12, R20, RZ ;  /* 0x000000140c0c7235 */ /* 0x000fe200000000ff */
[----:B------:R-:W-:Y:S01]  /*2100*/  HFMA2 R20, R32, R20, RZ.H0_H0 ;  /* 0x0000001420147231 */ /* 0x000fe200000400ff */
[----:B------:R-:W-:Y:S01]  /*2110*/  HFMA2.MMA R33, R37, R27, R33 ;  /* 0x0000001b25217235 */ /* 0x000fe20000000021 */
[----:B------:R-:W-:Y:S01]  /*2120*/  HFMA2 R16, R50, R17, R16 ;  /* 0x0000001132107231 */ /* 0x000fe20000000010 */
[----:B------:R-:W-:Y:S01]  /*2130*/  HFMA2.MMA R9, R39, R18, R9 ;  /* 0x0000001227097235 */ /* 0x000fe20000000009 */
[----:B------:R-:W-:Y:S01]  /*2140*/  HFMA2 R38, R38, R21, R42 ;  /* 0x0000001526267231 */ /* 0x000fe2000000002a */
[C---:B------:R-:W-:Y:S01]  /*2150*/  HFMA2.MMA R34, R46.reuse, R17, R34 ;  /* 0x000000112e227235 */ /* 0x040fe20000000022 */
[----:B------:R-:W-:Y:S01]  /*2160*/  HFMA2 R37, R37, R31, R71 ;  /* 0x0000001f25257231 */ /* 0x000fe20000000047 */
[----:B------:R-:W-:Y:S01]  /*2170*/  HFMA2.MMA R46, R46, R21, R12 ;  /* 0x000000152e2e7235 */ /* 0x000fe2000000000c */
[----:B------:R-:W-:Y:S01]  /*2180*/  HFMA2 R21, R50, R21, R20 ;  /* 0x0000001532157231 */ /* 0x000fe20000000014 */
[----:B------:R-:W-:Y:S01]  /*2190*/  HFMA2.MMA R16, R56, R18, R16 ;  /* 0x0000001238107235 */ /* 0x000fe20000000010 */
[----:B------:R-:W-:Y:S01]  /*21a0*/  HFMA2 R38, R39, R22, R38 ;  /* 0x0000001627267231 */ /* 0x000fe20000000026 */
[----:B------:R-:W-:-:S03]  /*21b0*/  HFMA2.MMA R12, R48, R19, R9 ;  /* 0x00000013300c7235 */ /* 0x000fc60000000009 */
[----:B------:R-:W-:Y:S01]  /*21c0*/  HFMA2.MMA R21, R56, R22, R21 ;  /* 0x0000001638157235 */ /* 0x000fe20000000015 */
[C---:B------:R-:W-:Y:S02]  /*21d0*/  HFMA2 R34, R45.reuse, R18, R34 ;  /* 0x000000122d227231 */ /* 0x040fe40000000022 */
[----:B------:R-:W-:Y:S01]  /*21e0*/  HFMA2.MMA R16, R55, R19, R16 ;  /* 0x0000001337107235 */ /* 0x000fe20000000010 */
[----:B------:R-:W-:Y:S01]  /*21f0*/  HFMA2 R46, R45, R22, R46 ;  /* 0x000000162d2e7231 */ /* 0x000fe2000000002e */
[-C--:B------:R-:W-:Y:S01]  /*2200*/  HFMA2.MMA R12, R15, R24.reuse, R12 ;  /* 0x000000180f0c7235 */ /* 0x080fe2000000000c */
[----:B------:R-:W-:Y:S02]  /*2210*/  HFMA2 R18, R52, R19, R34 ;  /* 0x0000001334127231 */ /* 0x000fe40000000022 */
[-C--:B------:R-:W-:Y:S02]  /*2220*/  HFMA2 R38, R48, R23.reuse, R38 ;  /* 0x0000001730267231 */ /* 0x080fe40000000026 */
[----:B------:R-:W-:Y:S01]  /*2230*/  HFMA2 R22, R36, R24, R18 ;  /* 0x0000001824167231 */ /* 0x000fe20000000012 */
[----:B------:R-:W-:Y:S01]  /*2240*/  HFMA2.MMA R16, R35, R24, R16 ;  /* 0x0000001823107235 */ /* 0x000fe20000000010 */
[----:B------:R-:W-:Y:S01]  /*2250*/  HFMA2 R18, R52, R23, R46 ;  /* 0x0000001734127231 */ /* 0x000fe2000000002e */
[----:B------:R-:W-:Y:S01]  /*2260*/  HFMA2.MMA R20, R41, R25, R12 ;  /* 0x0000001929147235 */ /* 0x000fe2000000000c */
[----:B------:R-:W-:Y:S01]  /*2270*/  HFMA2 R22, R44, R25, R22 ;  /* 0x000000192c167231 */ /* 0x000fe20000000016 */
[----:B------:R-:W0:Y:S01]  /*2280*/  LDC R12, c[0x0][0x23c] ;  /* 0x00008f00ff0c7b82 */ /* 0x000e220000000800 */
[----:B------:R-:W-:-:S02]  /*2290*/  HFMA2 R21, R55, R23, R21 ;  /* 0x0000001737157231 */ /* 0x000fc40000000015 */
[----:B------:R-:W-:Y:S01]  /*22a0*/  HFMA2 R22, R43, R26, R22 ;  /* 0x0000001a2b167231 */ /* 0x000fe20000000016 */
[----:B------:R-:W-:Y:S01]  /*22b0*/  HFMA2.MMA R16, R49, R25, R16 ;  /* 0x0000001931107235 */ /* 0x000fe20000000010 */
[-C--:B------:R-:W-:Y:S01]  /*22c0*/  HFMA2 R21, R35, R28.reuse, R21 ;  /* 0x0000001c23157231 */ /* 0x080fe20000000015 */
[----:B------:R-:W-:Y:S01]  /*22d0*/  HFMA2.MMA R20, R40, R26, R20 ;  /* 0x0000001a28147235 */ /* 0x000fe20000000014 */
[----:B------:R-:W-:Y:S01]  /*22e0*/  HFMA2 R38, R15, R28, R38 ;  /* 0x0000001c0f267231 */ /* 0x000fe20000000026 */
[----:B------:R-:W-:Y:S01]  /*22f0*/  HFMA2.MMA R18, R36, R28, R18 ;  /* 0x0000001c24127235 */ /* 0x000fe20000000012 */
[----:B------:R-:W-:Y:S02]  /*2300*/  HFMA2 R22, R51, R27, R22 ;  /* 0x0000001b33167231 */ /* 0x000fe40000000016 */
[----:B------:R-:W-:Y:S01]  /*2310*/  HFMA2 R15, R41, R29, R38 ;  /* 0x0000001d290f7231 */ /* 0x000fe20000000026 */
[----:B------:R-:W-:Y:S02]  /*2320*/  HFMA2.MMA R16, R54, R26, R16 ;  /* 0x0000001a36107235 */ /* 0x000fe40000000010 */
[----:B------:R-:W-:-:S02]  /*2330*/  HFMA2.MMA R20, R47, R27, R20 ;  /* 0x0000001b2f147235 */ /* 0x000fc40000000014 */
[----:B------:R-:W-:Y:S02]  /*2340*/  HFMA2.MMA R18, R44, R29, R18 ;  /* 0x0000001d2c127235 */ /* 0x000fe40000000012 */
[----:B------:R-:W-:Y:S02]  /*2350*/  HFMA2.MMA R15, R40, R30, R15 ;  /* 0x0000001e280f7235 */ /* 0x000fe4000000000f */
[----:B------:R-:W-:Y:S01]  /*2360*/  HFMA2.MMA R16, R53, R27, R16 ;  /* 0x0000001b35107235 */ /* 0x000fe20000000010 */
[----:B------:R-:W-:-:S03]  /*2370*/  HFMA2 R27, R49, R29, R21 ;  /* 0x0000001d311b7231 */ /* 0x000fc60000000015 */
[----:B------:R-:W-:Y:S01]  /*2380*/  PRMT R34, R33, 0x5410, R20 ;  /* 0x0000541021227816 */ /* 0x000fe20000000014 */
[----:B0-----:R-:W-:-:S04]  /*2390*/  IMAD.WIDE R74, R12, 0x4, R74 ;  /* 0x000000040c4a7825 */ /* 0x001fc800078e024a */
[----:B------:R-:W-:Y:S01]  /*23a0*/  HFMA2 R18, R43, R30, R18 ;  /* 0x0000001e2b127231 */ /* 0x000fe20000000012 */
[----:B------:R-:W-:Y:S01]  /*23b0*/  HFMA2.MMA R27, R54, R30, R27 ;  /* 0x0000001e361b7235 */ /* 0x000fe2000000001b */
[----:B------:R-:W-:Y:S01]  /*23c0*/  PRMT R20, R33, 0x7632, R20 ;  /* 0x0000763221147816 */ /* 0x000fe20000000014 */
[-C--:B------:R-:W-:Y:S01]  /*23d0*/  HFMA2.MMA R15, R47, R31.reuse, R15 ;  /* 0x0000001f2f0f7235 */ /* 0x080fe2000000000f */
[C-C-:B------:R-:W-:Y:S01]  /*23e0*/  PRMT R9, R22.reuse, 0x5410, R16.reuse ;  /* 0x0000541016097816 */ /* 0x140fe20000000010 */
[----:B------:R-:W-:Y:S01]  /*23f0*/  HFMA2 R18, R51, R31, R18 ;  /* 0x0000001f33127231 */ /* 0x000fe20000000012 */
[----:B------:R-:W-:Y:S01]  /*2400*/  PRMT R16, R22, 0x7632, R16 ;  /* 0x0000763216107816 */ /* 0x000fe20000000010 */
[----:B------:R-:W-:Y:S02]  /*2410*/  HADD2 R34, R34, R20 ;  /* 0x0000001422227230 */ /* 0x000fe40000000000 */
[----:B------:R-:W-:Y:S02]  /*2420*/  HFMA2.MMA R27, R53, R31, R27 ;  /* 0x0000001f351b7235 */ /* 0x000fe4000000001b */
[----:B------:R-:W-:Y:S01]  /*2430*/  HFMA2 R13, R34, R68, R13 ;  /* 0x00000044220d7231 */ /* 0x000fe2000000000d */
[----:B------:R-:W-:Y:S01]  /*2440*/  HFMA2.MMA R9, R9, 1, 1, R16 ;  /* 0x3c003c0009097835 */ /* 0x000fe20000000010 */
[----:B------:R-:W-:-:S02]  /*2450*/  PRMT R34, R37, 0x5410, R15 ;  /* 0x0000541025227816 */ /* 0x000fc4000000000f */
[----:B------:R-:W-:-:S05]  /*2460*/  PRMT R15, R37, 0x7632, R15 ;  /* 0x00007632250f7816 */ /* 0x000fca000000000f */
[----:B------:R-:W-:Y:S02]  /*2470*/  HADD2 R34, R34, R15 ;  /* 0x0000000f22227230 */ /* 0x000fe40000000000 */
[----:B------:R-:W-:Y:S01]  /*2480*/  HFMA2 R14, R9, R69, R14 ;  /* 0x00000045090e7231 */ /* 0x000fe2000000000e */
[C-C-:B------:R-:W-:Y:S02]  /*2490*/  PRMT R9, R18.reuse, 0x5410, R27.reuse ;  /* 0x0000541012097816 */ /* 0x140fe4000000001b */
[----:B------:R-:W-:Y:S01]  /*24a0*/  PRMT R27, R18, 0x7632, R27 ;  /* 0x00007632121b7816 */ /* 0x000fe2000000001b */
[----:B------:R-:W-:-:S05]  /*24b0*/  HFMA2.MMA R10, R34, R68, R10 ;  /* 0x00000044220a7235 */ /* 0x000fca000000000a */
[----:B------:R-:W-:-:S10]  /*24c0*/  HFMA2.MMA R9, R9, 1, 1, R27 ;  /* 0x3c003c0009097835 */ /* 0x000fd4000000001b */
[----:B------:R-:W-:Y:S01]  /*24d0*/  HFMA2 R11, R9, R69, R11 ;  /* 0x00000045090b7231 */ /* 0x000fe2000000000b */
[----:B------:R-:W-:Y:S06]  /*24e0*/  @!P0 BRA `(.L_x_1129) ;  /* 0xffffffe400a08947 */ /* 0x000fec000383ffff */
.L_x_1127:
        /* <DEDUP_REMOVED lines=15> */
.L_x_1133:
[----:B------:R-:W0:Y:S02]  /*25e0*/  LDS R8, [R16] ;  /* 0x0000000010087984 */ /* 0x000e240000000800 */
[----:B0-----:R-:W-:-:S06]  /*25f0*/  HADD2 R9, R8, R17 ;  /* 0x0000001108097230 */ /* 0x001fcc0000000000 */
[----:B------:R-:W0:Y:S02]  /*2600*/  ATOMS.CAST.SPIN R9, [R16], R8, R9 ;  /* 0x000000081009738d */ /* 0x000e240001800009 */
[----:B0-----:R-:W-:-:S13]  /*2610*/  ISETP.EQ.U32.AND P0, PT, R9, 0x1, PT ;  /* 0x000000010900780c */ /* 0x001fda0003f02070 */
[----:B------:R-:W-:Y:S05]  /*2620*/  @!P0 BRA `(.L_x_1133) ;  /* 0xfffffffc00ec8947 */ /* 0x000fea000383ffff */
[----:B------:R-:W-:Y:S05]  /*2630*/  BRA `(.L_x_1131) ;  /* 0x00000000000c7947 */ /* 0x000fea0003800000 */
.L_x_1132:
[----:B------:R-:W2:Y:S02]  /*2640*/  LD.E R8, desc[UR8][R20.64] ;  /* 0x0000000814087980 */ /* 0x000ea4000c101900 */
[----:B--2---:R-:W-:-:S05]  /*2650*/  IADD3 R9, R9, R8, RZ ;  /* 0x0000000809097210 */ /* 0x004fca0007ffe0ff */
[----:B------:R0:W-:Y:S02]  /*2660*/  ST.E desc[UR8][R20.64], R9 ;  /* 0x0000000914007985 */ /* 0x0001e4000c101908 */
.L_x_1131:
[----:B------:R-:W-:Y:S05]  /*2670*/  BSYNC B0 ;  /* 0x0000000000007941 */ /* 0x000fea0003800000 */
.L_x_1130:
        /* <DEDUP_REMOVED lines=9> */
.L_x_1137:
[----:B------:R-:W0:Y:S02]  /*2710*/  LDS R8, [R15+0x4] ;  /* 0x000004000f087984 */ /* 0x000e240000000800 */
[----:B0-----:R-:W-:-:S10]  /*2720*/  HFMA2.MMA R9, R8, 1, 1, R6 ;  /* 0x3c003c0008097835 */ /* 0x001fd40000000006 */
[----:B------:R-:W0:Y:S02]  /*2730*/  ATOMS.CAST.SPIN R9, [R15+0x4], R8, R9 ;  /* 0x000004080f09738d */ /* 0x000e240001800009 */
[----:B0-----:R-:W-:-:S13]  /*2740*/  ISETP.EQ.U32.AND P0, PT, R9, 0x1, PT ;  /* 0x000000010900780c */ /* 0x001fda0003f02070 */
[----:B------:R-:W-:Y:S05]  /*2750*/  @!P0 BRA `(.L_x_1137) ;  /* 0xfffffffc00ec8947 */ /* 0x000fea000383ffff */
[----:B------:R-:W-:Y:S05]  /*2760*/  BRA `(.L_x_1135) ;  /* 0x00000000000c7947 */ /* 0x000fea0003800000 */
.L_x_1136:
[----:B------:R-:W0:Y:S02]  /*2770*/  LD.E R6, desc[UR8][R20.64+0x4] ;  /* 0x0000040814067980 */ /* 0x000e24000c101900 */
[----:B0-----:R-:W-:-:S05]  /*2780*/  IADD3 R9, R15, R6, RZ ;  /* 0x000000060f097210 */ /* 0x001fca0007ffe0ff */
[----:B------:R1:W-:Y:S02]  /*2790*/  ST.E desc[UR8][R20.64+0x4], R9 ;  /* 0x0000040914007985 */ /* 0x0003e4000c101908 */
.L_x_1135:
[----:B------:R-:W-:Y:S05]  /*27a0*/  BSYNC B0 ;  /* 0x0000000000007941 */ /* 0x000fea0003800000 */
.L_x_1134:
        /* <DEDUP_REMOVED lines=10> */
.L_x_1141:
[----:B------:R-:W0:Y:S02]  /*2850*/  LDS R6, [R16] ;  /* 0x0000000010067984 */ /* 0x000e240000000800 */
[----:B0-----:R-:W-:-:S06]  /*2860*/  HADD2 R7, R6, R17 ;  /* 0x0000001106077230 */ /* 0x001fcc0000000000 */
[----:B------:R-:W0:Y:S02]  /*2870*/  ATOMS.CAST.SPIN R7, [R16], R6, R7 ;  /* 0x000000061007738d */ /* 0x000e240001800007 */
[----:B0-----:R-:W-:-:S13]  /*2880*/  ISETP.EQ.U32.AND P0, PT, R7, 0x1, PT ;  /* 0x000000010700780c */ /* 0x001fda0003f02070 */
[----:B------:R-:W-:Y:S05]  /*2890*/  @!P0 BRA `(.L_x_1141) ;  /* 0xfffffffc00ec8947 */ /* 0x000fea000383ffff */
[----:B------:R-:W-:Y:S05]  /*28a0*/  BRA `(.L_x_1139) ;  /* 0x00000000000c7947 */ /* 0x000fea0003800000 */
.L_x_1140:
[----:B------:R-:W2:Y:S02]  /*28b0*/  LD.E R6, desc[UR8][R8.64] ;  /* 0x0000000808067980 */ /* 0x000ea4000c101900 */
[----:B--2---:R-:W-:-:S05]  /*28c0*/  IADD3 R7, R7, R6, RZ ;  /* 0x0000000607077210 */ /* 0x004fca0007ffe0ff */
[----:B------:R0:W-:Y:S02]  /*28d0*/  ST.E desc[UR8][R8.64], R7 ;  /* 0x0000000708007985 */ /* 0x0001e4000c101908 */
.L_x_1139:
[----:B------:R-:W-:Y:S05]  /*28e0*/  BSYNC B0 ;  /* 0x0000000000007941 */ /* 0x000fea0003800000 */
.L_x_1138:
        /* <DEDUP_REMOVED lines=8> */
.L_x_1145:
[----:B------:R-:W0:Y:S02]  /*2970*/  LDS R6, [R15] ;  /* 0x000000000f067984 */ /* 0x000e240000000800 */
[----:B0-----:R-:W-:-:S10]  /*2980*/  HFMA2.MMA R7, R6, 1, 1, R5 ;  /* 0x3c003c0006077835 */ /* 0x001fd40000000005 */
[----:B------:R-:W0:Y:S02]  /*2990*/  ATOMS.CAST.SPIN R7, [R15], R6, R7 ;  /* 0x000000060f07738d */ /* 0x000e240001800007 */
[----:B0-----:R-:W-:-:S13]  /*29a0*/  ISETP.EQ.U32.AND P0, PT, R7, 0x1, PT ;  /* 0x000000010700780c */ /* 0x001fda0003f02070 */
[----:B------:R-:W-:Y:S05]  /*29b0*/  @!P0 BRA `(.L_x_1145) ;  /* 0xfffffffc00ec8947 */ /* 0x000fea000383ffff */
[----:B------:R-:W-:Y:S05]  /*29c0*/  BRA `(.L_x_1143) ;  /* 0x00000000000c7947 */ /* 0x000fea0003800000 */
.L_x_1144:
[----:B------:R-:W2:Y:S02]  /*29d0*/  LD.E R5, desc[UR8][R18.64] ;  /* 0x0000000812057980 */ /* 0x000ea4000c101900 */
[----:B--2---:R-:W-:-:S05]  /*29e0*/  IADD3 R5, R15, R5, RZ ;  /* 0x000000050f057210 */ /* 0x004fca0007ffe0ff */
[----:B------:R1:W-:Y:S02]  /*29f0*/  ST.E desc[UR8][R18.64], R5 ;  /* 0x0000000512007985 */ /* 0x0003e4000c101908 */
.L_x_1143:
[----:B------:R-:W-:Y:S05]  /*2a00*/  BSYNC B0 ;  /* 0x0000000000007941 */ /* 0x000fea0003800000 */
.L_x_1142:
[----:B0-----:R-:W-:Y:S01]  /*2a10*/  IMAD.WIDE R6, R12, 0x2, R8 ;  /* 0x000000020c067825 */ /* 0x001fe200078e0208 */
[----:B-1----:R-:W-:-:S05]  /*2a20*/  MOV R5, R4 ;  /* 0x0000000400057202 */ /* 0x002fca0000000f00 */
        /* <DEDUP_REMOVED lines=9> */
.L_x_1149:
[----:B------:R-:W0:Y:S02]  /*2ac0*/  LDS R4, [R16] ;  /* 0x0000000010047984 */ /* 0x000e240000000800 */
[----:B0-----:R-:W-:-:S06]  /*2ad0*/  HADD2 R5, R4, R17 ;  /* 0x0000001104057230 */ /* 0x001fcc0000000000 */
[----:B------:R-:W0:Y:S02]  /*2ae0*/  ATOMS.CAST.SPIN R5, [R16], R4, R5 ;  /* 0x000000041005738d */ /* 0x000e240001800005 */
[----:B0-----:R-:W-:-:S13]  /*2af0*/  ISETP.EQ.U32.AND P0, PT, R5, 0x1, PT ;  /* 0x000000010500780c */ /* 0x001fda0003f02070 */
[----:B------:R-:W-:Y:S05]  /*2b00*/  @!P0 BRA `(.L_x_1149) ;  /* 0xfffffffc00ec8947 */ /* 0x000fea000383ffff */
[----:B------:R-:W-:Y:S05]  /*2b10*/  BRA `(.L_x_1147) ;  /* 0x00000000000c7947 */ /* 0x000fea0003800000 */
.L_x_1148:
[----:B------:R-:W2:Y:S02]  /*2b20*/  LD.E R4, desc[UR8][R6.64] ;  /* 0x0000000806047980 */ /* 0x000ea4000c101900 */
[----:B--2---:R-:W-:-:S05]  /*2b30*/  IADD3 R5, R5, R4, RZ ;  /* 0x0000000405057210 */ /* 0x004fca0007ffe0ff */
[----:B------:R0:W-:Y:S02]  /*2b40*/  ST.E desc[UR8][R6.64], R5 ;  /* 0x0000000506007985 */ /* 0x0001e4000c101908 */
.L_x_1147:
[----:B------:R-:W-:Y:S05]  /*2b50*/  BSYNC B0 ;  /* 0x0000000000007941 */ /* 0x000fea0003800000 */
.L_x_1146:
[----:B------:R-:W-:Y:S01]  /*2b60*/  HFMA2.MMA R4, -RZ, RZ, 0, 2.384185791015625e-07 ;  /* 0x00000004ff047435 */ /* 0x000fe200000001ff */
[----:B0-----:R-:W-:-:S09]  /*2b70*/  MOV R5, 0x0 ;  /* 0x0000000000057802 */ /* 0x001fd20000000f00 */
        /* <DEDUP_REMOVED lines=9> */
.L_x_1153:
[----:B------:R-:W0:Y:S02]  /*2c10*/  LDS R8, [R15] ;  /* 0x000000000f087984 */ /* 0x000e240000000800 */
[----:B0-----:R-:W-:-:S06]  /*2c20*/  HADD2 R9, R8, R3 ;  /* 0x0000000308097230 */ /* 0x001fcc0000000000 */
[----:B------:R-:W0:Y:S02]  /*2c30*/  ATOMS.CAST.SPIN R9, [R15], R8, R9 ;  /* 0x000000080f09738d */ /* 0x000e240001800009 */
[----:B0-----:R-:W-:-:S13]  /*2c40*/  ISETP.EQ.U32.AND P0, PT, R9, 0x1, PT ;  /* 0x000000010900780c */ /* 0x001fda0003f02070 */
[----:B------:R-:W-:Y:S05]  /*2c50*/  @!P0 BRA `(.L_x_1153) ;  /* 0xfffffffc00ec8947 */ /* 0x000fea000383ffff */
[----:B------:R-:W-:Y:S05]  /*2c60*/  BRA `(.L_x_1151) ;  /* 0x00000000000c7947 */ /* 0x000fea0003800000 */
.L_x_1152:
[----:B------:R-:W2:Y:S02]  /*2c70*/  LD.E R3, desc[UR8][R8.64] ;  /* 0x0000000808037980 */ /* 0x000ea4000c101900 */
[----:B--2---:R-:W-:-:S05]  /*2c80*/  IADD3 R3, R15, R3, RZ ;  /* 0x000000030f037210 */ /* 0x004fca0007ffe0ff */
[----:B------:R0:W-:Y:S02]  /*2c90*/  ST.E desc[UR8][R8.64], R3 ;  /* 0x0000000308007985 */ /* 0x0001e4000c101908 */
.L_x_1151:
[----:B------:R-:W-:Y:S05]  /*2ca0*/  BSYNC B0 ;  /* 0x0000000000007941 */ /* 0x000fea0003800000 */
.L_x_1150:
        /* <DEDUP_REMOVED lines=11> */
.L_x_1157:
[----:B------:R-:W0:Y:S02]  /*2d60*/  LDS R2, [R8] ;  /* 0x0000000008027984 */ /* 0x000e240000000800 */
[----:B0-----:R-:W-:-:S10]  /*2d70*/  HFMA2.MMA R3, R2, 1, 1, R9 ;  /* 0x3c003c0002037835 */ /* 0x001fd40000000009 */
[----:B------:R-:W0:Y:S02]  /*2d80*/  ATOMS.CAST.SPIN R3, [R8], R2, R3 ;  /* 0x000000020803738d */ /* 0x000e240001800003 */
[----:B0-----:R-:W-:-:S13]  /*2d90*/  ISETP.EQ.U32.AND P0, PT, R3, 0x1, PT ;  /* 0x000000010300780c */ /* 0x001fda0003f02070 */
[----:B------:R-:W-:Y:S05]  /*2da0*/  @!P0 BRA `(.L_x_1157) ;  /* 0xfffffffc00ec8947 */ /* 0x000fea000383ffff */
[----:B------:R-:W-:Y:S05]  /*2db0*/  BRA `(.L_x_1155) ;  /* 0x00000000000c7947 */ /* 0x000fea0003800000 */
.L_x_1156:
[----:B------:R-:W2:Y:S02]  /*2dc0*/  LD.E R2, desc[UR8][R16.64] ;  /* 0x0000000810027980 */ /* 0x000ea4000c101900 */
[----:B--2---:R-:W-:-:S05]  /*2dd0*/  IADD3 R3, R3, R2, RZ ;  /* 0x0000000203037210 */ /* 0x004fca0007ffe0ff */
[----:B------:R0:W-:Y:S02]  /*2de0*/  ST.E desc[UR8][R16.64], R3 ;  /* 0x0000000310007985 */ /* 0x0001e4000c101908 */
.L_x_1155:
[----:B------:R-:W-:Y:S05]  /*2df0*/  BSYNC B0 ;  /* 0x0000000000007941 */ /* 0x000fea0003800000 */
.L_x_1154:
        /* <DEDUP_REMOVED lines=8> */
.L_x_1161:
[----:B------:R-:W0:Y:S02]  /*2e80*/  LDS R2, [R6] ;  /* 0x0000000006027984 */ /* 0x000e240000000800 */
[----:B0-----:R-:W-:-:S06]  /*2e90*/  HADD2 R3, R2, R0 ;  /* 0x0000000002037230 */ /* 0x001fcc0000000000 */
[----:B------:R-:W0:Y:S02]  /*2ea0*/  ATOMS.CAST.SPIN R3, [R6], R2, R3 ;  /* 0x000000020603738d */ /* 0x000e240001800003 */
[----:B0-----:R-:W-:-:S13]  /*2eb0*/  ISETP.EQ.U32.AND P0, PT, R3, 0x1, PT ;  /* 0x000000010300780c */ /* 0x001fda0003f02070 */
[----:B------:R-:W-:Y:S05]  /*2ec0*/  @!P0 BRA `(.L_x_1161) ;  /* 0xfffffffc00ec8947 */ /* 0x000fea000383ffff */
[----:B------:R-:W-:Y:S05]  /*2ed0*/  BRA `(.L_x_1159) ;  /* 0x00000000000c7947 */ /* 0x000fea0003800000 */
.L_x_1160:
[----:B------:R-:W2:Y:S02]  /*2ee0*/  LD.E R0, desc[UR8][R2.64] ;  /* 0x0000000802007980 */ /* 0x000ea4000c101900 */
[----:B--2---:R-:W-:-:S05]  /*2ef0*/  IADD3 R7, R15, R0, RZ ;  /* 0x000000000f077210 */ /* 0x004fca0007ffe0ff */
[----:B------:R0:W-:Y:S02]  /*2f00*/  ST.E desc[UR8][R2.64], R7 ;  /* 0x0000000702007985 */ /* 0x0001e4000c101908 */
.L_x_1159:
[----:B------:R-:W-:Y:S05]  /*2f10*/  BSYNC B0 ;  /* 0x0000000000007941 */ /* 0x000fea0003800000 */
.L_x_1158:
        /* <DEDUP_REMOVED lines=8> */
.L_x_1165:
[----:B------:R-:W0:Y:S02]  /*2fa0*/  LDS R2, [R0] ;  /* 0x0000000000027984 */ /* 0x000e240000000800 */
[----:B0-----:R-:W-:-:S10]  /*2fb0*/  HFMA2.MMA R3, R2, 1, 1, R13 ;  /* 0x3c003c0002037835 */ /* 0x001fd4000000000d */
[----:B------:R-:W0:Y:S02]  /*2fc0*/  ATOMS.CAST.SPIN R3, [R0], R2, R3 ;  /* 0x000000020003738d */ /* 0x000e240001800003 */
[----:B0-----:R-:W-:-:S13]  /*2fd0*/  ISETP.EQ.U32.AND P0, PT, R3, 0x1, PT ;  /* 0x000000010300780c */ /* 0x001fda0003f02070 */
[----:B------:R-:W-:Y:S05]  /*2fe0*/  @!P0 BRA `(.L_x_1165) ;  /* 0xfffffffc00ec8947 */ /* 0x000fea000383ffff */
[----:B------:R-:W-:Y:S05]  /*2ff0*/  BRA `(.L_x_1163) ;  /* 0x00000000000c7947 */ /* 0x000fea0003800000 */
.L_x_1164:
[----:B------:R-:W2:Y:S02]  /*3000*/  LD.E R0, desc[UR8][R6.64] ;  /* 0x0000000806007980 */ /* 0x000ea4000c101900 */
[----:B--2---:R-:W-:-:S05]  /*3010*/  IADD3 R3, R13, R0, RZ ;  /* 0x000000000d037210 */ /* 0x004fca0007ffe0ff */
[----:B------:R0:W-:Y:S02]  /*3020*/  ST.E desc[UR8][R6.64], R3 ;  /* 0x0000000306007985 */ /* 0x0001e4000c101908 */
.L_x_1163:
[----:B------:R-:W-:Y:S05]  /*3030*/  BSYNC B0 ;  /* 0x0000000000007941 */ /* 0x000fea0003800000 */
.L_x_1162:
        /* <DEDUP_REMOVED lines=8> */
.L_x_1169:
[----:B------:R-:W0:Y:S02]  /*30c0*/  LDS R2, [R0] ;  /* 0x0000000000027984 */ /* 0x000e240000000800 */
[----:B0-----:R-:W-:-:S06]  /*30d0*/  HADD2 R3, R2, R14 ;  /* 0x0000000e02037230 */ /* 0x001fcc0000000000 */
[----:B------:R-:W0:Y:S02]  /*30e0*/  ATOMS.CAST.SPIN R3, [R0], R2, R3 ;  /* 0x000000020003738d */ /* 0x000e240001800003 */
[----:B0-----:R-:W-:-:S13]  /*30f0*/  ISETP.EQ.U32.AND P0, PT, R3, 0x1, PT ;  /* 0x000000010300780c */ /* 0x001fda0003f02070 */
[----:B------:R-:W-:Y:S05]  /*3100*/  @!P0 BRA `(.L_x_1169) ;  /* 0xfffffffc00ec8947 */ /* 0x000fea000383ffff */
[----:B------:R-:W-:Y:S05]  /*3110*/  BRA `(.L_x_1167) ;  /* 0x00000000000c7947 */ /* 0x000fea0003800000 */
.L_x_1168:
[----:B------:R-:W2:Y:S02]  /*3120*/  LD.E R0, desc[UR8][R2.64] ;  /* 0x0000000802007980 */ /* 0x000ea4000c101900 */
[----:B--2---:R-:W-:-:S05]  /*3130*/  IADD3 R9, R14, R0, RZ ;  /* 0x000000000e097210 */ /* 0x004fca0007ffe0ff */
[----:B------:R0:W-:Y:S02]  /*3140*/  ST.E desc[UR8][R2.64], R9 ;  /* 0x0000000902007985 */ /* 0x0001e4000c101908 */
.L_x_1167:
[----:B------:R-:W-:Y:S05]  /*3150*/  BSYNC B0 ;  /* 0x0000000000007941 */ /* 0x000fea0003800000 */
.L_x_1166:
[----:B0-----:R-:W-:-:S05]  /*3160*/  IMAD.WIDE R2, R12, 0x2, R6 ;  /* 0x000000020c027825 */ /* 0x001fca00078e0206 */
[----:B------:R0:W-:Y:S01]  /*3170*/  ATOM.E.ADD.F16x2.RN.STRONG.GPU P0, RZ, desc[UR8][R2.64], R10 ;  /* 0x0000000a02ff79a2 */ /* 0x0001e2000810e1c8 */
[----:B------:R-:W-:Y:S04]  /*3180*/  BSSY B0, `(.L_x_1170) ;  /* 0x000000e000007945 */ /* 0x000fe80003800000 */
[----:B0-----:R-:W-:Y:S05]  /*3190*/  @P0 BRA `(.L_x_1171) ;  /* 0x0000000000300947 */ /* 0x001fea0003800000 */
[----:B------:R-:W0:Y:S02]  /*31a0*/  QSPC.E.S P0, RZ, [R2] ;  /* 0x0000000002ff73aa */ /* 0x000e240000000500 */
[----:B0-----:R-:W-:Y:S05]  /*31b0*/  @!P0 BRA `(.L_x_1172) ;  /* 0x00000000001c8947 */ /* 0x001fea0003800000 */
[----:B------:R-:W-:-:S07]  /*31c0*/  MOV R0, R2 ;  /* 0x0000000200007202 */ /* 0x000fce0000000f00 */
.L_x_1173:
[----:B------:R-:W0:Y:S02]  /*31d0*/  LDS R2, [R0] ;  /* 0x0000000000027984 */ /* 0x000e240000000800 */
[----:B0-----:R-:W-:-:S10]  /*31e0*/  HFMA2.MMA R3, R2, 1, 1, R10 ;  /* 0x3c003c0002037835 */ /* 0x001fd4000000000a */
[----:B------:R-:W0:Y:S02]  /*31f0*/  ATOMS.CAST.SPIN R3, [R0], R2, R3 ;  /* 0x000000020003738d */ /* 0x000e240001800003 */
[----:B0-----:R-:W-:-:S13]  /*3200*/  ISETP.EQ.U32.AND P0, PT, R3, 0x1, PT ;  /* 0x000000010300780c */ /* 0x001fda0003f02070 */
[----:B------:R-:W-:Y:S05]  /*3210*/  @!P0 BRA `(.L_x_1173) ;  /* 0xfffffffc00ec8947 */ /* 0x000fea000383ffff */
[----:B------:R-:W-:Y:S05]  /*3220*/  BRA `(.L_x_1171) ;  /* 0x00000000000c7947 */ /* 0x000fea0003800000 */
.L_x_1172:
[----:B------:R-:W2:Y:S02]  /*3230*/  LD.E R0, desc[UR8][R2.64] ;  /* 0x0000000802007980 */ /* 0x000ea4000c101900 */
[----:B--2---:R-:W-:-:S05]  /*3240*/  IADD3 R9, R10, R0, RZ ;  /* 0x000000000a097210 */ /* 0x004fca0007ffe0ff */
[----:B------:R0:W-:Y:S02]  /*3250*/  ST.E desc[UR8][R2.64], R9 ;  /* 0x0000000902007985 */ /* 0x0001e4000c101908 */
.L_x_1171:
[----:B------:R-:W-:Y:S05]  /*3260*/  BSYNC B0 ;  /* 0x0000000000007941 */ /* 0x000fea0003800000 */
.L_x_1170:
[----:B0-----:R-:W-:-:S04]  /*3270*/  IADD3 R2, P0, R4, R6, RZ ;  /* 0x0000000604027210 */ /* 0x001fc80007f1e0ff */
[----:B------:R-:W-:-:S08]  /*3280*/  IADD3.X R3, R5, R7, RZ, P0, !PT ;  /* 0x0000000705037210 */ /* 0x000fd000007fe4ff */
[----:B------:R0:W-:Y:S02]  /*3290*/  ATOM.E.ADD.F16x2.RN.STRONG.GPU P0, RZ, desc[UR8][R2.64], R11 ;  /* 0x0000000b02ff79a2 */ /* 0x0001e4000810e1c8 */
[----:B0-----:R-:W-:Y:S05]  /*32a0*/  @P0 EXIT ;  /* 0x000000000000094d */ /* 0x001fea0003800000 */
[----:B------:R-:W0:Y:S02]  /*32b0*/  QSPC.E.S P0, RZ, [R2] ;  /* 0x0000000002ff73aa */ /* 0x000e240000000500 */
[----:B0-----:R-:W-:Y:S05]  /*32c0*/  @!P0 BRA `(.L_x_1174) ;  /* 0x00000000001c8947 */ /* 0x001fea0003800000 */
[----:B------:R-:W-:-:S07]  /*32d0*/  MOV R0, R2 ;  /* 0x0000000200007202 */ /* 0x000fce0000000f00 */
.L_x_1175:
[----:B------:R-:W0:Y:S02]  /*32e0*/  LDS R2, [R0] ;  /* 0x0000000000027984 */ /* 0x000e240000000800 */
[----:B0-----:R-:W-:-:S06]  /*32f0*/  HADD2 R3, R2, R11 ;  /* 0x0000000b02037230 */ /* 0x001fcc0000000000 */
[----:B------:R-:W0:Y:S02]  /*3300*/  ATOMS.CAST.SPIN R3, [R0], R2, R3 ;  /* 0x000000020003738d */ /* 0x000e240001800003 */
[----:B0-----:R-:W-:-:S13]  /*3310*/  ISETP.EQ.U32.AND P0, PT, R3, 0x1, PT ;  /* 0x000000010300780c */ /* 0x001fda0003f02070 */
[----:B------:R-:W-:Y:S05]  /*3320*/  @!P0 BRA `(.L_x_1175) ;  /* 0xfffffffc00ec8947 */ /* 0x000fea000383ffff */
[----:B------:R-:W-:Y:S05]  /*3330*/  EXIT ;  /* 0x000000000000794d */ /* 0x000fea0003800000 */
.L_x_1174:
[----:B------:R-:W2:Y:S02]  /*3340*/  LD.E R0, desc[UR8][R2.64] ;  /* 0x0000000802007980 */ /* 0x000ea4000c101900 */
[----:B--2---:R-:W-:-:S05]  /*3350*/  IADD3 R5, R11, R0, RZ ;  /* 0x000000000b057210 */ /* 0x004fca0007ffe0ff */
[----:B------:R-:W-:Y:S01]  /*3360*/  ST.E desc[UR8][R2.64], R5 ;  /* 0x0000000502007985 */ /* 0x000fe2000c101908 */
[----:B------:R-:W-:Y:S05]  /*3370*/  EXIT ;  /* 0x000000000000794d */ /* 0x000fea0003800000 */
.L_x_1176:
        /* <DEDUP_REMOVED lines=16> */
.L_x_1828:


//--------------------- .text._ZN4vllm4gptq33gemm_half_q_half_gptq_8bit_kernelILb1ELi5EEEvPK6__halfPKjS6_S4_PS2_iiiibPKi --------------------------
	.section	.text._ZN4vllm4gptq33gemm_half_q_half_gptq_8bit_kernelILb1ELi5EEEvPK6__halfPKjS6_S4_PS2_iiiibPKi,"ax",@progbits
	.align	128
        .global         _ZN4vllm4gptq33gemm_half_q_half_gptq_8bit_kernelILb1ELi5EEEvPK6__halfPKjS6_S4_PS2_iiiibPKi
        .type           _ZN4vllm4gptq33gemm_half_q_half_gptq_8bit_kernelILb1ELi5EEEvPK6__halfPKjS6_S4_PS2_iiiibPKi,@function
        .size           _ZN4vllm4gptq33gemm_half_q_half_gptq_8bit_kernelILb1ELi5EEEvPK6__halfPKjS6_S4_PS2_iiiibPKi,(.L_x_1829 - _ZN4vllm4gptq33gemm_half_q_half_gptq_8bit_kernelILb1ELi5EEEvPK6__halfPKjS6_S4_PS2_iiiibPKi)
        .other          _ZN4vllm4gptq33gemm_half_q_half_gptq_8bit_kernelILb1ELi5EEEvPK6__halfPKjS6_S4_PS2_iiiibPKi,@"STO_CUDA_ENTRY STV_DEFAULT"
_ZN4vllm4gptq33gemm_half_q_half_gptq_8bit_kernelILb1ELi5EEEvPK6__halfPKjS6_S4_PS2_iiiibPKi:
.text._ZN4vllm4gptq33gemm_half_q_half_gptq_8bit_kernelILb1ELi5EEEvPK6__halfPKjS6_S4_PS2_iiiibPKi:
[----:B------:R-:W-:Y:S08]  /*0000*/  LDC R1, c[0x0][0x28] ;  /* 0x00000a00ff017b82 */ /* 0x000ff00000000800 */
[----:B------:R-:W0:Y:S01]  /*0010*/  S2UR UR7, SR_CTAID.Z ;  /* 0x00000000000779c3 */ /* 0x000e220000002700 */
[----:B------:R-:W1:Y:S01]  /*0020*/  S2R R5, SR_TID.X ;  /* 0x0000000000057919 */ /* 0x000e620000002100 */
[----:B------:R-:W-:Y:S01]  /*0030*/  ULDC.64 UR12, c[0x0][0x208] ;  /* 0x00008200000c7ab9 */ /* 0x000fe20000000a00 */
[----:B------:R-:W-:Y:S01]  /*0040*/  BSSY B0, `(.L_x_1177) ;  /* 0x0000042000007945 */ /* 0x000fe20003800000 */
[----:B------:R-:W1:Y:S04]  /*0050*/  S2R R2, SR_CTAID.X ;  /* 0x0000000000027919 */ /* 0x000e680000002500 */
[----:B------:R-:W2:Y:S08]  /*0060*/  LDC R15, c[0x0][0x240] ;  /* 0x00009000ff0f7b82 */ /* 0x000eb00000000800 */
[----:B------:R-:W3:Y:S01]  /*0070*/  S2UR UR4, SR_CTAID.Y ;  /* 0x00000000000479c3 */ /* 0x000ee20000002600 */
[----:B0-----:R-:W-:-:S06]  /*0080*/  USHF.L.U32 UR10, UR7, 0x7, URZ ;  /* 0x00000007070a7899 */ /* 0x001fcc000800063f */
[----:B------:R-:W-:-:S04]  /*0090*/  MOV R0, UR10 ;  /* 0x0000000a00007c02 */ /* 0x000fc80008000f00 */
[----:B--2---:R-:W-:Y:S02]  /*00a0*/  VIADDMNMX.U32 R0, R0, 0x80, R15, PT ;  /* 0x0000008000007846 */ /* 0x004fe4000380000f */
[----:B-1----:R-:W-:Y:S02]  /*00b0*/  LEA R2, R2, R5, 0x7 ;  /* 0x0000000502027211 */ /* 0x002fe400078e38ff */
[----:B------:R-:W-:Y:S01]  /*00c0*/  R2UR UR9, R0 ;  /* 0x00000000000972ca */ /* 0x000fe200000e0000 */
[----:B---3--:R-:W-:Y:S01]  /*00d0*/  UIMAD UR4, UR4, 0x5, URZ ;  /* 0x00000005040478a4 */ /* 0x008fe2000f8e023f */
[----:B------:R-:W-:Y:S02]  /*00e0*/  IADD3 R0, R5, UR10, RZ ;  /* 0x0000000a05007c10 */ /* 0x000fe4000fffe0ff */
[----:B------:R-:W-:-:S09]  /*00f0*/  SHF.L.U32 R24, R2, 0x2, RZ ;  /* 0x0000000202187819 */ /* 0x000fd200000006ff */
[----:B------:R-:W-:-:S13]  /*0100*/  ISETP.GE.U32.AND P0, PT, R0, UR9, PT ;  /* 0x0000000900007c0c */ /* 0x000fda000bf06070 */
[----:B------:R-:W-:Y:S05]  /*0110*/  @P0 BRA `(.L_x_1178) ;  /* 0x0000000000d00947 */ /* 0x000fea0003800000 */
[----:B------:R-:W0:Y:S01]  /*0120*/  S2UR UR6, SR_CgaCtaId ;  /* 0x00000000000679c3 */ /* 0x000e220000008800 */
[----:B------:R-:W-:Y:S01]  /*0130*/  ULDC.64 UR14, c[0x0][0x250] ;  /* 0x00009400000e7ab9 */ /* 0x000fe20000000a00 */
[----:B------:R-:W-:Y:S01]  /*0140*/  UMOV UR5, 0x400 ;  /* 0x0000040000057882 */ /* 0x000fe20000000000 */
[----:B------:R-:W-:Y:S01]  /*0150*/  ISETP.NE.U32.AND P0, PT, RZ, UR14, PT ;  /* 0x0000000eff007c0c */ /* 0x000fe2000bf05070 */
[----:B------:R-:W-:-:S03]  /*0160*/  IMAD R3, R15, UR4, RZ ;  /* 0x000000040f037c24 */ /* 0x000fc6000f8e02ff */
[----:B------:R-:W-:Y:S02]  /*0170*/  ISETP.NE.AND.EX P0, PT, RZ, UR15, PT, P0 ;  /* 0x0000000fff007c0c */ /* 0x000fe4000bf05300 */
[----:B------:R-:W-:Y:S01]  /*0180*/  SHF.R.S32.HI R7, RZ, 0x1f, R3 ;  /* 0x0000001fff077819 */ /* 0x000fe20000011403 */
[----:B0-----:R-:W-:-:S06]  /*0190*/  ULEA UR5, UR6, UR5, 0x18 ;  /* 0x0000000506057291 */ /* 0x001fcc000f8ec03f */
[----:B------:R-:W-:-:S04]  /*01a0*/  LEA R14, R5, UR5, 0x1 ;  /* 0x00000005050e7c11 */ /* 0x000fc8000f8e08ff */
[----:B------:R-:W-:Y:S05]  /*01b0*/  @!P0 BRA `(.L_x_1179) ;  /* 0x00000000005c8947 */ /* 0x000fea0003800000 */
[----:B------:R-:W-:-:S04]  /*01c0*/  LEA R12, P0, R0, UR14, 0x2 ;  /* 0x0000000e000c7c11 */ /* 0x000fc8000f8010ff */
[----:B------:R-:W-:Y:S01]  /*01d0*/  LEA.HI.X R13, R0, UR15, RZ, 0x2, P0 ;  /* 0x0000000f000d7c11 */ /* 0x000fe200080f14ff */
[----:B------:R-:W-:-:S04]  /*01e0*/  ULDC.64 UR14, c[0x0][0x210] ;  /* 0x00008400000e7ab9 */ /* 0x000fc80000000a00 */
        /* <DEDUP_REMOVED lines=12> */
[----:B------:R-:W5:Y:S04]  /*02b0*/  LDG.E.U16.CONSTANT R9, desc[UR12][R8.64] ;  /* 0x0000000c08097981 */ /* 0x000f68000c1e9500 */
[----:B------:R-:W5:Y:S04]  /*02c0*/  LDG.E.U16.CONSTANT R11, desc[UR12][R10.64] ;  /* 0x0000000c0a0b7981 */ /* 0x000f68000c1e9500 */
[----:B--2---:R0:W-:Y:S04]  /*02d0*/  STS.U16 [R14], R3 ;  /* 0x000000030e007388 */ /* 0x0041e80000000400 */
[----:B---3--:R0:W-:Y:S04]  /*02e0*/  STS.U16 [R14+0x100], R5 ;  /* 0x000100050e007388 */ /* 0x0081e80000000400 */
[----:B----4-:R0:W-:Y:S04]  /*02f0*/  STS.U16 [R14+0x200], R7 ;  /* 0x000200070e007388 */ /* 0x0101e80000000400 */
[----:B-----5:R0:W-:Y:S04]  /*0300*/  STS.U16 [R14+0x300], R9 ;  /* 0x000300090e007388 */ /* 0x0201e80000000400 */
[----:B------:R0:W-:Y:S01]  /*0310*/  STS.U16 [R14+0x400], R11 ;  /* 0x0004000b0e007388 */ /* 0x0001e20000000400 */
[----:B------:R-:W-:Y:S05]  /*0320*/  BRA `(.L_x_1178) ;  /* 0x00000000004c7947 */ /* 0x000fea0003800000 */
.L_x_1179:
        /* <DEDUP_REMOVED lines=18> */
[----:B------:R1:W-:Y:S02]  /*0450*/  STS.U16 [R14+0x400], R11 ;  /* 0x0004000b0e007388 */ /* 0x0003e40000000400 */
.L_x_1178:
[----:B------:R-:W-:Y:S05]  /*0460*/  BSYNC B0 ;  /* 0x0000000000007941 */ /* 0x000fea0003800000 */
.L_x_1177:
        /* <DEDUP_REMOVED lines=19> */
[----:B------:R-:W-:-:S07]  /*05a0*/  PRMT R41, RZ, 0x5410, RZ ;  /* 0x00005410ff297816 */ /* 0x000fce00000000ff */
        /* <DEDUP_REMOVED lines=10> */
[C---:B------:R-:W-:Y:S02]  /*0650*/  IMAD R0, R5.reuse, R0, R6 ;  /* 0x0000000005007224 */ /* 0x040fe400078e0206 */
[----:B------:R-:W0:Y:S08]  /*0660*/  LDC.64 R6, c[0x0][0x228] ;  /* 0x00008a00ff067b82 */ /* 0x000e300000000a00 */
[----:B------:R-:W-:Y:S01]  /*0670*/  BAR.SYNC.DEFER_BLOCKING 0x0 ;  /* 0x0000000000007b1d */ /* 0x000fe20000010000 */
        /* <DEDUP_REMOVED lines=11> */
[----:B------:R-:W1:Y:S01]  /*0730*/  I2F.U32.RP R0, R26 ;  /* 0x0000001a00007306 */ /* 0x000e620000209000 */
[----:B------:R-:W-:Y:S02]  /*0740*/  IADD3 R5, RZ, -R26, RZ ;  /* 0x8000001aff057210 */ /* 0x000fe40007ffe0ff */
[----:B------:R-:W-:-:S05]  /*0750*/  ISETP.NE.U32.AND P2, PT, R26, RZ, PT ;  /* 0x000000ff1a00720c */ /* 0x000fca0003f45070 */
[----:B-1----:R-:W1:Y:S02]  /*0760*/  MUFU.RCP R0, R0 ;  /* 0x0000000000007308 */ /* 0x002e640000001000 */
[----:B-1----:R-:W-:-:S06]  /*0770*/  IADD3 R2, R0, 0xffffffe, RZ ;  /* 0x0ffffffe00027810 */ /* 0x002fcc0007ffe0ff */
[----:B------:R1:W2:Y:S02]  /*0780*/  F2I.FTZ.U32.TRUNC.NTZ R3, R2 ;  /* 0x0000000200037305 */ /* 0x0002a4000021f000 */
[----:B-1----:R-:W-:Y:S01]  /*0790*/  HFMA2.MMA R2, -RZ, RZ, 0, 0 ;  /* 0x00000000ff027435 */ /* 0x002fe200000001ff */
[----:B--2---:R-:W-:-:S09]  /*07a0*/  IMAD R5, R5, R3, RZ ;  /* 0x0000000305057224 */ /* 0x004fd200078e02ff */
[----:B------:R-:W-:Y:S02]  /*07b0*/  IMAD.HI.U32 R3, R3, R5, R2 ;  /* 0x0000000503037227 */ /* 0x000fe400078e0002 */
[----:B------:R-:W1:Y:S04]  /*07c0*/  LDC.64 R4, c[0x0][0x220] ;  /* 0x00008800ff047b82 */ /* 0x000e680000000a00 */
[----:B------:R-:W-:-:S05]  /*07d0*/  IMAD.HI.U32 R28, R3, UR10, RZ ;  /* 0x0000000a031c7c27 */ /* 0x000fca000f8e00ff */
[----:B------:R-:W-:-:S05]  /*07e0*/  IADD3 R3, RZ, -R28, RZ ;  /* 0x8000001cff037210 */ /* 0x000fca0007ffe0ff */
[----:B------:R-:W-:-:S05]  /*07f0*/  IMAD R3, R26, R3, UR10 ;  /* 0x0000000a1a037e24 */ /* 0x000fca000f8e0203 */
[----:B------:R-:W-:-:S13]  /*0800*/  ISETP.GE.U32.AND P0, PT, R3, R26, PT ;  /* 0x0000001a0300720c */ /* 0x000fda0003f06070 */
[----:B------:R-:W-:Y:S02]  /*0810*/  @P0 IADD3 R3, -R26, R3, RZ ;  /* 0x000000031a030210 */ /* 0x000fe40007ffe1ff */
[----:B------:R-:W-:Y:S02]  /*0820*/  @P0 IADD3 R28, R28, 0x1, RZ ;  /* 0x000000011c1c0810 */ /* 0x000fe40007ffe0ff */
[----:B------:R-:W-:Y:S02]  /*0830*/  ISETP.GE.U32.AND P1, PT, R3, R26, PT ;  /* 0x0000001a0300720c */ /* 0x000fe40003f26070 */
[----:B------:R-:W-:-:S11]  /*0840*/  PLOP3.LUT P0, PT, PT, PT, UP0, 0x80, 0x0 ;  /* 0x000000000000781c */ /* 0x000fd60003f0f008 */
[----:B------:R-:W-:Y:S02]  /*0850*/  @P1 IADD3 R28, R28, 0x1, RZ ;  /* 0x000000011c1c1810 */ /* 0x000fe40007ffe0ff */
[----:B------:R-:W-:-:S05]  /*0860*/  @!P2 LOP3.LUT R28, RZ, R26, RZ, 0x33, !PT ;  /* 0x0000001aff1ca212 */ /* 0x000fca00078e33ff */
[----:B------:R-:W-:-:S05]  /*0870*/  IMAD R3, R28, UR6, RZ ;  /* 0x000000061c037c24 */ /* 0x000fca000f8e02ff */
[----:B------:R-:W-:Y:S02]  /*0880*/  SHF.R.S32.HI R0, RZ, 0x1f, R3 ;  /* 0x0000001fff007819 */ /* 0x000fe40000011403 */
[-C--:B------:R-:W-:Y:S02]  /*0890*/  IADD3 R9, R24, R3.reuse, RZ ;  /* 0x0000000318097210 */ /* 0x080fe40007ffe0ff */
[----:B------:R-:W-:-:S03]  /*08a0*/  LEA.HI R0, R0, R3, RZ, 0x2 ;  /* 0x0000000300007211 */ /* 0x000fc600078f10ff */
[----:B0-----:R-:W-:Y:S01]  /*08b0*/  IMAD.WIDE R6, R9, 0x2, R6 ;  /* 0x0000000209067825 */ /* 0x001fe200078e0206 */
[----:B------:R-:W-:-:S05]  /*08c0*/  LEA.HI.SX32 R3, R0, R25, 0x1e ;  /* 0x0000001900037211 */ /* 0x000fca00078ff2ff */
[----:B-1----:R-:W-:Y:S01]  /*08d0*/  IMAD.WIDE R4, R3, 0x4, R4 ;  /* 0x0000000403047825 */ /* 0x002fe200078e0204 */
[----:B------:R-:W-:Y:S06]  /*08e0*/  @P0 BRA `(.L_x_1180) ;  /* 0x0000006800ec0947 */ /* 0x000fec0003800000 */
[----:B------:R-:W2:Y:S01]  /*08f0*/  LDG.E.CONSTANT R4, desc[UR12][R4.64] ;  /* 0x0000000c04047981 */ /* 0x000ea2000c1e9900 */
[----:B------:R-:W-:Y:S01]  /*0900*/  USHF.L.U32 UR5, UR7, 0x5, URZ ;  /* 0x0000000507057899 */ /* 0x000fe2000800063f */
[----:B------:R-:W0:Y:S01]  /*0910*/  S2UR UR8, SR_CgaCtaId ;  /* 0x00000000000879c3 */ /* 0x000e220000008800 */
[----:B------:R-:W-:Y:S01]  /*0920*/  ULDC.64 UR14, c[0x0][0x218] ;  /* 0x00008600000e7ab9 */ /* 0x000fe20000000a00 */
[----:B------:R-:W5:Y:S01]  /*0930*/  LDG.E.CONSTANT R16, desc[UR12][R6.64] ;  /* 0x0000000c06107981 */ /* 0x000f62000c1e9900 */
[----:B------:R-:W-:-:S03]  /*0940*/  ULOP3.LUT UR5, UR5, 0x3fffffe0, URZ, 0xc0, !UPT ;  /* 0x3fffffe005057892 */ /* 0x000fc6000f8ec03f */
[----:B------:R1:W5:Y:S01]  /*0950*/  LDG.E.CONSTANT R17, desc[UR12][R6.64+0x4] ;  /* 0x0000040c06117981 */ /* 0x000362000c1e9900 */
[----:B------:R-:W-:-:S04]  /*0960*/  UIMAD UR5, UR5, UR6, URZ ;  /* 0x00000006050572a4 */ /* 0x000fc8000f8e023f */
[----:B------:R-:W-:Y:S02]  /*0970*/  USHF.R.S32.HI UR7, URZ, 0x1f, UR5 ;  /* 0x0000001f3f077899 */ /* 0x000fe40008011405 */
[----:B------:R-:W-:Y:S01]  /*0980*/  IADD3 R0, P0, R24, UR5, RZ ;  /* 0x0000000518007c10 */ /* 0x000fe2000ff1e0ff */
[----:B------:R-:W-:Y:S01]  /*0990*/  ULDC.U8 UR5, c[0x0][0x248] ;  /* 0x0000920000057ab9 */ /* 0x000fe20000000000 */
[----:B------:R-:W-:Y:S01]  /*09a0*/  IADD3 R26, R26, UR10, RZ ;  /* 0x0000000a1a1a7c10 */ /* 0x000fe2000fffe0ff */
[----:B------:R-:W-:Y:S01]  /*09b0*/  UPRMT UR5, UR5, 0x8880, URZ ;  /* 0x0000888005057896 */ /* 0x000fe2000800003f */
[----:B------:R-:W-:Y:S02]  /*09c0*/  LEA.HI.X.SX32 R9, R24, UR7, 0x1, P0 ;  /* 0x0000000718097c11 */ /* 0x000fe400080f0eff */
[C---:B------:R-:W-:Y:S01]  /*09d0*/  LEA R3, P0, R0.reuse, UR14, 0x2 ;  /* 0x0000000e00037c11 */ /* 0x040fe2000f8010ff */
[----:B------:R-:W-:Y:S01]  /*09e0*/  UISETP.NE.AND UP0, UPT, UR5, URZ, UPT ;  /* 0x0000003f0500728c */ /* 0x000fe2000bf05270 */
[----:B------:R-:W-:Y:S01]  /*09f0*/  PRMT R45, R45, 0x5410, RZ ;  /* 0x000054102d2d7816 */ /* 0x000fe200000000ff */
[----:B------:R-:W-:Y:S01]  /*0a00*/  UMOV UR7, 0x400 ;  /* 0x0000040000077882 */ /* 0x000fe20000000000 */
[----:B-1----:R-:W-:-:S02]  /*0a10*/  LEA.HI.X R7, R0, UR15, R9, 0x2, P0 ;  /* 0x0000000f00077c11 */ /* 0x002fc400080f1409 */
[----:B------:R-:W-:Y:S01]  /*0a20*/  MOV R30, R26 ;  /* 0x0000001a001e7202 */ /* 0x000fe20000000f00 */
[----:B0-----:R-:W-:Y:S02]  /*0a30*/  ULEA UR5, UR8, UR7, 0x18 ;  /* 0x0000000708057291 */ /* 0x001fe4000f8ec03f */
[----:B------:R-:W-:Y:S01]  /*0a40*/  USEL UR7, URZ, 0x1, UP0 ;  /* 0x000000013f077887 */ /* 0x000fe20008000000 */
[--C-:B--2---:R-:W-:Y:S02]  /*0a50*/  SHF.R.U32.HI R27, RZ, 0x10, R4.reuse ;  /* 0x00000010ff1b7819 */ /* 0x104fe40000011604 */
[--C-:B------:R-:W-:Y:S02]  /*0a60*/  SHF.R.U32.HI R29, RZ, 0x8, R4.reuse ;  /* 0x00000008ff1d7819 */ /* 0x100fe40000011604 */
[----:B------:R-:W-:Y:S02]  /*0a70*/  SHF.R.U32.HI R31, RZ, 0x18, R4 ;  /* 0x00000018ff1f7819 */ /* 0x000fe40000011604 */
[----:B------:R-:W-:-:S02]  /*0a80*/  LOP3.LUT R32, R4, 0xff, RZ, 0xc0, !PT ;  /* 0x000000ff04207812 */ /* 0x000fc400078ec0ff */
[----:B------:R-:W-:Y:S02]  /*0a90*/  LOP3.LUT R27, R27, 0xff, RZ, 0xc0, !PT ;  /* 0x000000ff1b1b7812 */ /* 0x000fe400078ec0ff */
[----:B------:R-:W-:-:S07]  /*0aa0*/  LOP3.LUT R29, R29, 0xff, RZ, 0xc0, !PT ;  /* 0x000000ff1d1d7812 */ /* 0x000fce00078ec0ff */
.L_x_1181:
[----:B------:R-:W-:-:S13]  /*0ab0*/  ISETP.NE.AND P0, PT, R30, UR10, PT ;  /* 0x0000000a1e007c0c */ /* 0x000fda000bf05270 */
[----:B------:R-:W0:Y:S01]  /*0ac0*/  @!P0 LDC R21, c[0x0][0x23c] ;  /* 0x00008f00ff158b82 */ /* 0x000e220000000800 */
[----:B------:R-:W-:-:S07]  /*0ad0*/  @!P0 IADD3 R28, R28, 0x1, RZ ;  /* 0x000000011c1c8810 */ /* 0x000fce0007ffe0ff */
[----:B------:R-:W1:Y:S01]  /*0ae0*/  @!P0 LDC.64 R8, c[0x0][0x220] ;  /* 0x00008800ff088b82 */ /* 0x000e620000000a00 */
[----:B------:R-:W-:-:S07]  /*0af0*/  MOV R19, UR6 ;  /* 0x0000000600137c02 */ /* 0x000fce0008000f00 */
[----:B------:R-:W2:Y:S01]  /*0b00*/  @!P0 LDC.64 R10, c[0x0][0x228] ;  /* 0x00008a00ff0a8b82 */ /* 0x000ea20000000a00 */
[----:B0-----:R-:W-:-:S05]  /*0b10*/  @!P0 IMAD R21, R28, R21, RZ ;  /* 0x000000151c158224 */ /* 0x001fca00078e02ff */
[----:B------:R-:W-:-:S04]  /*0b20*/  @!P0 SHF.R.S32.HI R0, RZ, 0x1f, R21 ;  /* 0x0000001fff008819 */ /* 0x000fc80000011415 */
[----:B------:R-:W-:-:S04]  /*0b30*/  @!P0 LEA.HI R0, R0, R21, RZ, 0x2 ;  /* 0x0000001500008211 */ /* 0x000fc800078f10ff */
[----:B------:R-:W-:-:S05]  /*0b40*/  @!P0 LEA.HI.SX32 R5, R0, R25, 0x1e ;  /* 0x0000001900058211 */ /* 0x000fca00078ff2ff */
[----:B-1----:R-:W-:-:S05]  /*0b50*/  @!P0 IMAD.WIDE R8, R5, 0x4, R8 ;  /* 0x0000000405088825 */ /* 0x002fca00078e0208 */
[----:B------:R0:W3:Y:S02]  /*0b60*/  @!P0 LDG.E.CONSTANT R2, desc[UR12][R8.64] ;  /* 0x0000000c08028981 */ /* 0x0000e4000c1e9900 */
[----:B0-----:R-:W-:Y:S02]  /*0b70*/  MOV R8, R3 ;  /* 0x0000000300087202 */ /* 0x001fe40000000f00 */
[----:B------:R-:W-:-:S05]  /*0b80*/  MOV R9, R7 ;  /* 0x0000000700097202 */ /* 0x000fca0000000f00 */
[----:B------:R-:W4:Y:S01]  /*0b90*/  LDG.E.128.CONSTANT R12, desc[UR12][R8.64] ;  /* 0x0000000c080c7981 */ /* 0x000f22000c1e9d00 */
[----:B------:R-:W-:-:S05]  /*0ba0*/  IMAD.WIDE R18, R19, 0x4, R8 ;  /* 0x0000000413127825 */ /* 0x000fca00078e0208 */
[----:B------:R-:W4:Y:S01]  /*0bb0*/  LDG.E.128.CONSTANT R4, desc[UR12][R18.64] ;  /* 0x0000000c12047981 */ /* 0x000f22000c1e9d00 */
[----:B------:R-:W-:-:S05]  /*0bc0*/  @!P0 IADD3 R21, R24, R21, RZ ;  /* 0x0000001518158210 */ /* 0x000fca0007ffe0ff */
[----:B--2---:R-:W-:-:S05]  /*0bd0*/  @!P0 IMAD.WIDE R10, R21, 0x2, R10 ;  /* 0x00000002150a8825 */ /* 0x004fca00078e020a */
[----:B------:R-:W2:Y:S04]  /*0be0*/  @!P0 LDG.E.CONSTANT R20, desc[UR12][R10.64] ;  /* 0x0000000c0a148981 */ /* 0x000ea8000c1e9900 */
[----:B------:R0:W2:Y:S01]  /*0bf0*/  @!P0 LDG.E.CONSTANT R21, desc[UR12][R10.64+0x4] ;  /* 0x0000040c0a158981 */ /* 0x0000a2000c1e9900 */
[----:B------:R-:W-:Y:S02]  /*0c00*/  MOV R39, UR6 ;  /* 0x0000000600277c02 */ /* 0x000fe40008000f00 */
[----:B---3--:R-:W-:Y:S02]  /*0c10*/  @!P0 LOP3.LUT R32, R2, 0xff, RZ, 0xc0, !PT ;  /* 0x000000ff02208812 */ /* 0x008fe400078ec0ff */
[----:B------:R-:W-:Y:S02]  /*0c20*/  @!P0 SHF.R.U32.HI R31, RZ, 0x18, R2 ;  /* 0x00000018ff1f8819 */ /* 0x000fe40000011602 */
[----:B------:R-:W-:-:S02]  /*0c30*/  IADD3 R34, R32, UR7, RZ ;  /* 0x0000000720227c10 */ /* 0x000fc4000fffe0ff */
[----:B------:R-:W-:Y:S02]  /*0c40*/  IADD3 R33, R31, UR7, RZ ;  /* 0x000000071f217c10 */ /* 0x000fe4000fffe0ff */
[----:B----4-:R-:W-:Y:S02]  /*0c50*/  SHF.R.U32.HI R8, RZ, 0x8, R12 ;  /* 0x00000008ff087819 */ /* 0x010fe4000001160c */
[----:B------:R-:W-:Y:S02]  /*0c60*/  LOP3.LUT R3, R12, 0xff, RZ, 0xc0, !PT ;  /* 0x000000ff0c037812 */ /* 0x000fe400078ec0ff */
[----:B------:R-:W-:Y:S02]  /*0c70*/  LOP3.LUT R9, R8, 0xff, RZ, 0xc0, !PT ;  /* 0x000000ff08097812 */ /* 0x000fe400078ec0ff */
[----:B------:R-:W-:Y:S02]  /*0c80*/  SHF.R.U32.HI R8, RZ, 0x8, R15 ;  /* 0x00000008ff087819 */ /* 0x000fe4000001160f */
[----:B------:R-:W-:-:S02]  /*0c90*/  IADD3 R3, R3, -R34, RZ ;  /* 0x8000002203037210 */ /* 0x000fc40007ffe0ff */
[----:B0-----:R-:W-:Y:S02]  /*0ca0*/  LOP3.LUT R10, R8, 0xff, RZ, 0xc0, !PT ;  /* 0x000000ff080a7812 */ /* 0x001fe400078ec0ff */
[----:B------:R0:W-:Y:S01]  /*0cb0*/  I2F.F16 R22, R3 ;  /* 0x0000000300167306 */ /* 0x0001e20000200c00 */
[----:B------:R-:W-:Y:S02]  /*0cc0*/  SHF.R.U32.HI R8, RZ, 0x10, R12 ;  /* 0x00000010ff087819 */ /* 0x000fe4000001160c */
[----:B------:R-:W-:Y:S02]  /*0cd0*/  IADD3 R9, -R34, R9, RZ ;  /* 0x0000000922097210 */ /* 0x000fe40007ffe1ff */
[----:B------:R-:W-:Y:S02]  /*0ce0*/  LOP3.LUT R11, R8, 0xff, RZ, 0xc0, !PT ;  /* 0x000000ff080b7812 */ /* 0x000fe400078ec0ff */
[----:B------:R-:W-:Y:S01]  /*0cf0*/  IADD3 R10, -R33, R10, RZ ;  /* 0x0000000a210a7210 */ /* 0x000fe20007ffe1ff */
[----:B------:R1:W3:Y:S01]  /*0d00*/  I2F.F16 R69, R9 ;  /* 0x0000000900457306 */ /* 0x0002e20000200c00 */
[----:B0-----:R-:W-:-:S02]  /*0d10*/  SHF.R.U32.HI R3, RZ, 0x10, R15 ;  /* 0x00000010ff037819 */ /* 0x001fc4000001160f */
[----:B------:R-:W-:Y:S02]  /*0d20*/  IADD3 R11, -R34, R11, RZ ;  /* 0x0000000b220b7210 */ /* 0x000fe40007ffe1ff */
[----:B------:R-:W-:Y:S02]  /*0d30*/  LOP3.LUT R8, R3, 0xff, RZ, 0xc0, !PT ;  /* 0x000000ff03087812 */ /* 0x000fe400078ec0ff */
[----:B------:R-:W-:Y:S01]  /*0d40*/  LOP3.LUT R3, R4, 0xff, RZ, 0xc0, !PT ;  /* 0x000000ff04037812 */ /* 0x000fe200078ec0ff */
[----:B------:R0:W4:Y:S01]  /*0d50*/  I2F.F16 R67, R10 ;  /* 0x0000000a00437306 */ /* 0x0001220000200c00 */
[----:B------:R-:W-:Y:S02]  /*0d60*/  IADD3 R60, -R33, R8, RZ ;  /* 0x00000008213c7210 */ /* 0x000fe40007ffe1ff */
[----:B------:R-:W-:Y:S02]  /*0d70*/  SHF.R.U32.HI R8, RZ, 0x8, R4 ;  /* 0x00000008ff087819 */ /* 0x000fe40000011604 */
[----:B------:R-:W-:-:S02]  /*0d80*/  LEA.HI R61, R12, -R34, RZ, 0x8 ;  /* 0x800000220c3d7211 */ /* 0x000fc400078f40ff */
[----:B-1----:R-:W-:Y:S01]  /*0d90*/  LOP3.LUT R9, R8, 0xff, RZ, 0xc0, !PT ;  /* 0x000000ff08097812 */ /* 0x002fe200078ec0ff */
[----:B------:R1:W-:Y:S01]  /*0da0*/  I2F.F16 R59, R11 ;  /* 0x0000000b003b7306 */ /* 0x0003e20000200c00 */
[----:B------:R-:W-:Y:S02]  /*0db0*/  SHF.R.U32.HI R8, RZ, 0x8, R7 ;  /* 0x00000008ff087819 */ /* 0x000fe40000011607 */
[----:B0-----:R-:W-:Y:S02]  /*0dc0*/  LOP3.LUT R10, R7, 0xff, RZ, 0xc0, !PT ;  /* 0x000000ff070a7812 */ /* 0x001fe400078ec0ff */
[----:B------:R-:W-:Y:S02]  /*0dd0*/  LOP3.LUT R12, R8, 0xff, RZ, 0xc0, !PT ;  /* 0x000000ff080c7812 */ /* 0x000fe400078ec0ff */
[----:B------:R-:W-:Y:S01]  /*0de0*/  IADD3 R3, -R34, R3, RZ ;  /* 0x0000000322037210 */ /* 0x000fe20007ffe1ff */
[----:B------:R-:W-:Y:S01]  /*0df0*/  I2F.F16 R60, R60 ;  /* 0x0000003c003c7306 */ /* 0x000fe20000200c00 */
[----:B-1----:R-:W-:-:S02]  /*0e00*/  MOV R11, UR6 ;  /* 0x00000006000b7c02 */ /* 0x002fc40008000f00 */
[----:B------:R-:W-:Y:S02]  /*0e10*/  IADD3 R10, -R33, R10, RZ ;  /* 0x0000000a210a7210 */ /* 0x000fe40007ffe1ff */
[----:B------:R-:W-:Y:S01]  /*0e20*/  IADD3 R9, -R34, R9, RZ ;  /* 0x0000000922097210 */ /* 0x000fe20007ffe1ff */
[----:B------:R-:W-:Y:S01]  /*0e30*/  IMAD.WIDE R18, R11, 0x4, R18 ;  /* 0x000000040b127825 */ /* 0x000fe200078e0212 */
[----:B------:R-:W-:Y:S01]  /*0e40*/  SHF.R.U32.HI R8, RZ, 0x10, R4 ;  /* 0x00000010ff087819 */ /* 0x000fe20000011604 */
[----:B------:R0:W-:Y:S01]  /*0e50*/  I2F.F16 R73, R3 ;  /* 0x0000000300497306 */ /* 0x0001e20000200c00 */
[----:B------:R-:W-:Y:S02]  /*0e60*/  LEA.HI R46, R4, -R34, RZ, 0x8 ;  /* 0x80000022042e7211 */ /* 0x000fe400078f40ff */
[C---:B------:R-:W-:Y:S02]  /*0e70*/  LOP3.LUT R0, R15.reuse, 0xff, RZ, 0xc0, !PT ;  /* 0x000000ff0f007812 */ /* 0x040fe400078ec0ff */
[----:B------:R-:W-:-:S02]  /*0e80*/  LEA.HI R66, R15, -R33, RZ, 0x8 ;  /* 0x800000210f427211 */ /* 0x000fc400078f40ff */
[----:B------:R-:W-:Y:S01]  /*0e90*/  IADD3 R12, -R33, R12, RZ ;  /* 0x0000000c210c7210 */ /* 0x000fe20007ffe1ff */
[----:B------:R-:W-:Y:S01]  /*0ea0*/  I2F.F16 R74, R10 ;  /* 0x0000000a004a7306 */ /* 0x000fe20000200c00 */
[----:B0-----:R-:W-:Y:S02]  /*0eb0*/  LOP3.LUT R3, R8, 0xff, RZ, 0xc0, !PT ;  /* 0x000000ff08037812 */ /* 0x001fe400078ec0ff */
[----:B------:R-:W-:Y:S02]  /*0ec0*/  LEA.HI R56, R7, -R33, RZ, 0x8 ;  /* 0x8000002107387211 */ /* 0x000fe400078f40ff */
[----:B------:R-:W-:Y:S02]  /*0ed0*/  IADD3 R50, -R34, R3, RZ ;  /* 0x0000000322327210 */ /* 0x000fe40007ffe1ff */
[----:B------:R-:W-:Y:S01]  /*0ee0*/  SHF.R.U32.HI R3, RZ, 0x10, R7 ;  /* 0x00000010ff037819 */ /* 0x000fe20000011607 */
[----:B------:R0:W-:Y:S01]  /*0ef0*/  I2F.F16 R37, R9 ;  /* 0x0000000900257306 */ /* 0x0001e20000200c00 */
[----:B--2--5:R-:W-:-:S02]  /*0f00*/  @!P0 PRMT R16, R20, 0x7610, R16 ;  /* 0x0000761014108816 */ /* 0x024fc40000000010 */
[----:B------:R-:W-:Y:S02]  /*0f10*/  LOP3.LUT R4, R3, 0xff, RZ, 0xc0, !PT ;  /* 0x000000ff03047812 */ /* 0x000fe400078ec0ff */
[----:B------:R-:W-:Y:S02]  /*0f20*/  @!P0 SHF.R.U32.HI R3, RZ, 0x8, R2 ;  /* 0x00000008ff038819 */ /* 0x000fe40000011602 */
[----:B------:R-:W-:Y:S01]  /*0f30*/  SHF.R.U32.HI R15, RZ, 0x8, R14 ;  /* 0x00000008ff0f7819 */ /* 0x000fe2000001160e */
[----:B------:R1:W-:Y:S01]  /*0f40*/  I2F.F16 R75, R12 ;  /* 0x0000000c004b7306 */ /* 0x0003e20000200c00 */
[----:B0-----:R0:W2:Y:S01]  /*0f50*/  LDG.E.128.CONSTANT R8, desc[UR12][R18.64] ;  /* 0x0000000c12087981 */ /* 0x0010a2000c1e9d00 */
[----:B------:R-:W-:Y:S02]  /*0f60*/  @!P0 SHF.R.U32.HI R2, RZ, 0x10, R2 ;  /* 0x00000010ff028819 */ /* 0x000fe40000011602 */
[----:B------:R-:W-:Y:S02]  /*0f70*/  @!P0 LOP3.LUT R29, R3, 0xff, RZ, 0xc0, !PT ;  /* 0x000000ff031d8812 */ /* 0x000fe400078ec0ff */
[----:B------:R-:W-:-:S02]  /*0f80*/  @!P0 LOP3.LUT R27, R2, 0xff, RZ, 0xc0, !PT ;  /* 0x000000ff021b8812 */ /* 0x000fc400078ec0ff */
[----:B------:R-:W-:Y:S01]  /*0f90*/  SHF.R.U32.HI R3, RZ, 0x8, R13 ;  /* 0x00000008ff037819 */ /* 0x000fe2000001160d */
[----:B------:R-:W-:Y:S01]  /*0fa0*/  I2F.F16 R66, R66 ;  /* 0x0000004200427306 */ /* 0x000fe20000200c00 */
[----:B------:R-:W-:Y:S02]  /*0fb0*/  LOP3.LUT R7, R14, 0xff, RZ, 0xc0, !PT ;  /* 0x000000ff0e077812 */ /* 0x000fe400078ec0ff */
[----:B------:R-:W-:Y:S02]  /*0fc0*/  IADD3 R36, R27, UR7, RZ ;  /* 0x000000071b247c10 */ /* 0x000fe4000fffe0ff */
[----:B------:R-:W-:Y:S02]  /*0fd0*/  IADD3 R35, R29, UR7, RZ ;  /* 0x000000071d237c10 */ /* 0x000fe4000fffe0ff */
[----:B-1----:R-:W-:Y:S01]  /*0fe0*/  LOP3.LUT R12, R3, 0xff, RZ, 0xc0, !PT ;  /* 0x000000ff030c7812 */ /* 0x002fe200078ec0ff */
[----:B------:R-:W-:Y:S01]  /*0ff0*/  I2F.F16 R61, R61 ;  /* 0x0000003d003d7306 */ /* 0x000fe20000200c00 */
[----:B------:R-:W-:Y:S01]  /*1000*/  LOP3.LUT R15, R15, 0xff, RZ, 0xc0, !PT ;  /* 0x000000ff0f0f7812 */ /* 0x000fe200078ec0ff */
[----:B0-----:R-:W-:Y:S01]  /*1010*/  IMAD.WIDE R18, R39, 0x4, R18 ;  /* 0x0000000427127825 */ /* 0x001fe200078e0212 */
[----:B------:R-:W-:Y:S01]  /*1020*/  IADD3 R23, R7, -R36, RZ ;  /* 0x8000002407177210 */ /* 0x000fe20007ffe0ff */
[----:B------:R-:W0:Y:S01]  /*1030*/  LDS.64 R2, [UR5+0x100] ;  /* 0x00010005ff027984 */ /* 0x000e220008000a00 */
[----:B------:R-:W-:-:S02]  /*1040*/  IADD3 R12, -R35, R12, RZ ;  /* 0x0000000c230c7210 */ /* 0x000fc40007ffe1ff */
[----:B------:R-:W-:Y:S02]  /*1050*/  SHF.R.U32.HI R7, RZ, 0x10, R13 ;  /* 0x00000010ff077819 */ /* 0x000fe4000001160d */
[----:B------:R-:W-:Y:S01]  /*1060*/  @!P0 PRMT R17, R21, 0x7610, R17 ;  /* 0x0000761015118816 */ /* 0x000fe20000000011 */
[----:B---3--:R-:W-:Y:S01]  /*1070*/  HADD2.F32 R69, -RZ, R69.H0_H0 ;  /* 0x20000045ff457230 */ /* 0x008fe20000004100 */
[----:B------:R-:W-:Y:S01]  /*1080*/  IADD3 R15, -R36, R15, RZ ;  /* 0x0000000f240f7210 */ /* 0x000fe20007ffe1ff */
[----:B------:R-:W1:Y:S01]  /*1090*/  I2F.F16 R68, R12 ;  /* 0x0000000c00447306 */ /* 0x000e620000200c00 */
[----:B------:R-:W-:Y:S02]  /*10a0*/  IADD3 R51, -R33, R4, RZ ;  /* 0x0000000421337210 */ /* 0x000fe40007ffe1ff */
[----:B------:R-:W-:Y:S02]  /*10b0*/  LOP3.LUT R38, R7, 0xff, RZ, 0xc0, !PT ;  /* 0x000000ff07267812 */ /* 0x000fe400078ec0ff */
[----:B------:R-:W-:-:S02]  /*10c0*/  LOP3.LUT R4, R13, 0xff, RZ, 0xc0, !PT ;  /* 0x000000ff0d047812 */ /* 0x000fc400078ec0ff */
[----:B------:R-:W-:Y:S01]  /*10d0*/  SHF.R.U32.HI R7, RZ, 0x10, R14 ;  /* 0x00000010ff077819 */ /* 0x000fe2000001160e */
[----:B------:R3:W-:Y:S01]  /*10e0*/  I2F.F16 R70, R15 ;  /* 0x0000000f00467306 */ /* 0x0007e20000200c00 */
[----:B------:R-:W-:Y:S02]  /*10f0*/  LEA.HI R65, R13, -R35, RZ, 0x8 ;  /* 0x800000230d417211 */ /* 0x000fe400078f40ff */
[----:B------:R-:W-:Y:S02]  /*1100*/  LEA.HI R64, R14, -R36, RZ, 0x8 ;  /* 0x800000240e407211 */ /* 0x000fe400078f40ff */
[----:B------:R-:W-:Y:S02]  /*1110*/  IADD3 R0, R0, -R33, RZ ;  /* 0x8000002100007210 */ /* 0x000fe40007ffe0ff */
[----:B------:R-:W-:Y:S01]  /*1120*/  @!P0 PRMT R16, R16, 0x7610, R20 ;  /* 0x0000761010108816 */ /* 0x000fe20000000014 */
[----:B----4-:R-:W-:Y:S01]  /*1130*/  HADD2.F32 R67, -RZ, R67.H0_H0 ;  /* 0x20000043ff437230 */ /* 0x010fe20000004100 */
[----:B---3--:R-:W3:Y:S01]  /*1140*/  LDG.E.128.CONSTANT R12, desc[UR12][R18.64] ;  /* 0x0000000c120c7981 */ /* 0x008ee2000c1e9d00 */
[----:B------:R-:W-:Y:S01]  /*1150*/  @!P0 PRMT R17, R17, 0x7610, R21 ;  /* 0x0000761011118816 */ /* 0x000fe20000000015 */
[----:B------:R-:W4:Y:S01]  /*1160*/  I2F.F16 R0, R0 ;  /* 0x0000000000007306 */ /* 0x000f220000200c00 */
[----:B------:R-:W-:Y:S01]  /*1170*/  IADD3 R4, R4, -R35, RZ ;  /* 0x8000002304047210 */ /* 0x000fe20007ffe0ff */
[----:B------:R-:W4:Y:S01]  /*1180*/  LDS.64 R20, [UR5+0x108] ;  /* 0x00010805ff147984 */ /* 0x000f220008000a00 */
[----:B------:R-:W-:-:S02]  /*1190*/  IADD3 R38, -R35, R38, RZ ;  /* 0x0000002623267210 */ /* 0x000fc40007ffe1ff */
[----:B------:R-:W-:-:S03]  /*11a0*/  LOP3.LUT R7, R7, 0xff, RZ, 0xc0, !PT ;  /* 0x000000ff07077812 */ /* 0x000fc600078ec0ff */
[----:B------:R-:W4:Y:S01]  /*11b0*/  I2F.F16 R4, R4 ;  /* 0x0000000400047306 */ /* 0x000f220000200c00 */
[----:B------:R-:W-:Y:S01]  /*11c0*/  IADD3 R62, -R36, R7, RZ ;  /* 0x00000007243e7210 */ /* 0x000fe20007ffe1ff */
[--C-:B0-----:R-:W-:Y:S02]  /*11d0*/  HADD2.F32 R53, -RZ, R2.reuse.H0_H0 ;  /* 0x20000002ff357230 */ /* 0x101fe40000004100 */
[----:B------:R-:W-:-:S04]  /*11e0*/  HADD2.F32 R39, -RZ, R2.H1_H1 ;  /* 0x30000002ff277230 */ /* 0x000fc80000004100 */
[----:B------:R-:W0:Y:S01]  /*11f0*/  I2F.F16 R23, R23 ;  /* 0x0000001700177306 */ /* 0x000e220000200c00 */
[----:B------:R-:W-:Y:S01]  /*1200*/  LOP3.LUT R2, R5, 0xff, RZ, 0xc0, !PT ;  /* 0x000000ff05027812 */ /* 0x000fe200078ec0ff */
[----:B------:R-:W-:-:S06]  /*1210*/  HADD2.F32 R7, -RZ, R3.H1_H1 ;  /* 0x30000003ff077230 */ /* 0x000fcc0000004100 */
[----:B------:R0:W4:Y:S01]  /*1220*/  I2F.F16 R63, R38 ;  /* 0x00000026003f7306 */ /* 0x0001220000200c00 */
[----:B------:R-:W-:Y:S02]  /*1230*/  IADD3 R77, -R35, R2, RZ ;  /* 0x00000002234d7210 */ /* 0x000fe40007ffe1ff */
[----:B------:R-:W-:Y:S01]  /*1240*/  LOP3.LUT R47, R6, 0xff, RZ, 0xc0, !PT ;  /* 0x000000ff062f7812 */ /* 0x000fe200078ec0ff */
[----:B-1----:R-:W-:Y:S01]  /*1250*/  HADD2.F32 R68, -RZ, R68.H0_H0 ;  /* 0x20000044ff447230 */ /* 0x002fe20000004100 */
[----:B------:R-:W-:Y:S01]  /*1260*/  SHF.R.U32.HI R40, RZ, 0x8, R6 ;  /* 0x00000008ff287819 */ /* 0x000fe20000011606 */
[----:B------:R-:W-:Y:S02]  /*1270*/  HADD2.F32 R60, -RZ, R60.H0_H0 ;  /* 0x2000003cff3c7230 */ /* 0x000fe40000004100 */
[----:B------:R-:W-:Y:S01]  /*1280*/  HADD2.F32 R59, -RZ, R59.H0_H0 ;  /* 0x2000003bff3b7230 */ /* 0x000fe20000004100 */
[----:B------:R-:W-:Y:S01]  /*1290*/  I2F.F16 R50, R50 ;  /* 0x0000003200327306 */ /* 0x000fe20000200c00 */
[----:B0-----:R-:W-:Y:S01]  /*12a0*/  HADD2.F32 R38, -RZ, R3.H0_H0 ;  /* 0x20000003ff267230 */ /* 0x001fe20000004100 */
[----:B------:R-:W-:-:S04]  /*12b0*/  SHF.R.U32.HI R3, RZ, 0x8, R5 ;  /* 0x00000008ff037819 */ /* 0x000fc80000011605 */
[----:B------:R-:W-:Y:S02]  /*12c0*/  LOP3.LUT R2, R3, 0xff, RZ, 0xc0, !PT ;  /* 0x000000ff03027812 */ /* 0x000fe400078ec0ff */
[----:B------:R-:W0:Y:S01]  /*12d0*/  I2F.F16 R62, R62 ;  /* 0x0000003e003e7306 */ /* 0x000e220000200c00 */
[----:B----4-:R-:W-:Y:S01]  /*12e0*/  HADD2.F32 R3, -RZ, R0.H0_H0 ;  /* 0x20000000ff037230 */ /* 0x010fe20000004100 */
[----:B------:R-:W-:Y:S01]  /*12f0*/  IADD3 R49, -R35, R2, RZ ;  /* 0x0000000223317210 */ /* 0x000fe20007ffe1ff */
[----:B------:R-:W-:Y:S02]  /*1300*/  HADD2.F32 R2, -RZ, R22.H0_H0 ;  /* 0x20000016ff027230 */ /* 0x000fe40000004100 */
[----:B------:R-:W-:-:S03]  /*1310*/  HADD2.F32 R4, -RZ, R4.H0_H0 ;  /* 0x20000004ff047230 */ /* 0x000fc60000004100 */
[----:B------:R-:W1:Y:S01]  /*1320*/  I2F.F16 R65, R65 ;  /* 0x0000004100417306 */ /* 0x000e620000200c00 */
[----:B------:R-:W-:Y:S02]  /*1330*/  HADD2.F32 R0, -RZ, R23.H0_H0 ;  /* 0x20000017ff007230 */ /* 0x000fe40000004100 */
[-C--:B------:R-:W-:Y:S01]  /*1340*/  FFMA.FTZ R22, R2, R53.reuse, RZ ;  /* 0x0000003502167223 */ /* 0x080fe200000100ff */
[-C--:B------:R-:W-:Y:S01]  /*1350*/  FFMA.FTZ R54, R3, R53.reuse, RZ ;  /* 0x0000003503367223 */ /* 0x080fe200000100ff */
[----:B------:R-:W-:Y:S01]  /*1360*/  FFMA.FTZ R23, R4, R53, RZ ;  /* 0x0000003504177223 */ /* 0x000fe200000100ff */
[----:B------:R-:W-:Y:S02]  /*1370*/  IADD3 R47, -R36, R47, RZ ;  /* 0x0000002f242f7210 */ /* 0x000fe40007ffe1ff */
[----:B------:R-:W4:Y:S01]  /*1380*/  I2F.F16 R64, R64 ;  /* 0x0000004000407306 */ /* 0x000f220000200c00 */
[----:B------:R-:W-:Y:S02]  /*1390*/  HADD2.F32 R70, -RZ, R70.H0_H0 ;  /* 0x20000046ff467230 */ /* 0x000fe40000004100 */
[----:B------:R-:W-:Y:S01]  /*13a0*/  FFMA.FTZ R53, R0, R53, RZ ;  /* 0x0000003500357223 */ /* 0x000fe200000100ff */
[-C--:B------:R-:W-:Y:S01]  /*13b0*/  FFMA.FTZ R52, R69, R39.reuse, R22 ;  /* 0x0000002745347223 */ /* 0x080fe20000010016 */
[----:B------:R-:W-:Y:S01]  /*13c0*/  FFMA.FTZ R55, R67, R39, R54 ;  /* 0x0000002743377223 */ /* 0x000fe20000010036 */
[----:B------:R-:W-:-:S02]  /*13d0*/  HADD2.F32 R63, -RZ, R63.H0_H0 ;  /* 0x2000003fff3f7230 */ /* 0x000fc40000004100 */
[-C--:B------:R-:W-:Y:S01]  /*13e0*/  FFMA.FTZ R54, R68, R39.reuse, R23 ;  /* 0x0000002744367223 */ /* 0x080fe20000010017 */
[----:B------:R-:W-:Y:S01]  /*13f0*/  SHF.R.U32.HI R22, RZ, 0x10, R5 ;  /* 0x00000010ff167819 */ /* 0x000fe20000011605 */
[----:B------:R-:W4:Y:S01]  /*1400*/  I2F.F16 R77, R77 ;  /* 0x0000004d004d7306 */ /* 0x000f220000200c00 */
[----:B------:R-:W-:Y:S01]  /*1410*/  LOP3.LUT R23, R40, 0xff, RZ, 0xc0, !PT ;  /* 0x000000ff28177812 */ /* 0x000fe200078ec0ff */
[----:B0-----:R-:W-:Y:S02]  /*1420*/  HADD2.F32 R62, -RZ, R62.H0_H0 ;  /* 0x2000003eff3e7230 */ /* 0x001fe40000004100 */
[----:B------:R-:W-:Y:S01]  /*1430*/  FFMA.FTZ R53, R70, R39, R53 ;  /* 0x0000002746357223 */ /* 0x000fe20000010035 */
[----:B-1----:R-:W-:Y:S01]  /*1440*/  HADD2.F32 R65, -RZ, R65.H0_H0 ;  /* 0x20000041ff417230 */ /* 0x002fe20000004100 */
[----:B------:R-:W-:Y:S02]  /*1450*/  SHF.R.U32.HI R39, RZ, 0x10, R6 ;  /* 0x00000010ff277819 */ /* 0x000fe40000011606 */
[----:B------:R-:W0:Y:S01]  /*1460*/  I2F.F16 R76, R47 ;  /* 0x0000002f004c7306 */ /* 0x000e220000200c00 */
[----:B------:R-:W-:Y:S01]  /*1470*/  LOP3.LUT R22, R22, 0xff, RZ, 0xc0, !PT ;  /* 0x000000ff16167812 */ /* 0x000fe200078ec0ff */
[----:B------:R-:W-:Y:S01]  /*1480*/  FFMA.FTZ R54, R63, R38, R54 ;  /* 0x000000263f367223 */ /* 0x000fe20000010036 */
[----:B------:R-:W-:Y:S01]  /*1490*/  IADD3 R23, -R36, R23, RZ ;  /* 0x0000001724177210 */ /* 0x000fe20007ffe1ff */
[----:B------:R-:W-:-:S02]  /*14a0*/  HADD2.F32 R66, -RZ, R66.H0_H0 ;  /* 0x20000042ff427230 */ /* 0x000fc40000004100 */
[-C--:B------:R-:W-:Y:S01]  /*14b0*/  FFMA.FTZ R55, R60, R38.reuse, R55 ;  /* 0x000000263c377223 */ /* 0x080fe20000010037 */
[-C--:B------:R-:W-:Y:S01]  /*14c0*/  FFMA.FTZ R40, R59, R38.reuse, R52 ;  /* 0x000000263b287223 */ /* 0x080fe20000010034 */
[----:B------:R-:W-:Y:S01]  /*14d0*/  FFMA.FTZ R53, R62, R38, R53 ;  /* 0x000000263e357223 */ /* 0x000fe20000010035 */
[----:B------:R-:W1:Y:S01]  /*14e0*/  I2F.F16 R49, R49 ;  /* 0x0000003100317306 */ /* 0x000e620000200c00 */
[----:B------:R-:W-:Y:S01]  /*14f0*/  LOP3.LUT R39, R39, 0xff, RZ, 0xc0, !PT ;  /* 0x000000ff27277812 */ /* 0x000fe200078ec0ff */
[----:B------:R-:W-:Y:S01]  /*1500*/  FFMA.FTZ R38, R65, R7, R54 ;  /* 0x0000000741267223 */ /* 0x000fe20000010036 */
[----:B------:R-:W-:Y:S01]  /*1510*/  IADD3 R22, -R35, R22, RZ ;  /* 0x0000001623167210 */ /* 0x000fe20007ffe1ff */
[----:B------:R-:W-:Y:S01]  /*1520*/  HADD2.F32 R61, -RZ, R61.H0_H0 ;  /* 0x2000003dff3d7230 */ /* 0x000fe20000004100 */
[----:B------:R-:W-:Y:S01]  /*1530*/  LEA.HI R54, R5, -R35, RZ, 0x8 ;  /* 0x8000002305367211 */ /* 0x000fe200078f40ff */
[----:B----4-:R-:W-:Y:S02]  /*1540*/  HADD2.F32 R64, -RZ, R64.H0_H0 ;  /* 0x20000040ff407230 */ /* 0x010fe40000004100 */
[----:B------:R4:W1:Y:S01]  /*1550*/  I2F.F16 R47, R23 ;  /* 0x00000017002f7306 */ /* 0x0008620000200c00 */
[----:B------:R-:W-:-:S02]  /*1560*/  HADD2.F32 R5, -RZ, R20.H0_H0 ;  /* 0x20000014ff057230 */ /* 0x000fc40000004100 */
[----:B------:R-:W-:Y:S01]  /*1570*/  HADD2.F32 R74, -RZ, R74.H0_H0 ;  /* 0x2000004aff4a7230 */ /* 0x000fe20000004100 */
[----:B------:R-:W-:Y:S01]  /*1580*/  IADD3 R39, -R36, R39, RZ ;  /* 0x0000002724277210 */ /* 0x000fe20007ffe1ff */
[-C--:B------:R-:W-:Y:S01]  /*1590*/  FFMA.FTZ R40, R61, R7.reuse, R40 ;  /* 0x000000073d287223 */ /* 0x080fe20000010028 */
[----:B------:R-:W-:Y:S02]  /*15a0*/  HADD2.F32 R73, -RZ, R73.H0_H0 ;  /* 0x20000049ff497230 */ /* 0x000fe40000004100 */
[----:B------:R-:W-:Y:S01]  /*15b0*/  I2F.F16 R46, R46 ;  /* 0x0000002e002e7306 */ /* 0x000fe20000200c00 */
[-C--:B----4-:R-:W-:Y:S01]  /*15c0*/  FFMA.FTZ R23, R66, R7.reuse, R55 ;  /* 0x0000000742177223 */ /* 0x090fe20000010037 */
[----:B------:R-:W-:Y:S01]  /*15d0*/  LEA.HI R55, R6, -R36, RZ, 0x8 ;  /* 0x8000002406377211 */ /* 0x000fe200078f40ff */
[----:B------:R-:W-:Y:S01]  /*15e0*/  FFMA.FTZ R7, R64, R7, R53 ;  /* 0x0000000740077223 */ /* 0x000fe20000010035 */
[----:B------:R-:W-:Y:S02]  /*15f0*/  HADD2.F32 R77, -RZ, R77.H0_H0 ;  /* 0x2000004dff4d7230 */ /* 0x000fe40000004100 */
[----:B------:R-:W-:-:S02]  /*1600*/  FFMA.FTZ R80, R74, R5, R23 ;  /* 0x000000054a507223 */ /* 0x000fc40000010017 */
[----:B------:R4:W1:Y:S01]  /*1610*/  I2F.F16 R52, R22 ;  /* 0x0000001600347306 */ /* 0x0008620000200c00 */
[----:B0-----:R-:W-:Y:S02]  /*1620*/  HADD2.F32 R76, -RZ, R76.H0_H0 ;  /* 0x2000004cff4c7230 */ /* 0x001fe40000004100 */
[-C--:B------:R-:W-:Y:S01]  /*1630*/  FFMA.FTZ R40, R73, R5.reuse, R40 ;  /* 0x0000000549287223 */ /* 0x080fe20000010028 */
[----:B------:R-:W-:-:S04]  /*1640*/  FFMA.FTZ R38, R77, R5, R38 ;  /* 0x000000054d267223 */ /* 0x000fc80000010026 */
[----:B------:R-:W0:Y:S01]  /*1650*/  I2F.F16 R51, R51 ;  /* 0x0000003300337306 */ /* 0x000e220000200c00 */
[----:B----4-:R-:W4:Y:S01]  /*1660*/  LDS.64 R22, [UR5+0x200] ;  /* 0x00020005ff167984 */ /* 0x010f220008000a00 */
[----:B------:R-:W-:-:S06]  /*1670*/  FFMA.FTZ R78, R76, R5, R7 ;  /* 0x000000054c4e7223 */ /* 0x000fcc0000010007 */
[----:B------:R-:W0:Y:S01]  /*1680*/  I2F.F16 R53, R39 ;  /* 0x0000002700357306 */ /* 0x000e220000200c00 */
[----:B------:R-:W-:-:S07]  /*1690*/  HADD2.F32 R20, -RZ, R20.H1_H1 ;  /* 0x30000014ff147230 */ /* 0x000fce0000004100 */
[----:B------:R-:W0:Y:S01]  /*16a0*/  I2F.F16 R54, R54 ;  /* 0x0000003600367306 */ /* 0x000e220000200c00 */
[----:B------:R-:W-:Y:S02]  /*16b0*/  HADD2.F32 R5, -RZ, R37.H0_H0 ;  /* 0x20000025ff057230 */ /* 0x000fe40000004100 */
[----:B-1----:R-:W-:-:S05]  /*16c0*/  HADD2.F32 R49, -RZ, R49.H0_H0 ;  /* 0x20000031ff317230 */ /* 0x002fca0000004100 */
[----:B------:R-:W1:Y:S01]  /*16d0*/  I2F.F16 R56, R56 ;  /* 0x0000003800387306 */ /* 0x000e620000200c00 */
[----:B------:R-:W-:-:S07]  /*16e0*/  HADD2.F32 R6, -RZ, R21.H0_H0 ;  /* 0x20000015ff067230 */ /* 0x000fce0000004100 */
[----:B------:R-:W4:Y:S01]  /*16f0*/  I2F.F16 R55, R55 ;  /* 0x0000003700377306 */ /* 0x000f220000200c00 */
[----:B------:R-:W-:Y:S02]  /*1700*/  HADD2.F32 R50, -RZ, R50.H0_H0 ;  /* 0x20000032ff327230 */ /* 0x000fe40000004100 */
[-C--:B------:R-:W-:Y:S01]  /*1710*/  FFMA.FTZ R7, R5, R20.reuse, R40 ;  /* 0x0000001405077223 */ /* 0x080fe20000010028 */
[----:B------:R-:W-:Y:S02]  /*1720*/  HADD2.F32 R75, -RZ, R75.H0_H0 ;  /* 0x2000004bff4b7230 */ /* 0x000fe40000004100 */
[----:B------:R-:W-:Y:S01]  /*1730*/  FFMA.FTZ R37, R49, R20, R38 ;  /* 0x0000001431257223 */ /* 0x000fe20000010026 */
[----:B------:R-:W-:Y:S02]  /*1740*/  HADD2.F32 R47, -RZ, R47.H0_H0 ;  /* 0x2000002fff2f7230 */ /* 0x000fe40000004100 */
[----:B------:R-:W-:Y:S02]  /*1750*/  HADD2.F32 R52, -RZ, R52.H0_H0 ;  /* 0x20000034ff347230 */ /* 0x000fe40000004100 */
[----:B------:R-:W-:Y:S01]  /*1760*/  FFMA.FTZ R79, R50, R6, R7 ;  /* 0x00000006324f7223 */ /* 0x000fe20000010007 */
[----:B------:R-:W-:-:S02]  /*1770*/  HADD2.F32 R21, -RZ, R21.H1_H1 ;  /* 0x30000015ff157230 */ /* 0x000fc40000004100 */
[----:B------:R-:W-:Y:S02]  /*1780*/  HADD2.F32 R46, -RZ, R46.H0_H0 ;  /* 0x2000002eff2e7230 */ /* 0x000fe40000004100 */
[-C--:B------:R-:W-:Y:S01]  /*1790*/  FFMA.FTZ R80, R75, R20.reuse, R80 ;  /* 0x000000144b507223 */ /* 0x080fe20000010050 */
[----:B0-----:R-:W-:Y:S02]  /*17a0*/  HADD2.F32 R51, -RZ, R51.H0_H0 ;  /* 0x20000033ff337230 */ /* 0x001fe40000004100 */
[----:B------:R-:W-:Y:S01]  /*17b0*/  FFMA.FTZ R78, R47, R20, R78 ;  /* 0x000000142f4e7223 */ /* 0x000fe2000001004e */
[----:B------:R-:W-:Y:S02]  /*17c0*/  HADD2.F32 R53, -RZ, R53.H0_H0 ;  /* 0x20000035ff357230 */ /* 0x000fe40000004100 */
[----:B------:R-:W-:Y:S01]  /*17d0*/  FFMA.FTZ R81, R52, R6, R37 ;  /* 0x0000000634517223 */ /* 0x000fe20000010025 */
[----:B------:R-:W-:Y:S02]  /*17e0*/  HADD2.F32 R54, -RZ, R54.H0_H0 ;  /* 0x20000036ff367230 */ /* 0x000fe40000004100 */
[----:B------:R-:W-:Y:S01]  /*17f0*/  FFMA.FTZ R20, R46, R21, R79 ;  /* 0x000000152e147223 */ /* 0x000fe2000001004f */
[----:B------:R-:W-:-:S02]  /*1800*/  HADD2.F32 R37, -RZ, R16.H0_H0 ;  /* 0x20000010ff257230 */ /* 0x000fc40000004100 */
[-C--:B------:R-:W-:Y:S01]  /*1810*/  FFMA.FTZ R83, R51, R6.reuse, R80 ;  /* 0x0000000633537223 */ /* 0x080fe20000010050 */
[----:B------:R-:W-:Y:S02]  /*1820*/  HADD2.F32 R38, -RZ, R16.H1_H1 ;  /* 0x30000010ff267230 */ /* 0x000fe40000004100 */
[----:B------:R-:W-:Y:S01]  /*1830*/  FFMA.FTZ R78, R53, R6, R78 ;  /* 0x00000006354e7223 */ /* 0x000fe2000001004e */
[----:B-1----:R-:W-:Y:S02]  /*1840*/  HADD2.F32 R56, -RZ, R56.H0_H0 ;  /* 0x20000038ff387230 */ /* 0x002fe40000004100 */
[----:B------:R-:W-:Y:S01]  /*1850*/  FFMA.FTZ R81, R54, R21, R81 ;  /* 0x0000001536517223 */ /* 0x000fe20000010051 */
[----:B----4-:R-:W-:Y:S01]  /*1860*/  HADD2.F32 R55, -RZ, R55.H0_H0 ;  /* 0x20000037ff377230 */ /* 0x010fe20000004100 */
[----:B------:R-:W0:Y:S01]  /*1870*/  LDS.64 R6, [UR5+0x208] ;  /* 0x00020805ff067984 */ /* 0x000e220008000a00 */
[--C-:B------:R-:W-:Y:S02]  /*1880*/  HADD2.F32 R39, -RZ, R17.reuse.H0_H0 ;  /* 0x20000011ff277230 */ /* 0x100fe40000004100 */
[----:B------:R-:W-:Y:S01]  /*1890*/  FMUL.FTZ R20, R37, R20 ;  /* 0x0000001425147220 */ /* 0x000fe20000410000 */
[----:B------:R-:W-:-:S02]  /*18a0*/  HADD2.F32 R40, -RZ, R17.H1_H1 ;  /* 0x30000011ff287230 */ /* 0x000fc40000004100 */
[-C--:B------:R-:W-:Y:S01]  /*18b0*/  FFMA.FTZ R83, R56, R21.reuse, R83 ;  /* 0x0000001538537223 */ /* 0x080fe20000010053 */
[----:B------:R-:W-:Y:S01]  /*18c0*/  FFMA.FTZ R78, R55, R21, R78 ;  /* 0x00000015374e7223 */ /* 0x000fe2000001004e */
[----:B------:R-:W-:Y:S01]  /*18d0*/  FMUL.FTZ R81, R38, R81 ;  /* 0x0000005126517220 */ /* 0x000fe20000410000 */
[----:B------:R-:W-:Y:S01]  /*18e0*/  F2FP.F16.F32.PACK_AB R20, RZ, R20 ;  /* 0x00000014ff14723e */ /* 0x000fe200000000ff */
[----:B------:R-:W-:Y:S01]  /*18f0*/  FMUL.FTZ R83, R40, R83 ;  /* 0x0000005328537220 */ /* 0x000fe20000410000 */
[----:B------:R-:W-:Y:S02]  /*1900*/  FMUL.FTZ R78, R39, R78 ;  /* 0x0000004e274e7220 */ /* 0x000fe40000410000 */
[----:B------:R-:W-:Y:S02]  /*1910*/  F2FP.F16.F32.PACK_AB R81, RZ, R81 ;  /* 0x00000051ff51723e */ /* 0x000fe400000000ff */
[----:B------:R-:W-:Y:S02]  /*1920*/  F2FP.F16.F32.PACK_AB R83, RZ, R83 ;  /* 0x00000053ff53723e */ /* 0x000fe400000000ff */
[----:B------:R-:W-:-:S02]  /*1930*/  F2FP.F16.F32.PACK_AB R78, RZ, R78 ;  /* 0x0000004eff4e723e */ /* 0x000fc400000000ff */
[----:B------:R-:W-:Y:S02]  /*1940*/  PRMT R79, R20, 0x5410, R81 ;  /* 0x00005410144f7816 */ /* 0x000fe40000000051 */
[----:B------:R-:W1:Y:S01]  /*1950*/  LDS.64 R20, [UR5+0x300] ;  /* 0x00030005ff147984 */ /* 0x000e620008000a00 */
[----:B------:R-:W-:-:S03]  /*1960*/  PRMT R78, R78, 0x5410, R83 ;  /* 0x000054104e4e7816 */ /* 0x000fc60000000053 */
[----:B------:R-:W-:Y:S01]  /*1970*/  HFMA2.MMA R43, R79, 1, 1, R43 ;  /* 0x3c003c004f2b7835 */ /* 0x000fe2000000002b */
[--C-:B------:R-:W-:Y:S02]  /*1980*/  HADD2.F32 R79, -RZ, R22.reuse.H0_H0 ;  /* 0x20000016ff4f7230 */ /* 0x100fe40000004100 */
[----:B------:R-:W-:Y:S01]  /*1990*/  HFMA2.MMA R44, R78, 1, 1, R44 ;  /* 0x3c003c004e2c7835 */ /* 0x000fe2000000002c */
        /* <DEDUP_REMOVED lines=10> */
[----:B------:R-:W-:-:S02]  /*1a40*/  FFMA.FTZ R79, R70, R22, R79 ;  /* 0x00000016464f7223 */ /* 0x000fc4000001004f */
[----:B------:R-:W4:Y:S01]  /*1a50*/  LDS.64 R22, [UR5+0x308] ;  /* 0x00030805ff167984 */ /* 0x000f220008000a00 */
        /* <DEDUP_REMOVED lines=14> */
[----:B------:R-:W-:Y:S01]  /*1b40*/  FFMA.FTZ R84, R76, R79, R81 ;  /* 0x0000004f4c547223 */ /* 0x000fe20000010051 */
[-C--:B------:R-:W-:Y:S01]  /*1b50*/  FFMA.FTZ R79, R5, R78.reuse, R80 ;  /* 0x0000004e054f7223 */ /* 0x080fe20000010050 */
[-C--:B------:R-:W-:Y:S01]  /*1b60*/  FFMA.FTZ R86, R75, R78.reuse, R86 ;  /* 0x0000004e4b567223 */ /* 0x080fe20000010056 */
[----:B------:R-:W-:Y:S02]  /*1b70*/  HADD2.F32 R7, -RZ, R7.H1_H1 ;  /* 0x30000007ff077230 */ /* 0x000fe40000004100 */
        /* <DEDUP_REMOVED lines=9> */
[----:B------:R-:W-:Y:S01]  /*1c10*/  FFMA.FTZ R79, R56, R7, R85 ;  /* 0x00000007384f7223 */ /* 0x000fe20000010055 */
[-C--:B------:R-:W-:Y:S01]  /*1c20*/  FFMA.FTZ R82, R3, R81.reuse, RZ ;  /* 0x0000005103527223 */ /* 0x080fe200000100ff */
[-C--:B------:R-:W-:Y:S01]  /*1c30*/  FFMA.FTZ R80, R2, R81.reuse, RZ ;  /* 0x0000005102507223 */ /* 0x080fe200000100ff */
[-C--:B------:R-:W-:Y:S01]  /*1c40*/  FFMA.FTZ R85, R4, R81.reuse, RZ ;  /* 0x0000005104557223 */ /* 0x080fe200000100ff */
[----:B------:R-:W-:Y:S01]  /*1c50*/  FFMA.FTZ R81, R0, R81, RZ ;  /* 0x0000005100517223 */ /* 0x000fe200000100ff */
        /* <DEDUP_REMOVED lines=26> */
[----:B------:R-:W0:Y:S01]  /*1e00*/  LDS.64 R20, [UR5] ;  /* 0x00000005ff147984 */ /* 0x000e220008000a00 */
[--C-:B------:R-:W-:Y:S02]  /*1e10*/  HADD2.F32 R7, -RZ, R23.reuse.H0_H0 ;  /* 0x20000017ff077230 */ /* 0x100fe40000004100 */
[----:B------:R-:W-:Y:S01]  /*1e20*/  FMUL.FTZ R78, R37, R78 ;  /* 0x0000004e254e7220 */ /* 0x000fe20000410000 */
[----:B------:R-:W-:Y:S01]  /*1e30*/  FMUL.FTZ R83, R38, R83 ;  /* 0x0000005326537220 */ /* 0x000fe20000410000 */
[----:B------:R-:W-:Y:S02]  /*1e40*/  HADD2.F32 R23, -RZ, R23.H1_H1 ;  /* 0x30000017ff177230 */ /* 0x000fe40000004100 */
[-C--:B------:R-:W-:Y:S01]  /*1e50*/  FFMA.FTZ R81, R50, R7.reuse, R81 ;  /* 0x0000000732517223 */ /* 0x080fe20000010051 */
[-C--:B------:R-:W-:Y:S01]  /*1e60*/  FFMA.FTZ R82, R53, R7.reuse, R22 ;  /* 0x0000000735527223 */ /* 0x080fe20000010016 */
[----:B------:R-:W-:Y:S01]  /*1e70*/  F2FP.F16.F32.PACK_AB R22, RZ, R78 ;  /* 0x0000004eff16723e */ /* 0x000fe200000000ff */
[----:B------:R-:W-:Y:S01]  /*1e80*/  FFMA.FTZ R87, R51, R7, R84 ;  /* 0x0000000733577223 */ /* 0x000fe20000010054 */
[----:B------:R-:W-:Y:S01]  /*1e90*/  F2FP.F16.F32.PACK_AB R83, RZ, R83 ;  /* 0x00000053ff53723e */ /* 0x000fe200000000ff */
[----:B------:R-:W-:Y:S01]  /*1ea0*/  FFMA.FTZ R85, R52, R7, R85 ;  /* 0x0000000734557223 */ /* 0x000fe20000010055 */
[----:B------:R-:W-:Y:S01]  /*1eb0*/  FMUL.FTZ R80, R40, R79 ;  /* 0x0000004f28507220 */ /* 0x000fe20000410000 */
[----:B------:R-:W-:Y:S01]  /*1ec0*/  FMUL.FTZ R6, R39, R6 ;  /* 0x0000000627067220 */ /* 0x000fe20000410000 */
[-C--:B------:R-:W-:Y:S01]  /*1ed0*/  FFMA.FTZ R78, R46, R23.reuse, R81 ;  /* 0x000000172e4e7223 */ /* 0x080fe20000010051 */
[----:B------:R-:W-:Y:S01]  /*1ee0*/  PRMT R81, R22, 0x5410, R83 ;  /* 0x0000541016517816 */ /* 0x000fe20000000053 */
[-C--:B------:R-:W-:Y:S01]  /*1ef0*/  FFMA.FTZ R7, R56, R23.reuse, R87 ;  /* 0x0000001738077223 */ /* 0x080fe20000010057 */
[-C--:B------:R-:W-:Y:S01]  /*1f00*/  FFMA.FTZ R79, R54, R23.reuse, R85 ;  /* 0x00000017364f7223 */ /* 0x080fe20000010055 */
[----:B------:R-:W-:Y:S01]  /*1f10*/  FFMA.FTZ R82, R55, R23, R82 ;  /* 0x0000001737527223 */ /* 0x000fe20000010052 */
[----:B------:R-:W-:-:S02]  /*1f20*/  MOV R22, R71 ;  /* 0x0000004700167202 */ /* 0x000fc40000000f00 */
[----:B------:R-:W-:Y:S02]  /*1f30*/  F2FP.F16.F32.PACK_AB R23, RZ, R80 ;  /* 0x00000050ff17723e */ /* 0x000fe400000000ff */
[----:B------:R-:W-:Y:S01]  /*1f40*/  F2FP.F16.F32.PACK_AB R71, RZ, R6 ;  /* 0x00000006ff47723e */ /* 0x000fe200000000ff */
[----:B------:R-:W-:Y:S01]  /*1f50*/  FMUL.FTZ R78, R37, R78 ;  /* 0x0000004e254e7220 */ /* 0x000fe20000410000 */
[----:B------:R-:W-:Y:S01]  /*1f60*/  MOV R80, R72 ;  /* 0x0000004800507202 */ /* 0x000fe20000000f00 */
[----:B------:R-:W-:Y:S01]  /*1f70*/  FMUL.FTZ R79, R38, R79 ;  /* 0x0000004f264f7220 */ /* 0x000fe20000410000 */
[----:B------:R-:W-:Y:S01]  /*1f80*/  FMUL.FTZ R72, R40, R7 ;  /* 0x0000000728487220 */ /* 0x000fe20000410000 */
[----:B------:R-:W-:Y:S01]  /*1f90*/  PRMT R71, R71, 0x5410, R23 ;  /* 0x0000541047477816 */ /* 0x000fe20000000017 */
[----:B------:R-:W-:Y:S01]  /*1fa0*/  FMUL.FTZ R82, R39, R82 ;  /* 0x0000005227527220 */ /* 0x000fe20000410000 */
[----:B------:R-:W1:Y:S01]  /*1fb0*/  LDS.64 R6, [UR5+0x8] ;  /* 0x00000805ff067984 */ /* 0x000e620008000a00 */
[----:B------:R-:W-:-:S02]  /*1fc0*/  F2FP.F16.F32.PACK_AB R78, RZ, R78 ;  /* 0x0000004eff4e723e */ /* 0x000fc400000000ff */
[----:B------:R-:W-:Y:S01]  /*1fd0*/  F2FP.F16.F32.PACK_AB R79, RZ, R79 ;  /* 0x0000004fff4f723e */ /* 0x000fe200000000ff */
[----:B------:R-:W-:Y:S01]  /*1fe0*/  HADD2 R23, R71, R80 ;  /* 0x0000005047177230 */ /* 0x000fe20000000000 */
[----:B------:R-:W-:Y:S02]  /*1ff0*/  F2FP.F16.F32.PACK_AB R72, RZ, R72 ;  /* 0x00000048ff48723e */ /* 0x000fe400000000ff */
[----:B------:R-:W-:Y:S01]  /*2000*/  F2FP.F16.F32.PACK_AB R82, RZ, R82 ;  /* 0x00000052ff52723e */ /* 0x000fe200000000ff */
[--C-:B0-----:R-:W-:Y:S01]  /*2010*/  HADD2.F32 R71, -RZ, R20.reuse.H0_H0 ;  /* 0x20000014ff477230 */ /* 0x101fe20000004100 */
[----:B------:R-:W-:Y:S01]  /*2020*/  PRMT R78, R78, 0x5410, R79 ;  /* 0x000054104e4e7816 */ /* 0x000fe2000000004f */
[----:B------:R-:W-:Y:S01]  /*2030*/  HFMA2.MMA R22, R81, 1, 1, R22 ;  /* 0x3c003c0051167835 */ /* 0x000fe20000000016 */
[----:B------:R-:W-:Y:S01]  /*2040*/  PRMT R82, R82, 0x5410, R72 ;  /* 0x0000541052527816 */ /* 0x000fe20000000048 */
[----:B------:R-:W-:Y:S02]  /*2050*/  HADD2.F32 R20, -RZ, R20.H1_H1 ;  /* 0x30000014ff147230 */ /* 0x000fe40000004100 */
[----:B------:R-:W-:Y:S01]  /*2060*/  FFMA.FTZ R72, R2, R71, RZ ;  /* 0x0000004702487223 */ /* 0x000fe200000100ff */
[C---:B------:R-:W-:Y:S01]  /*2070*/  FFMA.FTZ R83, R71.reuse, R3, RZ ;  /* 0x0000000347537223 */ /* 0x040fe200000100ff */
[C---:B------:R-:W-:Y:S01]  /*2080*/  FFMA.FTZ R81, R71.reuse, R4, RZ ;  /* 0x0000000447517223 */ /* 0x040fe200000100ff */
[----:B------:R-:W-:Y:S01]  /*2090*/  FFMA.FTZ R71, R71, R0, RZ ;  /* 0x0000000047477223 */ /* 0x000fe200000100ff */
[----:B------:R-:W-:Y:S01]  /*20a0*/  HFMA2.MMA R58, R78, 1, 1, R58 ;  /* 0x3c003c004e3a7835 */ /* 0x000fe2000000003a */
        /* <DEDUP_REMOVED lines=15> */
[----:B------:R-:W-:Y:S01]  /*21a0*/  HADD2 R57, R82, R57 ;  /* 0x0000003952397230 */ /* 0x000fe20000000000 */
[----:B--2---:R-:W-:Y:S01]  /*21b0*/  LOP3.LUT R82, R11, 0xff, RZ, 0xc0, !PT ;  /* 0x000000ff0b527812 */ /* 0x004fe200078ec0ff */
[----:B-1----:R-:W-:-:S03]  /*21c0*/  HADD2.F32 R80, -RZ, R6.H0_H0 ;  /* 0x20000006ff507230 */ /* 0x002fc60000004100 */
[----:B------:R-:W-:Y:S01]  /*21d0*/  IADD3 R84, -R33, R82, RZ ;  /* 0x0000005221547210 */ /* 0x000fe20007ffe1ff */
[----:B------:R-:W-:Y:S01]  /*21e0*/  HADD2.F32 R6, -RZ, R6.H1_H1 ;  /* 0x30000006ff067230 */ /* 0x000fe20000004100 */
[----:B------:R-:W-:Y:S01]  /*21f0*/  SHF.R.U32.HI R82, RZ, 0x8, R8 ;  /* 0x00000008ff527819 */ /* 0x000fe20000011608 */
[----:B------:R-:W-:Y:S01]  /*2200*/  FFMA.FTZ R78, R73, R80, R78 ;  /* 0x00000050494e7223 */ /* 0x000fe2000001004e */
[----:B------:R1:W-:Y:S01]  /*2210*/  I2F.F16 R79, R84 ;  /* 0x00000054004f7306 */ /* 0x0003e20000200c00 */
[----:B------:R-:W-:Y:S01]  /*2220*/  SHF.R.U32.HI R86, RZ, 0x8, R11 ;  /* 0x00000008ff567819 */ /* 0x000fe2000001160b */
[----:B------:R-:W-:Y:S01]  /*2230*/  FFMA.FTZ R71, R80, R74, R71 ;  /* 0x0000004a50477223 */ /* 0x000fe20000010047 */
[----:B------:R-:W-:Y:S01]  /*2240*/  LOP3.LUT R85, R82, 0xff, RZ, 0xc0, !PT ;  /* 0x000000ff52557812 */ /* 0x000fe200078ec0ff */
[C---:B------:R-:W-:Y:S01]  /*2250*/  FFMA.FTZ R82, R80.reuse, R77, R72 ;  /* 0x0000004d50527223 */ /* 0x040fe20000010048 */
[----:B-1----:R-:W-:Y:S01]  /*2260*/  FFMA.FTZ R84, R80, R76, R83 ;  /* 0x0000004c50547223 */ /* 0x002fe20000010053 */
[----:B------:R-:W-:Y:S01]  /*2270*/  FFMA.FTZ R83, R5, R6, R78 ;  /* 0x0000000605537223 */ /* 0x000fe2000001004e */
[----:B------:R-:W-:Y:S01]  /*2280*/  SHF.R.U32.HI R78, RZ, 0x10, R8 ;  /* 0x00000010ff4e7819 */ /* 0x000fe20000011608 */
[--C-:B------:R-:W-:Y:S01]  /*2290*/  HADD2.F32 R89, -RZ, R7.reuse.H0_H0 ;  /* 0x20000007ff597230 */ /* 0x100fe20000004100 */
[----:B------:R-:W-:Y:S01]  /*22a0*/  LOP3.LUT R86, R86, 0xff, RZ, 0xc0, !PT ;  /* 0x000000ff56567812 */ /* 0x000fe200078ec0ff */
[----:B------:R-:W-:Y:S01]  /*22b0*/  FFMA.FTZ R72, R6, R75, R71 ;  /* 0x0000004b06487223 */ /* 0x000fe20000010047 */
[----:B------:R-:W-:Y:S01]  /*22c0*/  LOP3.LUT R87, R78, 0xff, RZ, 0xc0, !PT ;  /* 0x000000ff4e577812 */ /* 0x000fe200078ec0ff */
[----:B------:R-:W-:Y:S01]  /*22d0*/  FFMA.FTZ R71, R6, R49, R82 ;  /* 0x0000003106477223 */ /* 0x000fe20000010052 */
[----:B------:R-:W-:Y:S01]  /*22e0*/  IADD3 R82, -R33, R86, RZ ;  /* 0x0000005621527210 */ /* 0x000fe20007ffe1ff */
[----:B------:R-:W-:Y:S01]  /*22f0*/  HADD2.F32 R78, -RZ, R7.H1_H1 ;  /* 0x30000007ff4e7230 */ /* 0x000fe20000004100 */
[----:B------:R-:W-:Y:S01]  /*2300*/  IADD3 R85, -R34, R85, RZ ;  /* 0x0000005522557210 */ /* 0x000fe20007ffe1ff */
[----:B------:R-:W-:Y:S01]  /*2310*/  FFMA.FTZ R83, R50, R89, R83 ;  /* 0x0000005932537223 */ /* 0x000fe20000010053 */
[----:B------:R-:W-:Y:S01]  /*2320*/  IADD3 R86, -R34, R87, RZ ;  /* 0x0000005722567210 */ /* 0x000fe20007ffe1ff */
[----:B------:R-:W-:Y:S01]  /*2330*/  FFMA.FTZ R6, R6, R47, R84 ;  /* 0x0000002f06067223 */ /* 0x000fe20000010054 */
[C---:B------:R-:W-:Y:S01]  /*2340*/  FFMA.FTZ R87, R89.reuse, R51, R72 ;  /* 0x0000003359577223 */ /* 0x040fe20000010048 */
[----:B------:R-:W-:Y:S01]  /*2350*/  SHF.R.U32.HI R7, RZ, 0x10, R11 ;  /* 0x00000010ff077819 */ /* 0x000fe2000001160b */
[----:B------:R1:W-:Y:S01]  /*2360*/  I2F.F16 R80, R85 ;  /* 0x0000005500507306 */ /* 0x0003e20000200c00 */
[----:B------:R-:W-:Y:S01]  /*2370*/  FFMA.FTZ R84, R46, R78, R83 ;  /* 0x0000004e2e547223 */ /* 0x000fe20000010053 */
[C---:B------:R-:W-:Y:S01]  /*2380*/  LOP3.LUT R81, R8.reuse, 0xff, RZ, 0xc0, !PT ;  /* 0x000000ff08517812 */ /* 0x040fe200078ec0ff */
[----:B------:R-:W-:Y:S01]  /*2390*/  FFMA.FTZ R6, R89, R53, R6 ;  /* 0x0000003559067223 */ /* 0x000fe20000010006 */
[----:B------:R-:W-:Y:S01]  /*23a0*/  LEA.HI R72, R8, -R34, RZ, 0x8 ;  /* 0x8000002208487211 */ /* 0x000fe200078f40ff */
[----:B------:R-:W-:Y:S01]  /*23b0*/  FFMA.FTZ R83, R78, R56, R87 ;  /* 0x000000384e537223 */ /* 0x000fe20000010057 */
[----:B------:R-:W-:Y:S01]  /*23c0*/  LOP3.LUT R8, R7, 0xff, RZ, 0xc0, !PT ;  /* 0x000000ff07087812 */ /* 0x000fe200078ec0ff */
[----:B0-----:R-:W-:-:S02]  /*23d0*/  HADD2.F32 R87, -RZ, R20.H0_H0 ;  /* 0x20000014ff577230 */ /* 0x001fc40000004100 */
[----:B-1----:R-:W-:Y:S01]  /*23e0*/  FFMA.FTZ R85, R89, R52, R71 ;  /* 0x0000003459557223 */ /* 0x002fe20000010047 */
[----:B------:R-:W-:-:S03]  /*23f0*/  FFMA.FTZ R6, R78, R55, R6 ;  /* 0x000000374e067223 */ /* 0x000fc60000010006 */
[----:B------:R-:W-:Y:S01]  /*2400*/  FFMA.FTZ R7, R78, R54, R85 ;  /* 0x000000364e077223 */ /* 0x000fe20000010055 */
[----:B------:R-:W-:Y:S01]  /*2410*/  IADD3 R78, -R33, R8, RZ ;  /* 0x00000008214e7210 */ /* 0x000fe20007ffe1ff */
[----:B------:R-:W-:Y:S02]  /*2420*/  HADD2.F32 R85, -RZ, R20.H1_H1 ;  /* 0x30000014ff557230 */ /* 0x000fe40000004100 */
[----:B------:R-:W-:Y:S01]  /*2430*/  FFMA.FTZ R8, R2, R87, RZ ;  /* 0x0000005702087223 */ /* 0x000fe200000100ff */
[----:B------:R-:W-:Y:S01]  /*2440*/  LEA.HI R20, R11, -R33, RZ, 0x8 ;  /* 0x800000210b147211 */ /* 0x000fe200078f40ff */
[----:B------:R-:W-:Y:S01]  /*2450*/  FFMA.FTZ R2, R3, R87, RZ ;  /* 0x0000005703027223 */ /* 0x000fe200000100ff */
[----:B---3--:R-:W-:Y:S01]  /*2460*/  LOP3.LUT R11, R12, 0xff, RZ, 0xc0, !PT ;  /* 0x000000ff0c0b7812 */ /* 0x008fe200078ec0ff */
[----:B------:R-:W-:Y:S01]  /*2470*/  FFMA.FTZ R8, R69, R85, R8 ;  /* 0x0000005545087223 */ /* 0x000fe20000010008 */
[-C--:B------:R-:W-:Y:S01]  /*2480*/  FFMA.FTZ R69, R4, R87.reuse, RZ ;  /* 0x0000005704457223 */ /* 0x080fe200000100ff */
[----:B------:R-:W-:Y:S01]  /*2490*/  SHF.R.U32.HI R4, RZ, 0x8, R12 ;  /* 0x00000008ff047819 */ /* 0x000fe2000001160c */
[----:B------:R-:W-:Y:S01]  /*24a0*/  FFMA.FTZ R3, R0, R87, RZ ;  /* 0x0000005700037223 */ /* 0x000fe200000100ff */
[----:B------:R-:W-:Y:S01]  /*24b0*/  IADD3 R0, -R34, R11, RZ ;  /* 0x0000000b22007210 */ /* 0x000fe20007ffe1ff */
[----:B------:R-:W-:Y:S01]  /*24c0*/  FFMA.FTZ R11, R67, R85, R2 ;  /* 0x00000055430b7223 */ /* 0x000fe20000010002 */
[----:B------:R-:W-:-:S02]  /*24d0*/  LOP3.LUT R87, R4, 0xff, RZ, 0xc0, !PT ;  /* 0x000000ff04577812 */ /* 0x000fc400078ec0ff */
[----:B------:R-:W-:Y:S01]  /*24e0*/  SHF.R.U32.HI R2, RZ, 0x10, R12 ;  /* 0x00000010ff027819 */ /* 0x000fe2000001160c */
[----:B------:R-:W-:Y:S01]  /*24f0*/  FFMA.FTZ R4, R68, R85, R69 ;  /* 0x0000005544047223 */ /* 0x000fe20000010045 */
[----:B------:R-:W-:Y:S01]  /*2500*/  IADD3 R67, -R34, R87, RZ ;  /* 0x0000005722437210 */ /* 0x000fe20007ffe1ff */
[----:B------:R-:W-:Y:S01]  /*2510*/  FFMA.FTZ R85, R70, R85, R3 ;  /* 0x0000005546557223 */ /* 0x000fe20000010003 */
[----:B------:R-:W-:Y:S02]  /*2520*/  LOP3.LUT R87, R2, 0xff, RZ, 0xc0, !PT ;  /* 0x000000ff02577812 */ /* 0x000fe400078ec0ff */
[----:B------:R-:W0:Y:S01]  /*2530*/  LDS.64 R2, [UR5+0x408] ;  /* 0x00040805ff027984 */ /* 0x000e220008000a00 */
[----:B------:R-:W-:Y:S01]  /*2540*/  FMUL.FTZ R69, R84, R37 ;  /* 0x0000002554457220 */ /* 0x000fe20000410000 */
[----:B------:R-:W-:Y:S01]  /*2550*/  LEA.HI R68, R12, -R34, RZ, 0x8 ;  /* 0x800000220c447211 */ /* 0x000fe200078f40ff */
[----:B------:R-:W-:Y:S01]  /*2560*/  FMUL.FTZ R7, R7, R38 ;  /* 0x0000002607077220 */ /* 0x000fe20000410000 */
[----:B------:R-:W-:Y:S01]  /*2570*/  FMUL.FTZ R83, R83, R40 ;  /* 0x0000002853537220 */ /* 0x000fe20000410000 */
[----:B------:R-:W-:Y:S01]  /*2580*/  FMUL.FTZ R12, R6, R39 ;  /* 0x00000027060c7220 */ /* 0x000fe20000410000 */
[----:B------:R-:W-:-:S02]  /*2590*/  IADD3 R87, -R34, R87, RZ ;  /* 0x0000005722577210 */ /* 0x000fc40007ffe1ff */
[----:B------:R-:W-:Y:S02]  /*25a0*/  F2FP.F16.F32.PACK_AB R69, RZ, R69 ;  /* 0x00000045ff45723e */ /* 0x000fe400000000ff */
[----:B------:R-:W-:Y:S02]  /*25b0*/  F2FP.F16.F32.PACK_AB R7, RZ, R7 ;  /* 0x00000007ff07723e */ /* 0x000fe400000000ff */
[----:B------:R-:W-:Y:S02]  /*25c0*/  F2FP.F16.F32.PACK_AB R6, RZ, R83 ;  /* 0x00000053ff06723e */ /* 0x000fe400000000ff */
[----:B------:R-:W-:Y:S02]  /*25d0*/  F2FP.F16.F32.PACK_AB R12, RZ, R12 ;  /* 0x0000000cff0c723e */ /* 0x000fe400000000ff */
[----:B------:R-:W-:Y:S02]  /*25e0*/  MOV R70, R48 ;  /* 0x0000003000467202 */ /* 0x000fe40000000f00 */
[----:B------:R1:W-:Y:S01]  /*25f0*/  I2F.F16 R48, R87 ;  /* 0x0000005700307306 */ /* 0x0003e20000200c00 */
[----:B------:R-:W-:-:S02]  /*2600*/  SHF.R.U32.HI R83, RZ, 0x8, R15 ;  /* 0x00000008ff537819 */ /* 0x000fc4000001160f */
[----:B-1----:R-:W-:-:S05]  /*2610*/  PRMT R87, R69, 0x5410, R7 ;  /* 0x0000541045577816 */ /* 0x002fca0000000007 */
[----:B------:R1:W-:Y:S01]  /*2620*/  I2F.F16 R71, R86 ;  /* 0x0000005600477306 */ /* 0x0003e20000200c00 */
[----:B------:R-:W-:Y:S02]  /*2630*/  PRMT R7, R12, 0x5410, R6 ;  /* 0x000054100c077816 */ /* 0x000fe40000000006 */
[----:B------:R-:W-:-:S03]  /*2640*/  SHF.R.U32.HI R6, RZ, 0x10, R15 ;  /* 0x00000010ff067819 */ /* 0x000fc6000001160f */
[----:B------:R-:W-:Y:S01]  /*2650*/  HADD2 R45, R7, R45 ;  /* 0x0000002d072d7230 */ /* 0x000fe20000000000 */
[----:B-1----:R-:W-:Y:S01]  /*2660*/  LOP3.LUT R86, R83, 0xff, RZ, 0xc0, !PT ;  /* 0x000000ff53567812 */ /* 0x002fe200078ec0ff */
[--C-:B------:R-:W-:Y:S01]  /*2670*/  HADD2.F32 R83, -RZ, R21.reuse.H0_H0 ;  /* 0x20000015ff537230 */ /* 0x100fe20000004100 */
[----:B------:R-:W-:Y:S01]  /*2680*/  MOV R7, UR6 ;  /* 0x0000000600077c02 */ /* 0x000fe20008000f00 */
[----:B------:R-:W-:Y:S01]  /*2690*/  HADD2.F32 R21, -RZ, R21.H1_H1 ;  /* 0x30000015ff157230 */ /* 0x000fe20000004100 */
[----:B------:R-:W-:Y:S01]  /*26a0*/  HFMA2.MMA R12, R87, 1, 1, R70 ;  /* 0x3c003c00570c7835 */ /* 0x000fe20000000046 */
[----:B------:R-:W-:Y:S01]  /*26b0*/  IADD3 R70, -R33, R86, RZ ;  /* 0x0000005621467210 */ /* 0x000fe20007ffe1ff */
[----:B------:R-:W-:Y:S01]  /*26c0*/  FFMA.FTZ R11, R60, R83, R11 ;  /* 0x000000533c0b7223 */ /* 0x000fe2000001000b */
[----:B------:R-:W-:Y:S01]  /*26d0*/  LOP3.LUT R86, R6, 0xff, RZ, 0xc0, !PT ;  /* 0x000000ff06567812 */ /* 0x000fe200078ec0ff */
[----:B------:R-:W-:-:S04]  /*26e0*/  IMAD.WIDE R6, R7, 0x4, R18 ;  /* 0x0000000407067825 */ /* 0x000fc800078e0212 */
[----:B------:R-:W-:Y:S01]  /*26f0*/  FFMA.FTZ R8, R59, R83, R8 ;  /* 0x000000533b087223 */ /* 0x000fe20000010008 */
[----:B------:R-:W-:Y:S01]  /*2700*/  FFMA.FTZ R19, R66, R21, R11 ;  /* 0x0000001542137223 */ /* 0x000fe2000001000b */
[-C--:B------:R-:W-:Y:S01]  /*2710*/  FFMA.FTZ R18, R63, R83.reuse, R4 ;  /* 0x000000533f127223 */ /* 0x080fe20000010004 */
[----:B------:R-:W-:Y:S01]  /*2720*/  FFMA.FTZ R85, R62, R83, R85 ;  /* 0x000000533e557223 */ /* 0x000fe20000010055 */
[--C-:B0-----:R-:W-:Y:S02]  /*2730*/  HADD2.F32 R11, -RZ, R2.reuse.H0_H0 ;  /* 0x20000002ff0b7230 */ /* 0x101fe40000004100 */
[-C--:B------:R-:W-:Y:S01]  /*2740*/  FFMA.FTZ R4, R61, R21.reuse, R8 ;  /* 0x000000153d047223 */ /* 0x080fe20000010008 */
[----:B------:R-:W-:Y:S01]  /*2750*/  HADD2.F32 R62, -RZ, R2.H1_H1 ;  /* 0x30000002ff3e7230 */ /* 0x000fe20000004100 */
[----:B------:R-:W-:Y:S01]  /*2760*/  SHF.R.U32.HI R2, RZ, 0x8, R9 ;  /* 0x00000008ff027819 */ /* 0x000fe20000011609 */
[-C--:B------:R-:W-:Y:S01]  /*2770*/  FFMA.FTZ R18, R65, R21.reuse, R18 ;  /* 0x0000001541127223 */ /* 0x080fe20000010012 */
[----:B------:R-:W-:Y:S01]  /*2780*/  FFMA.FTZ R85, R64, R21, R85 ;  /* 0x0000001540557223 */ /* 0x000fe20000010055 */
[----:B------:R-:W-:-:S02]  /*2790*/  HADD2.F32 R61, -RZ, R3.H0_H0 ;  /* 0x20000003ff3d7230 */ /* 0x000fc40000004100 */
[-C--:B------:R-:W-:Y:S01]  /*27a0*/  FFMA.FTZ R74, R74, R11.reuse, R19 ;  /* 0x0000000b4a4a7223 */ /* 0x080fe20000010013 */
[----:B------:R-:W-:Y:S01]  /*27b0*/  HADD2.F32 R21, -RZ, R3.H1_H1 ;  /* 0x30000003ff157230 */ /* 0x000fe20000004100 */
[----:B------:R-:W-:Y:S01]  /*27c0*/  LOP3.LUT R2, R2, 0xff, RZ, 0xc0, !PT ;  /* 0x000000ff02027812 */ /* 0x000fe200078ec0ff */
[-C--:B------:R-:W-:Y:S01]  /*27d0*/  FFMA.FTZ R4, R73, R11.reuse, R4 ;  /* 0x0000000b49047223 */ /* 0x080fe20000010004 */
[----:B------:R-:W-:Y:S02]  /*27e0*/  MOV R19, UR6 ;  /* 0x0000000600137c02 */ /* 0x000fe40008000f00 */
[----:B------:R-:W-:Y:S01]  /*27f0*/  LOP3.LUT R3, R10, 0xff, RZ, 0xc0, !PT ;  /* 0x000000ff0a037812 */ /* 0x000fe200078ec0ff */
[----:B------:R-:W-:Y:S01]  /*2800*/  FFMA.FTZ R64, R77, R11, R18 ;  /* 0x0000000b4d407223 */ /* 0x000fe20000010012 */
[C---:B------:R-:W-:Y:S02]  /*2810*/  LOP3.LUT R84, R15.reuse, 0xff, RZ, 0xc0, !PT ;  /* 0x000000ff0f547812 */ /* 0x040fe400078ec0ff */
[----:B------:R-:W-:-:S02]  /*2820*/  LEA.HI R60, R15, -R33, RZ, 0x8 ;  /* 0x800000210f3c7211 */ /* 0x000fc400078f40ff */
[----:B------:R-:W-:Y:S01]  /*2830*/  SHF.R.U32.HI R18, RZ, 0x8, R10 ;  /* 0x00000008ff127819 */ /* 0x000fe2000001160a */
[----:B------:R-:W-:Y:S01]  /*2840*/  FFMA.FTZ R63, R5, R62, R4 ;  /* 0x0000003e053f7223 */ /* 0x000fe20000010004 */
[----:B------:R-:W-:Y:S02]  /*2850*/  IADD3 R65, -R35, R2, RZ ;  /* 0x0000000223417210 */ /* 0x000fe40007ffe1ff */
[----:B------:R-:W-:Y:S01]  /*2860*/  IADD3 R15, -R36, R3, RZ ;  /* 0x00000003240f7210 */ /* 0x000fe20007ffe1ff */
[----:B------:R-:W-:Y:S02]  /*2870*/  IMAD.WIDE R2, R19, 0x4, R6 ;  /* 0x0000000413027825 */ /* 0x000fe400078e0206 */
[----:B------:R-:W2:Y:S01]  /*2880*/  LDG.E.128.CONSTANT R4, desc[UR12][R6.64] ;  /* 0x0000000c06047981 */ /* 0x000ea2000c1e9d00 */
[----:B------:R-:W-:-:S03]  /*2890*/  LOP3.LUT R73, R18, 0xff, RZ, 0xc0, !PT ;  /* 0x000000ff12497812 */ /* 0x000fc600078ec0ff */
[----:B------:R-:W0:Y:S01]  /*28a0*/  LDS.64 R18, [UR5+0x110] ;  /* 0x00011005ff127984 */ /* 0x000e220008000a00 */
[----:B------:R-:W-:Y:S01]  /*28b0*/  FFMA.FTZ R76, R76, R11, R85 ;  /* 0x0000000b4c4c7223 */ /* 0x000fe20000010055 */
[-C--:B------:R-:W-:Y:S01]  /*28c0*/  FFMA.FTZ R49, R49, R62.reuse, R64 ;  /* 0x0000003e31317223 */ /* 0x080fe20000010040 */
[-C--:B------:R-:W-:Y:S02]  /*28d0*/  FFMA.FTZ R74, R75, R62.reuse, R74 ;  /* 0x0000003e4b4a7223 */ /* 0x080fe4000001004a */
[----:B------:R-:W-:Y:S01]  /*28e0*/  FFMA.FTZ R76, R47, R62, R76 ;  /* 0x0000003e2f4c7223 */ /* 0x000fe2000001004c */
[-C--:B------:R-:W-:Y:S01]  /*28f0*/  FFMA.FTZ R63, R50, R61.reuse, R63 ;  /* 0x0000003d323f7223 */ /* 0x080fe2000001003f */
[-C--:B------:R-:W-:Y:S01]  /*2900*/  FFMA.FTZ R49, R52, R61.reuse, R49 ;  /* 0x0000003d34317223 */ /* 0x080fe20000010031 */
[-C--:B------:R-:W-:Y:S01]  /*2910*/  FFMA.FTZ R51, R51, R61.reuse, R74 ;  /* 0x0000003d33337223 */ /* 0x080fe2000001004a */
[----:B------:R-:W-:Y:S01]  /*2920*/  FFMA.FTZ R76, R53, R61, R76 ;  /* 0x0000003d354c7223 */ /* 0x000fe2000001004c */
[-C--:B------:R-:W-:Y:S01]  /*2930*/  FFMA.FTZ R46, R46, R21.reuse, R63 ;  /* 0x000000152e2e7223 */ /* 0x080fe2000001003f */
[-C--:B------:R-:W-:Y:S01]  /*2940*/  FFMA.FTZ R49, R54, R21.reuse, R49 ;  /* 0x0000001536317223 */ /* 0x080fe20000010031 */
[----:B------:R-:W-:Y:S01]  /*2950*/  LOP3.LUT R8, R9, 0xff, RZ, 0xc0, !PT ;  /* 0x000000ff09087812 */ /* 0x000fe200078ec0ff */
[-C--:B------:R-:W-:Y:S01]  /*2960*/  FFMA.FTZ R47, R56, R21.reuse, R51 ;  /* 0x00000015382f7223 */ /* 0x080fe20000010033 */
[----:B------:R-:W-:Y:S01]  /*2970*/  FFMA.FTZ R76, R55, R21, R76 ;  /* 0x00000015374c7223 */ /* 0x000fe2000001004c */
[----:B------:R-:W-:Y:S01]  /*2980*/  IADD3 R81, -R34, R81, RZ ;  /* 0x0000005122517210 */ /* 0x000fe20007ffe1ff */
[----:B------:R-:W-:Y:S01]  /*2990*/  FMUL.FTZ R46, R37, R46 ;  /* 0x0000002e252e7220 */ /* 0x000fe20000410000 */
[----:B------:R-:W-:Y:S01]  /*29a0*/  FMUL.FTZ R49, R38, R49 ;  /* 0x0000003126317220 */ /* 0x000fe20000410000 */
[----:B------:R-:W-:Y:S01]  /*29b0*/  IADD3 R8, -R35, R8, RZ ;  /* 0x0000000823087210 */ /* 0x000fe20007ffe1ff */
[----:B------:R-:W-:Y:S01]  /*29c0*/  FMUL.FTZ R47, R40, R47 ;  /* 0x0000002f282f7220 */ /* 0x000fe20000410000 */
[----:B------:R-:W-:Y:S01]  /*29d0*/  FMUL.FTZ R76, R39, R76 ;  /* 0x0000004c274c7220 */ /* 0x000fe20000410000 */
[----:B------:R-:W-:Y:S01]  /*29e0*/  F2FP.F16.F32.PACK_AB R46, RZ, R46 ;  /* 0x0000002eff2e723e */ /* 0x000fe200000000ff */
[----:B------:R-:W1:Y:S01]  /*29f0*/  I2F.F16 R81, R81 ;  /* 0x0000005100517306 */ /* 0x000e620000200c00 */
[----:B------:R-:W-:-:S02]  /*2a00*/  F2FP.F16.F32.PACK_AB R49, RZ, R49 ;  /* 0x00000031ff31723e */ /* 0x000fc400000000ff */
[----:B------:R-:W-:Y:S02]  /*2a10*/  IADD3 R73, -R36, R73, RZ ;  /* 0x0000004924497210 */ /* 0x000fe40007ffe1ff */
[----:B------:R-:W-:Y:S02]  /*2a20*/  F2FP.F16.F32.PACK_AB R47, RZ, R47 ;  /* 0x0000002fff2f723e */ /* 0x000fe400000000ff */
[----:B------:R-:W-:Y:S01]  /*2a30*/  F2FP.F16.F32.PACK_AB R76, RZ, R76 ;  /* 0x0000004cff4c723e */ /* 0x000fe200000000ff */
[----:B------:R-:W3:Y:S01]  /*2a40*/  I2F.F16 R8, R8 ;  /* 0x0000000800087306 */ /* 0x000ee20000200c00 */
[----:B------:R-:W-:Y:S02]  /*2a50*/  SHF.R.U32.HI R64, RZ, 0x10, R9 ;  /* 0x00000010ff407819 */ /* 0x000fe40000011609 */
[----:B------:R-:W-:-:S05]  /*2a60*/  PRMT R46, R46, 0x5410, R49 ;  /* 0x000054102e2e7816 */ /* 0x000fca0000000031 */
[----:B------:R-:W4:Y:S01]  /*2a70*/  I2F.F16 R15, R15 ;  /* 0x0000000f000f7306 */ /* 0x000f220000200c00 */
[----:B------:R-:W-:Y:S02]  /*2a80*/  PRMT R76, R76, 0x5410, R47 ;  /* 0x000054104c4c7816 */ /* 0x000fe4000000002f */
[----:B------:R-:W-:-:S05]  /*2a90*/  LOP3.LUT R64, R64, 0xff, RZ, 0xc0, !PT ;  /* 0x000000ff40407812 */ /* 0x000fca00078ec0ff */
[----:B------:R-:W0:Y:S01]  /*2aa0*/  I2F.F16 R11, R65 ;  /* 0x00000041000b7306 */ /* 0x000e220000200c00 */
[----:B------:R-:W-:Y:S01]  /*2ab0*/  HFMA2.MMA R42, R46, 1, 1, R42 ;  /* 0x3c003c002e2a7835 */ /* 0x000fe2000000002a */
[----:B------:R-:W-:Y:S01]  /*2ac0*/  IADD3 R64, -R35, R64, RZ ;  /* 0x0000004023407210 */ /* 0x000fe20007ffe1ff */
[----:B------:R-:W-:-:S05]  /*2ad0*/  HADD2 R46, R76, R41 ;  /* 0x000000294c2e7230 */ /* 0x000fca0000000000 */
[----:B------:R-:W0:Y:S01]  /*2ae0*/  I2F.F16 R82, R82 ;  /* 0x0000005200527306 */ /* 0x000e220000200c00 */
[----:B------:R-:W-:-:S07]  /*2af0*/  SHF.R.U32.HI R41, RZ, 0x10, R13 ;  /* 0x00000010ff297819 */ /* 0x000fce000001160d */
[----:B------:R-:W0:Y:S01]  /*2b00*/  I2F.F16 R50, R73 ;  /* 0x0000004900327306 */ /* 0x000e220000200c00 */
[----:B------:R-:W-:Y:S01]  /*2b10*/  SHF.R.U32.HI R52, RZ, 0x10, R10 ;  /* 0x00000010ff347819 */ /* 0x000fe2000001160a */
[----:B-1----:R-:W-:Y:S01]  /*2b20*/  HADD2.F32 R81, -RZ, R81.H0_H0 ;  /* 0x20000051ff517230 */ /* 0x002fe20000004100 */
[----:B------:R-:W-:Y:S01]  /*2b30*/  LEA.HI R54, R10, -R36, RZ, 0x8 ;  /* 0x800000240a367211 */ /* 0x000fe200078f40ff */
[----:B------:R-:W-:Y:S01]  /*2b40*/  HADD2.F32 R79, -RZ, R79.H0_H0 ;  /* 0x2000004fff4f7230 */ /* 0x000fe20000004100 */
[----:B------:R-:W-:Y:S01]  /*2b50*/  LOP3.LUT R74, R41, 0xff, RZ, 0xc0, !PT ;  /* 0x000000ff294a7812 */ /* 0x000fe200078ec0ff */
[----:B---3--:R-:W-:Y:S02]  /*2b60*/  HADD2.F32 R41, -RZ, R8.H0_H0 ;  /* 0x20000008ff297230 */ /* 0x008fe40000004100 */
[----:B------:R1:W-:Y:S01]  /*2b70*/  I2F.F16 R51, R64 ;  /* 0x0000004000337306 */ /* 0x0003e20000200c00 */
[----:B------:R-:W-:Y:S01]  /*2b80*/  LOP3.LUT R10, R13, 0xff, RZ, 0xc0, !PT ;  /* 0x000000ff0d0a7812 */ /* 0x000fe200078ec0ff */
[----:B----4-:R-:W-:Y:S01]  /*2b90*/  HADD2.F32 R15, -RZ, R15.H0_H0 ;  /* 0x2000000fff0f7230 */ /* 0x010fe20000004100 */
[----:B------:R-:W-:Y:S01]  /*2ba0*/  LEA.HI R55, R9, -R35, RZ, 0x8 ;  /* 0x8000002309377211 */ /* 0x000fe200078f40ff */
[----:B0-----:R-:W-:-:S02]  /*2bb0*/  HADD2.F32 R47, -RZ, R11.H0_H0 ;  /* 0x2000000bff2f7230 */ /* 0x001fc40000004100 */
[--C-:B-1----:R-:W-:Y:S01]  /*2bc0*/  HADD2.F32 R64, -RZ, R18.reuse.H0_H0 ;  /* 0x20000012ff407230 */ /* 0x102fe20000004100 */
[----:B------:R-:W-:Y:S01]  /*2bd0*/  IADD3 R10, -R35, R10, RZ ;  /* 0x0000000a230a7210 */ /* 0x000fe20007ffe1ff */
[----:B------:R-:W-:Y:S02]  /*2be0*/  HADD2.F32 R9, -RZ, R18.H1_H1 ;  /* 0x30000012ff097230 */ /* 0x000fe40000004100 */
[----:B------:R-:W-:Y:S02]  /*2bf0*/  HADD2.F32 R80, -RZ, R80.H0_H0 ;  /* 0x20000050ff507230 */ /* 0x000fe40000004100 */
[-C--:B------:R-:W-:Y:S01]  /*2c00*/  FFMA.FTZ R11, R81, R64.reuse, RZ ;  /* 0x00000040510b7223 */ /* 0x080fe200000100ff */
[----:B------:R-:W-:Y:S02]  /*2c10*/  HADD2.F32 R82, -RZ, R82.H0_H0 ;  /* 0x20000052ff527230 */ /* 0x000fe40000004100 */
[----:B------:R-:W-:Y:S01]  /*2c20*/  FFMA.FTZ R53, R79, R64, RZ ;  /* 0x000000404f357223 */ /* 0x000fe200000100ff */
[----:B------:R-:W-:-:S02]  /*2c30*/  HADD2.F32 R50, -RZ, R50.H0_H0 ;  /* 0x20000032ff327230 */ /* 0x000fc40000004100 */
[-C--:B------:R-:W-:Y:S01]  /*2c40*/  FFMA.FTZ R66, R41, R64.reuse, RZ ;  /* 0x0000004029427223 */ /* 0x080fe200000100ff */
[----:B------:R-:W-:Y:S01]  /*2c50*/  FFMA.FTZ R61, R15, R64, RZ ;  /* 0x000000400f3d7223 */ /* 0x000fe200000100ff */
[----:B------:R0:W-:Y:S01]  /*2c60*/  I2F.F16 R56, R10 ;  /* 0x0000000a00387306 */ /* 0x0001e20000200c00 */
[-C--:B------:R-:W-:Y:S01]  /*2c70*/  FFMA.FTZ R64, R80, R9.reuse, R11 ;  /* 0x0000000950407223 */ /* 0x080fe2000001000b */
[-C--:B------:R-:W-:Y:S01]  /*2c80*/  FFMA.FTZ R53, R82, R9.reuse, R53 ;  /* 0x0000000952357223 */ /* 0x080fe20000010035 */
[-C--:B------:R-:W-:Y:S01]  /*2c90*/  FFMA.FTZ R66, R47, R9.reuse, R66 ;  /* 0x000000092f427223 */ /* 0x080fe20000010042 */
[----:B------:R-:W-:Y:S02]  /*2ca0*/  FFMA.FTZ R75, R50, R9, R61 ;  /* 0x00000009324b7223 */ /* 0x000fe4000001003d */
[----:B0-----:R-:W3:Y:S01]  /*2cb0*/  LDG.E.128.CONSTANT R8, desc[UR12][R2.64] ;  /* 0x0000000c02087981 */ /* 0x001ee2000c1e9d00 */
[----:B------:R-:W-:Y:S01]  /*2cc0*/  LOP3.LUT R21, R52, 0xff, RZ, 0xc0, !PT ;  /* 0x000000ff34157812 */ /* 0x000fe200078ec0ff */
[----:B------:R-:W0:Y:S03]  /*2cd0*/  I2F.F16 R78, R78 ;  /* 0x0000004e004e7306 */ /* 0x000e260000200c00 */
[----:B------:R-:W-:-:S02]  /*2ce0*/  IADD3 R21, -R36, R21, RZ ;  /* 0x0000001524157210 */ /* 0x000fc40007ffe1ff */
[----:B------:R-:W-:-:S03]  /*2cf0*/  SHF.R.U32.HI R18, RZ, 0x8, R13 ;  /* 0x00000008ff127819 */ /* 0x000fc6000001160d */
[----:B------:R1:W4:Y:S01]  /*2d00*/  I2F.F16 R52, R21 ;  /* 0x0000001500347306 */ /* 0x0003220000200c00 */
[----:B------:R-:W-:Y:S01]  /*2d10*/  HADD2.F32 R49, -RZ, R19.H0_H0 ;  /* 0x20000013ff317230 */ /* 0x000fe20000004100 */
[----:B------:R-:W-:-:S06]  /*2d20*/  LOP3.LUT R62, R18, 0xff, RZ, 0xc0, !PT ;  /* 0x000000ff123e7812 */ /* 0x000fcc00078ec0ff */
[----:B------:R-:W4:Y:S01]  /*2d30*/  I2F.F16 R72, R72 ;  /* 0x0000004800487306 */ /* 0x000f220000200c00 */
[----:B-1----:R-:W-:Y:S02]  /*2d40*/  HADD2.F32 R21, -RZ, R19.H1_H1 ;  /* 0x30000013ff157230 */ /* 0x002fe40000004100 */
[----:B------:R-:W1:Y:S05]  /*2d50*/  LDS.64 R18, [UR5+0x118] ;  /* 0x00011805ff127984 */ /* 0x000e6a0008000a00 */
[----:B------:R-:W-:Y:S08]  /*2d60*/  I2F.F16 R20, R20 ;  /* 0x0000001400147306 */ /* 0x000ff00000200c00 */
[----:B------:R-:W4:Y:S08]  /*2d70*/  I2F.F16 R55, R55 ;  /* 0x0000003700377306 */ /* 0x000f300000200c00 */
[----:B------:R-:W1:Y:S01]  /*2d80*/  I2F.F16 R54, R54 ;  /* 0x0000003600367306 */ /* 0x000e620000200c00 */
[----:B------:R-:W-:Y:S01]  /*2d90*/  IADD3 R84, -R33, R84, RZ ;  /* 0x0000005421547210 */ /* 0x000fe20007ffe1ff */
[----:B0-----:R-:W-:Y:S01]  /*2da0*/  HADD2.F32 R78, -RZ, R78.H0_H0 ;  /* 0x2000004eff4e7230 */ /* 0x001fe20000004100 */
[----:B------:R-:W-:Y:S01]  /*2db0*/  SHF.R.U32.HI R63, RZ, 0x8, R14 ;  /* 0x00000008ff3f7819 */ /* 0x000fe2000001160e */
[----:B------:R-:W-:-:S02]  /*2dc0*/  HADD2.F32 R71, -RZ, R71.H0_H0 ;  /* 0x20000047ff477230 */ /* 0x000fc40000004100 */
[----:B------:R-:W-:Y:S02]  /*2dd0*/  HADD2.F32 R51, -RZ, R51.H0_H0 ;  /* 0x20000033ff337230 */ /* 0x000fe40000004100 */
[----:B----4-:R-:W-:Y:S01]  /*2de0*/  HADD2.F32 R52, -RZ, R52.H0_H0 ;  /* 0x20000034ff347230 */ /* 0x010fe20000004100 */
[----:B------:R0:W-:Y:S01]  /*2df0*/  I2F.F16 R69, R84 ;  /* 0x0000005400457306 */ /* 0x0001e20000200c00 */
[----:B------:R-:W-:Y:S01]  /*2e00*/  LOP3.LUT R63, R63, 0xff, RZ, 0xc0, !PT ;  /* 0x000000ff3f3f7812 */ /* 0x000fe200078ec0ff */
[----:B------:R-:W-:Y:S02]  /*2e10*/  HADD2.F32 R72, -RZ, R72.H0_H0 ;  /* 0x20000048ff487230 */ /* 0x000fe40000004100 */
[-C--:B------:R-:W-:Y:S01]  /*2e20*/  FFMA.FTZ R83, R71, R49.reuse, R64 ;  /* 0x0000003147537223 */ /* 0x080fe20000010040 */
[----:B------:R-:W-:Y:S02]  /*2e30*/  HADD2.F32 R55, -RZ, R55.H0_H0 ;  /* 0x20000037ff377230 */ /* 0x000fe40000004100 */
[----:B------:R-:W-:Y:S01]  /*2e40*/  FFMA.FTZ R66, R51, R49, R66 ;  /* 0x0000003133427223 */ /* 0x000fe20000010042 */
[----:B-1----:R-:W-:-:S02]  /*2e50*/  HADD2.F32 R54, -RZ, R54.H0_H0 ;  /* 0x20000036ff367230 */ /* 0x002fc40000004100 */
[-C--:B------:R-:W-:Y:S01]  /*2e60*/  FFMA.FTZ R75, R52, R49.reuse, R75 ;  /* 0x00000031344b7223 */ /* 0x080fe2000001004b */
[----:B0-----:R-:W-:Y:S01]  /*2e70*/  FFMA.FTZ R84, R78, R49, R53 ;  /* 0x000000314e547223 */ /* 0x001fe20000010035 */
[----:B------:R-:W-:Y:S01]  /*2e80*/  HADD2.F32 R53, -RZ, R20.H0_H0 ;  /* 0x20000014ff357230 */ /* 0x000fe20000004100 */
[----:B------:R-:W-:Y:S01]  /*2e90*/  IADD3 R64, -R36, R63, RZ ;  /* 0x0000003f24407210 */ /* 0x000fe20007ffe1ff */
[-C--:B------:R-:W-:Y:S01]  /*2ea0*/  FFMA.FTZ R83, R72, R21.reuse, R83 ;  /* 0x0000001548537223 */ /* 0x080fe20000010053 */
[----:B------:R-:W-:Y:S01]  /*2eb0*/  LOP3.LUT R61, R14, 0xff, RZ, 0xc0, !PT ;  /* 0x000000ff0e3d7812 */ /* 0x000fe200078ec0ff */
[-C--:B------:R-:W-:Y:S01]  /*2ec0*/  FFMA.FTZ R77, R55, R21.reuse, R66 ;  /* 0x00000015374d7223 */ /* 0x080fe20000010042 */
[-C--:B------:R-:W-:Y:S01]  /*2ed0*/  FFMA.FTZ R84, R53, R21.reuse, R84 ;  /* 0x0000001535547223 */ /* 0x080fe20000010054 */
[----:B------:R-:W-:Y:S02]  /*2ee0*/  FFMA.FTZ R63, R54, R21, R75 ;  /* 0x00000015363f7223 */ /* 0x000fe4000001004b */
[----:B------:R-:W0:Y:S01]  /*2ef0*/  LDS.64 R20, [UR5+0x210] ;  /* 0x00021005ff147984 */ /* 0x000e220008000a00 */
[----:B------:R-:W-:-:S02]  /*2f00*/  SHF.R.U32.HI R73, RZ, 0x10, R14 ;  /* 0x00000010ff497819 */ /* 0x000fc4000001160e */
[C---:B------:R-:W-:Y:S01]  /*2f10*/  IADD3 R61, -R36.reuse, R61, RZ ;  /* 0x0000003d243d7210 */ /* 0x040fe20007ffe1ff */
[----:B------:R-:W1:Y:S01]  /*2f20*/  I2F.F16 R0, R0 ;  /* 0x0000000000007306 */ /* 0x000e620000200c00 */
[----:B------:R-:W-:Y:S02]  /*2f30*/  LOP3.LUT R73, R73, 0xff, RZ, 0xc0, !PT ;  /* 0x000000ff49497812 */ /* 0x000fe400078ec0ff */
[----:B------:R-:W-:Y:S02]  /*2f40*/  IADD3 R62, -R35, R62, RZ ;  /* 0x0000003e233e7210 */ /* 0x000fe40007ffe1ff */
[----:B------:R-:W-:-:S03]  /*2f50*/  IADD3 R49, -R36, R73, RZ ;  /* 0x0000004924317210 */ /* 0x000fc60007ffe1ff */
[----:B------:R-:W4:Y:S01]  /*2f60*/  I2F.F16 R61, R61 ;  /* 0x0000003d003d7306 */ /* 0x000f220000200c00 */
[----:B------:R-:W-:Y:S02]  /*2f70*/  IADD3 R86, -R33, R86, RZ ;  /* 0x0000005621567210 */ /* 0x000fe40007ffe1ff */
[----:B------:R-:W-:-:S05]  /*2f80*/  LEA.HI R73, R13, -R35, RZ, 0x8 ;  /* 0x800000230d497211 */ /* 0x000fca00078f40ff */
[----:B------:R-:W0:Y:S01]  /*2f90*/  I2F.F16 R67, R67 ;  /* 0x0000004300437306 */ /* 0x000e220000200c00 */
[----:B------:R-:W-:-:S07]  /*2fa0*/  LEA.HI R75, R14, -R36, RZ, 0x8 ;  /* 0x800000240e4b7211 */ /* 0x000fce00078f40ff */
[----:B------:R-:W0:Y:S08]  /*2fb0*/  I2F.F16 R70, R70 ;  /* 0x0000004600467306 */ /* 0x000e300000200c00 */
[----:B------:R1:W0:Y:S08]  /*2fc0*/  I2F.F16 R65, R62 ;  /* 0x0000003e00417306 */ /* 0x0002300000200c00 */
[----:B------:R-:W0:Y:S01]  /*2fd0*/  I2F.F16 R64, R64 ;  /* 0x0000004000407306 */ /* 0x000e220000200c00 */
[----:B-1----:R-:W-:Y:S01]  /*2fe0*/  IADD3 R62, -R35, R74, RZ ;  /* 0x0000004a233e7210 */ /* 0x002fe20007ffe1ff */
[----:B------:R-:W-:-:S06]  /*2ff0*/  HADD2.F32 R85, -RZ, R18.H0_H0 ;  /* 0x20000012ff557230 */ /* 0x000fcc0000004100 */
[----:B------:R-:W1:Y:S01]  /*3000*/  I2F.F16 R59, R86 ;  /* 0x00000056003b7306 */ /* 0x000e620000200c00 */
[----:B------:R-:W-:Y:S02]  /*3010*/  HADD2.F32 R14, -RZ, R0.H0_H0 ;  /* 0x20000000ff0e7230 */ /* 0x000fe40000004100 */
[----:B------:R-:W-:-:S05]  /*3020*/  HADD2.F32 R66, -RZ, R18.H1_H1 ;  /* 0x30000012ff427230 */ /* 0x000fca0000004100 */
[----:B------:R-:W1:Y:S01]  /*3030*/  I2F.F16 R49, R49 ;  /* 0x0000003100317306 */ /* 0x000e620000200c00 */
[--C-:B------:R-:W-:Y:S02]  /*3040*/  HADD2.F32 R74, -RZ, R19.reuse.H0_H0 ;  /* 0x20000013ff4a7230 */ /* 0x100fe40000004100 */
[----:B------:R-:W-:Y:S02]  /*3050*/  HADD2.F32 R13, -RZ, R19.H1_H1 ;  /* 0x30000013ff0d7230 */ /* 0x000fe40000004100 */
[----:B------:R-:W-:Y:S01]  /*3060*/  HADD2.F32 R69, -RZ, R69.H0_H0 ;  /* 0x20000045ff457230 */ /* 0x000fe20000004100 */
[----:B------:R-:W2:Y:S02]  /*3070*/  LDS.64 R18, [UR5+0x218] ;  /* 0x00021805ff127984 */ /* 0x000ea40008000a00 */
[----:B------:R-:W1:Y:S01]  /*3080*/  I2F.F16 R62, R62 ;  /* 0x0000003e003e7306 */ /* 0x000e620000200c00 */
[----:B------:R-:W-:Y:S02]  /*3090*/  HADD2.F32 R56, -RZ, R56.H0_H0 ;  /* 0x20000038ff387230 */ /* 0x000fe40000004100 */
[----:B----4-:R-:W-:-:S02]  /*30a0*/  HADD2.F32 R0, -RZ, R61.H0_H0 ;  /* 0x2000003dff007230 */ /* 0x010fc40000004100 */
[----:B------:R-:W-:-:S03]  /*30b0*/  FFMA.FTZ R76, R14, R85, R83 ;  /* 0x000000550e4c7223 */ /* 0x000fc60000010053 */
[----:B------:R-:W4:Y:S01]  /*30c0*/  I2F.F16 R68, R68 ;  /* 0x0000004400447306 */ /* 0x000f220000200c00 */
[-C--:B------:R-:W-:Y:S01]  /*30d0*/  FFMA.FTZ R83, R69, R85.reuse, R84 ;  /* 0x0000005545537223 */ /* 0x080fe20000010054 */
[----:B0-----:R-:W-:Y:S02]  /*30e0*/  HADD2.F32 R67, -RZ, R67.H0_H0 ;  /* 0x20000043ff437230 */ /* 0x001fe40000004100 */
[----:B------:R-:W-:Y:S01]  /*30f0*/  FFMA.FTZ R84, R56, R85, R77 ;  /* 0x0000005538547223 */ /* 0x000fe2000001004d */
[----:B------:R-:W-:-:S03]  /*3100*/  HADD2.F32 R70, -RZ, R70.H0_H0 ;  /* 0x20000046ff467230 */ /* 0x000fc60000004100 */
[----:B------:R-:W0:Y:S01]  /*3110*/  I2F.F16 R60, R60 ;  /* 0x0000003c003c7306 */ /* 0x000e220000200c00 */
[----:B------:R-:W-:Y:S02]  /*3120*/  HADD2.F32 R65, -RZ, R65.H0_H0 ;  /* 0x20000041ff417230 */ /* 0x000fe40000004100 */
[----:B------:R-:W-:Y:S01]  /*3130*/  FFMA.FTZ R85, R0, R85, R63 ;  /* 0x0000005500557223 */ /* 0x000fe2000001003f */
[----:B------:R-:W-:-:S04]  /*3140*/  HADD2.F32 R64, -RZ, R64.H0_H0 ;  /* 0x20000040ff407230 */ /* 0x000fc80000004100 */
[----:B------:R-:W0:Y:S08]  /*3150*/  I2F.F16 R73, R73 ;  /* 0x0000004900497306 */ /* 0x000e300000200c00 */
[----:B------:R-:W0:Y:S01]  /*3160*/  I2F.F16 R75, R75 ;  /* 0x0000004b004b7306 */ /* 0x000e220000200c00 */
[----:B------:R-:W-:Y:S02]  /*3170*/  HADD2.F32 R61, -RZ, R48.H0_H0 ;  /* 0x20000030ff3d7230 */ /* 0x000fe40000004100 */
[----:B------:R-:W-:Y:S01]  /*3180*/  FFMA.FTZ R76, R67, R66, R76 ;  /* 0x00000042434c7223 */ /* 0x000fe2000001004c */
[----:B-1----:R-:W-:-:S02]  /*3190*/  HADD2.F32 R63, -RZ, R59.H0_H0 ;  /* 0x2000003bff3f7230 */ /* 0x002fc40000004100 */
[-C--:B------:R-:W-:Y:S01]  /*31a0*/  FFMA.FTZ R48, R70, R66.reuse, R83 ;  /* 0x0000004246307223 */ /* 0x080fe20000010053 */
[----:B------:R-:W-:Y:S02]  /*31b0*/  HADD2.F32 R59, -RZ, R49.H0_H0 ;  /* 0x20000031ff3b7230 */ /* 0x000fe40000004100 */
[-C--:B------:R-:W-:Y:S01]  /*31c0*/  FFMA.FTZ R77, R65, R66.reuse, R84 ;  /* 0x00000042414d7223 */ /* 0x080fe20000010054 */
[----:B------:R-:W-:Y:S01]  /*31d0*/  FFMA.FTZ R66, R64, R66, R85 ;  /* 0x0000004240427223 */ /* 0x000fe20000010055 */
[----:B------:R-:W-:Y:S02]  /*31e0*/  HADD2.F32 R62, -RZ, R62.H0_H0 ;  /* 0x2000003eff3e7230 */ /* 0x000fe40000004100 */
[-C--:B------:R-:W-:Y:S01]  /*31f0*/  FFMA.FTZ R85, R63, R74.reuse, R48 ;  /* 0x0000004a3f557223 */ /* 0x080fe20000010030 */
[----:B----4-:R-:W-:Y:S02]  /*3200*/  HADD2.F32 R68, -RZ, R68.H0_H0 ;  /* 0x20000044ff447230 */ /* 0x010fe40000004100 */
[----:B------:R-:W-:Y:S01]  /*3210*/  FFMA.FTZ R83, R59, R74, R66 ;  /* 0x0000004a3b537223 */ /* 0x000fe20000010042 */
[----:B0-----:R-:W-:-:S02]  /*3220*/  HADD2.F32 R60, -RZ, R60.H0_H0 ;  /* 0x2000003cff3c7230 */ /* 0x001fc40000004100 */
[-C--:B------:R-:W-:Y:S01]  /*3230*/  FFMA.FTZ R49, R61, R74.reuse, R76 ;  /* 0x0000004a3d317223 */ /* 0x080fe2000001004c */
[----:B------:R-:W-:Y:S02]  /*3240*/  HADD2.F32 R73, -RZ, R73.H0_H0 ;  /* 0x20000049ff497230 */ /* 0x000fe40000004100 */
[----:B------:R-:W-:Y:S01]  /*3250*/  FFMA.FTZ R48, R62, R74, R77 ;  /* 0x0000004a3e307223 */ /* 0x000fe2000001004d */
        /* <DEDUP_REMOVED lines=15> */
[--C-:B------:R-:W-:Y:S01]  /*3350*/  HADD2.F32 R13, -RZ, R21.reuse.H0_H0 ;  /* 0x20000015ff0d7230 */ /* 0x100fe20000004100 */
[----:B------:R-:W0:Y:S01]  /*3360*/  LDS.64 R48, [UR5+0x10] ;  /* 0x00001005ff307984 */ /* 0x000e220008000a00 */
[----:B------:R-:W-:-:S03]  /*3370*/  HADD2.F32 R21, -RZ, R21.H1_H1 ;  /* 0x30000015ff157230 */ /* 0x000fc60000004100 */
        /* <DEDUP_REMOVED lines=8> */
[--C-:B--2---:R-:W-:Y:S02]  /*3400*/  HADD2.F32 R13, -RZ, R18.reuse.H0_H0 ;  /* 0x20000012ff0d7230 */ /* 0x104fe40000004100 */
[----:B------:R-:W-:-:S03]  /*3410*/  HADD2.F32 R18, -RZ, R18.H1_H1 ;  /* 0x30000012ff127230 */ /* 0x000fc60000004100 */
[-C--:B------:R-:W-:Y:S01]  /*3420*/  FFMA.FTZ R20, R14, R13.reuse, R83 ;  /* 0x0000000d0e147223 */ /* 0x080fe20000010053 */
[-C--:B------:R-:W-:Y:S01]  /*3430*/  FFMA.FTZ R83, R69, R13.reuse, R76 ;  /* 0x0000000d45537223 */ /* 0x080fe2000001004c */
[-C--:B------:R-:W-:Y:S01]  /*3440*/  FFMA.FTZ R76, R56, R13.reuse, R85 ;  /* 0x0000000d384c7223 */ /* 0x080fe20000010055 */
[----:B------:R-:W-:Y:S02]  /*3450*/  FFMA.FTZ R21, R0, R13, R21 ;  /* 0x0000000d00157223 */ /* 0x000fe40000010015 */
[-C--:B------:R-:W-:Y:S01]  /*3460*/  FFMA.FTZ R88, R70, R18.reuse, R83 ;  /* 0x0000001246587223 */ /* 0x080fe20000010053 */
[-C--:B------:R-:W-:Y:S01]  /*3470*/  FFMA.FTZ R83, R65, R18.reuse, R76 ;  /* 0x0000001241537223 */ /* 0x080fe2000001004c */
[-C--:B------:R-:W-:Y:S01]  /*3480*/  FFMA.FTZ R74, R67, R18.reuse, R20 ;  /* 0x00000012434a7223 */ /* 0x080fe20000010014 */
[----:B------:R-:W-:Y:S02]  /*3490*/  FFMA.FTZ R76, R64, R18, R21 ;  /* 0x00000012404c7223 */ /* 0x000fe40000010015 */
[----:B------:R-:W1:Y:S01]  /*34a0*/  LDS.64 R20, [UR5+0x18] ;  /* 0x00001805ff147984 */ /* 0x000e620008000a00 */
[----:B------:R-:W-:-:S02]  /*34b0*/  HADD2.F32 R18, -RZ, R19.H0_H0 ;  /* 0x20000013ff127230 */ /* 0x000fc40000004100 */
[----:B------:R-:W-:-:S03]  /*34c0*/  HADD2.F32 R19, -RZ, R19.H1_H1 ;  /* 0x30000013ff137230 */ /* 0x000fc60000004100 */
        /* <DEDUP_REMOVED lines=10> */
[----:B------:R-:W-:Y:S01]  /*3570*/  FFMA.FTZ R19, R81, R18, RZ ;  /* 0x0000001251137223 */ /* 0x000fe200000100ff */
[C---:B------:R-:W-:Y:S01]  /*3580*/  FFMA.FTZ R88, R18.reuse, R79, RZ ;  /* 0x0000004f12587223 */ /* 0x040fe200000100ff */
[C---:B------:R-:W-:Y:S01]  /*3590*/  FFMA.FTZ R48, R18.reuse, R41, RZ ;  /* 0x0000002912307223 */ /* 0x040fe200000100ff */
[----:B------:R-:W-:Y:S01]  /*35a0*/  FFMA.FTZ R87, R18, R15, RZ ;  /* 0x0000000f12577223 */ /* 0x000fe200000100ff */
[----:B------:R-:W-:Y:S01]  /*35b0*/  FFMA.FTZ R18, R80, R85, R19 ;  /* 0x0000005550127223 */ /* 0x000fe20000010013 */
[C---:B------:R-:W-:Y:S01]  /*35c0*/  FFMA.FTZ R19, R85.reuse, R82, R88 ;  /* 0x0000005255137223 */ /* 0x040fe20000010058 */
[--C-:B------:R-:W-:Y:S02]  /*35d0*/  HADD2.F32 R88, -RZ, R49.reuse.H0_H0 ;  /* 0x20000031ff587230 */ /* 0x100fe40000004100 */
[C---:B------:R-:W-:Y:S01]  /*35e0*/  FFMA.FTZ R48, R85.reuse, R47, R48 ;  /* 0x0000002f55307223 */ /* 0x040fe20000010030 */
[----:B------:R-:W-:Y:S01]  /*35f0*/  FFMA.FTZ R87, R85, R50, R87 ;  /* 0x0000003255577223 */ /* 0x000fe20000010057 */
[----:B------:R-:W-:-:S02]  /*3600*/  HADD2.F32 R49, -RZ, R49.H1_H1 ;  /* 0x30000031ff317230 */ /* 0x000fc40000004100 */
        /* <DEDUP_REMOVED lines=8> */
[--C-:B-1----:R-:W-:Y:S02]  /*3690*/  HADD2.F32 R19, -RZ, R20.reuse.H0_H0 ;  /* 0x20000014ff137230 */ /* 0x102fe40000004100 */
[----:B------:R-:W-:-:S03]  /*36a0*/  HADD2.F32 R20, -RZ, R20.H1_H1 ;  /* 0x30000014ff147230 */ /* 0x000fc60000004100 */
        /* <DEDUP_REMOVED lines=8> */
[--C-:B------:R-:W-:Y:S02]  /*3730*/  HADD2.F32 R20, -RZ, R21.reuse.H0_H0 ;  /* 0x20000015ff147230 */ /* 0x100fe40000004100 */
[----:B------:R-:W-:-:S03]  /*3740*/  HADD2.F32 R19, -RZ, R21.H1_H1 ;  /* 0x30000015ff137230 */ /* 0x000fc60000004100 */
[----:B------:R-:W-:Y:S01]  /*3750*/  FFMA.FTZ R21, R61, R20, R18 ;  /* 0x000000143d157223 */ /* 0x000fe20000010012 */
[C---:B------:R-:W-:Y:S01]  /*3760*/  FFMA.FTZ R88, R20.reuse, R63, R85 ;  /* 0x0000003f14587223 */ /* 0x040fe20000010055 */
[C---:B------:R-:W-:Y:S01]  /*3770*/  FFMA.FTZ R18, R20.reuse, R62, R49 ;  /* 0x0000003e14127223 */ /* 0x040fe20000010031 */
[----:B------:R-:W-:Y:S01]  /*3780*/  FFMA.FTZ R85, R20, R59, R48 ;  /* 0x0000003b14557223 */ /* 0x000fe20000010030 */
[----:B------:R-:W-:Y:S02]  /*3790*/  FMUL.FTZ R48, R37, R86 ;  /* 0x0000005625307220 */ /* 0x000fe40000410000 */
[----:B------:R-:W-:Y:S01]  /*37a0*/  FFMA.FTZ R49, R19, R73, R18 ;  /* 0x0000004913317223 */ /* 0x000fe20000010012 */
[----:B------:R-:W-:Y:S02]  /*37b0*/  FMUL.FTZ R18, R38, R77 ;  /* 0x0000004d26127220 */ /* 0x000fe40000410000 */
[----:B------:R-:W-:Y:S01]  /*37c0*/  F2FP.F16.F32.PACK_AB R77, RZ, R48 ;  /* 0x00000030ff4d723e */ /* 0x000fe200000000ff */
[----:B------:R-:W-:Y:S01]  /*37d0*/  FMUL.FTZ R48, R40, R75 ;  /* 0x0000004b28307220 */ /* 0x000fe20000410000 */
[----:B------:R-:W-:Y:S01]  /*37e0*/  FFMA.FTZ R20, R68, R19, R21 ;  /* 0x0000001344147223 */ /* 0x000fe20000010015 */
[----:B------:R-:W-:Y:S01]  /*37f0*/  FMUL.FTZ R75, R39, R84 ;  /* 0x00000054274b7220 */ /* 0x000fe20000410000 */
[C---:B------:R-:W-:Y:S01]  /*3800*/  FFMA.FTZ R21, R19.reuse, R60, R88 ;  /* 0x0000003c13157223 */ /* 0x040fe20000010058 */
[----:B------:R-:W-:Y:S01]  /*3810*/  FFMA.FTZ R86, R19, R66, R85 ;  /* 0x0000004213567223 */ /* 0x000fe20000010055 */
[----:B------:R-:W-:-:S02]  /*3820*/  F2FP.F16.F32.PACK_AB R84, RZ, R18 ;  /* 0x00000012ff54723e */ /* 0x000fc400000000ff */
[----:B------:R-:W0:Y:S02]  /*3830*/  LDS.64 R18, [UR5+0x310] ;  /* 0x00031005ff127984 */ /* 0x000e240008000a00 */
[----:B------:R-:W-:Y:S01]  /*3840*/  PRMT R85, R77, 0x5410, R84 ;  /* 0x000054104d557816 */ /* 0x000fe20000000054 */
[----:B------:R-:W-:Y:S01]  /*3850*/  FMUL.FTZ R77, R40, R13 ;  /* 0x0000000d284d7220 */ /* 0x000fe20000410000 */
[----:B------:R-:W-:Y:S01]  /*3860*/  FMUL.FTZ R13, R38, R83 ;  /* 0x00000053260d7220 */ /* 0x000fe20000410000 */
[----:B------:R-:W-:Y:S01]  /*3870*/  FMUL.FTZ R74, R39, R74 ;  /* 0x0000004a274a7220 */ /* 0x000fe20000410000 */
[----:B------:R-:W-:Y:S01]  /*3880*/  FMUL.FTZ R83, R40, R21 ;  /* 0x0000001528537220 */ /* 0x000fe20000410000 */
[----:B------:R-:W-:Y:S01]  /*3890*/  FMUL.FTZ R20, R37, R20 ;  /* 0x0000001425147220 */ /* 0x000fe20000410000 */
[----:B------:R-:W-:Y:S01]  /*38a0*/  FMUL.FTZ R21, R38, R49 ;  /* 0x0000003126157220 */ /* 0x000fe20000410000 */
[----:B------:R-:W-:Y:S02]  /*38b0*/  F2FP.F16.F32.PACK_AB R48, RZ, R48 ;  /* 0x00000030ff30723e */ /* 0x000fe400000000ff */
[----:B------:R-:W-:-:S02]  /*38c0*/  F2FP.F16.F32.PACK_AB R49, RZ, R74 ;  /* 0x0000004aff31723e */ /* 0x000fc400000000ff */
[----:B------:R-:W-:Y:S02]  /*38d0*/  F2FP.F16.F32.PACK_AB R84, RZ, R83 ;  /* 0x00000053ff54723e */ /* 0x000fe400000000ff */
[----:B------:R-:W-:Y:S02]  /*38e0*/  F2FP.F16.F32.PACK_AB R75, RZ, R75 ;  /* 0x0000004bff4b723e */ /* 0x000fe400000000ff */
[----:B------:R-:W-:Y:S02]  /*38f0*/  F2FP.F16.F32.PACK_AB R74, RZ, R20 ;  /* 0x00000014ff4a723e */ /* 0x000fe400000000ff */
[----:B------:R-:W-:Y:S01]  /*3900*/  F2FP.F16.F32.PACK_AB R83, RZ, R21 ;  /* 0x00000015ff53723e */ /* 0x000fe200000000ff */
[----:B------:R-:W-:Y:S01]  /*3910*/  FMUL.FTZ R76, R37, R76 ;  /* 0x0000004c254c7220 */ /* 0x000fe20000410000 */
[----:B------:R-:W-:Y:S01]  /*3920*/  PRMT R75, R75, 0x5410, R48 ;  /* 0x000054104b4b7816 */ /* 0x000fe20000000030 */
[----:B------:R-:W1:Y:S01]  /*3930*/  LDS.64 R20, [UR5+0x318] ;  /* 0x00031805ff147984 */ /* 0x000e620008000a00 */
[----:B------:R-:W-:-:S02]  /*3940*/  PRMT R74, R74, 0x5410, R83 ;  /* 0x000054104a4a7816 */ /* 0x000fc40000000053 */
[----:B------:R-:W-:Y:S01]  /*3950*/  F2FP.F16.F32.PACK_AB R77, RZ, R77 ;  /* 0x0000004dff4d723e */ /* 0x000fe200000000ff */
[----:B------:R-:W-:Y:S01]  /*3960*/  HADD2 R48, R75, R44 ;  /* 0x0000002c4b307230 */ /* 0x000fe20000000000 */
[----:B------:R-:W-:Y:S02]  /*3970*/  F2FP.F16.F32.PACK_AB R76, RZ, R76 ;  /* 0x0000004cff4c723e */ /* 0x000fe400000000ff */
[----:B------:R-:W-:Y:S01]  /*3980*/  F2FP.F16.F32.PACK_AB R13, RZ, R13 ;  /* 0x0000000dff0d723e */ /* 0x000fe200000000ff */
[----:B------:R-:W-:Y:S01]  /*3990*/  HFMA2.MMA R44, R74, 1, 1, R12 ;  /* 0x3c003c004a2c7835 */ /* 0x000fe2000000000c */
[----:B------:R-:W-:Y:S01]  /*39a0*/  PRMT R49, R49, 0x5410, R77 ;  /* 0x0000541031317816 */ /* 0x000fe2000000004d */
[----:B------:R-:W-:Y:S01]  /*39b0*/  FMUL.FTZ R86, R39, R86 ;  /* 0x0000005627567220 */ /* 0x000fe20000410000 */
[----:B------:R-:W-:-:S03]  /*39c0*/  PRMT R76, R76, 0x5410, R13 ;  /* 0x000054104c4c7816 */ /* 0x000fc6000000000d */
[----:B------:R-:W-:Y:S02]  /*39d0*/  HADD2 R23, R49, R23 ;  /* 0x0000001731177230 */ /* 0x000fe40000000000 */
[--C-:B0-----:R-:W-:Y:S02]  /*39e0*/  HADD2.F32 R12, -RZ, R18.reuse.H0_H0 ;  /* 0x20000012ff0c7230 */ /* 0x101fe40000004100 */
[----:B------:R-:W-:Y:S01]  /*39f0*/  HADD2.F32 R13, -RZ, R18.H1_H1 ;  /* 0x30000012ff0d7230 */ /* 0x000fe20000004100 */
[----:B------:R-:W-:Y:S02]  /*3a00*/  F2FP.F16.F32.PACK_AB R86, RZ, R86 ;  /* 0x00000056ff56723e */ /* 0x000fe400000000ff */
[-C--:B------:R-:W-:Y:S01]  /*3a10*/  FFMA.FTZ R49, R81, R12.reuse, RZ ;  /* 0x0000000c51317223 */ /* 0x080fe200000100ff */
[-C--:B------:R-:W-:Y:S01]  /*3a20*/  FFMA.FTZ R18, R41, R12.reuse, RZ ;  /* 0x0000000c29127223 */ /* 0x080fe200000100ff */
[--C-:B------:R-:W-:Y:S02]  /*3a30*/  HADD2.F32 R75, -RZ, R19.reuse.H0_H0 ;  /* 0x20000013ff4b7230 */ /* 0x100fe40000004100 */
[-C--:B------:R-:W-:Y:S01]  /*3a40*/  FFMA.FTZ R83, R79, R12.reuse, RZ ;  /* 0x0000000c4f537223 */ /* 0x080fe200000100ff */
[----:B------:R-:W-:Y:S01]  /*3a50*/  FFMA.FTZ R77, R15, R12, RZ ;  /* 0x0000000c0f4d7223 */ /* 0x000fe200000100ff */
[-C--:B------:R-:W-:Y:S01]  /*3a60*/  FFMA.FTZ R12, R80, R13.reuse, R49 ;  /* 0x0000000d500c7223 */ /* 0x080fe20000010031 */
[----:B------:R-:W-:Y:S01]  /*3a70*/  PRMT R86, R86, 0x5410, R84 ;  /* 0x0000541056567816 */ /* 0x000fe20000000054 */
[-C--:B------:R-:W-:Y:S01]  /*3a80*/  FFMA.FTZ R18, R47, R13.reuse, R18 ;  /* 0x0000000d2f127223 */ /* 0x080fe20000010012 */
[----:B------:R-:W-:Y:S01]  /*3a90*/  LOP3.LUT R74, R7, 0xff, RZ, 0xc0, !PT ;  /* 0x000000ff074a7812 */ /* 0x000fe200078ec0ff */
[-C--:B------:R-:W-:Y:S01]  /*3aa0*/  FFMA.FTZ R83, R82, R13.reuse, R83 ;  /* 0x0000000d52537223 */ /* 0x080fe20000010053 */
[----:B------:R-:W-:Y:S01]  /*3ab0*/  FFMA.FTZ R77, R50, R13, R77 ;  /* 0x0000000d324d7223 */ /* 0x000fe2000001004d */
[----:B------:R-:W-:Y:S01]  /*3ac0*/  FFMA.FTZ R13, R71, R75, R12 ;  /* 0x0000004b470d7223 */ /* 0x000fe2000001000c */
[----:B------:R-:W-:-:S02]  /*3ad0*/  HADD2.F32 R19, -RZ, R19.H1_H1 ;  /* 0x30000013ff137230 */ /* 0x000fc40000004100 */
[-C--:B------:R-:W-:Y:S01]  /*3ae0*/  FFMA.FTZ R12, R51, R75.reuse, R18 ;  /* 0x0000004b330c7223 */ /* 0x080fe20000010012 */
[----:B------:R-:W-:Y:S01]  /*3af0*/  HADD2 R45, R86, R45 ;  /* 0x0000002d562d7230 */ /* 0x000fe20000000000 */
[----:B------:R-:W-:Y:S01]  /*3b00*/  IADD3 R86, -R33, R74, RZ ;  /* 0x0000004a21567210 */ /* 0x000fe20007ffe1ff */
[-C--:B------:R-:W-:Y:S01]  /*3b10*/  FFMA.FTZ R74, R78, R75.reuse, R83 ;  /* 0x0000004b4e4a7223 */ /* 0x080fe20000010053 */
[----:B------:R-:W-:Y:S01]  /*3b20*/  FFMA.FTZ R83, R52, R75, R77 ;  /* 0x0000004b34537223 */ /* 0x000fe2000001004d */
[-C--:B------:R-:W-:Y:S01]  /*3b30*/  FFMA.FTZ R75, R72, R19.reuse, R13 ;  /* 0x00000013484b7223 */ /* 0x080fe2000001000d */
[-C--:B------:R-:W-:Y:S02]  /*3b40*/  FFMA.FTZ R49, R55, R19.reuse, R12 ;  /* 0x0000001337317223 */ /* 0x080fe4000001000c */
[----:B------:R-:W0:Y:S01]  /*3b50*/  LDS.64 R12, [UR5+0x410] ;  /* 0x00041005ff0c7984 */ /* 0x000e220008000a00 */
[----:B------:R-:W-:Y:S01]  /*3b60*/  SHF.R.U32.HI R84, RZ, 0x8, R4 ;  /* 0x00000008ff547819 */ /* 0x000fe20000011604 */
[----:B------:R-:W-:Y:S01]  /*3b70*/  HFMA2.MMA R43, R85, 1, 1, R43 ;  /* 0x3c003c00552b7835 */ /* 0x000fe2000000002b */
[-C--:B------:R-:W-:Y:S01]  /*3b80*/  FFMA.FTZ R18, R53, R19.reuse, R74 ;  /* 0x0000001335127223 */ /* 0x080fe2000001004a */
[----:B------:R-:W-:Y:S01]  /*3b90*/  LOP3.LUT R85, R4, 0xff, RZ, 0xc0, !PT ;  /* 0x000000ff04557812 */ /* 0x000fe200078ec0ff */
[----:B------:R-:W-:Y:S01]  /*3ba0*/  FFMA.FTZ R19, R54, R19, R83 ;  /* 0x0000001336137223 */ /* 0x000fe20000010053 */
[--C-:B-1----:R-:W-:Y:S01]  /*3bb0*/  HADD2.F32 R74, -RZ, R20.reuse.H0_H0 ;  /* 0x20000014ff4a7230 */ /* 0x102fe20000004100 */
[----:B------:R-:W-:Y:S01]  /*3bc0*/  LOP3.LUT R83, R84, 0xff, RZ, 0xc0, !PT ;  /* 0x000000ff54537812 */ /* 0x000fe200078ec0ff */
[----:B------:R-:W-:Y:S01]  /*3bd0*/  HFMA2.MMA R22, R76, 1, 1, R22 ;  /* 0x3c003c004c167835 */ /* 0x000fe20000000016 */
[----:B------:R1:W2:Y:S01]  /*3be0*/  I2F.F16 R77, R86 ;  /* 0x00000056004d7306 */ /* 0x0002a20000200c00 */
[C---:B------:R-:W-:Y:S01]  /*3bf0*/  IADD3 R76, -R34.reuse, R85, RZ ;  /* 0x00000055224c7210 */ /* 0x040fe20007ffe1ff */
[----:B------:R-:W-:Y:S01]  /*3c00*/  HADD2.F32 R20, -RZ, R20.H1_H1 ;  /* 0x30000014ff147230 */ /* 0x000fe20000004100 */
[----:B------:R-:W-:Y:S01]  /*3c10*/  IADD3 R85, -R34, R83, RZ ;  /* 0x0000005322557210 */ /* 0x000fe20007ffe1ff */
[-C--:B------:R-:W-:Y:S01]  /*3c20*/  FFMA.FTZ R84, R14, R74.reuse, R75 ;  /* 0x0000004a0e547223 */ /* 0x080fe2000001004b */
[-C--:B------:R-:W-:Y:S01]  /*3c30*/  FFMA.FTZ R83, R69, R74.reuse, R18 ;  /* 0x0000004a45537223 */ /* 0x080fe20000010012 */
[-C--:B-1----:R-:W-:Y:S01]  /*3c40*/  FFMA.FTZ R86, R56, R74.reuse, R49 ;  /* 0x0000004a38567223 */ /* 0x082fe20000010031 */
[----:B------:R-:W-:Y:S01]  /*3c50*/  FFMA.FTZ R49, R0, R74, R19 ;  /* 0x0000004a00317223 */ /* 0x000fe20000010013 */
[----:B------:R-:W-:Y:S01]  /*3c60*/  SHF.R.U32.HI R75, RZ, 0x8, R7 ;  /* 0x00000008ff4b7819 */ /* 0x000fe20000011607 */
[-C--:B------:R-:W-:Y:S01]  /*3c70*/  FFMA.FTZ R18, R67, R20.reuse, R84 ;  /* 0x0000001443127223 */ /* 0x080fe20000010054 */
[-C--:B------:R-:W-:Y:S01]  /*3c80*/  FFMA.FTZ R19, R65, R20.reuse, R86 ;  /* 0x0000001441137223 */ /* 0x080fe20000010056 */
[-C--:B------:R-:W-:Y:S01]  /*3c90*/  FFMA.FTZ R84, R70, R20.reuse, R83 ;  /* 0x0000001446547223 */ /* 0x080fe20000010053 */
[----:B------:R-:W-:Y:S01]  /*3ca0*/  FFMA.FTZ R86, R64, R20, R49 ;  /* 0x0000001440567223 */ /* 0x000fe20000010031 */
[----:B------:R-:W-:Y:S01]  /*3cb0*/  HADD2.F32 R20, -RZ, R21.H0_H0 ;  /* 0x20000015ff147230 */ /* 0x000fe20000004100 */
[----:B------:R-:W-:-:S02]  /*3cc0*/  LOP3.LUT R88, R75, 0xff, RZ, 0xc0, !PT ;  /* 0x000000ff4b587812 */ /* 0x000fc400078ec0ff */
[----:B------:R1:W-:Y:S02]  /*3cd0*/  I2F.F16 R75, R85 ;  /* 0x00000055004b7306 */ /* 0x0003e40000200c00 */
[-C--:B------:R-:W-:Y:S01]  /*3ce0*/  FFMA.FTZ R87, R63, R20.reuse, R84 ;  /* 0x000000143f577223 */ /* 0x080fe20000010054 */
[----:B------:R-:W-:Y:S02]  /*3cf0*/  HADD2.F32 R84, -RZ, R21.H1_H1 ;  /* 0x30000015ff547230 */ /* 0x000fe40000004100 */
[-C--:B------:R-:W-:Y:S01]  /*3d00*/  FFMA.FTZ R89, R59, R20.reuse, R86 ;  /* 0x000000143b597223 */ /* 0x080fe20000010056 */
[-C--:B-1----:R-:W-:Y:S01]  /*3d10*/  FFMA.FTZ R85, R61, R20.reuse, R18 ;  /* 0x000000143d557223 */ /* 0x082fe20000010012 */
[----:B------:R-:W-:Y:S01]  /*3d20*/  FFMA.FTZ R18, R62, R20, R19 ;  /* 0x000000143e127223 */ /* 0x000fe20000010013 */
[----:B------:R-:W-:Y:S01]  /*3d30*/  SHF.R.U32.HI R19, RZ, 0x10, R7 ;  /* 0x00000010ff137819 */ /* 0x000fe20000011607 */
[----:B0-----:R-:W-:Y:S01]  /*3d40*/  HADD2.F32 R86, -RZ, R12.H0_H0 ;  /* 0x2000000cff567230 */ /* 0x001fe20000004100 */
[----:B------:R-:W-:-:S02]  /*3d50*/  SHF.R.U32.HI R74, RZ, 0x10, R4 ;  /* 0x00000010ff4a7819 */ /* 0x000fc40000011604 */
[----:B------:R-:W-:Y:S02]  /*3d60*/  LEA.HI R83, R4, -R34, RZ, 0x8 ;  /* 0x8000002204537211 */ /* 0x000fe400078f40ff */
[----:B------:R-:W-:Y:S01]  /*3d70*/  LOP3.LUT R4, R19, 0xff, RZ, 0xc0, !PT ;  /* 0x000000ff13047812 */ /* 0x000fe200078ec0ff */
[-C--:B------:R-:W-:Y:S01]  /*3d80*/  FFMA.FTZ R19, R60, R84.reuse, R87 ;  /* 0x000000543c137223 */ /* 0x080fe20000010057 */
[----:B------:R-:W-:Y:S01]  /*3d90*/  FFMA.FTZ R20, R68, R84, R85 ;  /* 0x0000005444147223 */ /* 0x000fe20000010055 */
[----:B------:R-:W-:Y:S01]  /*3da0*/  LEA.HI R87, R7, -R33, RZ, 0x8 ;  /* 0x8000002107577211 */ /* 0x000fe200078f40ff */
[----:B------:R-:W-:Y:S02]  /*3db0*/  HADD2.F32 R85, -RZ, R12.H1_H1 ;  /* 0x3000000cff557230 */ /* 0x000fe40000004100 */
[-C--:B------:R-:W-:Y:S01]  /*3dc0*/  FFMA.FTZ R7, R15, R86.reuse, RZ ;  /* 0x000000560f077223 */ /* 0x080fe200000100ff */
[----:B------:R-:W-:Y:S01]  /*3dd0*/  FFMA.FTZ R81, R81, R86, RZ ;  /* 0x0000005651517223 */ /* 0x000fe200000100ff */
[----:B---3--:R-:W-:Y:S01]  /*3de0*/  SHF.R.U32.HI R15, RZ, 0x8, R8 ;  /* 0x00000008ff0f7819 */ /* 0x008fe20000011608 */
[----:B------:R-:W-:-:S02]  /*3df0*/  FFMA.FTZ R21, R73, R84, R18 ;  /* 0x0000005449157223 */ /* 0x000fc40000010012 */
[----:B------:R-:W-:Y:S01]  /*3e00*/  FFMA.FTZ R12, R80, R85, R81 ;  /* 0x00000055500c7223 */ /* 0x000fe20000010051 */
[----:B------:R-:W-:Y:S01]  /*3e10*/  LOP3.LUT R15, R15, 0xff, RZ, 0xc0, !PT ;  /* 0x000000ff0f0f7812 */ /* 0x000fe200078ec0ff */
[----:B------:R-:W-:Y:S01]  /*3e20*/  FFMA.FTZ R81, R79, R86, RZ ;  /* 0x000000564f517223 */ /* 0x000fe200000100ff */
[----:B------:R-:W-:Y:S01]  /*3e30*/  FFMA.FTZ R18, R66, R84, R89 ;  /* 0x0000005442127223 */ /* 0x000fe20000010059 */
[----:B------:R-:W-:Y:S01]  /*3e40*/  FFMA.FTZ R84, R41, R86, RZ ;  /* 0x0000005629547223 */ /* 0x000fe200000100ff */
[----:B------:R-:W-:Y:S01]  /*3e50*/  IADD3 R41, -R34, R15, RZ ;  /* 0x0000000f22297210 */ /* 0x000fe20007ffe1ff */
[-C--:B------:R-:W-:Y:S01]  /*3e60*/  FFMA.FTZ R15, R82, R85.reuse, R81 ;  /* 0x00000055520f7223 */ /* 0x080fe20000010051 */
[----:B------:R-:W-:Y:S01]  /*3e70*/  SHF.R.U32.HI R86, RZ, 0x10, R8 ;  /* 0x00000010ff567819 */ /* 0x000fe20000011608 */
[----:B------:R-:W-:Y:S01]  /*3e80*/  FMUL.FTZ R81, R37, R20 ;  /* 0x0000001425517220 */ /* 0x000fe20000410000 */
[-C--:B------:R-:W-:Y:S01]  /*3e90*/  FFMA.FTZ R20, R47, R85.reuse, R84 ;  /* 0x000000552f147223 */ /* 0x080fe20000010054 */
[----:B------:R-:W-:Y:S01]  /*3ea0*/  FFMA.FTZ R7, R50, R85, R7 ;  /* 0x0000005532077223 */ /* 0x000fe20000010007 */
[----:B------:R-:W-:Y:S01]  /*3eb0*/  SHF.R.U32.HI R85, RZ, 0x8, R11 ;  /* 0x00000008ff557819 */ /* 0x000fe2000001160b */
[----:B------:R0:W-:Y:S01]  /*3ec0*/  I2F.F16 R80, R87 ;  /* 0x0000005700507306 */ /* 0x0001e20000200c00 */
[----:B------:R-:W-:Y:S01]  /*3ed0*/  FMUL.FTZ R84, R38, R21 ;  /* 0x0000001526547220 */ /* 0x000fe20000410000 */
[----:B------:R-:W-:Y:S01]  /*3ee0*/  FMUL.FTZ R82, R39, R18 ;  /* 0x0000001227527220 */ /* 0x000fe20000410000 */
[----:B------:R-:W-:Y:S01]  /*3ef0*/  FMUL.FTZ R19, R40, R19 ;  /* 0x0000001328137220 */ /* 0x000fe20000410000 */
[----:B------:R-:W-:-:S02]  /*3f00*/  LOP3.LUT R18, R85, 0xff, RZ, 0xc0, !PT ;  /* 0x000000ff55127812 */ /* 0x000fc400078ec0ff */
[----:B0-----:R-:W-:Y:S02]  /*3f10*/  LOP3.LUT R87, R86, 0xff, RZ, 0xc0, !PT ;  /* 0x000000ff56577812 */ /* 0x001fe400078ec0ff */
[----:B------:R-:W-:Y:S02]  /*3f20*/  LOP3.LUT R86, R11, 0xff, RZ, 0xc0, !PT ;  /* 0x000000ff0b567812 */ /* 0x000fe400078ec0ff */
[----:B------:R-:W-:Y:S02]  /*3f30*/  IADD3 R87, -R34, R87, RZ ;  /* 0x0000005722577210 */ /* 0x000fe40007ffe1ff */
[C---:B------:R-:W-:Y:S02]  /*3f40*/  LOP3.LUT R79, R8.reuse, 0xff, RZ, 0xc0, !PT ;  /* 0x000000ff084f7812 */ /* 0x040fe400078ec0ff */
[----:B------:R-:W-:Y:S02]  /*3f50*/  F2FP.F16.F32.PACK_AB R81, RZ, R81 ;  /* 0x00000051ff51723e */ /* 0x000fe400000000ff */
[----:B------:R-:W-:-:S02]  /*3f60*/  LEA.HI R50, R8, -R34, RZ, 0x8 ;  /* 0x8000002208327211 */ /* 0x000fc400078f40ff */
[----:B------:R-:W-:Y:S02]  /*3f70*/  F2FP.F16.F32.PACK_AB R84, RZ, R84 ;  /* 0x00000054ff54723e */ /* 0x000fe400000000ff */
[C---:B------:R-:W-:Y:S02]  /*3f80*/  IADD3 R8, -R33.reuse, R86, RZ ;  /* 0x0000005621087210 */ /* 0x040fe40007ffe1ff */
[----:B------:R-:W-:Y:S01]  /*3f90*/  SHF.R.U32.HI R85, RZ, 0x10, R11 ;  /* 0x00000010ff557819 */ /* 0x000fe2000001160b */
[----:B------:R0:W-:Y:S01]  /*3fa0*/  I2F.F16 R47, R87 ;  /* 0x00000057002f7306 */ /* 0x0001e20000200c00 */
[----:B------:R-:W-:Y:S02]  /*3fb0*/  F2FP.F16.F32.PACK_AB R21, RZ, R19 ;  /* 0x00000013ff15723e */ /* 0x000fe400000000ff */
[----:B------:R-:W-:Y:S02]  /*3fc0*/  F2FP.F16.F32.PACK_AB R82, RZ, R82 ;  /* 0x00000052ff52723e */ /* 0x000fe400000000ff */
[----:B------:R-:W-:-:S02]  /*3fd0*/  IADD3 R86, -R33, R18, RZ ;  /* 0x0000001221567210 */ /* 0x000fc40007ffe1ff */
[----:B------:R-:W1:Y:S01]  /*3fe0*/  LDS.64 R18, [UR5+0x418] ;  /* 0x00041805ff127984 */ /* 0x000e620008000a00 */
[----:B0-----:R-:W-:Y:S02]  /*3ff0*/  PRMT R87, R81, 0x5410, R84 ;  /* 0x0000541051577816 */ /* 0x001fe40000000054 */
[----:B------:R-:W-:Y:S02]  /*4000*/  LOP3.LUT R84, R85, 0xff, RZ, 0xc0, !PT ;  /* 0x000000ff55547812 */ /* 0x000fe400078ec0ff */
[----:B------:R-:W-:Y:S01]  /*4010*/  PRMT R85, R82, 0x5410, R21 ;  /* 0x0000541052557816 */ /* 0x000fe20000000015 */
[----:B------:R-:W-:Y:S01]  /*4020*/  HADD2.F32 R21, -RZ, R13.H0_H0 ;  /* 0x2000000dff157230 */ /* 0x000fe20000004100 */
[----:B------:R-:W-:Y:S02]  /*4030*/  IADD3 R84, -R33, R84, RZ ;  /* 0x0000005421547210 */ /* 0x000fe40007ffe1ff */
[----:B------:R-:W-:Y:S02]  /*4040*/  MOV R89, UR6 ;  /* 0x0000000600597c02 */ /* 0x000fe40008000f00 */
[----:B------:R-:W-:Y:S01]  /*4050*/  HFMA2.MMA R57, R85, 1, 1, R57 ;  /* 0x3c003c0055397835 */ /* 0x000fe20000000039 */
[-C--:B------:R-:W-:Y:S01]  /*4060*/  FFMA.FTZ R78, R78, R21.reuse, R15 ;  /* 0x000000154e4e7223 */ /* 0x080fe2000001000f */
[----:B------:R-:W-:Y:S01]  /*4070*/  FFMA.FTZ R85, R71, R21, R12 ;  /* 0x0000001547557223 */ /* 0x000fe2000001000c */
[----:B------:R-:W-:-:S02]  /*4080*/  SHF.R.U32.HI R15, RZ, 0x8, R5 ;  /* 0x00000008ff0f7819 */ /* 0x000fc40000011605 */
[----:B------:R-:W-:Y:S01]  /*4090*/  LOP3.LUT R12, R5, 0xff, RZ, 0xc0, !PT ;  /* 0x000000ff050c7812 */ /* 0x000fe200078ec0ff */
[----:B------:R-:W-:Y:S01]  /*40a0*/  HFMA2.MMA R58, R87, 1, 1, R58 ;  /* 0x3c003c00573a7835 */ /* 0x000fe2000000003a */
[----:B------:R0:W-:Y:S01]  /*40b0*/  I2F.F16 R82, R84 ;  /* 0x0000005400527306 */ /* 0x0001e20000200c00 */
[----:B------:R-:W-:Y:S02]  /*40c0*/  LEA.HI R87, R11, -R33, RZ, 0x8 ;  /* 0x800000210b577211 */ /* 0x000fe400078f40ff */
[----:B------:R-:W-:Y:S02]  /*40d0*/  IADD3 R11, -R35, R12, RZ ;  /* 0x0000000c230b7210 */ /* 0x000fe40007ffe1ff */
[----:B0-----:R-:W-:Y:S01]  /*40e0*/  LOP3.LUT R84, R15, 0xff, RZ, 0xc0, !PT ;  /* 0x000000ff0f547812 */ /* 0x001fe200078ec0ff */
[----:B------:R-:W-:Y:S02]  /*40f0*/  HADD2.F32 R15, -RZ, R13.H1_H1 ;  /* 0x3000000dff0f7230 */ /* 0x000fe40000004100 */
[----:B------:R-:W-:Y:S01]  /*4100*/  IMAD.WIDE R12, R89, 0x4, R2 ;  /* 0x00000004590c7825 */ /* 0x000fe200078e0202 */
[----:B------:R-:W-:Y:S01]  /*4110*/  LOP3.LUT R3, R6, 0xff, RZ, 0xc0, !PT ;  /* 0x000000ff06037812 */ /* 0x000fe200078ec0ff */
[----:B------:R0:W-:Y:S02]  /*4120*/  I2F.F16 R71, R87 ;  /* 0x0000005700477306 */ /* 0x0001e40000200c00 */
[----:B0-----:R-:W-:Y:S01]  /*4130*/  FFMA.FTZ R87, R52, R21, R7 ;  /* 0x0000001534577223 */ /* 0x001fe20000010007 */
[----:B------:R-:W-:-:S02]  /*4140*/  IADD3 R52, -R36, R3, RZ ;  /* 0x0000000324347210 */ /* 0x000fc40007ffe1ff */
[----:B------:R-:W0:Y:S01]  /*4150*/  LDS.64 R2, [UR5+0x120] ;  /* 0x00012005ff027984 */ /* 0x000e220008000a00 */
[----:B------:R-:W-:Y:S01]  /*4160*/  FFMA.FTZ R20, R51, R21, R20 ;  /* 0x0000001533147223 */ /* 0x000fe20000010014 */
[-C--:B------:R-:W-:Y:S01]  /*4170*/  FFMA.FTZ R21, R72, R15.reuse, R85 ;  /* 0x0000000f48157223 */ /* 0x080fe20000010055 */
[--C-:B-1----:R-:W-:Y:S02]  /*4180*/  HADD2.F32 R7, -RZ, R18.reuse.H0_H0 ;  /* 0x20000012ff077230 */ /* 0x102fe40000004100 */
[-C--:B------:R-:W-:Y:S01]  /*4190*/  FFMA.FTZ R85, R55, R15.reuse, R20 ;  /* 0x0000000f37557223 */ /* 0x080fe20000010014 */
[-C--:B------:R-:W-:Y:S01]  /*41a0*/  FFMA.FTZ R55, R54, R15.reuse, R87 ;  /* 0x0000000f36377223 */ /* 0x080fe20000010057 */
[----:B------:R-:W-:Y:S02]  /*41b0*/  FFMA.FTZ R78, R53, R15, R78 ;  /* 0x0000000f354e7223 */ /* 0x000fe4000001004e */
[-C--:B------:R-:W-:Y:S01]  /*41c0*/  FFMA.FTZ R56, R56, R7.reuse, R85 ;  /* 0x0000000738387223 */ /* 0x080fe20000010055 */
[----:B------:R-:W-:Y:S01]  /*41d0*/  HADD2.F32 R85, -RZ, R18.H1_H1 ;  /* 0x30000012ff557230 */ /* 0x000fe20000004100 */
[----:B------:R-:W-:Y:S01]  /*41e0*/  SHF.R.U32.HI R20, RZ, 0x8, R6 ;  /* 0x00000008ff147819 */ /* 0x000fe20000011606 */
[-C--:B------:R-:W-:Y:S01]  /*41f0*/  FFMA.FTZ R55, R0, R7.reuse, R55 ;  /* 0x0000000700377223 */ /* 0x080fe20000010037 */
[-C--:B------:R-:W-:Y:S01]  /*4200*/  FFMA.FTZ R72, R14, R7.reuse, R21 ;  /* 0x000000070e487223 */ /* 0x080fe20000010015 */
[----:B------:R-:W-:Y:S01]  /*4210*/  FFMA.FTZ R69, R69, R7, R78 ;  /* 0x0000000745457223 */ /* 0x000fe2000001004e */
[--C-:B------:R-:W-:Y:S01]  /*4220*/  HADD2.F32 R18, -RZ, R19.reuse.H0_H0 ;  /* 0x20000013ff127230 */ /* 0x100fe20000004100 */
[----:B------:R-:W-:Y:S01]  /*4230*/  LOP3.LUT R53, R20, 0xff, RZ, 0xc0, !PT ;  /* 0x000000ff14357812 */ /* 0x000fe200078ec0ff */
[-C--:B------:R-:W-:Y:S01]  /*4240*/  FFMA.FTZ R64, R64, R85.reuse, R55 ;  /* 0x0000005540407223 */ /* 0x080fe20000010037 */
[----:B------:R-:W-:Y:S01]  /*4250*/  SHF.R.U32.HI R15, RZ, 0x10, R5 ;  /* 0x00000010ff0f7819 */ /* 0x000fe20000011605 */
[----:B------:R-:W-:Y:S01]  /*4260*/  HADD2.F32 R19, -RZ, R19.H1_H1 ;  /* 0x30000013ff137230 */ /* 0x000fe20000004100 */
[----:B------:R-:W-:Y:S01]  /*4270*/  SHF.R.U32.HI R0, RZ, 0x10, R6 ;  /* 0x00000010ff007819 */ /* 0x000fe20000011606 */
[-C--:B------:R-:W-:Y:S01]  /*4280*/  FFMA.FTZ R72, R67, R85.reuse, R72 ;  /* 0x0000005543487223 */ /* 0x080fe20000010048 */
[----:B------:R-:W-:Y:S01]  /*4290*/  LOP3.LUT R49, R74, 0xff, RZ, 0xc0, !PT ;  /* 0x000000ff4a317812 */ /* 0x000fe200078ec0ff */
[-C--:B------:R-:W-:Y:S01]  /*42a0*/  FFMA.FTZ R70, R70, R85.reuse, R69 ;  /* 0x0000005546467223 */ /* 0x080fe20000010045 */
[----:B------:R-:W-:Y:S01]  /*42b0*/  FFMA.FTZ R65, R65, R85, R56 ;  /* 0x0000005541417223 */ /* 0x000fe20000010038 */
[----:B------:R-:W-:Y:S01]  /*42c0*/  IADD3 R74, -R33, R88, RZ ;  /* 0x00000058214a7210 */ /* 0x000fe20007ffe1ff */
[----:B------:R-:W-:Y:S01]  /*42d0*/  FFMA.FTZ R59, R59, R18, R64 ;  /* 0x000000123b3b7223 */ /* 0x000fe20000010040 */
[----:B------:R-:W-:-:S02]  /*42e0*/  IADD3 R53, -R36, R53, RZ ;  /* 0x0000003524357210 */ /* 0x000fc40007ffe1ff */
[----:B------:R-:W-:Y:S01]  /*42f0*/  IADD3 R51, -R35, R84, RZ ;  /* 0x0000005423337210 */ /* 0x000fe20007ffe1ff */
[----:B------:R-:W1:Y:S01]  /*4300*/  I2F.F16 R76, R76 ;  /* 0x0000004c004c7306 */ /* 0x000e620000200c00 */
[----:B------:R-:W-:Y:S01]  /*4310*/  LOP3.LUT R54, R15, 0xff, RZ, 0xc0, !PT ;  /* 0x000000ff0f367812 */ /* 0x000fe200078ec0ff */
[-C--:B------:R-:W-:Y:S01]  /*4320*/  FFMA.FTZ R61, R61, R18.reuse, R72 ;  /* 0x000000123d3d7223 */ /* 0x080fe20000010048 */
[----:B------:R-:W-:Y:S01]  /*4330*/  LOP3.LUT R7, R0, 0xff, RZ, 0xc0, !PT ;  /* 0x000000ff00077812 */ /* 0x000fe200078ec0ff */
[-C--:B------:R-:W-:Y:S01]  /*4340*/  FFMA.FTZ R63, R63, R18.reuse, R70 ;  /* 0x000000123f3f7223 */ /* 0x080fe20000010046 */
[----:B------:R-:W-:Y:S01]  /*4350*/  FFMA.FTZ R62, R62, R18, R65 ;  /* 0x000000123e3e7223 */ /* 0x000fe20000010041 */
[-C--:B------:R-:W-:Y:S02]  /*4360*/  FFMA.FTZ R66, R66, R19.reuse, R59 ;  /* 0x0000001342427223 */ /* 0x080fe4000001003b */
[----:B------:R-:W-:Y:S01]  /*4370*/  I2F.F16 R11, R11 ;  /* 0x0000000b000b7306 */ /* 0x000fe20000200c00 */
[----:B------:R-:W-:Y:S01]  /*4380*/  LEA.HI R59, R6, -R36, RZ, 0x8 ;  /* 0x80000024063b7211 */ /* 0x000fe200078f40ff */
[-C--:B------:R-:W-:Y:S01]  /*4390*/  FFMA.FTZ R68, R68, R19.reuse, R61 ;  /* 0x0000001344447223 */ /* 0x080fe2000001003d */
[----:B------:R-:W-:Y:S01]  /*43a0*/  IADD3 R4, -R33, R4, RZ ;  /* 0x0000000421047210 */ /* 0x000fe20007ffe1ff */
[----:B------:R-:W-:Y:S01]  /*43b0*/  FFMA.FTZ R60, R60, R19, R63 ;  /* 0x000000133c3c7223 */ /* 0x000fe2000001003f */
[----:B------:R-:W-:-:S03]  /*43c0*/  IADD3 R54, -R35, R54, RZ ;  /* 0x0000003623367210 */ /* 0x000fc60007ffe1ff */
[----:B------:R-:W-:Y:S01]  /*43d0*/  I2F.F16 R52, R52 ;  /* 0x0000003400347306 */ /* 0x000fe20000200c00 */
[----:B------:R-:W-:Y:S01]  /*43e0*/  IADD3 R7, -R36, R7, RZ ;  /* 0x0000000724077210 */ /* 0x000fe20007ffe1ff */
[----:B------:R-:W-:Y:S01]  /*43f0*/  FFMA.FTZ R73, R73, R19, R62 ;  /* 0x0000001349497223 */ /* 0x000fe2000001003e */
[----:B------:R-:W-:Y:S02]  /*4400*/  LOP3.LUT R0, R9, 0xff, RZ, 0xc0, !PT ;  /* 0x000000ff09007812 */ /* 0x000fe400078ec0ff */
[--C-:B------:R-:W-:Y:S01]  /*4410*/  SHF.R.U32.HI R6, RZ, 0x10, R9.reuse ;  /* 0x00000010ff067819 */ /* 0x100fe20000011609 */
[--C-:B0-----:R-:W-:Y:S02]  /*4420*/  HADD2.F32 R19, -RZ, R2.reuse.H0_H0 ;  /* 0x20000002ff137230 */ /* 0x101fe40000004100 */
[----:B------:R-:W0:Y:S01]  /*4430*/  I2F.F16 R74, R74 ;  /* 0x0000004a004a7306 */ /* 0x000e220000200c00 */
[----:B------:R-:W-:Y:S01]  /*4440*/  HADD2.F32 R62, -RZ, R2.H1_H1 ;  /* 0x30000002ff3e7230 */ /* 0x000fe20000004100 */
[----:B------:R-:W-:-:S02]  /*4450*/  SHF.R.U32.HI R2, RZ, 0x8, R9 ;  /* 0x00000008ff027819 */ /* 0x000fc40000011609 */
[----:B------:R-:W-:-:S04]  /*4460*/  IADD3 R61, -R35, R0, RZ ;  /* 0x00000000233d7210 */ /* 0x000fc80007ffe1ff */
[----:B------:R-:W-:Y:S01]  /*4470*/  I2F.F16 R53, R53 ;  /* 0x0000003500357306 */ /* 0x000fe20000200c00 */
[----:B------:R-:W-:Y:S02]  /*4480*/  LOP3.LUT R0, R6, 0xff, RZ, 0xc0, !PT ;  /* 0x000000ff06007812 */ /* 0x000fe400078ec0ff */
[----:B------:R-:W-:-:S05]  /*4490*/  LEA.HI R5, R5, -R35, RZ, 0x8 ;  /* 0x8000002305057211 */ /* 0x000fca00078f40ff */
[----:B------:R-:W3:Y:S01]  /*44a0*/  I2F.F16 R51, R51 ;  /* 0x0000003300337306 */ /* 0x000ee20000200c00 */
[----:B------:R-:W-:Y:S01]  /*44b0*/  LOP3.LUT R2, R2, 0xff, RZ, 0xc0, !PT ;  /* 0x000000ff02027812 */ /* 0x000fe200078ec0ff */
[----:B------:R-:W-:Y:S01]  /*44c0*/  HADD2.F32 R18, -RZ, R3.H0_H0 ;  /* 0x20000003ff127230 */ /* 0x000fe20000004100 */
[----:B------:R-:W-:-:S05]  /*44d0*/  IADD3 R67, -R35, R0, RZ ;  /* 0x0000000023437210 */ /* 0x000fca0007ffe1ff */
[----:B------:R4:W-:Y:S01]  /*44e0*/  I2F.F16 R55, R7 ;  /* 0x0000000700377306 */ /* 0x0009e20000200c00 */
[----:B------:R-:W-:Y:S01]  /*44f0*/  IADD3 R64, -R35, R2, RZ ;  /* 0x0000000223407210 */ /* 0x000fe20007ffe1ff */
[----:B--2---:R-:W-:-:S06]  /*4500*/  HADD2.F32 R0, -RZ, R77.H0_H0 ;  /* 0x2000004dff007230 */ /* 0x004fcc0000004100 */
[----:B------:R-:W2:Y:S01]  /*4510*/  I2F.F16 R4, R4 ;  /* 0x0000000400047306 */ /* 0x000ea20000200c00 */
[----:B----4-:R-:W4:Y:S01]  /*4520*/  LDS.64 R6, [UR5+0x128] ;  /* 0x00012805ff067984 */ /* 0x010f220008000a00 */
[----:B-1----:R-:W-:-:S06]  /*4530*/  HADD2.F32 R2, -RZ, R76.H0_H0 ;  /* 0x2000004cff027230 */ /* 0x002fcc0000004100 */
[----:B------:R-:W1:Y:S01]  /*4540*/  I2F.F16 R54, R54 ;  /* 0x0000003600367306 */ /* 0x000e620000200c00 */
[----:B------:R-:W-:Y:S01]  /*4550*/  IADD3 R49, -R34, R49, RZ ;  /* 0x0000003122317210 */ /* 0x000fe20007ffe1ff */
[----:B0-----:R-:W-:-:S06]  /*4560*/  HADD2.F32 R74, -RZ, R74.H0_H0 ;  /* 0x2000004aff4a7230 */ /* 0x001fcc0000004100 */
[----:B------:R0:W-:Y:S01]  /*4570*/  I2F.F16 R56, R5 ;  /* 0x0000000500387306 */ /* 0x0001e20000200c00 */
[----:B---3--:R-:W-:Y:S02]  /*4580*/  HADD2.F32 R51, -RZ, R51.H0_H0 ;  /* 0x20000033ff337230 */ /* 0x008fe40000004100 */
[----:B------:R-:W-:Y:S01]  /*4590*/  FFMA.FTZ R70, R2, R19, RZ ;  /* 0x0000001302467223 */ /* 0x000fe200000100ff */
[----:B------:R-:W-:Y:S02]  /*45a0*/  HADD2.F32 R75, -RZ, R75.H0_H0 ;  /* 0x2000004bff4b7230 */ /* 0x000fe40000004100 */
[----:B0-----:R-:W-:Y:S02]  /*45b0*/  HADD2.F32 R5, -RZ, R3.H1_H1 ;  /* 0x30000003ff057230 */ /* 0x001fe40000004100 */
[----:B------:R-:W-:Y:S02]  /*45c0*/  HADD2.F32 R3, -RZ, R11.H0_H0 ;  /* 0x2000000bff037230 */ /* 0x000fe40000004100 */
[----:B------:R-:W-:-:S02]  /*45d0*/  HADD2.F32 R11, -RZ, R52.H0_H0 ;  /* 0x20000034ff0b7230 */ /* 0x000fc40000004100 */
[----:B------:R-:W-:Y:S02]  /*45e0*/  HADD2.F32 R52, -RZ, R53.H0_H0 ;  /* 0x20000035ff347230 */ /* 0x000fe40000004100 */
[-C--:B------:R-:W-:Y:S01]  /*45f0*/  FFMA.FTZ R53, R0, R19.reuse, RZ ;  /* 0x0000001300357223 */ /* 0x080fe200000100ff */
[-C--:B------:R-:W-:Y:S01]  /*4600*/  FFMA.FTZ R76, R3, R19.reuse, RZ ;  /* 0x00000013034c7223 */ /* 0x080fe200000100ff */
[----:B------:R-:W-:Y:S01]  /*4610*/  FFMA.FTZ R19, R11, R19, RZ ;  /* 0x000000130b137223 */ /* 0x000fe200000100ff */
[----:B------:R-:W0:Y:S01]  /*4620*/  I2F.F16 R49, R49 ;  /* 0x0000003100317306 */ /* 0x000e220000200c00 */
[-C--:B------:R-:W-:Y:S01]  /*4630*/  FFMA.FTZ R78, R74, R62.reuse, R53 ;  /* 0x0000003e4a4e7223 */ /* 0x080fe20000010035 */
[-C--:B------:R-:W-:Y:S01]  /*4640*/  FFMA.FTZ R63, R51, R62.reuse, R76 ;  /* 0x0000003e333f7223 */ /* 0x080fe2000001004c */
[----:B--2---:R-:W-:Y:S02]  /*4650*/  HADD2.F32 R53, -RZ, R4.H0_H0 ;  /* 0x20000004ff357230 */ /* 0x004fe40000004100 */
[----:B------:R-:W-:Y:S01]  /*4660*/  FFMA.FTZ R72, R75, R62, R70 ;  /* 0x0000003e4b487223 */ /* 0x000fe20000010046 */
[----:B-1----:R-:W-:-:S02]  /*4670*/  HADD2.F32 R54, -RZ, R54.H0_H0 ;  /* 0x20000036ff367230 */ /* 0x002fc40000004100 */
[----:B------:R-:W-:Y:S01]  /*4680*/  FFMA.FTZ R76, R52, R62, R19 ;  /* 0x0000003e344c7223 */ /* 0x000fe20000010013 */
[----:B------:R-:W-:Y:S01]  /*4690*/  LOP3.LUT R19, R10, 0xff, RZ, 0xc0, !PT ;  /* 0x000000ff0a137812 */ /* 0x000fe200078ec0ff */
[----:B------:R-:W1:Y:S01]  /*46a0*/  I2F.F16 R83, R83 ;  /* 0x0000005300537306 */ /* 0x000e620000200c00 */
[----:B------:R-:W-:Y:S01]  /*46b0*/  SHF.R.U32.HI R62, RZ, 0x8, R10 ;  /* 0x00000008ff3e7819 */ /* 0x000fe2000001160a */
[----:B------:R-:W-:Y:S01]  /*46c0*/  HADD2.F32 R80, -RZ, R80.H0_H0 ;  /* 0x20000050ff507230 */ /* 0x000fe20000004100 */
[----:B------:R-:W-:Y:S01]  /*46d0*/  MOV R87, UR6 ;  /* 0x0000000600577c02 */ /* 0x000fe20008000f00 */
[-C--:B------:R-:W-:Y:S01]  /*46e0*/  FFMA.FTZ R69, R53, R18.reuse, R78 ;  /* 0x0000001235457223 */ /* 0x080fe2000001004e */
[----:B------:R-:W-:Y:S01]  /*46f0*/  LEA.HI R70, R9, -R35, RZ, 0x8 ;  /* 0x8000002309467211 */ /* 0x000fe200078f40ff */
[----:B------:R-:W-:Y:S01]  /*4700*/  FFMA.FTZ R9, R54, R18, R63 ;  /* 0x0000001236097223 */ /* 0x000fe2000001003f */
[----:B------:R-:W-:Y:S01]  /*4710*/  IADD3 R79, -R34, R79, RZ ;  /* 0x0000004f224f7210 */ /* 0x000fe20007ffe1ff */
[----:B------:R-:W2:Y:S01]  /*4720*/  I2F.F16 R59, R59 ;  /* 0x0000003b003b7306 */ /* 0x000ea20000200c00 */
[----:B------:R-:W-:-:S02]  /*4730*/  LOP3.LUT R65, R62, 0xff, RZ, 0xc0, !PT ;  /* 0x000000ff3e417812 */ /* 0x000fc400078ec0ff */
[----:B------:R-:W-:Y:S01]  /*4740*/  IADD3 R63, -R36, R19, RZ ;  /* 0x00000013243f7210 */ /* 0x000fe20007ffe1ff */
[----:B------:R-:W-:-:S04]  /*4750*/  IMAD.WIDE R20, R87, 0x4, R12 ;  /* 0x0000000457147825 */ /* 0x000fc800078e020c */
[----:B------:R-:W-:Y:S01]  /*4760*/  FFMA.FTZ R19, R80, R5, R69 ;  /* 0x0000000550137223 */ /* 0x000fe20000010045 */
[----:B------:R-:W3:Y:S01]  /*4770*/  LDG.E.128.CONSTANT R12, desc[UR12][R12.64] ;  /* 0x0000000c0c0c7981 */ /* 0x000ee2000c1e9d00 */
[----:B------:R-:W-:Y:S01]  /*4780*/  IADD3 R69, -R36, R65, RZ ;  /* 0x0000004124457210 */ /* 0x000fe20007ffe1ff */
[----:B------:R-:W4:Y:S01]  /*4790*/  I2F.F16 R8, R8 ;  /* 0x0000000800087306 */ /* 0x000f220000200c00 */
[----:B0-----:R-:W-:Y:S02]  /*47a0*/  HADD2.F32 R49, -RZ, R49.H0_H0 ;  /* 0x20000031ff317230 */ /* 0x001fe40000004100 */
[----:B------:R-:W-:-:S05]  /*47b0*/  HADD2.F32 R55, -RZ, R55.H0_H0 ;  /* 0x20000037ff377230 */ /* 0x000fca0000004100 */
[----:B------:R-:W0:Y:S01]  /*47c0*/  I2F.F16 R79, R79 ;  /* 0x0000004f004f7306 */ /* 0x000e220000200c00 */
[----:B-1----:R-:W-:-:S07]  /*47d0*/  HADD2.F32 R83, -RZ, R83.H0_H0 ;  /* 0x20000053ff537230 */ /* 0x002fce0000004100 */
[----:B------:R-:W1:Y:S01]  /*47e0*/  I2F.F16 R61, R61 ;  /* 0x0000003d003d7306 */ /* 0x000e620000200c00 */
[----:B------:R-:W-:-:S07]  /*47f0*/  HADD2.F32 R56, -RZ, R56.H0_H0 ;  /* 0x20000038ff387230 */ /* 0x000fce0000004100 */
[----:B------:R-:W1:Y:S01]  /*4800*/  I2F.F16 R63, R63 ;  /* 0x0000003f003f7306 */ /* 0x000e620000200c00 */
[-C--:B------:R-:W-:Y:S01]  /*4810*/  FFMA.FTZ R72, R49, R18.reuse, R72 ;  /* 0x0000001231487223 */ /* 0x080fe20000010048 */
[----:B--2---:R-:W-:Y:S02]  /*4820*/  HADD2.F32 R59, -RZ, R59.H0_H0 ;  /* 0x2000003bff3b7230 */ /* 0x004fe40000004100 */
[----:B------:R-:W-:-:S04]  /*4830*/  FFMA.FTZ R76, R55, R18, R76 ;  /* 0x00000012374c7223 */ /* 0x000fc8000001004c */
[----:B------:R-:W2:Y:S01]  /*4840*/  I2F.F16 R81, R86 ;  /* 0x0000005600517306 */ /* 0x000ea20000200c00 */
[----:B------:R-:W-:-:S07]  /*4850*/  SHF.R.U32.HI R62, RZ, 0x10, R10 ;  /* 0x00000010ff3e7819 */ /* 0x000fce000001160a */
[----:B------:R-:W2:Y:S01]  /*4860*/  I2F.F16 R41, R41 ;  /* 0x0000002900297306 */ /* 0x000ea20000200c00 */
[----:B------:R-:W-:-:S07]  /*4870*/  FFMA.FTZ R72, R83, R5, R72 ;  /* 0x0000000553487223 */ /* 0x000fce0000010048 */
[----:B------:R-:W2:Y:S01]  /*4880*/  I2F.F16 R64, R64 ;  /* 0x0000004000407306 */ /* 0x000ea20000200c00 */
[----:B------:R-:W-:-:S07]  /*4890*/  FFMA.FTZ R18, R56, R5, R9 ;  /* 0x0000000538127223 */ /* 0x000fce0000010009 */
[----:B------:R-:W2:Y:S01]  /*48a0*/  I2F.F16 R69, R69 ;  /* 0x0000004500457306 */ /* 0x000ea20000200c00 */
[----:B------:R-:W-:Y:S01]  /*48b0*/  FFMA.FTZ R5, R59, R5, R76 ;  /* 0x000000053b057223 */ /* 0x000fe2000001004c */
[----:B------:R-:W-:Y:S01]  /*48c0*/  LOP3.LUT R65, R62, 0xff, RZ, 0xc0, !PT ;  /* 0x000000ff3e417812 */ /* 0x000fe200078ec0ff */
[----:B----4-:R-:W-:Y:S01]  /*48d0*/  HADD2.F32 R76, -RZ, R6.H0_H0 ;  /* 0x20000006ff4c7230 */ /* 0x010fe20000004100 */
[----:B------:R-:W-:Y:S01]  /*48e0*/  LEA.HI R9, R10, -R36, RZ, 0x8 ;  /* 0x800000240a097211 */ /* 0x000fe200078f40ff */
[----:B------:R-:W-:Y:S02]  /*48f0*/  HADD2.F32 R62, -RZ, R8.H0_H0 ;  /* 0x20000008ff3e7230 */ /* 0x000fe40000004100 */
[----:B0-----:R-:W-:Y:S02]  /*4900*/  HADD2.F32 R79, -RZ, R79.H0_H0 ;  /* 0x2000004fff4f7230 */ /* 0x001fe40000004100 */
[----:B-1----:R-:W-:Y:S02]  /*4910*/  HADD2.F32 R61, -RZ, R61.H0_H0 ;  /* 0x2000003dff3d7230 */ /* 0x002fe40000004100 */
[----:B------:R-:W-:-:S02]  /*4920*/  HADD2.F32 R10, -RZ, R63.H0_H0 ;  /* 0x2000003fff0a7230 */ /* 0x000fc40000004100 */
[-C--:B------:R-:W-:Y:S01]  /*4930*/  FFMA.FTZ R8, R62, R76.reuse, R19 ;  /* 0x0000004c3e087223 */ /* 0x080fe20000010013 */
[----:B------:R-:W-:Y:S02]  /*4940*/  HADD2.F32 R4, -RZ, R6.H1_H1 ;  /* 0x30000006ff047230 */ /* 0x000fe40000004100 */
[-C--:B------:R-:W-:Y:S01]  /*4950*/  FFMA.FTZ R72, R79, R76.reuse, R72 ;  /* 0x0000004c4f487223 */ /* 0x080fe20000010048 */
[----:B--2---:R-:W-:Y:S02]  /*4960*/  HADD2.F32 R81, -RZ, R81.H0_H0 ;  /* 0x20000051ff517230 */ /* 0x004fe40000004100 */
[-C--:B------:R-:W-:Y:S01]  /*4970*/  FFMA.FTZ R19, R61, R76.reuse, R18 ;  /* 0x0000004c3d137223 */ /* 0x080fe20000010012 */
[----:B------:R-:W-:Y:S02]  /*4980*/  HADD2.F32 R41, -RZ, R41.H0_H0 ;  /* 0x20000029ff297230 */ /* 0x000fe40000004100 */
[----:B------:R-:W-:Y:S01]  /*4990*/  FFMA.FTZ R76, R10, R76, R5 ;  /* 0x0000004c0a4c7223 */ /* 0x000fe20000010005 */
[----:B------:R-:W-:-:S02]  /*49a0*/  HADD2.F32 R64, -RZ, R64.H0_H0 ;  /* 0x20000040ff407230 */ /* 0x000fc40000004100 */
[----:B------:R-:W-:Y:S01]  /*49b0*/  HADD2.F32 R63, -RZ, R69.H0_H0 ;  /* 0x20000045ff3f7230 */ /* 0x000fe20000004100 */
[----:B------:R-:W-:Y:S01]  /*49c0*/  IADD3 R65, -R36, R65, RZ ;  /* 0x0000004124417210 */ /* 0x000fe20007ffe1ff */
[-C--:B------:R-:W-:Y:S01]  /*49d0*/  FFMA.FTZ R69, R81, R4.reuse, R8 ;  /* 0x0000000451457223 */ /* 0x080fe20000010008 */
[-C--:B------:R-:W-:Y:S01]  /*49e0*/  FFMA.FTZ R72, R41, R4.reuse, R72 ;  /* 0x0000000429487223 */ /* 0x080fe20000010048 */
[-C--:B------:R-:W-:Y:S01]  /*49f0*/  FFMA.FTZ R8, R64, R4.reuse, R19 ;  /* 0x0000000440087223 */ /* 0x080fe20000010013 */
[----:B------:R-:W-:Y:S01]  /*4a00*/  FFMA.FTZ R76, R63, R4, R76 ;  /* 0x000000043f4c7223 */ /* 0x000fe2000001004c */
[----:B------:R-:W0:Y:S01]  /*4a10*/  I2F.F16 R67, R67 ;  /* 0x0000004300437306 */ /* 0x000e220000200c00 */
[----:B------:R-:W1:Y:S07]  /*4a20*/  LDS.64 R4, [UR5+0x220] ;  /* 0x00022005ff047984 */ /* 0x000e6e0008000a00 */
[----:B------:R-:W2:Y:S08]  /*4a30*/  I2F.F16 R65, R65 ;  /* 0x0000004100417306 */ /* 0x000eb00000200c00 */
[----:B------:R-:W4:Y:S08]  /*4a40*/  I2F.F16 R50, R50 ;  /* 0x0000003200327306 */ /* 0x000f300000200c00 */
[----:B------:R-:W1:Y:S08]  /*4a50*/  I2F.F16 R70, R70 ;  /* 0x0000004600467306 */ /* 0x000e700000200c00 */
[----:B------:R-:W1:Y:S01]  /*4a60*/  I2F.F16 R9, R9 ;  /* 0x0000000900097306 */ /* 0x000e620000200c00 */
[----:B------:R-:W-:-:S02]  /*4a70*/  HADD2.F32 R6, -RZ, R7.H0_H0 ;  /* 0x20000007ff067230 */ /* 0x000fc40000004100 */
[----:B------:R-:W-:Y:S02]  /*4a80*/  HADD2.F32 R47, -RZ, R47.H0_H0 ;  /* 0x2000002fff2f7230 */ /* 0x000fe40000004100 */
[----:B------:R-:W-:Y:S02]  /*4a90*/  HADD2.F32 R82, -RZ, R82.H0_H0 ;  /* 0x20000052ff527230 */ /* 0x000fe40000004100 */
[----:B0-----:R-:W-:Y:S02]  /*4aa0*/  HADD2.F32 R67, -RZ, R67.H0_H0 ;  /* 0x20000043ff437230 */ /* 0x001fe40000004100 */
[----:B--2---:R-:W-:Y:S02]  /*4ab0*/  HADD2.F32 R65, -RZ, R65.H0_H0 ;  /* 0x20000041ff417230 */ /* 0x004fe40000004100 */
[-C--:B------:R-:W-:Y:S01]  /*4ac0*/  FFMA.FTZ R19, R47, R6.reuse, R72 ;  /* 0x000000062f137223 */ /* 0x080fe20000010048 */
[----:B------:R-:W-:Y:S02]  /*4ad0*/  HADD2.F32 R7, -RZ, R7.H1_H1 ;  /* 0x30000007ff077230 */ /* 0x000fe40000004100 */
[----:B------:R-:W-:Y:S01]  /*4ae0*/  FFMA.FTZ R72, R82, R6, R69 ;  /* 0x0000000652487223 */ /* 0x000fe20000010045 */
[----:B----4-:R-:W-:-:S02]  /*4af0*/  HADD2.F32 R50, -RZ, R50.H0_H0 ;  /* 0x20000032ff327230 */ /* 0x010fc40000004100 */
[-C--:B------:R-:W-:Y:S01]  /*4b00*/  FFMA.FTZ R77, R67, R6.reuse, R8 ;  /* 0x00000006434d7223 */ /* 0x080fe20000010008 */
[----:B-1----:R-:W-:Y:S02]  /*4b10*/  HADD2.F32 R70, -RZ, R70.H0_H0 ;  /* 0x20000046ff467230 */ /* 0x002fe40000004100 */
[----:B------:R-:W-:Y:S01]  /*4b20*/  FFMA.FTZ R76, R65, R6, R76 ;  /* 0x00000006414c7223 */ /* 0x000fe2000001004c */
[----:B------:R-:W-:Y:S02]  /*4b30*/  HADD2.F32 R71, -RZ, R71.H0_H0 ;  /* 0x20000047ff477230 */ /* 0x000fe40000004100 */
[----:B------:R-:W-:Y:S02]  /*4b40*/  HADD2.F32 R69, -RZ, R9.H0_H0 ;  /* 0x20000009ff457230 */ /* 0x000fe40000004100 */
[----:B------:R-:W-:Y:S01]  /*4b50*/  FMUL.FTZ R8, R40, R60 ;  /* 0x0000003c28087220 */ /* 0x000fe20000410000 */
[----:B------:R-:W-:Y:S01]  /*4b60*/  FFMA.FTZ R18, R50, R7, R19 ;  /* 0x0000000732127223 */ /* 0x000fe20000010013 */
[----:B------:R-:W-:Y:S01]  /*4b70*/  FMUL.FTZ R6, R37, R68 ;  /* 0x0000004425067220 */ /* 0x000fe20000410000 */
[----:B------:R-:W-:Y:S01]  /*4b80*/  FMUL.FTZ R60, R38, R73 ;  /* 0x00000049263c7220 */ /* 0x000fe20000410000 */
[-C--:B------:R-:W-:Y:S01]  /*4b90*/  FFMA.FTZ R77, R70, R7.reuse, R77 ;  /* 0x00000007464d7223 */ /* 0x080fe2000001004d */
[-C--:B------:R-:W-:Y:S01]  /*4ba0*/  FFMA.FTZ R19, R71, R7.reuse, R72 ;  /* 0x0000000747137223 */ /* 0x080fe20000010048 */
[----:B------:R-:W-:Y:S01]  /*4bb0*/  FFMA.FTZ R76, R69, R7, R76 ;  /* 0x00000007454c7223 */ /* 0x000fe2000001004c */
[----:B------:R-:W-:Y:S01]  /*4bc0*/  FMUL.FTZ R66, R39, R66 ;  /* 0x0000004227427220 */ /* 0x000fe20000410000 */
[----:B------:R-:W-:Y:S01]  /*4bd0*/  FMUL.FTZ R18, R37, R18 ;  /* 0x0000001225127220 */ /* 0x000fe20000410000 */
[----:B------:R-:W-:Y:S01]  /*4be0*/  FMUL.FTZ R77, R38, R77 ;  /* 0x0000004d264d7220 */ /* 0x000fe20000410000 */
[----:B------:R-:W-:Y:S01]  /*4bf0*/  F2FP.F16.F32.PACK_AB R6, RZ, R6 ;  /* 0x00000006ff06723e */ /* 0x000fe200000000ff */
[----:B------:R-:W-:Y:S01]  /*4c00*/  FMUL.FTZ R19, R40, R19 ;  /* 0x0000001328137220 */ /* 0x000fe20000410000 */
[----:B------:R-:W-:Y:S01]  /*4c10*/  F2FP.F16.F32.PACK_AB R60, RZ, R60 ;  /* 0x0000003cff3c723e */ /* 0x000fe200000000ff */
[----:B------:R-:W-:Y:S01]  /*4c20*/  FMUL.FTZ R76, R39, R76 ;  /* 0x0000004c274c7220 */ /* 0x000fe20000410000 */
[----:B------:R-:W-:-:S02]  /*4c30*/  F2FP.F16.F32.PACK_AB R7, RZ, R8 ;  /* 0x00000008ff07723e */ /* 0x000fc400000000ff */
[----:B------:R-:W-:Y:S01]  /*4c40*/  F2FP.F16.F32.PACK_AB R66, RZ, R66 ;  /* 0x00000042ff42723e */ /* 0x000fe200000000ff */
[----:B------:R-:W0:Y:S01]  /*4c50*/  LDS.64 R8, [UR5+0x228] ;  /* 0x00022805ff087984 */ /* 0x000e220008000a00 */
[----:B------:R-:W-:Y:S02]  /*4c60*/  F2FP.F16.F32.PACK_AB R68, RZ, R18 ;  /* 0x00000012ff44723e */ /* 0x000fe400000000ff */
[----:B------:R-:W-:Y:S02]  /*4c70*/  F2FP.F16.F32.PACK_AB R77, RZ, R77 ;  /* 0x0000004dff4d723e */ /* 0x000fe400000000ff */
[----:B------:R-:W-:Y:S02]  /*4c80*/  PRMT R6, R6, 0x5410, R60 ;  /* 0x0000541006067816 */ /* 0x000fe4000000003c */
[----:B------:R-:W-:Y:S02]  /*4c90*/  F2FP.F16.F32.PACK_AB R72, RZ, R19 ;  /* 0x00000013ff48723e */ /* 0x000fe400000000ff */
[----:B------:R-:W-:Y:S01]  /*4ca0*/  F2FP.F16.F32.PACK_AB R76, RZ, R76 ;  /* 0x0000004cff4c723e */ /* 0x000fe200000000ff */
[----:B------:R-:W1:Y:S01]  /*4cb0*/  LDS.64 R18, [UR5+0x20] ;  /* 0x00002005ff127984 */ /* 0x000e620008000a00 */
[----:B------:R-:W-:-:S02]  /*4cc0*/  PRMT R66, R66, 0x5410, R7 ;  /* 0x0000541042427816 */ /* 0x000fc40000000007 */
[----:B------:R-:W-:Y:S01]  /*4cd0*/  PRMT R68, R68, 0x5410, R77 ;  /* 0x0000541044447816 */ /* 0x000fe2000000004d */
[----:B------:R-:W-:Y:S01]  /*4ce0*/  HFMA2.MMA R60, R6, 1, 1, R42 ;  /* 0x3c003c00063c7835 */ /* 0x000fe2000000002a */
[----:B------:R-:W-:Y:S01]  /*4cf0*/  PRMT R76, R76, 0x5410, R72 ;  /* 0x000054104c4c7816 */ /* 0x000fe20000000048 */
[----:B------:R-:W-:Y:S02]  /*4d00*/  HADD2.F32 R6, -RZ, R4.H0_H0 ;  /* 0x20000004ff067230 */ /* 0x000fe40000004100 */
[----:B------:R-:W-:Y:S02]  /*4d10*/  HADD2 R66, R66, R46 ;  /* 0x0000002e42427230 */ /* 0x000fe40000000000 */
[----:B------:R-:W-:Y:S01]  /*4d20*/  HADD2.F32 R4, -RZ, R4.H1_H1 ;  /* 0x30000004ff047230 */ /* 0x000fe20000004100 */
[----:B------:R-:W-:Y:S01]  /*4d30*/  HFMA2.MMA R46, R68, 1, 1, R43 ;  /* 0x3c003c00442e7835 */ /* 0x000fe2000000002b */
[--C-:B------:R-:W-:Y:S01]  /*4d40*/  HADD2.F32 R72, -RZ, R5.reuse.H0_H0 ;  /* 0x20000005ff487230 */ /* 0x100fe20000004100 */
        /* <DEDUP_REMOVED lines=11> */
[-C--:B------:R-:W-:Y:S01]  /*4e00*/  FFMA.FTZ R73, R54, R72.reuse, R5 ;  /* 0x0000004836497223 */ /* 0x080fe20000010005 */
[----:B------:R-:W-:-:S02]  /*4e10*/  FFMA.FTZ R84, R55, R72, R4 ;  /* 0x0000004837547223 */ /* 0x000fc40000010004 */
[----:B------:R-:W2:Y:S01]  /*4e20*/  LDG.E.128.CONSTANT R4, desc[UR12][R20.64] ;  /* 0x0000000c14047981 */ /* 0x000ea2000c1e9d00 */
[----:B------:R-:W-:-:S03]  /*4e30*/  FFMA.FTZ R76, R49, R72, R42 ;  /* 0x00000048314c7223 */ /* 0x000fc6000001002a */
[----:B------:R-:W4:Y:S01]  /*4e40*/  LDS.64 R42, [UR5+0x28] ;  /* 0x00002805ff2a7984 */ /* 0x000f220008000a00 */
[--C-:B0-----:R-:W-:Y:S02]  /*4e50*/  HADD2.F32 R72, -RZ, R8.reuse.H0_H0 ;  /* 0x20000008ff487230 */ /* 0x101fe40000004100 */
        /* <DEDUP_REMOVED lines=18> */
[--C-:B-1----:R-:W-:Y:S02]  /*4f80*/  HADD2.F32 R8, -RZ, R18.reuse.H0_H0 ;  /* 0x20000012ff087230 */ /* 0x102fe40000004100 */
[----:B------:R-:W-:Y:S01]  /*4f90*/  FFMA.FTZ R68, R65, R68, R78 ;  /* 0x0000004441447223 */ /* 0x000fe2000001004e */
[----:B------:R-:W-:-:S02]  /*4fa0*/  HADD2.F32 R72, -RZ, R18.H1_H1 ;  /* 0x30000012ff487230 */ /* 0x000fc40000004100 */
[-C--:B------:R-:W-:Y:S01]  /*4fb0*/  FFMA.FTZ R18, R50, R9.reuse, R73 ;  /* 0x0000000932127223 */ /* 0x080fe20000010049 */
[-C--:B------:R-:W-:Y:S01]  /*4fc0*/  FFMA.FTZ R73, R71, R9.reuse, R84 ;  /* 0x0000000947497223 */ /* 0x080fe20000010054 */
[-C--:B------:R-:W-:Y:S01]  /*4fd0*/  FFMA.FTZ R77, R70, R9.reuse, R77 ;  /* 0x00000009464d7223 */ /* 0x080fe2000001004d */
[----:B------:R-:W-:Y:S01]  /*4fe0*/  FFMA.FTZ R68, R69, R9, R68 ;  /* 0x0000000945447223 */ /* 0x000fe20000010044 */
[----:B------:R-:W-:Y:S01]  /*4ff0*/  FFMA.FTZ R9, R8, R0, RZ ;  /* 0x0000000008097223 */ /* 0x000fe200000100ff */
[----:B------:R-:W-:Y:S01]  /*5000*/  FFMA.FTZ R76, R2, R8, RZ ;  /* 0x00000008024c7223 */ /* 0x000fe200000100ff */
[C---:B------:R-:W-:Y:S01]  /*5010*/  FFMA.FTZ R78, R8.reuse, R3, RZ ;  /* 0x00000003084e7223 */ /* 0x040fe200000100ff */
[----:B------:R-:W-:Y:S01]  /*5020*/  FFMA.FTZ R85, R8, R11, RZ ;  /* 0x0000000b08557223 */ /* 0x000fe200000100ff */
[--C-:B------:R-:W-:Y:S02]  /*5030*/  HADD2.F32 R8, -RZ, R19.reuse.H0_H0 ;  /* 0x20000013ff087230 */ /* 0x100fe40000004100 */
[C---:B------:R-:W-:Y:S01]  /*5040*/  FFMA.FTZ R87, R72.reuse, R74, R9 ;  /* 0x0000004a48577223 */ /* 0x040fe20000010009 */
[----:B------:R-:W-:Y:S01]  /*5050*/  FFMA.FTZ R76, R75, R72, R76 ;  /* 0x000000484b4c7223 */ /* 0x000fe2000001004c */
[C---:B------:R-:W-:Y:S01]  /*5060*/  FFMA.FTZ R9, R72.reuse, R51, R78 ;  /* 0x0000003348097223 */ /* 0x040fe2000001004e */
[----:B------:R-:W-:Y:S01]  /*5070*/  FFMA.FTZ R72, R72, R52, R85 ;  /* 0x0000003448487223 */ /* 0x000fe20000010055 */
[----:B------:R-:W-:-:S02]  /*5080*/  HADD2.F32 R19, -RZ, R19.H1_H1 ;  /* 0x30000013ff137230 */ /* 0x000fc40000004100 */
[----:B------:R-:W-:Y:S01]  /*5090*/  FFMA.FTZ R76, R49, R8, R76 ;  /* 0x00000008314c7223 */ /* 0x000fe2000001004c */
[C---:B------:R-:W-:Y:S01]  /*50a0*/  FFMA.FTZ R78, R8.reuse, R53, R87 ;  /* 0x00000035084e7223 */ /* 0x040fe20000010057 */
[C---:B------:R-:W-:Y:S01]  /*50b0*/  FFMA.FTZ R85, R8.reuse, R54, R9 ;  /* 0x0000003608557223 */ /* 0x040fe20000010009 */
[----:B------:R-:W-:Y:S01]  /*50c0*/  FFMA.FTZ R8, R8, R55, R72 ;  /* 0x0000003708087223 */ /* 0x000fe20000010048 */
[--C-:B----4-:R-:W-:Y:S02]  /*50d0*/  HADD2.F32 R9, -RZ, R42.reuse.H0_H0 ;  /* 0x2000002aff097230 */ /* 0x110fe40000004100 */
[C---:B------:R-:W-:Y:S01]  /*50e0*/  FFMA.FTZ R78, R19.reuse, R80, R78 ;  /* 0x00000050134e7223 */ /* 0x040fe2000001004e */
[----:B------:R-:W-:Y:S01]  /*50f0*/  FFMA.FTZ R72, R19, R56, R85 ;  /* 0x0000003813487223 */ /* 0x000fe20000010055 */
[----:B------:R-:W-:Y:S01]  /*5100*/  FFMA.FTZ R76, R83, R19, R76 ;  /* 0x00000013534c7223 */ /* 0x000fe2000001004c */
[----:B------:R-:W-:Y:S01]  /*5110*/  FFMA.FTZ R85, R19, R59, R8 ;  /* 0x0000003b13557223 */ /* 0x000fe20000010008 */
[----:B------:R-:W-:-:S02]  /*5120*/  HADD2.F32 R8, -RZ, R42.H1_H1 ;  /* 0x3000002aff087230 */ /* 0x000fc40000004100 */
[----:B------:R-:W-:Y:S01]  /*5130*/  FFMA.FTZ R87, R9, R62, R78 ;  /* 0x0000003e09577223 */ /* 0x000fe2000001004e */
[----:B------:R-:W-:Y:S01]  /*5140*/  FFMA.FTZ R76, R79, R9, R76 ;  /* 0x000000094f4c7223 */ /* 0x000fe2000001004c */
[C---:B------:R-:W-:Y:S01]  /*5150*/  FFMA.FTZ R19, R9.reuse, R61, R72 ;  /* 0x0000003d09137223 */ /* 0x040fe20000010048 */
[----:B------:R-:W-:Y:S01]  /*5160*/  FFMA.FTZ R78, R9, R10, R85 ;  /* 0x0000000a094e7223 */ /* 0x000fe20000010055 */
[C---:B------:R-:W-:Y:S01]  /*5170*/  FFMA.FTZ R87, R8.reuse, R81, R87 ;  /* 0x0000005108577223 */ /* 0x040fe20000010057 */
[----:B------:R-:W-:Y:S01]  /*5180*/  FFMA.FTZ R76, R41, R8, R76 ;  /* 0x00000008294c7223 */ /* 0x000fe2000001004c */
[C---:B------:R-:W-:Y:S01]  /*5190*/  FFMA.FTZ R72, R8.reuse, R64, R19 ;  /* 0x0000004008487223 */ /* 0x040fe20000010013 */
[----:B------:R-:W-:Y:S02]  /*51a0*/  FFMA.FTZ R78, R8, R63, R78 ;  /* 0x0000003f084e7223 */ /* 0x000fe4000001004e */
[----:B------:R-:W0:Y:S01]  /*51b0*/  LDS.64 R8, [UR5+0x320] ;  /* 0x00032005ff087984 */ /* 0x000e220008000a00 */
[----:B------:R-:W-:-:S02]  /*51c0*/  HADD2.F32 R42, -RZ, R43.H0_H0 ;  /* 0x2000002bff2a7230 */ /* 0x000fc40000004100 */
[----:B------:R-:W-:-:S03]  /*51d0*/  HADD2.F32 R19, -RZ, R43.H1_H1 ;  /* 0x3000002bff137230 */ /* 0x000fc60000004100 */
[----:B------:R-:W-:Y:S01]  /*51e0*/  FFMA.FTZ R43, R47, R42, R76 ;  /* 0x0000002a2f2b7223 */ /* 0x000fe2000001004c */
[C---:B------:R-:W-:Y:S01]  /*51f0*/  FFMA.FTZ R76, R42.reuse, R82, R87 ;  /* 0x000000522a4c7223 */ /* 0x040fe20000010057 */
[C---:B------:R-:W-:Y:S01]  /*5200*/  FFMA.FTZ R72, R42.reuse, R67, R72 ;  /* 0x000000432a487223 */ /* 0x040fe20000010048 */
[----:B------:R-:W-:Y:S01]  /*5210*/  FFMA.FTZ R78, R42, R65, R78 ;  /* 0x000000412a4e7223 */ /* 0x000fe2000001004e */
[----:B------:R-:W-:Y:S01]  /*5220*/  FMUL.FTZ R18, R37, R18 ;  /* 0x0000001225127220 */ /* 0x000fe20000410000 */
[----:B------:R-:W-:Y:S01]  /*5230*/  FFMA.FTZ R42, R50, R19, R43 ;  /* 0x00000013322a7223 */ /* 0x000fe2000001002b */
[C---:B------:R-:W-:Y:S01]  /*5240*/  FFMA.FTZ R43, R19.reuse, R71, R76 ;  /* 0x00000047132b7223 */ /* 0x040fe2000001004c */
[----:B------:R-:W-:Y:S01]  /*5250*/  FMUL.FTZ R76, R38, R77 ;  /* 0x0000004d264c7220 */ /* 0x000fe20000410000 */
[C---:B------:R-:W-:Y:S01]  /*5260*/  FFMA.FTZ R77, R19.reuse, R70, R72 ;  /* 0x00000046134d7223 */ /* 0x040fe20000010048 */
[----:B------:R-:W-:Y:S01]  /*5270*/  FFMA.FTZ R78, R19, R69, R78 ;  /* 0x00000045134e7223 */ /* 0x000fe2000001004e */
[----:B------:R-:W-:-:S02]  /*5280*/  F2FP.F16.F32.PACK_AB R72, RZ, R18 ;  /* 0x00000012ff48723e */ /* 0x000fc400000000ff */
[----:B------:R-:W1:Y:S01]  /*5290*/  LDS.64 R18, [UR5+0x328] ;  /* 0x00032805ff127984 */ /* 0x000e620008000a00 */
[C---:B------:R-:W-:Y:S01]  /*52a0*/  FMUL.FTZ R73, R40.reuse, R73 ;  /* 0x0000004928497220 */ /* 0x040fe20000410000 */
[----:B------:R-:W-:Y:S01]  /*52b0*/  FMUL.FTZ R68, R39, R68 ;  /* 0x0000004427447220 */ /* 0x000fe20000410000 */
[----:B------:R-:W-:Y:S01]  /*52c0*/  FMUL.FTZ R42, R37, R42 ;  /* 0x0000002a252a7220 */ /* 0x000fe20000410000 */
[----:B------:R-:W-:Y:S01]  /*52d0*/  FMUL.FTZ R43, R40, R43 ;  /* 0x0000002b282b7220 */ /* 0x000fe20000410000 */
[----:B------:R-:W-:Y:S01]  /*52e0*/  FMUL.FTZ R77, R38, R77 ;  /* 0x0000004d264d7220 */ /* 0x000fe20000410000 */
[----:B------:R-:W-:Y:S01]  /*52f0*/  FMUL.FTZ R78, R39, R78 ;  /* 0x0000004e274e7220 */ /* 0x000fe20000410000 */
[----:B------:R-:W-:Y:S02]  /*5300*/  F2FP.F16.F32.PACK_AB R76, RZ, R76 ;  /* 0x0000004cff4c723e */ /* 0x000fe400000000ff */
[----:B------:R-:W-:Y:S02]  /*5310*/  F2FP.F16.F32.PACK_AB R73, RZ, R73 ;  /* 0x00000049ff49723e */ /* 0x000fe400000000ff */
[----:B------:R-:W-:-:S02]  /*5320*/  F2FP.F16.F32.PACK_AB R68, RZ, R68 ;  /* 0x00000044ff44723e */ /* 0x000fc400000000ff */
[----:B------:R-:W-:Y:S02]  /*5330*/  F2FP.F16.F32.PACK_AB R42, RZ, R42 ;  /* 0x0000002aff2a723e */ /* 0x000fe400000000ff */
[----:B------:R-:W-:Y:S02]  /*5340*/  F2FP.F16.F32.PACK_AB R43, RZ, R43 ;  /* 0x0000002bff2b723e */ /* 0x000fe400000000ff */
[----:B------:R-:W-:Y:S02]  /*5350*/  F2FP.F16.F32.PACK_AB R77, RZ, R77 ;  /* 0x0000004dff4d723e */ /* 0x000fe400000000ff */
[----:B------:R-:W-:Y:S02]  /*5360*/  F2FP.F16.F32.PACK_AB R78, RZ, R78 ;  /* 0x0000004eff4e723e */ /* 0x000fe400000000ff */
[----:B------:R-:W-:Y:S02]  /*5370*/  PRMT R72, R72, 0x5410, R76 ;  /* 0x0000541048487816 */ /* 0x000fe4000000004c */
[----:B------:R-:W-:-:S02]  /*5380*/  PRMT R73, R68, 0x5410, R73 ;  /* 0x0000541044497816 */ /* 0x000fc40000000049 */
[----:B------:R-:W-:Y:S02]  /*5390*/  PRMT R42, R42, 0x5410, R77 ;  /* 0x000054102a2a7816 */ /* 0x000fe4000000004d */
[----:B------:R-:W-:Y:S01]  /*53a0*/  PRMT R78, R78, 0x5410, R43 ;  /* 0x000054104e4e7816 */ /* 0x000fe2000000002b */
[--C-:B0-----:R-:W-:Y:S01]  /*53b0*/  HADD2.F32 R43, -RZ, R8.reuse.H0_H0 ;  /* 0x20000008ff2b7230 */ /* 0x101fe20000004100 */
[----:B------:R-:W-:Y:S01]  /*53c0*/  HFMA2.MMA R68, R72, 1, 1, R22 ;  /* 0x3c003c0048447835 */ /* 0x000fe20000000016 */
[----:B------:R-:W-:Y:S01]  /*53d0*/  HADD2 R72, R73, R23 ;  /* 0x0000001749487230 */ /* 0x000fe20000000000 */
[----:B------:R-:W-:Y:S01]  /*53e0*/  HFMA2.MMA R42, R42, 1, 1, R44 ;  /* 0x3c003c002a2a7835 */ /* 0x000fe2000000002c */
[----:B------:R-:W0:Y:S01]  /*53f0*/  LDS.64 R22, [UR5+0x420] ;  /* 0x00042005ff167984 */ /* 0x000e220008000a00 */
[----:B------:R-:W-:Y:S01]  /*5400*/  HFMA2.MMA R45, R78, 1, 1, R45 ;  /* 0x3c003c004e2d7835 */ /* 0x000fe2000000002d */
        /* <DEDUP_REMOVED lines=27> */
[----:B------:R-:W-:-:S02]  /*55c0*/  FFMA.FTZ R84, R64, R76, R9 ;  /* 0x0000004c40547223 */ /* 0x000fc40000010009 */
[----:B------:R-:W1:Y:S01]  /*55d0*/  LDS.64 R8, [UR5+0x428] ;  /* 0x00042805ff087984 */ /* 0x000e620008000a00 */
[--C-:B------:R-:W-:Y:S02]  /*55e0*/  HADD2.F32 R44, -RZ, R19.reuse.H0_H0 ;  /* 0x20000013ff2c7230 */ /* 0x100fe40000004100 */
[----:B------:R-:W-:Y:S01]  /*55f0*/  FFMA.FTZ R86, R63, R76, R86 ;  /* 0x0000004c3f567223 */ /* 0x000fe20000010056 */
[----:B------:R-:W-:Y:S02]  /*5600*/  HADD2.F32 R18, -RZ, R19.H1_H1 ;  /* 0x30000013ff127230 */ /* 0x000fe40000004100 */
[-C--:B------:R-:W-:Y:S01]  /*5610*/  FFMA.FTZ R19, R47, R44.reuse, R78 ;  /* 0x0000002c2f137223 */ /* 0x080fe2000001004e */
[-C--:B------:R-:W-:Y:S01]  /*5620*/  FFMA.FTZ R78, R82, R44.reuse, R43 ;  /* 0x0000002c524e7223 */ /* 0x080fe2000001002b */
[--C-:B0-----:R-:W-:Y:S02]  /*5630*/  HADD2.F32 R76, -RZ, R22.reuse.H0_H0 ;  /* 0x20000016ff4c7230 */ /* 0x101fe40000004100 */
[-C--:B------:R-:W-:Y:S01]  /*5640*/  FFMA.FTZ R73, R67, R44.reuse, R84 ;  /* 0x0000002c43497223 */ /* 0x080fe20000010054 */
[----:B------:R-:W-:Y:S01]  /*5650*/  FFMA.FTZ R86, R65, R44, R86 ;  /* 0x0000002c41567223 */ /* 0x000fe20000010056 */
[-C--:B------:R-:W-:Y:S01]  /*5660*/  FFMA.FTZ R44, R50, R18.reuse, R19 ;  /* 0x00000012322c7223 */ /* 0x080fe20000010013 */
[----:B------:R-:W-:Y:S01]  /*5670*/  FFMA.FTZ R19, R71, R18, R78 ;  /* 0x0000001247137223 */ /* 0x000fe2000001004e */
[----:B------:R-:W-:-:S02]  /*5680*/  HADD2.F32 R77, -RZ, R22.H1_H1 ;  /* 0x30000016ff4d7230 */ /* 0x000fc40000004100 */
[-C--:B------:R-:W-:Y:S01]  /*5690*/  FFMA.FTZ R78, R2, R76.reuse, RZ ;  /* 0x0000004c024e7223 */ /* 0x080fe200000100ff */
[----:B------:R-:W-:-:S03]  /*56a0*/  FFMA.FTZ R11, R11, R76, RZ ;  /* 0x0000004c0b0b7223 */ /* 0x000fc600000100ff */
[-C--:B------:R-:W-:Y:S01]  /*56b0*/  FFMA.FTZ R78, R75, R77.reuse, R78 ;  /* 0x0000004d4b4e7223 */ /* 0x080fe2000001004e */
[-C--:B------:R-:W-:Y:S01]  /*56c0*/  FFMA.FTZ R75, R0, R76.reuse, RZ ;  /* 0x0000004c004b7223 */ /* 0x080fe200000100ff */
[----:B------:R-:W-:Y:S01]  /*56d0*/  FFMA.FTZ R0, R3, R76, RZ ;  /* 0x0000004c03007223 */ /* 0x000fe200000100ff */
[--C-:B------:R-:W-:Y:S02]  /*56e0*/  HADD2.F32 R22, -RZ, R23.reuse.H0_H0 ;  /* 0x20000017ff167230 */ /* 0x100fe40000004100 */
        /* <DEDUP_REMOVED lines=13> */
[----:B---3--:R-:W-:Y:S01]  /*57c0*/  SHF.R.U32.HI R0, RZ, 0x8, R12 ;  /* 0x00000008ff007819 */ /* 0x008fe2000001160c */
[----:B------:R-:W-:-:S03]  /*57d0*/  HADD2.F32 R8, -RZ, R8.H1_H1 ;  /* 0x30000008ff087230 */ /* 0x000fc60000004100 */
        /* <DEDUP_REMOVED lines=9> */
[--C-:B------:R-:W-:Y:S01]  /*5870*/  HADD2.F32 R0, -RZ, R9.reuse.H0_H0 ;  /* 0x20000009ff007230 */ /* 0x100fe20000004100 */
[----:B------:R-:W-:Y:S01]  /*5880*/  SHF.R.U32.HI R8, RZ, 0x8, R15 ;  /* 0x00000008ff087819 */ /* 0x000fe2000001160f */
[----:B------:R-:W-:Y:S01]  /*5890*/  HADD2.F32 R9, -RZ, R9.H1_H1 ;  /* 0x30000009ff097230 */ /* 0x000fe20000004100 */
[----:B------:R-:W-:-:S02]  /*58a0*/  LOP3.LUT R11, R14, 0xff, RZ, 0xc0, !PT ;  /* 0x000000ff0e0b7812 */ /* 0x000fc400078ec0ff */
[----:B------:R-:W-:Y:S01]  /*58b0*/  LOP3.LUT R8, R8, 0xff, RZ, 0xc0, !PT ;  /* 0x000000ff08087812 */ /* 0x000fe200078ec0ff */
[-C--:B------:R-:W-:Y:S01]  /*58c0*/  FFMA.FTZ R47, R47, R0.reuse, R78 ;  /* 0x000000002f2f7223 */ /* 0x080fe2000001004e */
[-C--:B------:R-:W-:Y:S01]  /*58d0*/  FFMA.FTZ R82, R82, R0.reuse, R81 ;  /* 0x0000000052527223 */ /* 0x080fe20000010051 */
[-C--:B------:R-:W-:Y:S01]  /*58e0*/  FFMA.FTZ R67, R67, R0.reuse, R64 ;  /* 0x0000000043437223 */ /* 0x080fe20000010040 */
[----:B------:R-:W-:Y:S01]  /*58f0*/  FFMA.FTZ R10, R65, R0, R10 ;  /* 0x00000000410a7223 */ /* 0x000fe2000001000a */
[----:B------:R-:W-:Y:S01]  /*5900*/  IADD3 R49, -R36, R11, RZ ;  /* 0x0000000b24317210 */ /* 0x000fe20007ffe1ff */
[-C--:B------:R-:W-:Y:S01]  /*5910*/  FFMA.FTZ R50, R50, R9.reuse, R47 ;  /* 0x0000000932327223 */ /* 0x080fe2000001002f */
[-C--:B------:R-:W-:Y:S01]  /*5920*/  FFMA.FTZ R11, R71, R9.reuse, R82 ;  /* 0x00000009470b7223 */ /* 0x080fe20000010052 */
[----:B------:R-:W-:Y:S01]  /*5930*/  IADD3 R61, -R33, R8, RZ ;  /* 0x00000008213d7210 */ /* 0x000fe20007ffe1ff */
[-C--:B------:R-:W-:Y:S01]  /*5940*/  FFMA.FTZ R67, R70, R9.reuse, R67 ;  /* 0x0000000946437223 */ /* 0x080fe20000010043 */
[----:B------:R-:W-:-:S02]  /*5950*/  FFMA.FTZ R10, R69, R9, R10 ;  /* 0x00000009450a7223 */ /* 0x000fc4000001000a */
[----:B------:R-:W0:Y:S01]  /*5960*/  LDS.64 R8, [UR5+0x130] ;  /* 0x00013005ff087984 */ /* 0x000e220008000a00 */
[----:B------:R-:W-:Y:S01]  /*5970*/  FMUL.FTZ R11, R40, R11 ;  /* 0x0000000b280b7220 */ /* 0x000fe20000410000 */
[----:B------:R-:W-:Y:S01]  /*5980*/  FMUL.FTZ R10, R39, R10 ;  /* 0x0000000a270a7220 */ /* 0x000fe20000410000 */
[----:B------:R-:W-:Y:S01]  /*5990*/  LOP3.LUT R85, R12, 0xff, RZ, 0xc0, !PT ;  /* 0x000000ff0c557812 */ /* 0x000fe200078ec0ff */
[----:B------:R-:W-:Y:S02]  /*59a0*/  FFMA.FTZ R73, R70, R18, R73 ;  /* 0x0000001246497223 */ /* 0x000fe40000010049 */
[----:B------:R-:W-:Y:S02]  /*59b0*/  F2FP.F16.F32.PACK_AB R11, RZ, R11 ;  /* 0x0000000bff0b723e */ /* 0x000fe400000000ff */
[----:B------:R-:W-:Y:S02]  /*59c0*/  F2FP.F16.F32.PACK_AB R10, RZ, R10 ;  /* 0x0000000aff0a723e */ /* 0x000fe400000000ff */
[----:B------:R-:W-:-:S02]  /*59d0*/  SHF.R.U32.HI R51, RZ, 0x8, R13 ;  /* 0x00000008ff337819 */ /* 0x000fc4000001160d */
[----:B------:R-:W-:Y:S02]  /*59e0*/  LOP3.LUT R22, R13, 0xff, RZ, 0xc0, !PT ;  /* 0x000000ff0d167812 */ /* 0x000fe400078ec0ff */
[----:B------:R-:W-:Y:S01]  /*59f0*/  PRMT R10, R10, 0x5410, R11 ;  /* 0x000054100a0a7816 */ /* 0x000fe2000000000b */
[C---:B------:R-:W-:Y:S01]  /*5a00*/  FMUL.FTZ R44, R37.reuse, R44 ;  /* 0x0000002c252c7220 */ /* 0x040fe20000410000 */
[----:B------:R-:W-:Y:S01]  /*5a10*/  IADD3 R85, -R34, R85, RZ ;  /* 0x0000005522557210 */ /* 0x000fe20007ffe1ff */
[----:B------:R-:W-:Y:S01]  /*5a20*/  FMUL.FTZ R73, R38, R73 ;  /* 0x0000004926497220 */ /* 0x000fe20000410000 */
[----:B------:R-:W-:Y:S01]  /*5a30*/  LEA.HI R3, R12, -R34, RZ, 0x8 ;  /* 0x800000220c037211 */ /* 0x000fe200078f40ff */
[----:B------:R-:W-:Y:S01]  /*5a40*/  FMUL.FTZ R50, R37, R50 ;  /* 0x0000003225327220 */ /* 0x000fe20000410000 */
[----:B------:R-:W-:Y:S01]  /*5a50*/  LOP3.LUT R52, R51, 0xff, RZ, 0xc0, !PT ;  /* 0x000000ff33347812 */ /* 0x000fe200078ec0ff */
[----:B------:R-:W-:Y:S01]  /*5a60*/  FMUL.FTZ R67, R38, R67 ;  /* 0x0000004326437220 */ /* 0x000fe20000410000 */
[----:B------:R-:W-:Y:S01]  /*5a70*/  SHF.R.U32.HI R0, RZ, 0x10, R13 ;  /* 0x00000010ff007819 */ /* 0x000fe2000001160d */
[----:B------:R-:W-:Y:S01]  /*5a80*/  FFMA.FTZ R18, R69, R18, R86 ;  /* 0x0000001245127223 */ /* 0x000fe20000010056 */
[----:B------:R-:W-:Y:S01]  /*5a90*/  SHF.R.U32.HI R12, RZ, 0x10, R12 ;  /* 0x00000010ff0c7819 */ /* 0x000fe2000001160c */
[----:B------:R-:W-:Y:S01]  /*5aa0*/  HADD2 R66, R10, R66 ;  /* 0x000000420a427230 */ /* 0x000fe20000000000 */
[C---:B------:R-:W-:Y:S01]  /*5ab0*/  IADD3 R22, -R35.reuse, R22, RZ ;  /* 0x0000001623167210 */ /* 0x040fe20007ffe1ff */
[----:B------:R-:W1:Y:S01]  /*5ac0*/  I2F.F16 R2, R85 ;  /* 0x0000005500027306 */ /* 0x000e620000200c00 */
[----:B------:R-:W-:Y:S01]  /*5ad0*/  IADD3 R23, -R34, R23, RZ ;  /* 0x0000001722177210 */ /* 0x000fe20007ffe1ff */
[----:B------:R-:W3:Y:S01]  /*5ae0*/  LDS.64 R10, [UR5+0x230] ;  /* 0x00023005ff0a7984 */ /* 0x000ee20008000a00 */
[----:B------:R-:W-:Y:S01]  /*5af0*/  IADD3 R52, -R35, R52, RZ ;  /* 0x0000003423347210 */ /* 0x000fe20007ffe1ff */
[----:B------:R-:W-:Y:S01]  /*5b00*/  FMUL.FTZ R19, R40, R19 ;  /* 0x0000001328137220 */ /* 0x000fe20000410000 */
[----:B------:R-:W-:Y:S01]  /*5b10*/  LOP3.LUT R0, R0, 0xff, RZ, 0xc0, !PT ;  /* 0x000000ff00007812 */ /* 0x000fe200078ec0ff */
[----:B------:R-:W-:Y:S01]  /*5b20*/  FMUL.FTZ R18, R39, R18 ;  /* 0x0000001227127220 */ /* 0x000fe20000410000 */
[----:B------:R-:W-:-:S02]  /*5b30*/  LOP3.LUT R88, R15, 0xff, RZ, 0xc0, !PT ;  /* 0x000000ff0f587812 */ /* 0x000fc400078ec0ff */
[----:B------:R-:W-:Y:S02]  /*5b40*/  SHF.R.U32.HI R51, RZ, 0x8, R14 ;  /* 0x00000008ff337819 */ /* 0x000fe4000001160e */
[----:B------:R-:W-:Y:S02]  /*5b50*/  LOP3.LUT R47, R12, 0xff, RZ, 0xc0, !PT ;  /* 0x000000ff0c2f7812 */ /* 0x000fe400078ec0ff */
[----:B------:R-:W-:Y:S02]  /*5b60*/  F2FP.F16.F32.PACK_AB R44, RZ, R44 ;  /* 0x0000002cff2c723e */ /* 0x000fe400000000ff */
[----:B------:R-:W-:Y:S02]  /*5b70*/  F2FP.F16.F32.PACK_AB R73, RZ, R73 ;  /* 0x00000049ff49723e */ /* 0x000fe400000000ff */
[----:B------:R-:W-:Y:S02]  /*5b80*/  F2FP.F16.F32.PACK_AB R50, RZ, R50 ;  /* 0x00000032ff32723e */ /* 0x000fe400000000ff */
[----:B------:R-:W-:-:S02]  /*5b90*/  F2FP.F16.F32.PACK_AB R67, RZ, R67 ;  /* 0x00000043ff43723e */ /* 0x000fc400000000ff */
[----:B------:R-:W-:Y:S01]  /*5ba0*/  SHF.R.U32.HI R12, RZ, 0x10, R14 ;  /* 0x00000010ff0c7819 */ /* 0x000fe2000001160e */
[----:B------:R-:W4:Y:S01]  /*5bb0*/  I2F.F16 R22, R22 ;  /* 0x0000001600167306 */ /* 0x000f220000200c00 */
[----:B------:R-:W-:Y:S02]  /*5bc0*/  LEA.HI R53, R15, -R33, RZ, 0x8 ;  /* 0x800000210f357211 */ /* 0x000fe400078f40ff */
[----:B------:R-:W-:Y:S02]  /*5bd0*/  IADD3 R0, -R35, R0, RZ ;  /* 0x0000000023007210 */ /* 0x000fe40007ffe1ff */
[----:B------:R-:W-:Y:S02]  /*5be0*/  IADD3 R88, -R33, R88, RZ ;  /* 0x0000005821587210 */ /* 0x000fe40007ffe1ff */
[----:B------:R-:W-:Y:S01]  /*5bf0*/  LOP3.LUT R51, R51, 0xff, RZ, 0xc0, !PT ;  /* 0x000000ff33337812 */ /* 0x000fe200078ec0ff */
[----:B------:R0:W-:Y:S01]  /*5c00*/  I2F.F16 R41, R52 ;  /* 0x0000003400297306 */ /* 0x0001e20000200c00 */
[----:B------:R-:W-:-:S02]  /*5c10*/  PRMT R44, R44, 0x5410, R73 ;  /* 0x000054102c2c7816 */ /* 0x000fc40000000049 */
[----:B------:R-:W-:Y:S02]  /*5c20*/  PRMT R50, R50, 0x5410, R67 ;  /* 0x0000541032327816 */ /* 0x000fe40000000043 */
[----:B------:R-:W-:Y:S02]  /*5c30*/  SHF.R.U32.HI R15, RZ, 0x10, R15 ;  /* 0x00000010ff0f7819 */ /* 0x000fe4000001160f */
[----:B------:R-:W-:Y:S01]  /*5c40*/  F2FP.F16.F32.PACK_AB R19, RZ, R19 ;  /* 0x00000013ff13723e */ /* 0x000fe200000000ff */
[----:B------:R-:W3:Y:S01]  /*5c50*/  I2F.F16 R23, R23 ;  /* 0x0000001700177306 */ /* 0x000ee20000200c00 */
[----:B0-----:R-:W-:Y:S02]  /*5c60*/  LEA.HI R52, R13, -R35, RZ, 0x8 ;  /* 0x800000230d347211 */ /* 0x001fe400078f40ff */
[----:B------:R-:W-:Y:S02]  /*5c70*/  F2FP.F16.F32.PACK_AB R18, RZ, R18 ;  /* 0x00000012ff12723e */ /* 0x000fe400000000ff */
[----:B------:R-:W-:-:S02]  /*5c80*/  LOP3.LUT R13, R12, 0xff, RZ, 0xc0, !PT ;  /* 0x000000ff0c0d7812 */ /* 0x000fc400078ec0ff */
[----:B------:R-:W-:Y:S01]  /*5c90*/  IADD3 R51, -R36, R51, RZ ;  /* 0x0000003324337210 */ /* 0x000fe20007ffe1ff */
[----:B------:R0:W-:Y:S01]  /*5ca0*/  I2F.F16 R55, R0 ;  /* 0x0000000000377306 */ /* 0x0001e20000200c00 */
[----:B------:R-:W-:Y:S01]  /*5cb0*/  IADD3 R47, -R34, R47, RZ ;  /* 0x0000002f222f7210 */ /* 0x000fe20007ffe1ff */
[----:B------:R-:W-:Y:S01]  /*5cc0*/  HFMA2.MMA R58, R44, 1, 1, R58 ;  /* 0x3c003c002c3a7835 */ /* 0x000fe2000000003a */
[----:B------:R-:W-:Y:S01]  /*5cd0*/  PRMT R18, R18, 0x5410, R19 ;  /* 0x0000541012127816 */ /* 0x000fe20000000013 */
[----:B------:R-:W-:Y:S01]  /*5ce0*/  HFMA2.MMA R60, R50, 1, 1, R60 ;  /* 0x3c003c00323c7835 */ /* 0x000fe2000000003c */
[----:B------:R-:W-:-:S03]  /*5cf0*/  IADD3 R13, -R36, R13, RZ ;  /* 0x0000000d240d7210 */ /* 0x000fc60007ffe1ff */
[----:B------:R-:W2:Y:S01]  /*5d00*/  I2F.F16 R43, R88 ;  /* 0x00000058002b7306 */ /* 0x000ea20000200c00 */
[----:B0-----:R-:W-:Y:S01]  /*5d10*/  LOP3.LUT R0, R15, 0xff, RZ, 0xc0, !PT ;  /* 0x000000ff0f007812 */ /* 0x001fe200078ec0ff */
[--C-:B------:R-:W-:Y:S02]  /*5d20*/  HADD2.F32 R44, -RZ, R9.reuse.H0_H0 ;  /* 0x20000009ff2c7230 */ /* 0x100fe40000004100 */
[----:B------:R-:W-:-:S04]  /*5d30*/  HADD2.F32 R50, -RZ, R9.H1_H1 ;  /* 0x30000009ff327230 */ /* 0x000fc80000004100 */
[----:B------:R-:W0:Y:S01]  /*5d40*/  I2F.F16 R49, R49 ;  /* 0x0000003100317306 */ /* 0x000e220000200c00 */
[----:B------:R-:W-:Y:S01]  /*5d50*/  IADD3 R9, -R33, R0, RZ ;  /* 0x0000000021097210 */ /* 0x000fe20007ffe1ff */
[----:B------:R-:W-:Y:S02]  /*5d60*/  HADD2 R57, R18, R57 ;  /* 0x0000003912397230 */ /* 0x000fe40000000000 */
[----:B------:R-:W-:Y:S01]  /*5d70*/  HADD2.F32 R63, -RZ, R8.H0_H0 ;  /* 0x20000008ff3f7230 */ /* 0x000fe20000004100 */
[----:B------:R-:W-:Y:S01]  /*5d80*/  LDS.64 R18, [UR5+0x330] ;  /* 0x00033005ff127984 */ /* 0x000fe20008000a00 */
[----:B-1----:R-:W-:Y:S02]  /*5d90*/  HADD2.F32 R70, -RZ, R2.H0_H0 ;  /* 0x20000002ff467230 */ /* 0x002fe40000004100 */
[----:B------:R-:W1:Y:S01]  /*5da0*/  I2F.F16 R59, R51 ;  /* 0x00000033003b7306 */ /* 0x000e620000200c00 */
[----:B------:R-:W-:-:S07]  /*5db0*/  HADD2.F32 R56, -RZ, R8.H1_H1 ;  /* 0x30000008ff387230 */ /* 0x000fce0000004100 */
[----:B------:R-:W1:Y:S01]  /*5dc0*/  I2F.F16 R61, R61 ;  /* 0x0000003d003d7306 */ /* 0x000e620000200c00 */
[----:B----4-:R-:W-:Y:S02]  /*5dd0*/  HADD2.F32 R8, -RZ, R22.H0_H0 ;  /* 0x20000016ff087230 */ /* 0x010fe40000004100 */
[----:B------:R-:W-:-:S05]  /*5de0*/  FFMA.FTZ R22, R70, R63, RZ ;  /* 0x0000003f46167223 */ /* 0x000fca00000100ff */
[----:B------:R4:W-:Y:S01]  /*5df0*/  I2F.F16 R71, R47 ;  /* 0x0000002f00477306 */ /* 0x0009e20000200c00 */
[----:B---3--:R-:W-:-:S07]  /*5e00*/  HADD2.F32 R65, -RZ, R23.H0_H0 ;  /* 0x20000017ff417230 */ /* 0x008fce0000004100 */
[----:B------:R3:W-:Y:S01]  /*5e10*/  I2F.F16 R54, R13 ;  /* 0x0000000d00367306 */ /* 0x0007e20000200c00 */
[----:B----4-:R-:W-:Y:S02]  /*5e20*/  LEA.HI R47, R14, -R36, RZ, 0x8 ;  /* 0x800000240e2f7211 */ /* 0x010fe400078f40ff */
[----:B------:R-:W4:Y:S04]  /*5e30*/  LDS.64 R14, [UR5+0x30] ;  /* 0x00003005ff0e7984 */ /* 0x000f280008000a00 */
[----:B---3--:R-:W3:Y:S01]  /*5e40*/  LDS.64 R12, [UR5+0x430] ;  /* 0x00043005ff0c7984 */ /* 0x008ee20008000a00 */
[----:B------:R-:W4:Y:S01]  /*5e50*/  I2F.F16 R3, R3 ;  /* 0x0000000300037306 */ /* 0x000f220000200c00 */
[----:B--2---:R-:W-:Y:S02]  /*5e60*/  HADD2.F32 R0, -RZ, R43.H0_H0 ;  /* 0x2000002bff007230 */ /* 0x004fe40000004100 */
[----:B------:R-:W-:Y:S01]  /*5e70*/  FFMA.FTZ R62, R65, R56, R22 ;  /* 0x00000038413e7223 */ /* 0x000fe20000010016 */
[----:B0-----:R-:W-:Y:S01]  /*5e80*/  HADD2.F32 R2, -RZ, R49.H0_H0 ;  /* 0x20000031ff027230 */ /* 0x001fe20000004100 */
[----:B------:R-:W0:Y:S03]  /*5e90*/  LDS.64 R22, [UR5+0x138] ;  /* 0x00013805ff167984 */ /* 0x000e260008000a00 */
[----:B------:R-:W-:Y:S08]  /*5ea0*/  I2F.F16 R52, R52 ;  /* 0x0000003400347306 */ /* 0x000ff00000200c00 */
[----:B------:R-:W2:Y:S01]  /*5eb0*/  I2F.F16 R9, R9 ;  /* 0x0000000900097306 */ /* 0x000ea20000200c00 */
[----:B------:R-:W-:Y:S01]  /*5ec0*/  FFMA.FTZ R64, R8, R63, RZ ;  /* 0x0000003f08407223 */ /* 0x000fe200000100ff */
[----:B-1----:R-:W-:-:S06]  /*5ed0*/  HADD2.F32 R59, -RZ, R59.H0_H0 ;  /* 0x2000003bff3b7230 */ /* 0x002fcc0000004100 */
[----:B------:R1:W3:Y:S01]  /*5ee0*/  I2F.F16 R51, R47 ;  /* 0x0000002f00337306 */ /* 0x0002e20000200c00 */
[----:B------:R-:W-:Y:S02]  /*5ef0*/  HADD2.F32 R61, -RZ, R61.H0_H0 ;  /* 0x2000003dff3d7230 */ /* 0x000fe40000004100 */
[-C--:B------:R-:W-:Y:S01]  /*5f00*/  FFMA.FTZ R76, R0, R63.reuse, RZ ;  /* 0x0000003f004c7223 */ /* 0x080fe200000100ff */
[----:B------:R-:W-:-:S04]  /*5f10*/  FFMA.FTZ R74, R2, R63, RZ ;  /* 0x0000003f024a7223 */ /* 0x000fc800000100ff */
[----:B------:R-:W0:Y:S01]  /*5f20*/  I2F.F16 R53, R53 ;  /* 0x0000003500357306 */ /* 0x000e220000200c00 */
[----:B-1----:R-:W-:Y:S02]  /*5f30*/  HADD2.F32 R47, -RZ, R41.H0_H0 ;  /* 0x20000029ff2f7230 */ /* 0x002fe40000004100 */
[----:B------:R-:W-:Y:S02]  /*5f40*/  HADD2.F32 R55, -RZ, R55.H0_H0 ;  /* 0x20000037ff377230 */ /* 0x000fe40000004100 */
[-C--:B------:R-:W-:Y:S01]  /*5f50*/  FFMA.FTZ R63, R61, R56.reuse, R76 ;  /* 0x000000383d3f7223 */ /* 0x080fe2000001004c */
[-C--:B------:R-:W-:Y:S01]  /*5f60*/  FFMA.FTZ R64, R47, R56.reuse, R64 ;  /* 0x000000382f407223 */ /* 0x080fe20000010040 */
[----:B------:R-:W-:Y:S01]  /*5f70*/  FFMA.FTZ R41, R59, R56, R74 ;  /* 0x000000383b297223 */ /* 0x000fe2000001004a */
[----:B----4-:R-:W-:Y:S02]  /*5f80*/  HADD2.F32 R43, -RZ, R3.H0_H0 ;  /* 0x20000003ff2b7230 */ /* 0x010fe40000004100 */
[----:B------:R-:W-:-:S02]  /*5f90*/  HADD2.F32 R71, -RZ, R71.H0_H0 ;  /* 0x20000047ff477230 */ /* 0x000fc40000004100 */
[-C--:B------:R-:W-:Y:S01]  /*5fa0*/  FFMA.FTZ R3, R55, R44.reuse, R64 ;  /* 0x0000002c37037223 */ /* 0x080fe20000010040 */
[----:B--2---:R-:W-:Y:S02]  /*5fb0*/  HADD2.F32 R56, -RZ, R9.H0_H0 ;  /* 0x20000009ff387230 */ /* 0x004fe40000004100 */
[----:B------:R-:W-:Y:S02]  /*5fc0*/  HADD2.F32 R52, -RZ, R52.H0_H0 ;  /* 0x20000034ff347230 */ /* 0x000fe40000004100 */
[----:B------:R-:W-:Y:S02]  /*5fd0*/  HADD2.F32 R54, -RZ, R54.H0_H0 ;  /* 0x20000036ff367230 */ /* 0x000fe40000004100 */
[-C--:B------:R-:W-:Y:S01]  /*5fe0*/  FFMA.FTZ R62, R71, R44.reuse, R62 ;  /* 0x0000002c473e7223 */ /* 0x080fe2000001003e */
[----:B---3--:R-:W-:Y:S02]  /*5ff0*/  HADD2.F32 R49, -RZ, R51.H0_H0 ;  /* 0x20000033ff317230 */ /* 0x008fe40000004100 */
[----:B------:R-:W-:Y:S01]  /*6000*/  FFMA.FTZ R74, R56, R44, R63 ;  /* 0x0000002c384a7223 */ /* 0x000fe2000001003f */
[----:B0-----:R-:W-:-:S02]  /*6010*/  HADD2.F32 R53, -RZ, R53.H0_H0 ;  /* 0x20000035ff357230 */ /* 0x001fc40000004100 */
[----:B------:R-:W-:Y:S01]  /*6020*/  FFMA.FTZ R64, R54, R44, R41 ;  /* 0x0000002c36407223 */ /* 0x000fe20000010029 */
[-C--:B------:R-:W-:Y:S01]  /*6030*/  FFMA.FTZ R80, R52, R50.reuse, R3 ;  /* 0x0000003234507223 */ /* 0x080fe20000010003 */
[--C-:B------:R-:W-:Y:S01]  /*6040*/  HADD2.F32 R3, -RZ, R10.reuse.H0_H0 ;  /* 0x2000000aff037230 */ /* 0x100fe20000004100 */
[----:B------:R-:W-:Y:S01]  /*6050*/  LOP3.LUT R9, R4, 0xff, RZ, 0xc0, !PT ;  /* 0x000000ff04097812 */ /* 0x000fe200078ec0ff */
[----:B------:R-:W-:Y:S01]  /*6060*/  HADD2.F32 R63, -RZ, R10.H1_H1 ;  /* 0x3000000aff3f7230 */ /* 0x000fe20000004100 */
[----:B------:R-:W-:Y:S01]  /*6070*/  SHF.R.U32.HI R10, RZ, 0x8, R4 ;  /* 0x00000008ff0a7819 */ /* 0x000fe20000011604 */
[-C--:B------:R-:W-:Y:S01]  /*6080*/  FFMA.FTZ R73, R43, R50.reuse, R62 ;  /* 0x000000322b497223 */ /* 0x080fe2000001003e */
[-C--:B------:R-:W-:Y:S01]  /*6090*/  FFMA.FTZ R41, R49, R50.reuse, R64 ;  /* 0x0000003231297223 */ /* 0x080fe20000010040 */
[----:B------:R-:W-:Y:S01]  /*60a0*/  FFMA.FTZ R44, R53, R50, R74 ;  /* 0x00000032352c7223 */ /* 0x000fe2000001004a */
[--C-:B------:R-:W-:Y:S01]  /*60b0*/  HADD2.F32 R62, -RZ, R11.reuse.H0_H0 ;  /* 0x2000000bff3e7230 */ /* 0x100fe20000004100 */
[----:B------:R-:W-:Y:S01]  /*60c0*/  IADD3 R74, -R34, R9, RZ ;  /* 0x00000009224a7210 */ /* 0x000fe20007ffe1ff */
[----:B------:R-:W-:Y:S01]  /*60d0*/  HADD2.F32 R64, -RZ, R11.H1_H1 ;  /* 0x3000000bff407230 */ /* 0x000fe20000004100 */
[----:B------:R-:W-:Y:S01]  /*60e0*/  LOP3.LUT R11, R10, 0xff, RZ, 0xc0, !PT ;  /* 0x000000ff0a0b7812 */ /* 0x000fe200078ec0ff */
[----:B------:R-:W0:Y:S01]  /*60f0*/  LDS.64 R50, [UR5+0x238] ;  /* 0x00023805ff327984 */ /* 0x000e220008000a00 */
[----:B------:R-:W-:-:S02]  /*6100*/  SHF.R.U32.HI R67, RZ, 0x10, R4 ;  /* 0x00000010ff437819 */ /* 0x000fc40000011604 */
[----:B------:R-:W-:Y:S02]  /*6110*/  IADD3 R77, -R34, R11, RZ ;  /* 0x0000000b224d7210 */ /* 0x000fe40007ffe1ff */
[----:B------:R-:W-:Y:S01]  /*6120*/  LOP3.LUT R67, R67, 0xff, RZ, 0xc0, !PT ;  /* 0x000000ff43437812 */ /* 0x000fe200078ec0ff */
[----:B------:R-:W1:Y:S01]  /*6130*/  I2F.F16 R74, R74 ;  /* 0x0000004a004a7306 */ /* 0x000e620000200c00 */
[----:B------:R-:W-:Y:S02]  /*6140*/  LEA.HI R4, R4, -R34, RZ, 0x8 ;  /* 0x8000002204047211 */ /* 0x000fe400078f40ff */
[----:B------:R-:W-:Y:S01]  /*6150*/  IADD3 R76, -R34, R67, RZ ;  /* 0x00000043224c7210 */ /* 0x000fe20007ffe1ff */
[----:B------:R-:W-:Y:S02]  /*6160*/  HADD2.F32 R9, -RZ, R14.H0_H0 ;  /* 0x2000000eff097230 */ /* 0x000fe40000004100 */
[----:B------:R-:W-:Y:S02]  /*6170*/  HADD2.F32 R10, -RZ, R18.H0_H0 ;  /* 0x20000012ff0a7230 */ /* 0x000fe40000004100 */
[----:B------:R-:W2:Y:S01]  /*6180*/  I2F.F16 R77, R77 ;  /* 0x0000004d004d7306 */ /* 0x000ea20000200c00 */
[----:B------:R-:W-:-:S02]  /*6190*/  HADD2.F32 R11, -RZ, R12.H0_H0 ;  /* 0x2000000cff0b7230 */ /* 0x000fc40000004100 */
[C---:B------:R-:W-:Y:S01]  /*61a0*/  FFMA.FTZ R82, R70.reuse, R9, RZ ;  /* 0x0000000946527223 */ /* 0x040fe200000100ff */
[----:B------:R-:W-:Y:S02]  /*61b0*/  HADD2.F32 R14, -RZ, R14.H1_H1 ;  /* 0x3000000eff0e7230 */ /* 0x000fe40000004100 */
[C---:B------:R-:W-:Y:S01]  /*61c0*/  FFMA.FTZ R78, R70.reuse, R3, RZ ;  /* 0x00000003464e7223 */ /* 0x040fe200000100ff */
[----:B------:R-:W-:Y:S02]  /*61d0*/  HADD2.F32 R18, -RZ, R18.H1_H1 ;  /* 0x30000012ff127230 */ /* 0x000fe40000004100 */
[C---:B------:R-:W-:Y:S01]  /*61e0*/  FFMA.FTZ R81, R70.reuse, R10, RZ ;  /* 0x0000000a46517223 */ /* 0x040fe200000100ff */
[----:B------:R-:W-:Y:S01]  /*61f0*/  HADD2.F32 R12, -RZ, R12.H1_H1 ;  /* 0x3000000cff0c7230 */ /* 0x000fe20000004100 */
[----:B------:R-:W3:Y:S01]  /*6200*/  I2F.F16 R76, R76 ;  /* 0x0000004c004c7306 */ /* 0x000ee20000200c00 */
[----:B------:R-:W-:Y:S01]  /*6210*/  FFMA.FTZ R67, R70, R11, RZ ;  /* 0x0000000b46437223 */ /* 0x000fe200000100ff */
[C---:B------:R-:W-:Y:S01]  /*6220*/  FFMA.FTZ R82, R65.reuse, R14, R82 ;  /* 0x0000000e41527223 */ /* 0x040fe20000010052 */
[----:B------:R-:W-:-:S05]  /*6230*/  FFMA.FTZ R85, R65, R63, R78 ;  /* 0x0000003f41557223 */ /* 0x000fca000001004e */
[----:B------:R-:W4:Y:S01]  /*6240*/  I2F.F16 R4, R4 ;  /* 0x0000000400047306 */ /* 0x000f220000200c00 */
[C---:B------:R-:W-:Y:S01]  /*6250*/  FFMA.FTZ R81, R65.reuse, R18, R81 ;  /* 0x0000001241517223 */ /* 0x040fe20000010051 */
[----:B------:R-:W-:Y:S01]  /*6260*/  FFMA.FTZ R84, R65, R12, R67 ;  /* 0x0000000c41547223 */ /* 0x000fe20000010043 */
[----:B------:R-:W-:Y:S02]  /*6270*/  HADD2.F32 R65, -RZ, R22.H0_H0 ;  /* 0x20000016ff417230 */ /* 0x000fe40000004100 */
[----:B-1----:R-:W-:Y:S02]  /*6280*/  HADD2.F32 R74, -RZ, R74.H0_H0 ;  /* 0x2000004aff4a7230 */ /* 0x002fe40000004100 */
[--C-:B------:R-:W-:Y:S02]  /*6290*/  HADD2.F32 R67, -RZ, R23.reuse.H0_H0 ;  /* 0x20000017ff437230 */ /* 0x100fe40000004100 */
[----:B------:R-:W-:Y:S01]  /*62a0*/  HADD2.F32 R78, -RZ, R23.H1_H1 ;  /* 0x30000017ff4e7230 */ /* 0x000fe20000004100 */
[----:B------:R-:W-:Y:S01]  /*62b0*/  SHF.R.U32.HI R23, RZ, 0x8, R5 ;  /* 0x00000008ff177819 */ /* 0x000fe20000011605 */
[----:B------:R-:W-:-:S02]  /*62c0*/  HADD2.F32 R69, -RZ, R22.H1_H1 ;  /* 0x30000016ff457230 */ /* 0x000fc40000004100 */
[----:B------:R-:W-:Y:S01]  /*62d0*/  FFMA.FTZ R86, R74, R65, R73 ;  /* 0x000000414a567223 */ /* 0x000fe20000010049 */
[----:B--2---:R-:W-:Y:S01]  /*62e0*/  HADD2.F32 R77, -RZ, R77.H0_H0 ;  /* 0x2000004dff4d7230 */ /* 0x004fe20000004100 */
[----:B------:R-:W-:Y:S01]  /*62f0*/  LOP3.LUT R34, R23, 0xff, RZ, 0xc0, !PT ;  /* 0x000000ff17227812 */ /* 0x000fe200078ec0ff */
[----:B---3--:R-:W-:Y:S01]  /*6300*/  HADD2.F32 R73, -RZ, R76.H0_H0 ;  /* 0x2000004cff497230 */ /* 0x008fe20000004100 */
[----:B------:R-:W-:Y:S01]  /*6310*/  LOP3.LUT R22, R5, 0xff, RZ, 0xc0, !PT ;  /* 0x000000ff05167812 */ /* 0x000fe200078ec0ff */
[----:B----4-:R-:W-:Y:S02]  /*6320*/  HADD2.F32 R76, -RZ, R4.H0_H0 ;  /* 0x20000004ff4c7230 */ /* 0x010fe40000004100 */
[----:B------:R-:W-:Y:S01]  /*6330*/  FFMA.FTZ R88, R77, R69, R86 ;  /* 0x000000454d587223 */ /* 0x000fe20000010056 */
[C---:B------:R-:W-:Y:S02]  /*6340*/  IADD3 R4, -R35.reuse, R34, RZ ;  /* 0x0000002223047210 */ /* 0x040fe40007ffe1ff */
[----:B------:R-:W-:Y:S01]  /*6350*/  IADD3 R22, -R35, R22, RZ ;  /* 0x0000001623167210 */ /* 0x000fe20007ffe1ff */
[----:B------:R-:W-:Y:S01]  /*6360*/  FFMA.FTZ R23, R73, R67, R88 ;  /* 0x0000004349177223 */ /* 0x000fe20000010058 */
[----:B------:R-:W-:-:S02]  /*6370*/  SHF.R.U32.HI R86, RZ, 0x10, R5 ;  /* 0x00000010ff567819 */ /* 0x000fc40000011605 */
[----:B------:R-:W1:Y:S01]  /*6380*/  I2F.F16 R4, R4 ;  /* 0x0000000400047306 */ /* 0x000e620000200c00 */
[----:B------:R-:W-:Y:S01]  /*6390*/  FFMA.FTZ R88, R76, R78, R23 ;  /* 0x0000004e4c587223 */ /* 0x000fe20000010017 */
[----:B------:R-:W-:Y:S01]  /*63a0*/  HADD2.F32 R75, -RZ, R15.H0_H0 ;  /* 0x2000000fff4b7230 */ /* 0x000fe20000004100 */
[----:B------:R-:W-:Y:S01]  /*63b0*/  LOP3.LUT R86, R86, 0xff, RZ, 0xc0, !PT ;  /* 0x000000ff56567812 */ /* 0x000fe200078ec0ff */
[----:B------:R-:W-:Y:S02]  /*63c0*/  HADD2.F32 R70, -RZ, R19.H0_H0 ;  /* 0x20000013ff467230 */ /* 0x000fe40000004100 */
[----:B------:R-:W-:Y:S01]  /*63d0*/  FMUL.FTZ R87, R37, R88 ;  /* 0x0000005825577220 */ /* 0x000fe20000410000 */
[----:B------:R-:W-:Y:S01]  /*63e0*/  HADD2.F32 R79, -RZ, R13.H0_H0 ;  /* 0x2000000dff4f7230 */ /* 0x000fe20000004100 */
[----:B------:R-:W2:Y:S01]  /*63f0*/  I2F.F16 R22, R22 ;  /* 0x0000001600167306 */ /* 0x000ea20000200c00 */
[C---:B------:R-:W-:Y:S01]  /*6400*/  FFMA.FTZ R34, R71.reuse, R62, R85 ;  /* 0x0000003e47227223 */ /* 0x040fe20000010055 */
[----:B------:R-:W-:Y:S01]  /*6410*/  FFMA.FTZ R88, R8, R3, RZ ;  /* 0x0000000308587223 */ /* 0x000fe200000100ff */
[C---:B------:R-:W-:Y:S01]  /*6420*/  FFMA.FTZ R83, R71.reuse, R75, R82 ;  /* 0x0000004b47537223 */ /* 0x040fe20000010052 */
[----:B------:R-:W-:Y:S01]  /*6430*/  FFMA.FTZ R82, R71, R70, R81 ;  /* 0x0000004647527223 */ /* 0x000fe20000010051 */
[----:B------:R-:W-:Y:S01]  /*6440*/  IADD3 R89, -R35, R86, RZ ;  /* 0x0000005623597210 */ /* 0x000fe20007ffe1ff */
[----:B------:R-:W-:Y:S01]  /*6450*/  FFMA.FTZ R71, R71, R79, R84 ;  /* 0x0000004f47477223 */ /* 0x000fe20000010054 */
[----:B------:R-:W-:Y:S01]  /*6460*/  LEA.HI R81, R5, -R35, RZ, 0x8 ;  /* 0x8000002305517211 */ /* 0x000fe200078f40ff */
[----:B0-----:R-:W-:-:S02]  /*6470*/  HADD2.F32 R84, -RZ, R50.H0_H0 ;  /* 0x20000032ff547230 */ /* 0x001fc40000004100 */
[----:B------:R-:W-:Y:S01]  /*6480*/  FFMA.FTZ R90, R47, R63, R88 ;  /* 0x0000003f2f5a7223 */ /* 0x000fe20000010058 */
[----:B------:R-:W-:Y:S01]  /*6490*/  FFMA.FTZ R5, R43, R64, R34 ;  /* 0x000000402b057223 */ /* 0x000fe20000010022 */
[----:B------:R-:W0:Y:S01]  /*64a0*/  I2F.F16 R89, R89 ;  /* 0x0000005900597306 */ /* 0x000e220000200c00 */
[--C-:B------:R-:W-:Y:S02]  /*64b0*/  HADD2.F32 R85, -RZ, R51.reuse.H0_H0 ;  /* 0x20000033ff557230 */ /* 0x100fe40000004100 */
[----:B------:R-:W-:Y:S01]  /*64c0*/  FFMA.FTZ R91, R55, R62, R90 ;  /* 0x0000003e375b7223 */ /* 0x000fe2000001005a */
[----:B------:R-:W-:Y:S02]  /*64d0*/  HADD2.F32 R88, -RZ, R51.H1_H1 ;  /* 0x30000033ff587230 */ /* 0x000fe40000004100 */
[----:B------:R-:W-:Y:S01]  /*64e0*/  FFMA.FTZ R90, R74, R84, R5 ;  /* 0x000000544a5a7223 */ /* 0x000fe20000010005 */
[----:B-1----:R-:W-:Y:S01]  /*64f0*/  HADD2.F32 R51, -RZ, R4.H0_H0 ;  /* 0x20000004ff337230 */ /* 0x002fe20000004100 */
[----:B------:R-:W-:Y:S01]  /*6500*/  LDS.64 R34, [UR5+0x438] ;  /* 0x00043805ff227984 */ /* 0x000fe20008000a00 */
[----:B------:R-:W-:Y:S01]  /*6510*/  HADD2.F32 R86, -RZ, R50.H1_H1 ;  /* 0x30000032ff567230 */ /* 0x000fe20000004100 */
[----:B------:R-:W1:Y:S02]  /*6520*/  I2F.F16 R81, R81 ;  /* 0x0000005100517306 */ /* 0x000e640000200c00 */
[----:B------:R-:W3:Y:S01]  /*6530*/  LDS.64 R4, [UR5+0x38] ;  /* 0x00003805ff047984 */ /* 0x000ee20008000a00 */
[----:B--2---:R-:W-:-:S03]  /*6540*/  HADD2.F32 R50, -RZ, R22.H0_H0 ;  /* 0x20000016ff327230 */ /* 0x004fc60000004100 */
[----:B------:R-:W2:Y:S01]  /*6550*/  LDS.64 R22, [UR5+0x338] ;  /* 0x00033805ff167984 */ /* 0x000ea20008000a00 */
[----:B------:R-:W-:Y:S01]  /*6560*/  FFMA.FTZ R91, R52, R64, R91 ;  /* 0x00000040345b7223 */ /* 0x000fe2000001005b */
[----:B------:R-:W-:-:S03]  /*6570*/  FFMA.FTZ R92, R50, R65, R80 ;  /* 0x00000041325c7223 */ /* 0x000fc60000010050 */
[----:B------:R-:W-:Y:S01]  /*6580*/  FFMA.FTZ R91, R50, R84, R91 ;  /* 0x00000054325b7223 */ /* 0x000fe2000001005b */
[----:B0-----:R-:W-:Y:S02]  /*6590*/  HADD2.F32 R80, -RZ, R89.H0_H0 ;  /* 0x20000059ff507230 */ /* 0x001fe40000004100 */
[-C--:B------:R-:W-:Y:S01]  /*65a0*/  FFMA.FTZ R90, R77, R86.reuse, R90 ;  /* 0x000000564d5a7223 */ /* 0x080fe2000001005a */
[C---:B------:R-:W-:Y:S01]  /*65b0*/  FFMA.FTZ R89, R51.reuse, R69, R92 ;  /* 0x0000004533597223 */ /* 0x040fe2000001005c */
[----:B------:R-:W-:Y:S01]  /*65c0*/  FFMA.FTZ R91, R51, R86, R91 ;  /* 0x00000056335b7223 */ /* 0x000fe2000001005b */
[----:B-1----:R-:W-:Y:S02]  /*65d0*/  HADD2.F32 R81, -RZ, R81.H0_H0 ;  /* 0x20000051ff517230 */ /* 0x002fe40000004100 */
[----:B------:R-:W-:Y:S01]  /*65e0*/  FFMA.FTZ R90, R73, R85, R90 ;  /* 0x00000055495a7223 */ /* 0x000fe2000001005a */
[C---:B------:R-:W-:Y:S01]  /*65f0*/  FFMA.FTZ R89, R80.reuse, R67, R89 ;  /* 0x0000004350597223 */ /* 0x040fe20000010059 */
[----:B------:R-:W-:-:S02]  /*6600*/  FFMA.FTZ R91, R80, R85, R91 ;  /* 0x00000055505b7223 */ /* 0x000fc4000001005b */
[----:B------:R-:W-:Y:S01]  /*6610*/  FFMA.FTZ R90, R76, R88, R90 ;  /* 0x000000584c5a7223 */ /* 0x000fe2000001005a */
[C---:B------:R-:W-:Y:S01]  /*6620*/  FFMA.FTZ R89, R81.reuse, R78, R89 ;  /* 0x0000004e51597223 */ /* 0x040fe20000010059 */
[----:B------:R-:W-:Y:S02]  /*6630*/  FFMA.FTZ R91, R81, R88, R91 ;  /* 0x00000058515b7223 */ /* 0x000fe4000001005b */
[----:B------:R-:W-:Y:S01]  /*6640*/  FMUL.FTZ R90, R37, R90 ;  /* 0x0000005a255a7220 */ /* 0x000fe20000410000 */
[C---:B------:R-:W-:Y:S01]  /*6650*/  FMUL.FTZ R89, R38.reuse, R89 ;  /* 0x0000005926597220 */ /* 0x040fe20000410000 */
[----:B------:R-:W-:Y:S01]  /*6660*/  FMUL.FTZ R91, R38, R91 ;  /* 0x0000005b265b7220 */ /* 0x000fe20000410000 */
[----:B------:R-:W-:Y:S02]  /*6670*/  F2FP.F16.F32.PACK_AB R87, RZ, R87 ;  /* 0x00000057ff57723e */ /* 0x000fe400000000ff */
[----:B------:R-:W-:Y:S02]  /*6680*/  F2FP.F16.F32.PACK_AB R90, RZ, R90 ;  /* 0x0000005aff5a723e */ /* 0x000fe400000000ff */
[----:B------:R-:W-:-:S02]  /*6690*/  F2FP.F16.F32.PACK_AB R91, RZ, R91 ;  /* 0x0000005bff5b723e */ /* 0x000fc400000000ff */
[----:B------:R-:W-:Y:S01]  /*66a0*/  F2FP.F16.F32.PACK_AB R89, RZ, R89 ;  /* 0x00000059ff59723e */ /* 0x000fe200000000ff */
[----:B------:R-:W-:Y:S01]  /*66b0*/  HADD2.F32 R19, -RZ, R19.H1_H1 ;  /* 0x30000013ff137230 */ /* 0x000fe20000004100 */
[----:B------:R-:W-:Y:S01]  /*66c0*/  PRMT R90, R90, 0x5410, R91 ;  /* 0x000054105a5a7816 */ /* 0x000fe2000000005b */
[----:B------:R-:W-:Y:S01]  /*66d0*/  HADD2.F32 R13, -RZ, R13.H1_H1 ;  /* 0x3000000dff0d7230 */ /* 0x000fe20000004100 */
[----:B------:R-:W-:Y:S01]  /*66e0*/  PRMT R87, R87, 0x5410, R89 ;  /* 0x0000541057577816 */ /* 0x000fe20000000059 */
[----:B------:R-:W-:Y:S02]  /*66f0*/  HADD2.F32 R15, -RZ, R15.H1_H1 ;  /* 0x3000000fff0f7230 */ /* 0x000fe40000004100 */
[C---:B------:R-:W-:Y:S01]  /*6700*/  FFMA.FTZ R89, R43.reuse, R19, R82 ;  /* 0x000000132b597223 */ /* 0x040fe20000010052 */
[----:B------:R-:W-:Y:S01]  /*6710*/  FFMA.FTZ R91, R43, R13, R71 ;  /* 0x0000000d2b5b7223 */ /* 0x000fe20000010047 */
[----:B------:R-:W-:Y:S02]  /*6720*/  HADD2 R71, R90, R68 ;  /* 0x000000445a477230 */ /* 0x000fe40000000000 */
[----:B---3--:R-:W-:-:S02]  /*6730*/  HADD2.F32 R82, -RZ, R4.H0_H0 ;  /* 0x20000004ff527230 */ /* 0x008fc40000004100 */
[----:B------:R-:W-:Y:S01]  /*6740*/  FFMA.FTZ R83, R43, R15, R83 ;  /* 0x0000000f2b537223 */ /* 0x000fe20000010053 */
[----:B------:R-:W-:Y:S01]  /*6750*/  HADD2.F32 R68, -RZ, R34.H0_H0 ;  /* 0x20000022ff447230 */ /* 0x000fe20000004100 */
[----:B------:R-:W-:Y:S01]  /*6760*/  HFMA2.MMA R43, R87, 1, 1, R46 ;  /* 0x3c003c00572b7835 */ /* 0x000fe2000000002e */
[----:B--2---:R-:W-:Y:S02]  /*6770*/  HADD2.F32 R46, -RZ, R22.H0_H0 ;  /* 0x20000016ff2e7230 */ /* 0x004fe40000004100 */
[C---:B------:R-:W-:Y:S01]  /*6780*/  FFMA.FTZ R83, R74.reuse, R82, R83 ;  /* 0x000000524a537223 */ /* 0x040fe20000010053 */
[----:B------:R-:W-:Y:S02]  /*6790*/  HADD2.F32 R4, -RZ, R4.H1_H1 ;  /* 0x30000004ff047230 */ /* 0x000fe40000004100 */
[C---:B------:R-:W-:Y:S01]  /*67a0*/  FFMA.FTZ R91, R74.reuse, R68, R91 ;  /* 0x000000444a5b7223 */ /* 0x040fe2000001005b */
[----:B------:R-:W-:Y:S02]  /*67b0*/  HADD2.F32 R34, -RZ, R34.H1_H1 ;  /* 0x30000022ff227230 */ /* 0x000fe40000004100 */
[----:B------:R-:W-:Y:S01]  /*67c0*/  FFMA.FTZ R87, R74, R46, R89 ;  /* 0x0000002e4a577223 */ /* 0x000fe20000010059 */
[----:B------:R-:W-:-:S02]  /*67d0*/  FFMA.FTZ R89, R77, R4, R83 ;  /* 0x000000044d597223 */ /* 0x000fc40000010053 */
[----:B------:R-:W-:Y:S01]  /*67e0*/  FFMA.FTZ R83, R77, R34, R91 ;  /* 0x000000224d537223 */ /* 0x000fe2000001005b */
[----:B------:R-:W-:Y:S01]  /*67f0*/  MOV R91, UR6 ;  /* 0x00000006005b7c02 */ /* 0x000fe20008000f00 */
[----:B------:R-:W-:Y:S02]  /*6800*/  HADD2.F32 R22, -RZ, R22.H1_H1 ;  /* 0x30000016ff167230 */ /* 0x000fe40000004100 */
[----:B------:R-:W-:Y:S02]  /*6810*/  HADD2.F32 R74, -RZ, R5.H0_H0 ;  /* 0x20000005ff4a7230 */ /* 0x000fe40000004100 */
[----:B------:R-:W-:-:S04]  /*6820*/  IMAD.WIDE R90, R91, 0x4, R20 ;  /* 0x000000045b5a7825 */ /* 0x000fc800078e0214 */
[----:B------:R-:W-:Y:S01]  /*6830*/  FFMA.FTZ R87, R77, R22, R87 ;  /* 0x000000164d577223 */ /* 0x000fe20000010057 */
[----:B------:R-:W-:Y:S02]  /*6840*/  HADD2.F32 R21, -RZ, R23.H0_H0 ;  /* 0x20000017ff157230 */ /* 0x000fe40000004100 */
[----:B------:R-:W-:Y:S02]  /*6850*/  HADD2.F32 R20, -RZ, R35.H0_H0 ;  /* 0x20000023ff147230 */ /* 0x000fe40000004100 */
[C---:B------:R-:W-:Y:S01]  /*6860*/  FFMA.FTZ R89, R73.reuse, R74, R89 ;  /* 0x0000004a49597223 */ /* 0x040fe20000010059 */
[----:B------:R-:W-:Y:S01]  /*6870*/  LOP3.LUT R93, R6, 0xff, RZ, 0xc0, !PT ;  /* 0x000000ff065d7812 */ /* 0x000fe200078ec0ff */
[C---:B------:R-:W-:Y:S01]  /*6880*/  FFMA.FTZ R77, R73.reuse, R21, R87 ;  /* 0x00000015494d7223 */ /* 0x040fe20000010057 */
[----:B------:R-:W-:Y:S01]  /*6890*/  FFMA.FTZ R83, R73, R20, R83 ;  /* 0x0000001449537223 */ /* 0x000fe20000010053 */
[----:B------:R-:W-:Y:S02]  /*68a0*/  SHF.R.U32.HI R73, RZ, 0x8, R6 ;  /* 0x00000008ff497819 */ /* 0x000fe40000011606 */
[----:B------:R-:W-:-:S02]  /*68b0*/  IADD3 R93, -R36, R93, RZ ;  /* 0x0000005d245d7210 */ /* 0x000fc40007ffe1ff */
[----:B------:R-:W-:Y:S02]  /*68c0*/  LOP3.LUT R73, R73, 0xff, RZ, 0xc0, !PT ;  /* 0x000000ff49497812 */ /* 0x000fe400078ec0ff */
[----:B------:R-:W-:Y:S02]  /*68d0*/  SHF.R.U32.HI R92, RZ, 0x10, R6 ;  /* 0x00000010ff5c7819 */ /* 0x000fe40000011606 */
[----:B------:R-:W-:Y:S02]  /*68e0*/  IADD3 R73, -R36, R73, RZ ;  /* 0x0000004924497210 */ /* 0x000fe40007ffe1ff */
[----:B------:R-:W-:Y:S01]  /*68f0*/  LOP3.LUT R92, R92, 0xff, RZ, 0xc0, !PT ;  /* 0x000000ff5c5c7812 */ /* 0x000fe200078ec0ff */
[----:B------:R-:W0:Y:S03]  /*6900*/  I2F.F16 R93, R93 ;  /* 0x0000005d005d7306 */ /* 0x000e260000200c00 */
[----:B------:R-:W-:-:S05]  /*6910*/  IADD3 R92, -R36, R92, RZ ;  /* 0x0000005c245c7210 */ /* 0x000fca0007ffe1ff */
[----:B------:R-:W1:Y:S01]  /*6920*/  I2F.F16 R73, R73 ;  /* 0x0000004900497306 */ /* 0x000e620000200c00 */
[----:B------:R-:W-:-:S07]  /*6930*/  LEA.HI R87, R6, -R36, RZ, 0x8 ;  /* 0x8000002406577211 */ /* 0x000fce00078f40ff */
[----:B------:R-:W2:Y:S01]  /*6940*/  I2F.F16 R92, R92 ;  /* 0x0000005c005c7306 */ /* 0x000ea20000200c00 */
[----:B0-----:R-:W-:-:S05]  /*6950*/  HADD2.F32 R6, -RZ, R93.H0_H0 ;  /* 0x2000005dff067230 */ /* 0x001fca0000004100 */
[----:B------:R-:W-:Y:S01]  /*6960*/  FFMA.FTZ R41, R6, R65, R41 ;  /* 0x0000004106297223 */ /* 0x000fe20000010029 */
[----:B-1----:R-:W-:Y:S02]  /*6970*/  HADD2.F32 R36, -RZ, R73.H0_H0 ;  /* 0x20000049ff247230 */ /* 0x002fe40000004100 */
[----:B------:R-:W-:Y:S02]  /*6980*/  HADD2.F32 R23, -RZ, R23.H1_H1 ;  /* 0x30000017ff177230 */ /* 0x000fe40000004100 */
[----:B--2---:R-:W-:Y:S02]  /*6990*/  HADD2.F32 R73, -RZ, R92.H0_H0 ;  /* 0x2000005cff497230 */ /* 0x004fe40000004100 */
[----:B------:R-:W-:Y:S01]  /*69a0*/  FFMA.FTZ R92, R36, R69, R41 ;  /* 0x00000045245c7223 */ /* 0x000fe20000010029 */
[----:B------:R-:W-:-:S03]  /*69b0*/  HADD2.F32 R35, -RZ, R35.H1_H1 ;  /* 0x30000023ff237230 */ /* 0x000fc60000004100 */
[----:B------:R-:W-:Y:S01]  /*69c0*/  FFMA.FTZ R93, R73, R67, R92 ;  /* 0x00000043495d7223 */ /* 0x000fe2000001005c */
[----:B------:R-:W-:Y:S02]  /*69d0*/  HADD2.F32 R92, -RZ, R5.H1_H1 ;  /* 0x30000005ff5c7230 */ /* 0x000fe40000004100 */
[----:B------:R-:W-:-:S03]  /*69e0*/  FFMA.FTZ R77, R76, R23, R77 ;  /* 0x000000174c4d7223 */ /* 0x000fc6000001004d */
[C---:B------:R-:W-:Y:S01]  /*69f0*/  FFMA.FTZ R89, R76.reuse, R92, R89 ;  /* 0x0000005c4c597223 */ /* 0x040fe20000010059 */
[----:B------:R-:W-:Y:S01]  /*6a00*/  FMUL.FTZ R5, R37, R77 ;  /* 0x0000004d25057220 */ /* 0x000fe20000410000 */
[----:B------:R-:W-:Y:S01]  /*6a10*/  FFMA.FTZ R76, R76, R35, R83 ;  /* 0x000000234c4c7223 */ /* 0x000fe20000010053 */
[----:B------:R-:W-:Y:S01]  /*6a20*/  FFMA.FTZ R77, R9, R8, RZ ;  /* 0x00000008094d7223 */ /* 0x000fe200000100ff */
[C---:B------:R-:W-:Y:S02]  /*6a30*/  FMUL.FTZ R89, R37.reuse, R89 ;  /* 0x0000005925597220 */ /* 0x040fe40000410000 */
[----:B------:R-:W-:Y:S01]  /*6a40*/  FMUL.FTZ R37, R37, R76 ;  /* 0x0000004c25257220 */ /* 0x000fe20000410000 */
[----:B------:R-:W-:-:S04]  /*6a50*/  FFMA.FTZ R76, R14, R47, R77 ;  /* 0x0000002f0e4c7223 */ /* 0x000fc8000001004d */
[----:B------:R-:W-:-:S04]  /*6a60*/  FFMA.FTZ R76, R75, R55, R76 ;  /* 0x000000374b4c7223 */ /* 0x000fc8000001004c */
[----:B------:R-:W-:-:S04]  /*6a70*/  FFMA.FTZ R77, R15, R52, R76 ;  /* 0x000000340f4d7223 */ /* 0x000fc8000001004c */
[----:B------:R-:W-:-:S04]  /*6a80*/  FFMA.FTZ R77, R82, R50, R77 ;  /* 0x00000032524d7223 */ /* 0x000fc8000001004d */
[----:B------:R-:W-:-:S04]  /*6a90*/  FFMA.FTZ R77, R4, R51, R77 ;  /* 0x00000033044d7223 */ /* 0x000fc8000001004d */
[----:B------:R-:W-:-:S04]  /*6aa0*/  FFMA.FTZ R77, R74, R80, R77 ;  /* 0x000000504a4d7223 */ /* 0x000fc8000001004d */
[----:B------:R-:W-:Y:S01]  /*6ab0*/  FFMA.FTZ R77, R92, R81, R77 ;  /* 0x000000515c4d7223 */ /* 0x000fe2000001004d */
[----:B------:R-:W-:-:S03]  /*6ac0*/  FFMA.FTZ R83, R8, R10, RZ ;  /* 0x0000000a08537223 */ /* 0x000fc600000100ff */
[----:B------:R-:W-:Y:S01]  /*6ad0*/  FMUL.FTZ R76, R38, R77 ;  /* 0x0000004d264c7220 */ /* 0x000fe20000410000 */
[----:B------:R-:W-:Y:S01]  /*6ae0*/  FFMA.FTZ R77, R8, R11, RZ ;  /* 0x0000000b084d7223 */ /* 0x000fe200000100ff */
[----:B------:R-:W-:-:S03]  /*6af0*/  FFMA.FTZ R8, R47, R18, R83 ;  /* 0x000000122f087223 */ /* 0x000fc60000010053 */
[----:B------:R-:W-:Y:S01]  /*6b00*/  FFMA.FTZ R47, R47, R12, R77 ;  /* 0x0000000c2f2f7223 */ /* 0x000fe2000001004d */
[-C--:B------:R-:W-:Y:S01]  /*6b10*/  FFMA.FTZ R77, R0, R3.reuse, RZ ;  /* 0x00000003004d7223 */ /* 0x080fe200000100ff */
[----:B------:R-:W-:-:S03]  /*6b20*/  FFMA.FTZ R3, R2, R3, RZ ;  /* 0x0000000302037223 */ /* 0x000fc600000100ff */
[-C--:B------:R-:W-:Y:S01]  /*6b30*/  FFMA.FTZ R77, R61, R63.reuse, R77 ;  /* 0x0000003f3d4d7223 */ /* 0x080fe2000001004d */
[----:B------:R-:W-:Y:S01]  /*6b40*/  FFMA.FTZ R3, R59, R63, R3 ;  /* 0x0000003f3b037223 */ /* 0x000fe20000010003 */
[----:B------:R-:W-:Y:S02]  /*6b50*/  SHF.R.U32.HI R63, RZ, 0x8, R7 ;  /* 0x00000008ff3f7819 */ /* 0x000fe40000011607 */
[-C--:B------:R-:W-:Y:S01]  /*6b60*/  FFMA.FTZ R77, R56, R62.reuse, R77 ;  /* 0x0000003e384d7223 */ /* 0x080fe2000001004d */
[----:B------:R-:W-:Y:S01]  /*6b70*/  FFMA.FTZ R3, R54, R62, R3 ;  /* 0x0000003e36037223 */ /* 0x000fe20000010003 */
[----:B------:R-:W-:Y:S02]  /*6b80*/  SHF.R.U32.HI R83, RZ, 0x10, R7 ;  /* 0x00000010ff537819 */ /* 0x000fe40000011607 */
[-C--:B------:R-:W-:Y:S01]  /*6b90*/  FFMA.FTZ R62, R53, R64.reuse, R77 ;  /* 0x00000040353e7223 */ /* 0x080fe2000001004d */
[----:B------:R-:W-:Y:S01]  /*6ba0*/  FFMA.FTZ R64, R49, R64, R3 ;  /* 0x0000004031407223 */ /* 0x000fe20000010003 */
[----:B------:R-:W-:-:S02]  /*6bb0*/  LOP3.LUT R63, R63, 0xff, RZ, 0xc0, !PT ;  /* 0x000000ff3f3f7812 */ /* 0x000fc400078ec0ff */
[----:B------:R-:W-:Y:S02]  /*6bc0*/  LOP3.LUT R3, R7, 0xff, RZ, 0xc0, !PT ;  /* 0x000000ff07037812 */ /* 0x000fe400078ec0ff */
[----:B------:R-:W-:Y:S02]  /*6bd0*/  LOP3.LUT R83, R83, 0xff, RZ, 0xc0, !PT ;  /* 0x000000ff53537812 */ /* 0x000fe400078ec0ff */
[----:B------:R-:W-:Y:S02]  /*6be0*/  LEA.HI R77, R7, -R33, RZ, 0x8 ;  /* 0x80000021074d7211 */ /* 0x000fe400078f40ff */
[C---:B------:R-:W-:Y:S02]  /*6bf0*/  IADD3 R3, -R33.reuse, R3, RZ ;  /* 0x0000000321037210 */ /* 0x040fe40007ffe1ff */
[C---:B------:R-:W-:Y:S01]  /*6c00*/  IADD3 R63, -R33.reuse, R63, RZ ;  /* 0x0000003f213f7210 */ /* 0x040fe20007ffe1ff */
[-C--:B------:R-:W-:Y:S01]  /*6c10*/  FFMA.FTZ R7, R0, R10.reuse, RZ ;  /* 0x0000000a00077223 */ /* 0x080fe200000100ff */
[----:B------:R-:W-:Y:S01]  /*6c20*/  IADD3 R33, -R33, R83, RZ ;  /* 0x0000005321217210 */ /* 0x000fe20007ffe1ff */
[----:B------:R-:W-:-:S02]  /*6c30*/  FFMA.FTZ R83, R2, R10, RZ ;  /* 0x0000000a02537223 */ /* 0x000fc400000100ff */
[-C--:B------:R-:W-:Y:S02]  /*6c40*/  FFMA.FTZ R10, R61, R18.reuse, R7 ;  /* 0x000000123d0a7223 */ /* 0x080fe40000010007 */
[----:B------:R-:W-:Y:S02]  /*6c50*/  FFMA.FTZ R18, R59, R18, R83 ;  /* 0x000000123b127223 */ /* 0x000fe40000010053 */
[----:B------:R0:W1:Y:S01]  /*6c60*/  I2F.F16 R83, R3 ;  /* 0x0000000300537306 */ /* 0x0000620000200c00 */
[----:B------:R-:W-:-:S07]  /*6c70*/  FFMA.FTZ R7, R9, R2, RZ ;  /* 0x0000000209077223 */ /* 0x000fce00000100ff */
[----:B------:R-:W2:Y:S01]  /*6c80*/  I2F.F16 R63, R63 ;  /* 0x0000003f003f7306 */ /* 0x000ea20000200c00 */
[----:B0-----:R-:W-:-:S04]  /*6c90*/  FFMA.FTZ R3, R9, R0, RZ ;  /* 0x0000000009037223 */ /* 0x001fc800000100ff */
[C---:B------:R-:W-:Y:S01]  /*6ca0*/  FFMA.FTZ R9, R14.reuse, R61, R3 ;  /* 0x0000003d0e097223 */ /* 0x040fe20000010003 */
[----:B------:R-:W-:Y:S02]  /*6cb0*/  FFMA.FTZ R14, R14, R59, R7 ;  /* 0x0000003b0e0e7223 */ /* 0x000fe40000010007 */
[----:B------:R-:W0:Y:S01]  /*6cc0*/  I2F.F16 R33, R33 ;  /* 0x0000002100217306 */ /* 0x000e220000200c00 */
[----:B------:R-:W-:Y:S01]  /*6cd0*/  MOV R3, R90 ;  /* 0x0000005a00037202 */ /* 0x000fe20000000f00 */
[C---:B------:R-:W-:Y:S01]  /*6ce0*/  FFMA.FTZ R90, R75.reuse, R56, R9 ;  /* 0x000000384b5a7223 */ /* 0x040fe20000010009 */
[----:B------:R-:W-:Y:S01]  /*6cf0*/  FFMA.FTZ R14, R75, R54, R14 ;  /* 0x000000364b0e7223 */ /* 0x000fe2000001000e */
[----:B-1----:R-:W-:Y:S01]  /*6d00*/  HADD2.F32 R83, -RZ, R83.H0_H0 ;  /* 0x20000053ff537230 */ /* 0x002fe20000004100 */
[----:B------:R-:W-:-:S03]  /*6d10*/  MOV R7, R91 ;  /* 0x0000005b00077202 */ /* 0x000fc60000000f00 */
[----:B------:R-:W1:Y:S01]  /*6d20*/  I2F.F16 R87, R87 ;  /* 0x0000005700577306 */ /* 0x000e620000200c00 */
[C---:B------:R-:W-:Y:S01]  /*6d30*/  FFMA.FTZ R75, R15.reuse, R53, R90 ;  /* 0x000000350f4b7223 */ /* 0x040fe2000001005a */
[----:B------:R-:W-:-:S06]  /*6d40*/  FFMA.FTZ R91, R15, R49, R14 ;  /* 0x000000310f5b7223 */ /* 0x000fcc000001000e */
[----:B------:R-:W3:Y:S01]  /*6d50*/  I2F.F16 R77, R77 ;  /* 0x0000004d004d7306 */ /* 0x000ee20000200c00 */
[----:B------:R-:W-:Y:S01]  /*6d60*/  FFMA.FTZ R0, R0, R11, RZ ;  /* 0x0000000b00007223 */ /* 0x000fe200000100ff */
[----:B--2---:R-:W-:Y:S02]  /*6d70*/  HADD2.F32 R63, -RZ, R63.H0_H0 ;  /* 0x2000003fff3f7230 */ /* 0x004fe40000004100 */
[C---:B------:R-:W-:Y:S01]  /*6d80*/  FFMA.FTZ R75, R82.reuse, R83, R75 ;  /* 0x00000053524b7223 */ /* 0x040fe2000001004b */
[----:B------:R-:W-:Y:S01]  /*6d90*/  FFMA.FTZ R91, R82, R6, R91 ;  /* 0x00000006525b7223 */ /* 0x000fe2000001005b */
[----:B------:R-:W-:Y:S01]  /*6da0*/  FFMA.FTZ R61, R61, R12, R0 ;  /* 0x0000000c3d3d7223 */ /* 0x000fe20000010000 */
[----:B0-----:R-:W-:Y:S02]  /*6db0*/  HADD2.F32 R0, -RZ, R33.H0_H0 ;  /* 0x20000021ff007230 */ /* 0x001fe40000004100 */
[C---:B------:R-:W-:Y:S01]  /*6dc0*/  FFMA.FTZ R75, R4.reuse, R63, R75 ;  /* 0x0000003f044b7223 */ /* 0x040fe2000001004b */
[----:B------:R-:W-:Y:S01]  /*6dd0*/  FFMA.FTZ R4, R4, R36, R91 ;  /* 0x0000002404047223 */ /* 0x000fe2000001005b */
[----:B------:R-:W-:Y:S01]  /*6de0*/  FFMA.FTZ R2, R2, R11, RZ ;  /* 0x0000000b02027223 */ /* 0x000fe200000100ff */
[----:B-1----:R-:W-:-:S02]  /*6df0*/  HADD2.F32 R41, -RZ, R87.H0_H0 ;  /* 0x20000057ff297230 */ /* 0x002fc40000004100 */
[C---:B------:R-:W-:Y:S01]  /*6e00*/  FFMA.FTZ R75, R74.reuse, R0, R75 ;  /* 0x000000004a4b7223 */ /* 0x040fe2000001004b */
[----:B------:R-:W-:Y:S01]  /*6e10*/  FFMA.FTZ R4, R74, R73, R4 ;  /* 0x000000494a047223 */ /* 0x000fe20000010004 */
[----:B---3--:R-:W-:Y:S02]  /*6e20*/  HADD2.F32 R11, -RZ, R77.H0_H0 ;  /* 0x2000004dff0b7230 */ /* 0x008fe40000004100 */
[----:B------:R-:W-:Y:S01]  /*6e30*/  FFMA.FTZ R44, R83, R65, R44 ;  /* 0x00000041532c7223 */ /* 0x000fe2000001002c */
[C---:B------:R-:W-:Y:S02]  /*6e40*/  FFMA.FTZ R4, R92.reuse, R41, R4 ;  /* 0x000000295c047223 */ /* 0x040fe40000010004 */
        /* <DEDUP_REMOVED lines=8> */
[----:B------:R-:W-:Y:S01]  /*6ed0*/  FFMA.FTZ R54, R54, R79, R59 ;  /* 0x0000004f36367223 */ /* 0x000fe2000001003b */
[----:B------:R-:W-:Y:S01]  /*6ee0*/  FFMA.FTZ R59, R63, R86, R62 ;  /* 0x000000563f3b7223 */ /* 0x000fe2000001003e */
[C---:B------:R-:W-:Y:S01]  /*6ef0*/  FFMA.FTZ R9, R55.reuse, R70, R8 ;  /* 0x0000004637097223 */ /* 0x040fe20000010008 */
[----:B------:R-:W-:Y:S01]  /*6f00*/  F2FP.F16.F32.PACK_AB R75, RZ, R75 ;  /* 0x0000004bff4b723e */ /* 0x000fe200000000ff */
[-C--:B------:R-:W-:Y:S01]  /*6f10*/  FFMA.FTZ R33, R55, R79.reuse, R47 ;  /* 0x0000004f37217223 */ /* 0x080fe2000001002f */
[----:B------:R-:W-:Y:S01]  /*6f20*/  F2FP.F16.F32.PACK_AB R4, RZ, R4 ;  /* 0x00000004ff04723e */ /* 0x000fe200000000ff */
[----:B------:R-:W-:Y:S01]  /*6f30*/  FFMA.FTZ R10, R56, R70, R10 ;  /* 0x00000046380a7223 */ /* 0x000fe2000001000a */
[----:B------:R-:W-:Y:S01]  /*6f40*/  FFMA.FTZ R47, R11, R78, R2 ;  /* 0x0000004e0b2f7223 */ /* 0x000fe20000010002 */
[----:B------:R-:W-:Y:S01]  /*6f50*/  FFMA.FTZ R55, R6, R84, R64 ;  /* 0x0000005406377223 */ /* 0x000fe20000010040 */
[----:B------:R-:W-:Y:S01]  /*6f60*/  FFMA.FTZ R56, R56, R79, R61 ;  /* 0x0000004f38387223 */ /* 0x000fe2000001003d */
[----:B------:R-:W-:Y:S01]  /*6f70*/  FFMA.FTZ R2, R0, R85, R59 ;  /* 0x0000005500027223 */ /* 0x000fe2000001003b */
[----:B------:R-:W-:Y:S01]  /*6f80*/  FFMA.FTZ R9, R52, R19, R9 ;  /* 0x0000001334097223 */ /* 0x000fe20000010009 */
[----:B------:R-:W-:Y:S01]  /*6f90*/  PRMT R4, R4, 0x5410, R75 ;  /* 0x0000541004047816 */ /* 0x000fe2000000004b */
[----:B------:R-:W-:Y:S01]  /*6fa0*/  FFMA.FTZ R33, R52, R13, R33 ;  /* 0x0000000d34217223 */ /* 0x000fe20000010021 */
[-C--:B------:R-:W-:Y:S01]  /*6fb0*/  FFMA.FTZ R15, R53, R19.reuse, R10 ;  /* 0x00000013350f7223 */ /* 0x080fe2000001000a */
[----:B------:R-:W-:Y:S01]  /*6fc0*/  FFMA.FTZ R86, R36, R86, R55 ;  /* 0x0000005624567223 */ /* 0x000fe20000010037 */
[----:B------:R-:W-:Y:S01]  /*6fd0*/  FFMA.FTZ R19, R49, R19, R18 ;  /* 0x0000001331137223 */ /* 0x000fe20000010012 */
[-C--:B------:R-:W-:Y:S01]  /*6fe0*/  FFMA.FTZ R53, R53, R13.reuse, R56 ;  /* 0x0000000d35357223 */ /* 0x080fe20000010038 */
[----:B------:R-:W-:Y:S01]  /*6ff0*/  FFMA.FTZ R55, R11, R88, R2 ;  /* 0x000000580b377223 */ /* 0x000fe20000010002 */
[----:B------:R-:W-:Y:S01]  /*7000*/  FFMA.FTZ R49, R49, R13, R54 ;  /* 0x0000000d31317223 */ /* 0x000fe20000010036 */
[----:B------:R-:W-:Y:S01]  /*7010*/  FFMA.FTZ R2, R50, R46, R9 ;  /* 0x0000002e32027223 */ /* 0x000fe20000010009 */
[----:B------:R-:W-:-:S02]  /*7020*/  HADD2 R45, R4, R45 ;  /* 0x0000002d042d7230 */ /* 0x000fc40000000000 */
[----:B------:R-:W-:Y:S01]  /*7030*/  FFMA.FTZ R50, R50, R68, R33 ;  /* 0x0000004432327223 */ /* 0x000fe20000010021 */
[C---:B------:R-:W-:Y:S01]  /*7040*/  FFMA.FTZ R4, R83.reuse, R46, R15 ;  /* 0x0000002e53047223 */ /* 0x040fe2000001000f */
[----:B------:R-:W-:Y:S01]  /*7050*/  FFMA.FTZ R8, R83, R68, R53 ;  /* 0x0000004453087223 */ /* 0x000fe20000010035 */
[C---:B------:R-:W-:Y:S01]  /*7060*/  FFMA.FTZ R19, R6.reuse, R46, R19 ;  /* 0x0000002e06137223 */ /* 0x040fe20000010013 */
[C---:B------:R-:W-:Y:S01]  /*7070*/  FFMA.FTZ R9, R51.reuse, R22, R2 ;  /* 0x0000001633097223 */ /* 0x040fe20000010002 */
[----:B------:R-:W-:Y:S01]  /*7080*/  FFMA.FTZ R49, R6, R68, R49 ;  /* 0x0000004406317223 */ /* 0x000fe20000010031 */
[----:B------:R-:W-:Y:S01]  /*7090*/  FFMA.FTZ R51, R51, R34, R50 ;  /* 0x0000002233337223 */ /* 0x000fe20000010032 */
[C---:B------:R-:W-:Y:S01]  /*70a0*/  FFMA.FTZ R13, R63.reuse, R22, R4 ;  /* 0x000000163f0d7223 */ /* 0x040fe20000010004 */
[----:B------:R-:W-:Y:S01]  /*70b0*/  FFMA.FTZ R63, R63, R34, R8 ;  /* 0x000000223f3f7223 */ /* 0x000fe20000010008 */
[----:B------:R-:W-:Y:S01]  /*70c0*/  FFMA.FTZ R22, R36, R22, R19 ;  /* 0x0000001624167223 */ /* 0x000fe20000010013 */
[-C--:B------:R-:W-:Y:S01]  /*70d0*/  FFMA.FTZ R2, R80, R21.reuse, R9 ;  /* 0x0000001550027223 */ /* 0x080fe20000010009 */
[----:B------:R-:W-:Y:S01]  /*70e0*/  FFMA.FTZ R34, R36, R34, R49 ;  /* 0x0000002224227223 */ /* 0x000fe20000010031 */
[----:B------:R-:W-:Y:S01]  /*70f0*/  FFMA.FTZ R80, R80, R20, R51 ;  /* 0x0000001450507223 */ /* 0x000fe20000010033 */
[----:B------:R-:W-:Y:S01]  /*7100*/  UIADD3 UR10, UR10, 0x20, URZ ;  /* 0x000000200a0a7890 */ /* 0x000fe2000fffe03f */
[----:B------:R-:W-:Y:S01]  /*7110*/  FFMA.FTZ R93, R41, R78, R93 ;  /* 0x0000004e295d7223 */ /* 0x000fe2000001005d */
[C---:B------:R-:W-:Y:S01]  /*7120*/  FFMA.FTZ R4, R0.reuse, R21, R13 ;  /* 0x0000001500047223 */ /* 0x040fe2000001000d */
[C---:B------:R-:W-:Y:S01]  /*7130*/  FFMA.FTZ R86, R73.reuse, R85, R86 ;  /* 0x0000005549567223 */ /* 0x040fe20000010056 */
[----:B------:R-:W-:Y:S01]  /*7140*/  FFMA.FTZ R22, R73, R21, R22 ;  /* 0x0000001549167223 */ /* 0x000fe20000010016 */
[-C--:B------:R-:W-:Y:S01]  /*7150*/  FFMA.FTZ R0, R0, R20.reuse, R63 ;  /* 0x0000001400007223 */ /* 0x080fe2000001003f */
[----:B------:R-:W-:Y:S01]  /*7160*/  FFMA.FTZ R9, R81, R23, R2 ;  /* 0x0000001751097223 */ /* 0x000fe20000010002 */
[----:B------:R-:W-:Y:S01]  /*7170*/  FFMA.FTZ R34, R73, R20, R34 ;  /* 0x0000001449227223 */ /* 0x000fe20000010022 */
[----:B------:R-:W-:Y:S01]  /*7180*/  FFMA.FTZ R81, R81, R35, R80 ;  /* 0x0000002351517223 */ /* 0x000fe20000010050 */
[----:B------:R-:W-:Y:S01]  /*7190*/  UISETP.GE.AND UP0, UPT, UR10, UR9, UPT ;  /* 0x000000090a00728c */ /* 0x000fe2000bf06270 */
[----:B------:R-:W-:Y:S01]  /*71a0*/  FMUL.FTZ R93, R39, R93 ;  /* 0x0000005d275d7220 */ /* 0x000fe20000410000 */
[----:B------:R-:W-:Y:S01]  /*71b0*/  FMUL.FTZ R47, R40, R47 ;  /* 0x0000002f282f7220 */ /* 0x000fe20000410000 */
[-C--:B------:R-:W-:Y:S01]  /*71c0*/  FFMA.FTZ R13, R11, R23.reuse, R4 ;  /* 0x000000170b0d7223 */ /* 0x080fe20000010004 */
[C---:B------:R-:W-:Y:S01]  /*71d0*/  FFMA.FTZ R86, R41.reuse, R88, R86 ;  /* 0x0000005829567223 */ /* 0x040fe20000010056 */
[----:B------:R-:W-:Y:S01]  /*71e0*/  FFMA.FTZ R22, R41, R23, R22 ;  /* 0x0000001729167223 */ /* 0x000fe20000010016 */
[-C--:B------:R-:W-:Y:S01]  /*71f0*/  FFMA.FTZ R11, R11, R35.reuse, R0 ;  /* 0x000000230b0b7223 */ /* 0x080fe20000010000 */
[----:B------:R-:W-:Y:S01]  /*7200*/  FFMA.FTZ R34, R41, R35, R34 ;  /* 0x0000002329227223 */ /* 0x000fe20000010022 */
[C---:B------:R-:W-:Y:S01]  /*7210*/  FMUL.FTZ R9, R38.reuse, R9 ;  /* 0x0000000926097220 */ /* 0x040fe20000410000 */
[----:B------:R-:W-:Y:S01]  /*7220*/  FMUL.FTZ R81, R38, R81 ;  /* 0x0000005126517220 */ /* 0x000fe20000410000 */
[----:B------:R-:W-:Y:S01]  /*7230*/  PLOP3.LUT P1, PT, PT, PT, UP0, 0x80, 0x0 ;  /* 0x000000000000781c */ /* 0x000fe20003f2f008 */
[C---:B------:R-:W-:Y:S01]  /*7240*/  FMUL.FTZ R55, R40.reuse, R55 ;  /* 0x0000003728377220 */ /* 0x040fe20000410000 */
[----:B------:R-:W-:Y:S01]  /*7250*/  F2FP.F16.F32.PACK_AB R87, RZ, R93 ;  /* 0x0000005dff57723e */ /* 0x000fe200000000ff */
[C---:B------:R-:W-:Y:S01]  /*7260*/  FMUL.FTZ R86, R39.reuse, R86 ;  /* 0x0000005627567220 */ /* 0x040fe20000410000 */
[----:B------:R-:W-:Y:S01]  /*7270*/  F2FP.F16.F32.PACK_AB R47, RZ, R47 ;  /* 0x0000002fff2f723e */ /* 0x000fe200000000ff */
[C---:B------:R-:W-:Y:S01]  /*7280*/  FMUL.FTZ R13, R40.reuse, R13 ;  /* 0x0000000d280d7220 */ /* 0x040fe20000410000 */
[----:B------:R-:W-:Y:S01]  /*7290*/  FMUL.FTZ R11, R40, R11 ;  /* 0x0000000b280b7220 */ /* 0x000fe20000410000 */
        /* <DEDUP_REMOVED lines=10> */
[----:B------:R-:W-:Y:S02]  /*7340*/  F2FP.F16.F32.PACK_AB R86, RZ, R86 ;  /* 0x00000056ff56723e */ /* 0x000fe400000000ff */
[----:B------:R-:W-:Y:S02]  /*7350*/  PRMT R89, R89, 0x5410, R76 ;  /* 0x0000541059597816 */ /* 0x000fe4000000004c */
[----:B------:R-:W-:Y:S02]  /*7360*/  F2FP.F16.F32.PACK_AB R13, RZ, R13 ;  /* 0x0000000dff0d723e */ /* 0x000fe400000000ff */
[----:B------:R-:W-:Y:S02]  /*7370*/  F2FP.F16.F32.PACK_AB R22, RZ, R22 ;  /* 0x00000016ff16723e */ /* 0x000fe400000000ff */
[----:B------:R-:W-:-:S02]  /*7380*/  F2FP.F16.F32.PACK_AB R11, RZ, R11 ;  /* 0x0000000bff0b723e */ /* 0x000fc400000000ff */
[----:B------:R-:W-:Y:S02]  /*7390*/  F2FP.F16.F32.PACK_AB R34, RZ, R34 ;  /* 0x00000022ff22723e */ /* 0x000fe400000000ff */
[----:B------:R-:W-:Y:S02]  /*73a0*/  PRMT R5, R5, 0x5410, R9 ;  /* 0x0000541005057816 */ /* 0x000fe40000000009 */
[----:B------:R-:W-:Y:S01]  /*73b0*/  PRMT R37, R37, 0x5410, R81 ;  /* 0x0000541025257816 */ /* 0x000fe20000000051 */
[----:B------:R-:W-:Y:S01]  /*73c0*/  HFMA2.MMA R44, R87, 1, 1, R48 ;  /* 0x3c003c00572c7835 */ /* 0x000fe20000000030 */
[----:B------:R-:W-:Y:S02]  /*73d0*/  PRMT R86, R86, 0x5410, R55 ;  /* 0x0000541056567816 */ /* 0x000fe40000000037 */
[----:B------:R-:W-:Y:S02]  /*73e0*/  PRMT R22, R22, 0x5410, R13 ;  /* 0x0000541016167816 */ /* 0x000fe4000000000d */
[----:B------:R-:W-:Y:S01]  /*73f0*/  PRMT R34, R34, 0x5410, R11 ;  /* 0x0000541022227816 */ /* 0x000fe2000000000b */
[----:B------:R-:W-:Y:S01]  /*7400*/  HFMA2.MMA R48, R89, 1, 1, R42 ;  /* 0x3c003c0059307835 */ /* 0x000fe2000000002a */
[----:B------:R-:W-:Y:S01]  /*7410*/  UIADD3 UR5, UR5, 0x40, URZ ;  /* 0x0000004005057890 */ /* 0x000fe2000fffe03f */
[----:B------:R-:W-:Y:S01]  /*7420*/  HFMA2.MMA R58, R5, 1, 1, R58 ;  /* 0x3c003c00053a7835 */ /* 0x000fe2000000003a */
[----:B------:R-:W-:Y:S01]  /*7430*/  @!P0 MOV R30, R26 ;  /* 0x0000001a001e8202 */ /* 0x000fe20000000f00 */
[----:B------:R-:W-:Y:S01]  /*7440*/  HFMA2.MMA R42, R37, 1, 1, R60 ;  /* 0x3c003c00252a7835 */ /* 0x000fe2000000003c */
[----:B------:R-:W-:Y:S01]  /*7450*/  HADD2 R72, R86, R72 ;  /* 0x0000004856487230 */ /* 0x000fe20000000000 */
[----:B------:R-:W-:Y:S01]  /*7460*/  IADD3 R26, R26, 0x20, RZ ;  /* 0x000000201a1a7810 */ /* 0x000fe20007ffe0ff */
[----:B------:R-:W-:-:S02]  /*7470*/  HADD2 R57, R22, R57 ;  /* 0x0000003916397230 */ /* 0x000fc40000000000 */
[----:B------:R-:W-:Y:S01]  /*7480*/  HADD2 R41, R34, R66 ;  /* 0x0000004222297230 */ /* 0x000fe20000000000 */
[----:B------:R-:W-:Y:S06]  /*7490*/  @!P1 BRA `(.L_x_1181) ;  /* 0xffffff9400849947 */ /* 0x000fec000383ffff */
.L_x_1180:
[----:B------:R-:W0:Y:S01]  /*74a0*/  LDC.64 R2, c[0x0][0x230] ;  /* 0x00008c00ff027b82 */ /* 0x000e220000000a00 */
[----:B------:R-:W-:-:S05]  /*74b0*/  MOV R7, UR4 ;  /* 0x0000000400077c02 */ /* 0x000fca0008000f00 */
[----:B------:R-:W-:-:S04]  /*74c0*/  IMAD R7, R7, UR6, R24 ;  /* 0x0000000607077c24 */ /* 0x000fc8000f8e0218 */
        /* <DEDUP_REMOVED lines=8> */
.L_x_1185:
[----:B------:R-:W0:Y:S02]  /*7550*/  LDS R2, [R0] ;  /* 0x0000000000027984 */ /* 0x000e240000000800 */
[----:B0-----:R-:W-:-:S10]  /*7560*/  HFMA2.MMA R3, R2, 1, 1, R48 ;  /* 0x3c003c0002037835 */ /* 0x001fd40000000030 */
[----:B------:R-:W0:Y:S02]  /*7570*/  ATOMS.CAST.SPIN R3, [R0], R2, R3 ;  /* 0x000000020003738d */ /* 0x000e240001800003 */
[----:B0-----:R-:W-:-:S13]  /*7580*/  ISETP.EQ.U32.AND P0, PT, R3, 0x1, PT ;  /* 0x000000010300780c */ /* 0x001fda0003f02070 */
[----:B------:R-:W-:Y:S05]  /*7590*/  @!P0 BRA `(.L_x_1185) ;  /* 0xfffffffc00ec8947 */ /* 0x000fea000383ffff */
[----:B------:R-:W-:Y:S05]  /*75a0*/  BRA `(.L_x_1183) ;  /* 0x00000000000c7947 */ /* 0x000fea0003800000 */
.L_x_1184:
[----:B------:R-:W2:Y:S02]  /*75b0*/  LD.E R0, desc[UR12][R6.64] ;  /* 0x0000000c06007980 */ /* 0x000ea4000c101900 */
[----:B--2---:R-:W-:-:S05]  /*75c0*/  IADD3 R3, R48, R0, RZ ;  /* 0x0000000030037210 */ /* 0x004fca0007ffe0ff */
[----:B------:R0:W-:Y:S02]  /*75d0*/  ST.E desc[UR12][R6.64], R3 ;  /* 0x0000000306007985 */ /* 0x0001e4000c10190c */
.L_x_1183:
[----:B------:R-:W-:Y:S05]  /*75e0*/  BSYNC B0 ;  /* 0x0000000000007941 */ /* 0x000fea0003800000 */
.L_x_1182:
        /* <DEDUP_REMOVED lines=9> */
.L_x_1189:
[----:B------:R-:W0:Y:S02]  /*7680*/  LDS R2, [R0+0x4] ;  /* 0x0000040000027984 */ /* 0x000e240000000800 */
[----:B0-----:R-:W-:-:S06]  /*7690*/  HADD2 R3, R2, R45 ;  /* 0x0000002d02037230 */ /* 0x001fcc0000000000 */
[----:B------:R-:W0:Y:S02]  /*76a0*/  ATOMS.CAST.SPIN R3, [R0+0x4], R2, R3 ;  /* 0x000004020003738d */ /* 0x000e240001800003 */
[----:B0-----:R-:W-:-:S13]  /*76b0*/  ISETP.EQ.U32.AND P0, PT, R3, 0x1, PT ;  /* 0x000000010300780c */ /* 0x001fda0003f02070 */
[----:B------:R-:W-:Y:S05]  /*76c0*/  @!P0 BRA `(.L_x_1189) ;  /* 0xfffffffc00ec8947 */ /* 0x000fea000383ffff */
[----:B------:R-:W-:Y:S05]  /*76d0*/  BRA `(.L_x_1187) ;  /* 0x00000000000c7947 */ /* 0x000fea0003800000 */
.L_x_1188:
[----:B------:R-:W0:Y:S02]  /*76e0*/  LD.E R0, desc[UR12][R6.64+0x4] ;  /* 0x0000040c06007980 */ /* 0x000e24000c101900 */
[----:B0-----:R-:W-:-:S05]  /*76f0*/  IADD3 R3, R45, R0, RZ ;  /* 0x000000002d037210 */ /* 0x001fca0007ffe0ff */
[----:B------:R1:W-:Y:S02]  /*7700*/  ST.E desc[UR12][R6.64+0x4], R3 ;  /* 0x0000040306007985 */ /* 0x0003e4000c10190c */
.L_x_1187:
[----:B------:R-:W-:Y:S05]  /*7710*/  BSYNC B0 ;  /* 0x0000000000007941 */ /* 0x000fea0003800000 */
.L_x_1186:
        /* <DEDUP_REMOVED lines=9> */
.L_x_1193:
[----:B------:R-:W0:Y:S02]  /*77b0*/  LDS R2, [R0] ;  /* 0x0000000000027984 */ /* 0x000e240000000800 */
[----:B0-----:R-:W-:-:S10]  /*77c0*/  HFMA2.MMA R3, R2, 1, 1, R43 ;  /* 0x3c003c0002037835 */ /* 0x001fd4000000002b */
[----:B------:R-:W0:Y:S02]  /*77d0*/  ATOMS.CAST.SPIN R3, [R0], R2, R3 ;  /* 0x000000020003738d */ /* 0x000e240001800003 */
[----:B0-----:R-:W-:-:S13]  /*77e0*/  ISETP.EQ.U32.AND P0, PT, R3, 0x1, PT ;  /* 0x000000010300780c */ /* 0x001fda0003f02070 */
[----:B------:R-:W-:Y:S05]  /*77f0*/  @!P0 BRA `(.L_x_1193) ;  /* 0xfffffffc00ec8947 */ /* 0x000fea000383ffff */
[----:B------:R-:W-:Y:S05]  /*7800*/  BRA `(.L_x_1191) ;  /* 0x00000000000c7947 */ /* 0x000fea0003800000 */
.L_x_1192:
[----:B------:R-:W2:Y:S02]  /*7810*/  LD.E R0, desc[UR12][R6.64] ;  /* 0x0000000c06007980 */ /* 0x000ea4000c101900 */
[----:B--2---:R-:W-:-:S05]  /*7820*/  IADD3 R3, R43, R0, RZ ;  /* 0x000000002b037210 */ /* 0x004fca0007ffe0ff */
[----:B------:R0:W-:Y:S02]  /*7830*/  ST.E desc[UR12][R6.64], R3 ;  /* 0x0000000306007985 */ /* 0x0001e4000c10190c */
.L_x_1191:
[----:B------:R-:W-:Y:S05]  /*7840*/  BSYNC B0 ;  /* 0x0000000000007941 */ /* 0x000fea0003800000 */
.L_x_1190:
        /* <DEDUP_REMOVED lines=9> */
.L_x_1197:
[----:B------:R-:W0:Y:S02]  /*78e0*/  LDS R2, [R0] ;  /* 0x0000000000027984 */ /* 0x000e240000000800 */
[----:B0-----:R-:W-:-:S06]  /*78f0*/  HADD2 R3, R2, R44 ;  /* 0x0000002c02037230 */ /* 0x001fcc0000000000 */
[----:B------:R-:W0:Y:S02]  /*7900*/  ATOMS.CAST.SPIN R3, [R0], R2, R3 ;  /* 0x000000020003738d */ /* 0x000e240001800003 */
[----:B0-----:R-:W-:-:S13]  /*7910*/  ISETP.EQ.U32.AND P0, PT, R3, 0x1, PT ;  /* 0x000000010300780c */ /* 0x001fda0003f02070 */
[----:B------:R-:W-:Y:S05]  /*7920*/  @!P0 BRA `(.L_x_1197) ;  /* 0xfffffffc00ec8947 */ /* 0x000fea000383ffff */
[----:B------:R-:W-:Y:S05]  /*7930*/  BRA `(.L_x_1195) ;  /* 0x00000000000c7947 */ /* 0x000fea0003800000 */
.L_x_1196:
[----:B------:R-:W2:Y:S02]  /*7940*/  LD.E R0, desc[UR12][R4.64] ;  /* 0x0000000c04007980 */ /* 0x000ea4000c101900 */
[----:B--2---:R-:W-:-:S05]  /*7950*/  IADD3 R3, R44, R0, RZ ;  /* 0x000000002c037210 */ /* 0x004fca0007ffe0ff */
[----:B------:R0:W-:Y:S02]  /*7960*/  ST.E desc[UR12][R4.64], R3 ;  /* 0x0000000304007985 */ /* 0x0001e4000c10190c */
.L_x_1195:
[----:B------:R-:W-:Y:S05]  /*7970*/  BSYNC B0 ;  /* 0x0000000000007941 */ /* 0x000fea0003800000 */
.L_x_1194:
        /* <DEDUP_REMOVED lines=9> */
.L_x_1201:
[----:B------:R-:W0:Y:S02]  /*7a10*/  LDS R2, [R0] ;  /* 0x0000000000027984 */ /* 0x000e240000000800 */
[----:B0-----:R-:W-:-:S10]  /*7a20*/  HFMA2.MMA R3, R2, 1, 1, R71 ;  /* 0x3c003c0002037835 */ /* 0x001fd40000000047 */
[----:B------:R-:W0:Y:S02]  /*7a30*/  ATOMS.CAST.SPIN R3, [R0], R2, R3 ;  /* 0x000000020003738d */ /* 0x000e240001800003 */
[----:B0-----:R-:W-:-:S13]  /*7a40*/  ISETP.EQ.U32.AND P0, PT, R3, 0x1, PT ;  /* 0x000000010300780c */ /* 0x001fda0003f02070 */
[----:B------:R-:W-:Y:S05]  /*7a50*/  @!P0 BRA `(.L_x_1201) ;  /* 0xfffffffc00ec8947 */ /* 0x000fea000383ffff */
[----:B------:R-:W-:Y:S05]  /*7a60*/  BRA `(.L_x_1199) ;  /* 0x00000000000c7947 */ /* 0x000fea0003800000 */
.L_x_1200:
[----:B------:R-:W2:Y:S02]  /*7a70*/  LD.E R0, desc[UR12][R4.64] ;  /* 0x0000000c04007980 */ /* 0x000ea4000c101900 */
[----:B--2---:R-:W-:-:S05]  /*7a80*/  IADD3 R3, R71, R0, RZ ;  /* 0x0000000047037210 */ /* 0x004fca0007ffe0ff */
[----:B------:R0:W-:Y:S02]  /*7a90*/  ST.E desc[UR12][R4.64], R3 ;  /* 0x0000000304007985 */ /* 0x0001e4000c10190c */
.L_x_1199:
[----:B------:R-:W-:Y:S05]  /*7aa0*/  BSYNC B0 ;  /* 0x0000000000007941 */ /* 0x000fea0003800000 */
.L_x_1198:
        /* <DEDUP_REMOVED lines=11> */
.L_x_1205:
[----:B------:R-:W0:Y:S02]  /*7b60*/  LDS R2, [R0] ;  /* 0x0000000000027984 */ /* 0x000e240000000800 */
[----:B0-----:R-:W-:-:S06]  /*7b70*/  HADD2 R3, R2, R72 ;  /* 0x0000004802037230 */ /* 0x001fcc0000000000 */
[----:B------:R-:W0:Y:S02]  /*7b80*/  ATOMS.CAST.SPIN R3, [R0], R2, R3 ;  /* 0x000000020003738d */ /* 0x000e240001800003 */
[----:B0-----:R-:W-:-:S13]  /*7b90*/  ISETP.EQ.U32.AND P0, PT, R3, 0x1, PT ;  /* 0x000000010300780c */ /* 0x001fda0003f02070 */
[----:B------:R-:W-:Y:S05]  /*7ba0*/  @!P0 BRA `(.L_x_1205) ;  /* 0xfffffffc00ec8947 */ /* 0x000fea000383ffff */
[----:B------:R-:W-:Y:S05]  /*7bb0*/  BRA `(.L_x_1203) ;  /* 0x00000000000c7947 */ /* 0x000fea0003800000 */
.L_x_1204:
[----:B------:R-:W2:Y:S02]  /*7bc0*/  LD.E R0, desc[UR12][R2.64] ;  /* 0x0000000c02007980 */ /* 0x000ea4000c101900 */
[----:B--2---:R-:W-:-:S05]  /*7bd0*/  IADD3 R7, R72, R0, RZ ;  /* 0x0000000048077210 */ /* 0x004fca0007ffe0ff */
[----:B------:R0:W-:Y:S02]  /*7be0*/  ST.E desc[UR12][R2.64], R7 ;  /* 0x0000000702007985 */ /* 0x0001e4000c10190c */
.L_x_1203:
[----:B------:R-:W-:Y:S05]  /*7bf0*/  BSYNC B0 ;  /* 0x0000000000007941 */ /* 0x000fea0003800000 */
.L_x_1202:
        /* <DEDUP_REMOVED lines=9> */
.L_x_1209:
[----:B------:R-:W0:Y:S02]  /*7c90*/  LDS R2, [R0] ;  /* 0x0000000000027984 */ /* 0x000e240000000800 */
[----:B0-----:R-:W-:-:S10]  /*7ca0*/  HFMA2.MMA R3, R2, 1, 1, R58 ;  /* 0x3c003c0002037835 */ /* 0x001fd4000000003a */
[----:B------:R-:W0:Y:S02]  /*7cb0*/  ATOMS.CAST.SPIN R3, [R0], R2, R3 ;  /* 0x000000020003738d */ /* 0x000e240001800003 */
[----:B0-----:R-:W-:-:S13]  /*7cc0*/  ISETP.EQ.U32.AND P0, PT, R3, 0x1, PT ;  /* 0x000000010300780c */ /* 0x001fda0003f02070 */
[----:B------:R-:W-:Y:S05]  /*7cd0*/  @!P0 BRA `(.L_x_1209) ;  /* 0xfffffffc00ec8947 */ /* 0x000fea000383ffff */
[----:B------:R-:W-:Y:S05]  /*7ce0*/  BRA `(.L_x_1207) ;  /* 0x00000000000c7947 */ /* 0x000fea0003800000 */
.L_x_1208:
[----:B------:R-:W2:Y:S02]  /*7cf0*/  LD.E R0, desc[UR12][R6.64] ;  /* 0x0000000c06007980 */ /* 0x000ea4000c101900 */
[----:B--2---:R-:W-:-:S05]  /*7d00*/  IADD3 R3, R58, R0, RZ ;  /* 0x000000003a037210 */ /* 0x004fca0007ffe0ff */
[----:B------:R0:W-:Y:S02]  /*7d10*/  ST.E desc[UR12][R6.64], R3 ;  /* 0x0000000306007985 */ /* 0x0001e4000c10190c */
.L_x_1207:
[----:B------:R-:W-:Y:S05]  /*7d20*/  BSYNC B0 ;  /* 0x0000000000007941 */ /* 0x000fea0003800000 */
.L_x_1206:
        /* <DEDUP_REMOVED lines=9> */
.L_x_1214:
[----:B------:R-:W0:Y:S02]  /*7dc0*/  LDS R2, [R0] ;  /* 0x0000000000027984 */ /* 0x000e240000000800 */
[----:B0-----:R-:W-:-:S06]  /*7dd0*/  HADD2 R3, R2, R57 ;  /* 0x0000003902037230 */ /* 0x001fcc0000000000 */
[----:B------:R-:W0:Y:S02]  /*7de0*/  ATOMS.CAST.SPIN R3, [R0], R2, R3 ;  /* 0x000000020003738d */ /* 0x000e240001800003 */
[----:B0-----:R-:W-:-:S13]  /*7df0*/  ISETP.EQ.U32.AND P0, PT, R3, 0x1, PT ;  /* 0x000000010300780c */ /* 0x001fda0003f02070 */
[----:B------:R-:W-:Y:S05]  /*7e00*/  @!P0 BRA `(.L_x_1214) ;  /* 0xfffffffc00ec8947 */ /* 0x000fea000383ffff */
[----:B------:R-:W-:Y:S05]  /*7e10*/  BSYNC B1 ;  /* 0x0000000000017941 */ /* 0x000fea0003800000 */
.L_x_1213:
[----:B------:R-:W-:Y:S05]  /*7e20*/  BRA `(.L_x_1211) ;  /* 0x00000000000c7947 */ /* 0x000fea0003800000 */
.L_x_1212:
[----:B------:R-:W2:Y:S02]  /*7e30*/  LD.E R0, desc[UR12][R2.64] ;  /* 0x0000000c02007980 */ /* 0x000ea4000c101900 */
[----:B--2---:R-:W-:-:S05]  /*7e40*/  IADD3 R5, R57, R0, RZ ;  /* 0x0000000039057210 */ /* 0x004fca0007ffe0ff */
[----:B------:R0:W-:Y:S02]  /*7e50*/  ST.E desc[UR12][R2.64], R5 ;  /* 0x0000000502007985 */ /* 0x0001e4000c10190c */
.L_x_1211:
[----:B------:R-:W-:Y:S05]  /*7e60*/  BSYNC B0 ;  /* 0x0000000000007941 */ /* 0x000fea0003800000 */
.L_x_1210:
        /* <DEDUP_REMOVED lines=8> */
.L_x_1218:
[----:B------:R-:W0:Y:S02]  /*7ef0*/  LDS R2, [R0] ;  /* 0x0000000000027984 */ /* 0x000e240000000800 */
[----:B0-----:R-:W-:-:S10]  /*7f00*/  HFMA2.MMA R3, R2, 1, 1, R42 ;  /* 0x3c003c0002037835 */ /* 0x001fd4000000002a */
[----:B------:R-:W0:Y:S02]  /*7f10*/  ATOMS.CAST.SPIN R3, [R0], R2, R3 ;  /* 0x000000020003738d */ /* 0x000e240001800003 */
[----:B0-----:R-:W-:-:S13]  /*7f20*/  ISETP.EQ.U32.AND P0, PT, R3, 0x1, PT ;  /* 0x000000010300780c */ /* 0x001fda0003f02070 */
[----:B------:R-:W-:Y:S05]  /*7f30*/  @!P0 BRA `(.L_x_1218) ;  /* 0xfffffffc00ec8947 */ /* 0x000fea000383ffff */
[----:B------:R-:W-:Y:S05]  /*7f40*/  BRA `(.L_x_1216) ;  /* 0x00000000000c7947 */ /* 0x000fea0003800000 */
.L_x_1217:
[----:B------:R-:W2:Y:S02]  /*7f50*/  LD.E R0, desc[UR12][R2.64] ;  /* 0x0000000c02007980 */ /* 0x000ea4000c101900 */
[----:B--2---:R-:W-:-:S05]  /*7f60*/  IADD3 R5, R42, R0, RZ ;  /* 0x000000002a057210 */ /* 0x004fca0007ffe0ff */
[----:B------:R0:W-:Y:S02]  /*7f70*/  ST.E desc[UR12][R2.64], R5 ;  /* 0x0000000502007985 */ /* 0x0001e4000c10190c */
.L_x_1216:
[----:B------:R-:W-:Y:S05]  /*7f80*/  BSYNC B0 ;  /* 0x0000000000007941 */ /* 0x000fea0003800000 */
.L_x_1215:
[----:B0-----:R-:W-:-:S04]  /*7f90*/  IADD3 R2, P0, R6, UR4, RZ ;  /* 0x0000000406027c10 */ /* 0x001fc8000ff1e0ff */
[----:B------:R-:W-:-:S08]  /*7fa0*/  IADD3.X R3, R7, UR5, RZ, P0, !PT ;  /* 0x0000000507037c10 */ /* 0x000fd000087fe4ff */
[----:B------:R0:W-:Y:S02]  /*7fb0*/  ATOM.E.ADD.F16x2.RN.STRONG.GPU P0, RZ, desc[UR12][R2.64], R41 ;  /* 0x0000002902ff79a2 */ /* 0x0001e4000810e1cc */
[----:B0-----:R-:W-:Y:S05]  /*7fc0*/  @P0 EXIT ;  /* 0x000000000000094d */ /* 0x001fea0003800000 */
[----:B------:R-:W0:Y:S02]  /*7fd0*/  QSPC.E.S P0, RZ, [R2] ;  /* 0x0000000002ff73aa */ /* 0x000e240000000500 */
[----:B0-----:R-:W-:Y:S05]  /*7fe0*/  @!P0 BRA `(.L_x_1219) ;  /* 0x00000000001c8947 */ /* 0x001fea0003800000 */
[----:B------:R-:W-:-:S07]  /*7ff0*/  MOV R0, R2 ;  /* 0x0000000200007202 */ /* 0x000fce0000000f00 */
.L_x_1220:
[----:B------:R-:W0:Y:S02]  /*8000*/  LDS R2, [R0] ;  /* 0x0000000000027984 */ /* 0x000e240000000800 */
[----:B0-----:R-:W-:-:S06]  /*8010*/  HADD2 R3, R2, R41 ;  /* 0x0000002902037230 */ /* 0x001fcc0000000000 */
[----:B------:R-:W0:Y:S02]  /*8020*/  ATOMS.CAST.SPIN R3, [R0], R2, R3 ;  /* 0x000000020003738d */ /* 0x000e240001800003 */
[----:B0-----:R-:W-:-:S13]  /*8030*/  ISETP.EQ.U32.AND P0, PT, R3, 0x1, PT ;  /* 0x000000010300780c */ /* 0x001fda0003f02070 */
[----:B------:R-:W-:Y:S05]  /*8040*/  @!P0 BRA `(.L_x_1220) ;  /* 0xfffffffc00ec8947 */ /* 0x000fea000383ffff */
[----:B------:R-:W-:Y:S05]  /*8050*/  EXIT ;  /* 0x000000000000794d */ /* 0x000fea0003800000 */
.L_x_1219:
[----:B------:R-:W2:Y:S02]  /*8060*/  LD.E R0, desc[UR12][R2.64] ;  /* 0x0000000c02007980 */ /* 0x000ea4000c101900 */
[----:B--2---:R-:W-:-:S05]  /*8070*/  IADD3 R5, R41, R0, RZ ;  /* 0x0000000029057210 */ /* 0x004fca0007ffe0ff */
[----:B------:R-:W-:Y:S01]  /*8080*/  ST.E desc[UR12][R2.64], R5 ;  /* 0x0000000502007985 */ /* 0x000fe2000c10190c */
[----:B------:R-:W-:Y:S05]  /*8090*/  EXIT ;  /* 0x000000000000794d */ /* 0x000fea0003800000 */
.L_x_1221:
        /* <DEDUP_REMOVED lines=14> */
.L_x_1829:


//--------------------- .text._ZN4vllm4gptq33gemm_half_q_half_gptq_4bit_kernelILb1ELi5EEEvPK6__halfPKjS6_S4_PS2_iiiibPKi --------------------------
	.section	.text._ZN4vllm4gptq33gemm_half_q_half_gptq_4bit_kernelILb1ELi5EEEvPK6__halfPKjS6_S4_PS2_iiiibPKi,"ax",@progbits
	.align	128
        .global         _ZN4vllm4gptq33gemm_half_q_half_gptq_4bit_kernelILb1ELi5EEEvPK6__halfPKjS6_S4_PS2_iiiibPKi
        .type           _ZN4vllm4gptq33gemm_half_q_half_gptq_4bit_kernelILb1ELi5EEEvPK6__halfPKjS6_S4_PS2_iiiibPKi,@function
        .size           _ZN4vllm4gptq33gemm_half_q_half_gptq_4bit_kernelILb1ELi5EEEvPK6__halfPKjS6_S4_PS2_iiiibPKi,(.L_x_1830 - _ZN4vllm4gptq33gemm_half_q_half_gptq_4bit_kernelILb1ELi5EEEvPK6__halfPKjS6_S4_PS2_iiiibPKi)
        .other          _ZN4vllm4gptq33gemm_half_q_half_gptq_4bit_kernelILb1ELi5EEEvPK6__halfPKjS6_S4_PS2_iiiibPKi,@"STO_CUDA_ENTRY STV_DEFAULT"
_ZN4vllm4gptq33gemm_half_q_half_gptq_4bit_kernelILb1ELi5EEEvPK6__halfPKjS6_S4_PS2_iiiibPKi:
.text._ZN4vllm4gptq33gemm_half_q_half_gptq_4bit_kernelILb1ELi5EEEvPK6__halfPKjS6_S4_PS2_iiiibPKi:
        /* <DEDUP_REMOVED lines=49> */
.L_x_1224:
        /* <DEDUP_REMOVED lines=19> */
.L_x_1223:
[----:B------:R-:W-:Y:S05]  /*0440*/  BSYNC B0 ;  /* 0x0000000000007941 */ /* 0x000fea0003800000 */
.L_x_1222:
[----:B------:R-:W-:Y:S02]  /*0450*/  ULDC UR4, c[0x0][0x23c] ;  /* 0x00008f0000047ab9 */ /* 0x000fe40000000800 */
[----:B------:R-:W-:-:S04]  /*0460*/  MOV R0, UR4 ;  /* 0x0000000400007c02 */ /* 0x000fc80008000f00 */
[----:B------:R-:W-:-:S13]  /*0470*/  ISETP.GE.AND P0, PT, R33, R0, PT ;  /* 0x000000002100720c */ /* 0x000fda0003f06270 */
[----:B------:R-:W-:Y:S05]  /*0480*/  @P0 EXIT ;  /* 0x000000000000094d */ /* 0x000fea0003800000 */
[----:B------:R-:W2:Y:S01]  /*0490*/  LDC R8, c[0x0][0x244] ;  /* 0x00009100ff087b82 */ /* 0x000ea20000000800 */
[----:B01----:R-:W-:Y:S01]  /*04a0*/  IABS R9, R17 ;  /* 0x0000001100097213 */ /* 0x003fe20000000000 */
[----:B------:R-:W-:Y:S01]  /*04b0*/  ULDC.U8 UR4, c[0x0][0x248] ;  /* 0x0000920000047ab9 */ /* 0x000fe20000000000 */
[----:B------:R-:W-:Y:S02]  /*04c0*/  SHF.L.U32 R15, R2, 0x7, RZ ;  /* 0x00000007020f7819 */ /* 0x000fe400000006ff */
        /* <DEDUP_REMOVED lines=9> */
[----:B------:R-:W-:-:S05]  /*0560*/  MOV R7, R9 ;  /* 0x0000000900077202 */ /* 0x000fca0000000f00 */
        /* <DEDUP_REMOVED lines=26> */
[----:B------:R-:W-:-:S05]  /*0710*/  IMAD.HI.U32 R29, R6, R15, RZ ;  /* 0x0000000f061d7227 */ /* 0x000fca00078e00ff */
[----:B------:R-:W-:-:S05]  /*0720*/  IADD3 R6, RZ, -R29, RZ ;  /* 0x8000001dff067210 */ /* 0x000fca0007ffe0ff */
[----:B------:R-:W-:-:S05]  /*0730*/  IMAD R6, R11, R6, R15 ;  /* 0x000000060b067224 */ /* 0x000fca00078e020f */
[----:B------:R-:W-:-:S13]  /*0740*/  ISETP.GE.U32.AND P0, PT, R6, R11, PT ;  /* 0x0000000b0600720c */ /* 0x000fda0003f06070 */
[----:B------:R-:W-:Y:S02]  /*0750*/  @P0 IADD3 R6, -R11, R6, RZ ;  /* 0x000000060b060210 */ /* 0x000fe40007ffe1ff */
[----:B------:R-:W-:Y:S02]  /*0760*/  @P0 IADD3 R29, R29, 0x1, RZ ;  /* 0x000000011d1d0810 */ /* 0x000fe40007ffe0ff */
[----:B------:R-:W-:-:S13]  /*0770*/  ISETP.GE.U32.AND P1, PT, R6, R11, PT ;  /* 0x0000000b0600720c */ /* 0x000fda0003f26070 */
[----:B------:R-:W-:Y:S02]  /*0780*/  @P1 IADD3 R29, R29, 0x1, RZ ;  /* 0x000000011d1d1810 */ /* 0x000fe40007ffe0ff */
        /* <DEDUP_REMOVED lines=14> */
[----:B------:R-:W-:Y:S01]  /*0870*/  HFMA2.MMA R68, -RZ, RZ, 0, 0 ;  /* 0x00000000ff447435 */ /* 0x000fe200000001ff */
[----:B------:R-:W-:Y:S02]  /*0880*/  CS2R R36, SRZ ;  /* 0x0000000000247805 */ /* 0x000fe4000001ff00 */
[----:B------:R-:W-:Y:S01]  /*0890*/  CS2R R34, SRZ ;  /* 0x0000000000227805 */ /* 0x000fe2000001ff00 */
[----:B------:R-:W-:Y:S01]  /*08a0*/  USEL UR6, URZ, 0x1, UP0 ;  /* 0x000000013f067887 */ /* 0x000fe20008000000 */
[----:B------:R-:W-:-:S02]  /*08b0*/  CS2R R38, SRZ ;  /* 0x0000000000267805 */ /* 0x000fc4000001ff00 */
[----:B------:R-:W-:Y:S02]  /*08c0*/  CS2R R40, SRZ ;  /* 0x0000000000287805 */ /* 0x000fe4000001ff00 */
[----:B------:R-:W-:Y:S02]  /*08d0*/  CS2R R42, SRZ ;  /* 0x00000000002a7805 */ /* 0x000fe4000001ff00 */
[----:B------:R-:W-:Y:S02]  /*08e0*/  CS2R R44, SRZ ;  /* 0x00000000002c7805 */ /* 0x000fe4000001ff00 */
[----:B------:R-:W-:Y:S02]  /*08f0*/  MOV R49, RZ ;  /* 0x000000ff00317202 */ /* 0x000fe40000000f00 */
[----:B------:R-:W-:Y:S02]  /*0900*/  CS2R R46, SRZ ;  /* 0x00000000002e7805 */ /* 0x000fe4000001ff00 */
[----:B------:R-:W-:-:S02]  /*0910*/  CS2R R66, SRZ ;  /* 0x0000000000427805 */ /* 0x000fc4000001ff00 */
[----:B------:R-:W-:Y:S01]  /*0920*/  MOV R65, RZ ;  /* 0x000000ff00417202 */ /* 0x000fe20000000f00 */
        /* <DEDUP_REMOVED lines=20> */
[----:B---3--:R-:W-:-:S04]  /*0a70*/  IADD3 R12, R12, 0xe400, RZ ;  /* 0x0000e4000c0c7810 */ /* 0x008fc80007ffe0ff */
[----:B------:R-:W-:Y:S01]  /*0a80*/  PRMT R12, R12, 0x5410, R12 ;  /* 0x000054100c0c7816 */ /* 0x000fe2000000000c */
[C---:B----4-:R-:W-:Y:S02]  /*0a90*/  HADD2 R6, R9.reuse.H0_H0, -R14.H0_H0 ;  /* 0xa000000e09067230 */ /* 0x050fe40000000800 */
[----:B------:R3:W4:Y:S01]  /*0aa0*/  I2F.F16 R18, R13 ;  /* 0x0000000d00127306 */ /* 0x0007220000200c00 */
[----:B0-----:R-:W-:Y:S01]  /*0ab0*/  IADD3 R7, R7, 0xe400, RZ ;  /* 0x0000e40007077810 */ /* 0x001fe20007ffe0ff */
[----:B--2---:R-:W-:Y:S01]  /*0ac0*/  IMAD.WIDE R4, R3, 0x2, R4 ;  /* 0x0000000203047825 */ /* 0x004fe200078e0204 */
[----:B------:R-:W-:Y:S02]  /*0ad0*/  PRMT R3, R8, 0x5410, R8 ;  /* 0x0000541008037816 */ /* 0x000fe40000000008 */
        /* <DEDUP_REMOVED lines=14> */
[----:B------:R-:W-:Y:S02]  /*0bc0*/  MOV R36, RZ ;  /* 0x000000ff00247202 */ /* 0x000fe40000000f00 */
[----:B0-----:R-:W-:Y:S01]  /*0bd0*/  MOV R4, R10 ;  /* 0x0000000a00047202 */ /* 0x001fe20000000f00 */
[----:B------:R-:W-:Y:S01]  /*0be0*/  IMAD R0, R17, R0, RZ ;  /* 0x0000000011007224 */ /* 0x000fe200078e02ff */
[----:B------:R-:W-:Y:S02]  /*0bf0*/  MOV R5, R12 ;  /* 0x0000000c00057202 */ /* 0x000fe40000000f00 */
[----:B------:R-:W-:Y:S02]  /*0c00*/  MOV R10, R18 ;  /* 0x00000012000a7202 */ /* 0x000fe40000000f00 */
[----:B------:R-:W-:Y:S02]  /*0c10*/  SHF.R.S32.HI R2, RZ, 0x1f, R0 ;  /* 0x0000001fff027819 */ /* 0x000fe40000011400 */
[----:B------:R-:W-:-:S04]  /*0c20*/  IADD3 R0, P0, R33, R0, RZ ;  /* 0x0000000021007210 */ /* 0x000fc80007f1e0ff */
[----:B------:R-:W-:Y:S02]  /*0c30*/  LEA.HI.X.SX32 R25, R33, R2, 0x1, P0 ;  /* 0x0000000221197211 */ /* 0x000fe400000f0eff */
[C---:B------:R-:W-:Y:S02]  /*0c40*/  LEA R24, P0, R0.reuse, UR10, 0x2 ;  /* 0x0000000a00187c11 */ /* 0x040fe4000f8010ff */
[----:B------:R-:W-:Y:S01]  /*0c50*/  IADD3 R2, R15, R11, RZ ;  /* 0x0000000b0f027210 */ /* 0x000fe20007ffe0ff */
[----:B-1----:R-:W-:Y:S01]  /*0c60*/  ULEA UR4, UR5, UR4, 0x18 ;  /* 0x0000000405047291 */ /* 0x002fe2000f8ec03f */
[----:B------:R-:W-:Y:S02]  /*0c70*/  LEA.HI.X R25, R0, UR11, R25, 0x2, P0 ;  /* 0x0000000b00197c11 */ /* 0x000fe400080f1419 */
[----:B------:R-:W-:Y:S01]  /*0c80*/  MOV R12, R2 ;  /* 0x00000002000c7202 */ /* 0x000fe20000000f00 */
[----:B------:R-:W-:Y:S01]  /*0c90*/  ULDC UR5, c[0x0][0x23c] ;  /* 0x00008f0000057ab9 */ /* 0x000fe20000000800 */
[----:B--2---:R-:W-:-:S02]  /*0ca0*/  HADD2.F32 R28, -RZ, R13.H0_H0 ;  /* 0x2000000dff1c7230 */ /* 0x004fc40000004100 */
[----:B------:R-:W-:Y:S02]  /*0cb0*/  HADD2.F32 R13, -RZ, R13.H1_H1 ;  /* 0x3000000dff0d7230 */ /* 0x000fe40000004100 */
[--C-:B---3--:R-:W-:Y:S02]  /*0cc0*/  HADD2.F32 R14, -RZ, R16.reuse.H0_H0 ;  /* 0x20000010ff0e7230 */ /* 0x108fe40000004100 */
[----:B------:R-:W-:-:S07]  /*0cd0*/  HADD2.F32 R11, -RZ, R16.H1_H1 ;  /* 0x30000010ff0b7230 */ /* 0x000fce0000004100 */
.L_x_1227:
[----:B------:R-:W0:Y:S01]  /*0ce0*/  LDC R0, c[0x0][0x23c] ;  /* 0x00008f00ff007b82 */ /* 0x000e220000000800 */
[----:B------:R-:W-:Y:S01]  /*0cf0*/  MOV R50, R24 ;  /* 0x0000001800327202 */ /* 0x000fe20000000f00 */
[----:B------:R-:W1:Y:S01]  /*0d00*/  LDS.128 R16, [UR4] ;  /* 0x00000004ff107984 */ /* 0x000e620008000c00 */
[----:B------:R-:W-:-:S05]  /*0d10*/  MOV R51, R25 ;  /* 0x0000001900337202 */ /* 0x000fca0000000f00 */
[----:B------:R-:W2:Y:S01]  /*0d20*/  LDG.E.128.CONSTANT R24, desc[UR8][R50.64] ;  /* 0x0000000832187981 */ /* 0x000ea2000c1e9d00 */
[----:B0-----:R-:W-:-:S05]  /*0d30*/  IMAD.WIDE R72, R0, 0x4, R50 ;  /* 0x0000000400487825 */ /* 0x001fca00078e0232 */
[----:B------:R0:W5:Y:S01]  /*0d40*/  LDG.E.128.CONSTANT R20, desc[UR8][R72.64] ;  /* 0x0000000848147981 */ /* 0x000162000c1e9d00 */
[----:B------:R-:W-:Y:S02]  /*0d50*/  ISETP.NE.AND P0, PT, R15, R12, PT ;  /* 0x0000000c0f00720c */ /* 0x000fe40003f05270 */
[C---:B--2---:R-:W-:Y:S02]  /*0d60*/  LOP3.LUT R52, R24.reuse, 0xf000f, RZ, 0xc0, !PT ;  /* 0x000f000f18347812 */ /* 0x044fe400078ec0ff */
[----:B------:R-:W-:Y:S02]  /*0d70*/  LOP3.LUT R48, R24, 0xf000f0, RZ, 0xc0, !PT ;  /* 0x00f000f018307812 */ /* 0x000fe400078ec0ff */
[C---:B------:R-:W-:Y:S02]  /*0d80*/  LOP3.LUT R54, R25.reuse, 0xf000f, RZ, 0xc0, !PT ;  /* 0x000f000f19367812 */ /* 0x040fe400078ec0ff */
[----:B------:R-:W-:Y:S02]  /*0d90*/  LOP3.LUT R53, R25, 0xf000f0, RZ, 0xc0, !PT ;  /* 0x00f000f019357812 */ /* 0x000fe400078ec0ff */
[----:B------:R-:W-:-:S02]  /*0da0*/  LOP3.LUT R50, R26, 0xf000f, RZ, 0xc0, !PT ;  /* 0x000f000f1a327812 */ /* 0x000fc400078ec0ff */
[----:B------:R-:W-:Y:S02]  /*0db0*/  LOP3.LUT R51, R26, 0xf000f0, RZ, 0xc0, !PT ;  /* 0x00f000f01a337812 */ /* 0x000fe400078ec0ff */
[C---:B------:R-:W-:Y:S02]  /*0dc0*/  LOP3.LUT R55, R27.reuse, 0xf000f, RZ, 0xc0, !PT ;  /* 0x000f000f1b377812 */ /* 0x040fe400078ec0ff */
[----:B------:R-:W-:Y:S02]  /*0dd0*/  LOP3.LUT R56, R27, 0xf000f0, RZ, 0xc0, !PT ;  /* 0x00f000f01b387812 */ /* 0x000fe400078ec0ff */
[----:B------:R-:W-:Y:S02]  /*0de0*/  SHF.R.U32.HI R24, RZ, 0x8, R24 ;  /* 0x00000008ff187819 */ /* 0x000fe40000011618 */
[----:B------:R-:W-:Y:S02]  /*0df0*/  SHF.R.U32.HI R25, RZ, 0x8, R25 ;  /* 0x00000008ff197819 */ /* 0x000fe40000011619 */
[----:B------:R-:W-:-:S02]  /*0e00*/  SHF.R.U32.HI R26, RZ, 0x8, R26 ;  /* 0x00000008ff1a7819 */ /* 0x000fc4000001161a */
[----:B------:R-:W-:Y:S01]  /*0e10*/  SHF.R.U32.HI R27, RZ, 0x8, R27 ;  /* 0x00000008ff1b7819 */ /* 0x000fe2000001161b */
[----:B01----:R-:W-:Y:S06]  /*0e20*/  @P0 BRA `(.L_x_1226) ;  /* 0x0000000000bc0947 */ /* 0x003fec0003800000 */
[----:B------:R-:W0:Y:S01]  /*0e30*/  LDC.64 R4, c[0x0][0x220] ;  /* 0x00008800ff047b82 */ /* 0x000e220000000a00 */
[----:B------:R-:W-:-:S05]  /*0e40*/  IADD3 R29, R29, 0x1, RZ ;  /* 0x000000011d1d7810 */ /* 0x000fca0007ffe0ff */
[----:B------:R-:W-:Y:S02]  /*0e50*/  IMAD R8, R29, UR5, RZ ;  /* 0x000000051d087c24 */ /* 0x000fe4000f8e02ff */
[----:B------:R-:W1:Y:S03]  /*0e60*/  LDC.64 R6, c[0x0][0x228] ;  /* 0x00008a00ff067b82 */ /* 0x000e660000000a00 */
[----:B------:R-:W-:-:S04]  /*0e70*/  SHF.R.S32.HI R3, RZ, 0x1f, R8 ;  /* 0x0000001fff037819 */ /* 0x000fc80000011408 */
[----:B------:R-:W-:-:S04]  /*0e80*/  LEA.HI R3, R3, R8, RZ, 0x3 ;  /* 0x0000000803037211 */ /* 0x000fc800078f18ff */
[----:B------:R-:W-:-:S05]  /*0e90*/  LEA.HI.SX32 R3, R3, R30, 0x1d ;  /* 0x0000001e03037211 */ /* 0x000fca00078feaff */
[----:B0-----:R-:W-:-:S06]  /*0ea0*/  IMAD.WIDE R4, R3, 0x4, R4 ;  /* 0x0000000403047825 */ /* 0x001fcc00078e0204 */
[----:B------:R-:W2:Y:S01]  /*0eb0*/  LDG.E.CONSTANT R4, desc[UR8][R4.64] ;  /* 0x0000000804047981 */ /* 0x000ea2000c1e9900 */
[----:B------:R-:W-:-:S05]  /*0ec0*/  IADD3 R3, R33, R8, RZ ;  /* 0x0000000821037210 */ /* 0x000fca0007ffe0ff */
[----:B-1----:R-:W-:-:S05]  /*0ed0*/  IMAD.WIDE R6, R3, 0x2, R6 ;  /* 0x0000000203067825 */ /* 0x002fca00078e0206 */
[----:B------:R-:W3:Y:S04]  /*0ee0*/  LDG.E.CONSTANT R13, desc[UR8][R6.64] ;  /* 0x00000008060d7981 */ /* 0x000ee8000c1e9900 */
[----:B------:R-:W4:Y:S01]  /*0ef0*/  LDG.E.CONSTANT R11, desc[UR8][R6.64+0x4] ;  /* 0x00000408060b7981 */ /* 0x000f22000c1e9900 */
[----:B------:R-:W-:Y:S01]  /*0f00*/  I2F.F16 R59, -0x40 ;  /* 0xffffffc0003b7906 */ /* 0x000fe20000200c00 */
[----:B------:R-:W-:Y:S02]  /*0f10*/  MOV R12, R2 ;  /* 0x00000002000c7202 */ /* 0x000fe40000000f00 */
[----:B--2---:R-:W-:-:S04]  /*0f20*/  SHF.R.U32.HI R3, RZ, R31, R4 ;  /* 0x0000001fff037219 */ /* 0x004fc80000011604 */
[----:B------:R-:W-:Y:S02]  /*0f30*/  LOP3.LUT R8, R3, 0xf, RZ, 0xc0, !PT ;  /* 0x0000000f03087812 */ /* 0x000fe400078ec0ff */
[--C-:B------:R-:W-:Y:S02]  /*0f40*/  SHF.R.U32.HI R9, RZ, 0x4, R3.reuse ;  /* 0x00000004ff097819 */ /* 0x100fe40000011603 */
[--C-:B------:R-:W-:Y:S02]  /*0f50*/  SHF.R.U32.HI R4, RZ, 0x8, R3.reuse ;  /* 0x00000008ff047819 */ /* 0x100fe40000011603 */
[----:B------:R-:W-:Y:S01]  /*0f60*/  SHF.R.U32.HI R3, RZ, 0xc, R3 ;  /* 0x0000000cff037819 */ /* 0x000fe20000011603 */
[--C-:B---3--:R-:W-:Y:S01]  /*0f70*/  HADD2.F32 R28, -RZ, R13.reuse.H0_H0 ;  /* 0x2000000dff1c7230 */ /* 0x108fe20000004100 */
[----:B------:R-:W-:Y:S01]  /*0f80*/  IADD3 R57, R8, UR6, RZ ;  /* 0x0000000608397c10 */ /* 0x000fe2000fffe0ff */
[----:B------:R-:W-:Y:S01]  /*0f90*/  HADD2.F32 R13, -RZ, R13.H1_H1 ;  /* 0x3000000dff0d7230 */ /* 0x000fe20000004100 */
[----:B------:R-:W-:Y:S01]  /*0fa0*/  LOP3.LUT R9, R9, 0xf, RZ, 0xc0, !PT ;  /* 0x0000000f09097812 */ /* 0x000fe200078ec0ff */
[--C-:B----4-:R-:W-:Y:S01]  /*0fb0*/  HADD2.F32 R14, -RZ, R11.reuse.H0_H0 ;  /* 0x2000000bff0e7230 */ /* 0x110fe20000004100 */
[----:B------:R-:W-:Y:S01]  /*0fc0*/  LOP3.LUT R4, R4, 0xf, RZ, 0xc0, !PT ;  /* 0x0000000f04047812 */ /* 0x000fe200078ec0ff */
[----:B------:R-:W0:Y:S01]  /*0fd0*/  I2F.F16 R5, R57 ;  /* 0x0000003900057306 */ /* 0x000e220000200c00 */
[----:B------:R-:W-:Y:S01]  /*0fe0*/  LOP3.LUT R3, R3, 0xf, RZ, 0xc0, !PT ;  /* 0x0000000f03037812 */ /* 0x000fe200078ec0ff */
[----:B------:R-:W-:Y:S01]  /*0ff0*/  HADD2.F32 R11, -RZ, R11.H1_H1 ;  /* 0x3000000bff0b7230 */ /* 0x000fe20000004100 */
[----:B------:R-:W-:-:S02]  /*1000*/  IADD3 R9, R9, UR6, RZ ;  /* 0x0000000609097c10 */ /* 0x000fc4000fffe0ff */
[----:B------:R-:W-:Y:S02]  /*1010*/  IADD3 R7, R4, UR6, RZ ;  /* 0x0000000604077c10 */ /* 0x000fe4000fffe0ff */
[----:B------:R-:W-:Y:S01]  /*1020*/  IADD3 R58, R3, UR6, RZ ;  /* 0x00000006033a7c10 */ /* 0x000fe2000fffe0ff */
[----:B------:R1:W2:Y:S01]  /*1030*/  I2F.F16 R6, R9 ;  /* 0x0000000900067306 */ /* 0x0002a20000200c00 */
[----:B------:R-:W-:-:S04]  /*1040*/  IADD3 R3, R57, 0xe400, RZ ;  /* 0x0000e40039037810 */ /* 0x000fc80007ffe0ff */
[----:B------:R-:W-:Y:S01]  /*1050*/  PRMT R3, R3, 0x5410, R3 ;  /* 0x0000541003037816 */ /* 0x000fe20000000003 */
[C---:B0-----:R-:W-:Y:S02]  /*1060*/  HADD2 R4, R59.reuse.H0_H0, -R5.H0_H0 ;  /* 0xa00000053b047230 */ /* 0x041fe40000000800 */
[----:B------:R0:W3:Y:S01]  /*1070*/  I2F.F16 R8, R7 ;  /* 0x0000000700087306 */ /* 0x0000e20000200c00 */
[----:B------:R-:W-:Y:S02]  /*1080*/  IADD3 R5, R9, 0xe400, RZ ;  /* 0x0000e40009057810 */ /* 0x000fe40007ffe0ff */
[----:B-1----:R-:W-:Y:S02]  /*1090*/  IADD3 R9, R58, 0xe400, RZ ;  /* 0x0000e4003a097810 */ /* 0x002fe40007ffe0ff */
[----:B------:R-:W-:Y:S01]  /*10a0*/  PRMT R5, R5, 0x5410, R5 ;  /* 0x0000541005057816 */ /* 0x000fe20000000005 */
[----:B--2---:R-:W-:Y:S02]  /*10b0*/  HADD2 R6, R59.H0_H0, -R6.H0_H0 ;  /* 0xa00000063b067230 */ /* 0x004fe40000000800 */
[----:B------:R-:W1:Y:S01]  /*10c0*/  I2F.F16 R10, R58 ;  /* 0x0000003a000a7306 */ /* 0x000e620000200c00 */
[----:B0-----:R-:W-:-:S02]  /*10d0*/  IADD3 R7, R7, 0xe400, RZ ;  /* 0x0000e40007077810 */ /* 0x001fc40007ffe0ff */
[----:B------:R-:W-:Y:S02]  /*10e0*/  PRMT R9, R9, 0x5410, R9 ;  /* 0x0000541009097816 */ /* 0x000fe40000000009 */
[----:B------:R-:W-:Y:S01]  /*10f0*/  PRMT R7, R7, 0x5410, R7 ;  /* 0x0000541007077816 */ /* 0x000fe20000000007 */
[C---:B---3--:R-:W-:Y:S02]  /*1100*/  HADD2 R8, R59.reuse.H0_H0, -R8.H0_H0 ;  /* 0xa00000083b087230 */ /* 0x048fe40000000800 */
[----:B-1----:R-:W-:-:S07]  /*1110*/  HADD2 R10, R59.H0_H0, -R10.H0_H0 ;  /* 0xa000000a3b0a7230 */ /* 0x002fce0000000800 */
.L_x_1226:
[----:B------:R-:W-:Y:S01]  /*1120*/  LOP3.LUT R52, R52, 0x64006400, RZ, 0xfc, !PT ;  /* 0x6400640034347812 */ /* 0x000fe200078efcff */
[----:B------:R-:W-:Y:S01]  /*1130*/  IMAD.WIDE R72, R0, 0x4, R72 ;  /* 0x0000000400487825 */ /* 0x000fe200078e0248 */
[----:B------:R-:W-:Y:S02]  /*1140*/  LOP3.LUT R57, R48, 0x64006400, RZ, 0xfc, !PT ;  /* 0x6400640030397812 */ /* 0x000fe400078efcff */
[----:B------:R-:W-:Y:S02]  /*1150*/  LOP3.LUT R48, R50, 0x64006400, RZ, 0xfc, !PT ;  /* 0x6400640032307812 */ /* 0x000fe400078efcff */
[----:B------:R-:W-:Y:S01]  /*1160*/  LOP3.LUT R59, R51, 0x64006400, RZ, 0xfc, !PT ;  /* 0x64006400333b7812 */ /* 0x000fe200078efcff */
[----:B------:R-:W-:Y:S01]  /*1170*/  HFMA2.MMA R52, R52, 1, 1, R3 ;  /* 0x3c003c0034347835 */ /* 0x000fe20000000003 */
[----:B------:R-:W-:Y:S02]  /*1180*/  LOP3.LUT R54, R54, 0x64006400, RZ, 0xfc, !PT ;  /* 0x6400640036367812 */ /* 0x000fe400078efcff */
[----:B------:R-:W-:Y:S01]  /*1190*/  HFMA2.MMA R51, R48, 1, 1, R7 ;  /* 0x3c003c0030337835 */ /* 0x000fe20000000007 */
[----:B------:R-:W-:-:S02]  /*11a0*/  LOP3.LUT R58, R55, 0x64006400, RZ, 0xfc, !PT ;  /* 0x64006400373a7812 */ /* 0x000fc400078efcff */
[----:B------:R-:W-:Y:S01]  /*11b0*/  LOP3.LUT R53, R53, 0x64006400, RZ, 0xfc, !PT ;  /* 0x6400640035357812 */ /* 0x000fe200078efcff */
[----:B------:R-:W-:Y:S01]  /*11c0*/  HADD2 R50, R54, R5 ;  /* 0x0000000536327230 */ /* 0x000fe20000000000 */
[----:B------:R-:W-:Y:S01]  /*11d0*/  LOP3.LUT R61, R56, 0x64006400, RZ, 0xfc, !PT ;  /* 0x64006400383d7812 */ /* 0x000fe200078efcff */
[----:B------:R-:W-:Y:S01]  /*11e0*/  HFMA2.MMA R56, R57, 0.0625, 0.0625, R4 ;  /* 0x2c002c0039387835 */ /* 0x000fe20000000004 */
[----:B------:R-:W-:Y:S01]  /*11f0*/  HADD2 R57, R58, R9 ;  /* 0x000000093a397230 */ /* 0x000fe20000000000 */
[-C--:B------:R-:W-:Y:S01]  /*1200*/  HFMA2.MMA R48, R52, R16.reuse, RZ ;  /* 0x0000001034307235 */ /* 0x080fe200000000ff */
[----:B------:R-:W-:Y:S01]  /*1210*/  HFMA2 R55, R53, 0.0625, 0.0625, R6 ;  /* 0x2c002c0035377831 */ /* 0x000fe20000000006 */
[----:B------:R-:W-:Y:S01]  /*1220*/  HFMA2.MMA R54, R59, 0.0625, 0.0625, R8 ;  /* 0x2c002c003b367835 */ /* 0x000fe20000000008 */
[----:B------:R-:W-:Y:S01]  /*1230*/  HFMA2 R53, R61, 0.0625, 0.0625, R10 ;  /* 0x2c002c003d357831 */ /* 0x000fe2000000000a */
[----:B------:R-:W-:Y:S01]  /*1240*/  HFMA2.MMA R69, R51, R16, RZ ;  /* 0x0000001033457235 */ /* 0x000fe200000000ff */
[-C--:B------:R-:W-:Y:S01]  /*1250*/  HFMA2 R62, R50, R16.reuse, RZ.H0_H0 ;  /* 0x00000010323e7231 */ /* 0x080fe200000400ff */
[----:B------:R-:W-:Y:S01]  /*1260*/  LOP3.LUT R59, R25, 0xf000f, RZ, 0xc0, !PT ;  /* 0x000f000f193b7812 */ /* 0x000fe200078ec0ff */
[----:B------:R-:W-:Y:S01]  /*1270*/  HFMA2 R58, R57, R16, RZ.H0_H0 ;  /* 0x00000010393a7231 */ /* 0x000fe200000400ff */
[-C--:B------:R-:W-:Y:S01]  /*1280*/  HFMA2.MMA R16, R56, R17.reuse, R48 ;  /* 0x0000001138107235 */ /* 0x080fe20000000030 */
[-C--:B------:R-:W-:Y:S01]  /*1290*/  HFMA2 R62, R55, R17.reuse, R62 ;  /* 0x00000011373e7231 */ /* 0x080fe2000000003e */
[----:B------:R-:W-:Y:S01]  /*12a0*/  LOP3.LUT R63, R27, 0xf000f, RZ, 0xc0, !PT ;  /* 0x000f000f1b3f7812 */ /* 0x000fe200078ec0ff */
[----:B------:R-:W-:Y:S01]  /*12b0*/  HFMA2 R48, R53, R17, R58 ;  /* 0x0000001135307231 */ /* 0x000fe2000000003a */
[----:B------:R-:W-:Y:S01]  /*12c0*/  HFMA2.MMA R69, R54, R17, R69 ;  /* 0x0000001136457235 */ /* 0x000fe20000000045 */
[----:B------:R-:W-:-:S02]  /*12d0*/  LOP3.LUT R17, R24, 0xf000f, RZ, 0xc0, !PT ;  /* 0x000f000f18117812 */ /* 0x000fc400078ec0ff */
[----:B------:R-:W-:Y:S02]  /*12e0*/  LOP3.LUT R60, R59, 0x64006400, RZ, 0xfc, !PT ;  /* 0x640064003b3c7812 */ /* 0x000fe400078efcff */
[----:B------:R-:W-:Y:S02]  /*12f0*/  LOP3.LUT R61, R26, 0xf000f, RZ, 0xc0, !PT ;  /* 0x000f000f1a3d7812 */ /* 0x000fe400078ec0ff */
[----:B------:R-:W-:Y:S02]  /*1300*/  LOP3.LUT R58, R17, 0x64006400, RZ, 0xfc, !PT ;  /* 0x64006400113a7812 */ /* 0x000fe400078efcff */
[----:B------:R-:W-:Y:S01]  /*1310*/  LOP3.LUT R74, R63, 0x64006400, RZ, 0xfc, !PT ;  /* 0x640064003f4a7812 */ /* 0x000fe200078efcff */
[----:B------:R-:W-:Y:S01]  /*1320*/  HFMA2.MMA R60, R60, 1, 1, R5 ;  /* 0x3c003c003c3c7835 */ /* 0x000fe20000000005 */
        /* <DEDUP_REMOVED lines=8> */
[-C--:B------:R-:W-:Y:S01]  /*13b0*/  HFMA2 R17, R60, R18.reuse, R62 ;  /* 0x000000123c117231 */ /* 0x080fe2000000003e */
[----:B------:R-:W-:Y:S01]  /*13c0*/  LOP3.LUT R63, R24, 0x64006400, RZ, 0xfc, !PT ;  /* 0x64006400183f7812 */ /* 0x000fe200078efcff */
[----:B------:R-:W-:Y:S01]  /*13d0*/  HFMA2.MMA R69, R59, R18, R69 ;  /* 0x000000123b457235 */ /* 0x000fe20000000045 */
[----:B------:R-:W-:Y:S02]  /*13e0*/  LOP3.LUT R71, R25, 0x64006400, RZ, 0xfc, !PT ;  /* 0x6400640019477812 */ /* 0x000fe400078efcff */
[----:B------:R-:W-:Y:S01]  /*13f0*/  HFMA2 R18, R58, R18, R48 ;  /* 0x000000123a127231 */ /* 0x000fe20000000030 */
[----:B------:R-:W-:Y:S01]  /*1400*/  LOP3.LUT R48, R27, 0xf000f0, RZ, 0xc0, !PT ;  /* 0x00f000f01b307812 */ /* 0x000fe200078ec0ff */
[----:B------:R-:W-:Y:S01]  /*1410*/  HFMA2.MMA R62, R63, 0.0625, 0.0625, R4 ;  /* 0x2c002c003f3e7835 */ /* 0x000fe20000000004 */
[----:B------:R-:W-:Y:S01]  /*1420*/  LOP3.LUT R75, R26, 0x64006400, RZ, 0xfc, !PT ;  /* 0x640064001a4b7812 */ /* 0x000fe200078efcff */
[----:B------:R-:W-:Y:S01]  /*1430*/  HFMA2 R63, R71, 0.0625, 0.0625, R6 ;  /* 0x2c002c00473f7831 */ /* 0x000fe20000000006 */
[----:B------:R-:W0:Y:S01]  /*1440*/  LDS.128 R24, [UR4+0x100] ;  /* 0x00010004ff187984 */ /* 0x000e220008000c00 */
[----:B------:R-:W-:-:S02]  /*1450*/  LOP3.LUT R77, R48, 0x64006400, RZ, 0xfc, !PT ;  /* 0x64006400304d7812 */ /* 0x000fc400078efcff */
[-C--:B------:R-:W-:Y:S01]  /*1460*/  HFMA2 R71, R63, R19.reuse, R17 ;  /* 0x000000133f477231 */ /* 0x080fe20000000011 */
[----:B------:R-:W-:Y:S02]  /*1470*/  HFMA2.MMA R64, R75, 0.0625, 0.0625, R8 ;  /* 0x2c002c004b407835 */ /* 0x000fe40000000008 */
[-C--:B------:R-:W-:Y:S01]  /*1480*/  HFMA2.MMA R16, R62, R19.reuse, R16 ;  /* 0x000000133e107235 */ /* 0x080fe20000000010 */
[----:B------:R-:W-:Y:S02]  /*1490*/  HFMA2 R48, R77, 0.0625, 0.0625, R10 ;  /* 0x2c002c004d307831 */ /* 0x000fe4000000000a */
[--C-:B------:R-:W-:Y:S02]  /*14a0*/  HADD2.F32 R74, -RZ, R71.reuse.H1_H1 ;  /* 0x30000047ff4a7230 */ /* 0x100fe40000004100 */
[----:B------:R-:W-:Y:S01]  /*14b0*/  HFMA2 R18, R48, R19, R18 ;  /* 0x0000001330127231 */ /* 0x000fe20000000012 */
[----:B------:R-:W-:Y:S01]  /*14c0*/  HFMA2.MMA R69, R64, R19, R69 ;  /* 0x0000001340457235 */ /* 0x000fe20000000045 */
[----:B------:R-:W-:-:S03]  /*14d0*/  HADD2.F32 R19, -RZ, R71.H0_H0 ;  /* 0x20000047ff137230 */ /* 0x000fc60000004100 */
        /* <DEDUP_REMOVED lines=12> */
[----:B------:R-:W-:-:S03]  /*15a0*/  FFMA.FTZ R37, R14, R19, R37 ;  /* 0x000000130e257223 */ /* 0x000fc60000010025 */
[----:B------:R-:W-:Y:S01]  /*15b0*/  FFMA.FTZ R36, R11, R18, R36 ;  /* 0x000000120b247223 */ /* 0x000fe20000010024 */
[-C--:B0-----:R-:W-:Y:S01]  /*15c0*/  HFMA2.MMA R16, R52, R24.reuse, RZ ;  /* 0x0000001834107235 */ /* 0x081fe200000000ff */
[-C--:B------:R-:W-:Y:S01]  /*15d0*/  HFMA2 R17, R50, R24.reuse, RZ.H0_H0 ;  /* 0x0000001832117231 */ /* 0x080fe200000400ff */
[----:B------:R-:W-:Y:S01]  /*15e0*/  HFMA2.MMA R18, R51, R24, RZ ;  /* 0x0000001833127235 */ /* 0x000fe200000000ff */
[----:B------:R-:W-:Y:S02]  /*15f0*/  HFMA2 R19, R57, R24, RZ.H0_H0 ;  /* 0x0000001839137231 */ /* 0x000fe400000400ff */
[----:B------:R-:W-:-:S03]  /*1600*/  HFMA2 R69, R55, R25, R17 ;  /* 0x0000001937457231 */ /* 0x000fc60000000011 */
[-C--:B------:R-:W-:Y:S01]  /*1610*/  HFMA2.MMA R24, R56, R25.reuse, R16 ;  /* 0x0000001938187235 */ /* 0x080fe20000000010 */
[-C--:B------:R-:W-:Y:S01]  /*1620*/  HFMA2 R69, R60, R26.reuse, R69 ;  /* 0x0000001a3c457231 */ /* 0x080fe20000000045 */
[----:B------:R-:W-:Y:S01]  /*1630*/  HFMA2.MMA R71, R54, R25, R18 ;  /* 0x0000001936477235 */ /* 0x000fe20000000012 */
[----:B------:R-:W-:Y:S02]  /*1640*/  HFMA2 R25, R53, R25, R19 ;  /* 0x0000001935197231 */ /* 0x000fe40000000013 */
[----:B------:R-:W0:Y:S01]  /*1650*/  LDS.128 R16, [UR4+0x200] ;  /* 0x00020004ff107984 */ /* 0x000e220008000c00 */
[----:B------:R-:W-:Y:S02]  /*1660*/  HFMA2 R69, R63, R27, R69 ;  /* 0x0000001b3f457231 */ /* 0x000fe40000000045 */
[-C--:B------:R-:W-:Y:S02]  /*1670*/  HFMA2.MMA R24, R61, R26.reuse, R24 ;  /* 0x0000001a3d187235 */ /* 0x080fe40000000018 */
[----:B------:R-:W-:Y:S01]  /*1680*/  HFMA2.MMA R71, R59, R26, R71 ;  /* 0x0000001a3b477235 */ /* 0x000fe20000000047 */
[----:B------:R-:W-:-:S02]  /*1690*/  HFMA2 R26, R58, R26, R25 ;  /* 0x0000001a3a1a7231 */ /* 0x000fc40000000019 */
[----:B------:R-:W-:-:S03]  /*16a0*/  HADD2.F32 R74, -RZ, R69.H1_H1 ;  /* 0x30000045ff4a7230 */ /* 0x000fc60000004100 */
[-C--:B------:R-:W-:Y:S02]  /*16b0*/  HFMA2.MMA R25, R62, R27.reuse, R24 ;  /* 0x0000001b3e197235 */ /* 0x080fe40000000018 */
[----:B------:R-:W-:Y:S01]  /*16c0*/  HFMA2.MMA R24, R64, R27, R71 ;  /* 0x0000001b40187235 */ /* 0x000fe20000000047 */
[----:B------:R-:W-:Y:S02]  /*16d0*/  HADD2.F32 R71, -RZ, R69.H0_H0 ;  /* 0x20000045ff477230 */ /* 0x000fe40000004100 */
[----:B------:R-:W-:-:S05]  /*16e0*/  HFMA2 R27, R48, R27, R26 ;  /* 0x0000001b301b7231 */ /* 0x000fca000000001a */
[--C-:B------:R-:W-:Y:S02]  /*16f0*/  HADD2.F32 R26, -RZ, R25.reuse.H0_H0 ;  /* 0x20000019ff1a7230 */ /* 0x100fe40000004100 */
[--C-:B------:R-:W-:Y:S02]  /*1700*/  HADD2.F32 R69, -RZ, R24.reuse.H0_H0 ;  /* 0x20000018ff457230 */ /* 0x100fe40000004100 */
[----:B------:R-:W-:Y:S02]  /*1710*/  HADD2.F32 R24, -RZ, R24.H1_H1 ;  /* 0x30000018ff187230 */ /* 0x000fe40000004100 */
[----:B------:R-:W-:-:S03]  /*1720*/  HADD2.F32 R25, -RZ, R25.H1_H1 ;  /* 0x30000019ff197230 */ /* 0x000fc60000004100 */
[----:B------:R-:W-:Y:S02]  /*1730*/  FADD.FTZ R24, R69, R24 ;  /* 0x0000001845187221 */ /* 0x000fe40000010000 */
[----:B------:R-:W-:Y:S01]  /*1740*/  FADD.FTZ R25, R26, R25 ;  /* 0x000000191a197221 */ /* 0x000fe20000010000 */
[----:B------:R-:W-:Y:S01]  /*1750*/  FADD.FTZ R26, R71, R74 ;  /* 0x0000004a471a7221 */ /* 0x000fe20000010000 */
[--C-:B------:R-:W-:Y:S02]  /*1760*/  HADD2.F32 R71, -RZ, R27.reuse.H0_H0 ;  /* 0x2000001bff477230 */ /* 0x100fe40000004100 */
[----:B------:R-:W-:Y:S01]  /*1770*/  FFMA.FTZ R41, R14, R24, R41 ;  /* 0x000000180e297223 */ /* 0x000fe20000010029 */
[----:B------:R-:W-:Y:S02]  /*1780*/  HADD2.F32 R74, -RZ, R27.H1_H1 ;  /* 0x3000001bff4a7230 */ /* 0x000fe40000004100 */
        /* <DEDUP_REMOVED lines=9> */
[-C--:B------:R-:W-:Y:S02]  /*1820*/  HFMA2.MMA R16, R56, R17.reuse, R24 ;  /* 0x0000001138107235 */ /* 0x080fe40000000018 */
[----:B------:R-:W-:Y:S01]  /*1830*/  HFMA2.MMA R71, R54, R17, R27 ;  /* 0x0000001136477235 */ /* 0x000fe2000000001b */
[----:B------:R-:W-:Y:S02]  /*1840*/  HFMA2 R17, R53, R17, R26 ;  /* 0x0000001135117231 */ /* 0x000fe4000000001a */
[----:B------:R-:W0:Y:S01]  /*1850*/  LDS.128 R24, [UR4+0x300] ;  /* 0x00030004ff187984 */ /* 0x000e220008000c00 */
[----:B------:R-:W-:-:S02]  /*1860*/  HFMA2 R69, R60, R18, R69 ;  /* 0x000000123c457231 */ /* 0x000fc40000000045 */
[-C--:B------:R-:W-:Y:S02]  /*1870*/  HFMA2.MMA R16, R61, R18.reuse, R16 ;  /* 0x000000123d107235 */ /* 0x080fe40000000010 */
[----:B------:R-:W-:Y:S01]  /*1880*/  HFMA2.MMA R71, R59, R18, R71 ;  /* 0x000000123b477235 */ /* 0x000fe20000000047 */
[----:B------:R-:W-:Y:S02]  /*1890*/  HFMA2 R18, R58, R18, R17 ;  /* 0x000000123a127231 */ /* 0x000fe40000000011 */
[----:B------:R-:W-:-:S03]  /*18a0*/  HFMA2 R69, R63, R19, R69 ;  /* 0x000000133f457231 */ /* 0x000fc60000000045 */
[-C--:B------:R-:W-:Y:S02]  /*18b0*/  HFMA2.MMA R17, R62, R19.reuse, R16 ;  /* 0x000000133e117235 */ /* 0x080fe40000000010 */
[----:B------:R-:W-:Y:S01]  /*18c0*/  HFMA2.MMA R16, R64, R19, R71 ;  /* 0x0000001340107235 */ /* 0x000fe20000000047 */
[--C-:B------:R-:W-:Y:S02]  /*18d0*/  HADD2.F32 R71, -RZ, R69.reuse.H0_H0 ;  /* 0x20000045ff477230 */ /* 0x100fe40000004100 */
[----:B------:R-:W-:Y:S02]  /*18e0*/  HFMA2 R19, R48, R19, R18 ;  /* 0x0000001330137231 */ /* 0x000fe40000000012 */
[----:B------:R-:W-:-:S03]  /*18f0*/  HADD2.F32 R74, -RZ, R69.H1_H1 ;  /* 0x30000045ff4a7230 */ /* 0x000fc60000004100 */
        /* <DEDUP_REMOVED lines=23> */
[----:B------:R-:W-:-:S02]  /*1a70*/  HFMA2.MMA R24, R60, R26, R24 ;  /* 0x0000001a3c187235 */ /* 0x000fc40000000018 */
[-C--:B------:R-:W-:Y:S02]  /*1a80*/  HFMA2.MMA R71, R61, R26.reuse, R71 ;  /* 0x0000001a3d477235 */ /* 0x080fe40000000047 */
[----:B------:R-:W-:Y:S02]  /*1a90*/  HFMA2.MMA R75, R58, R26, R25 ;  /* 0x0000001a3a4b7235 */ /* 0x000fe40000000019 */
[----:B------:R-:W-:-:S04]  /*1aa0*/  HFMA2 R74, R59, R26, R69 ;  /* 0x0000001a3b4a7231 */ /* 0x000fc80000000045 */
[-C--:B------:R-:W-:Y:S02]  /*1ab0*/  HFMA2 R69, R63, R27.reuse, R24 ;  /* 0x0000001b3f457231 */ /* 0x080fe40000000018 */
[-C--:B------:R-:W-:Y:S01]  /*1ac0*/  HFMA2 R71, R62, R27.reuse, R71 ;  /* 0x0000001b3e477231 */ /* 0x080fe20000000047 */
[----:B------:R-:W-:Y:S01]  /*1ad0*/  HFMA2.MMA R24, R64, R27, R74 ;  /* 0x0000001b40187235 */ /* 0x000fe2000000004a */
[----:B------:R-:W-:-:S03]  /*1ae0*/  HFMA2 R27, R48, R27, R75 ;  /* 0x0000001b301b7231 */ /* 0x000fc6000000004b */
[--C-:B------:R-:W-:Y:S02]  /*1af0*/  HADD2.F32 R25, -RZ, R71.reuse.H0_H0 ;  /* 0x20000047ff197230 */ /* 0x100fe40000004100 */
[----:B------:R-:W-:Y:S02]  /*1b00*/  HADD2.F32 R26, -RZ, R71.H1_H1 ;  /* 0x30000047ff1a7230 */ /* 0x000fe40000004100 */
[----:B------:R-:W-:Y:S02]  /*1b10*/  HADD2.F32 R74, -RZ, R27.H1_H1 ;  /* 0x3000001bff4a7230 */ /* 0x000fe40000004100 */
[----:B------:R-:W-:Y:S02]  /*1b20*/  HADD2.F32 R71, -RZ, R24.H0_H0 ;  /* 0x20000018ff477230 */ /* 0x000fe40000004100 */
[----:B------:R-:W-:Y:S01]  /*1b30*/  FADD.FTZ R25, R25, R26 ;  /* 0x0000001a19197221 */ /* 0x000fe20000010000 */
[--C-:B------:R-:W-:Y:S02]  /*1b40*/  HADD2.F32 R26, -RZ, R69.reuse.H0_H0 ;  /* 0x20000045ff1a7230 */ /* 0x100fe40000004100 */
[----:B------:R-:W-:-:S02]  /*1b50*/  HADD2.F32 R69, -RZ, R69.H1_H1 ;  /* 0x30000045ff457230 */ /* 0x000fc40000004100 */
[----:B------:R-:W-:Y:S01]  /*1b60*/  FFMA.FTZ R49, R28, R25, R49 ;  /* 0x000000191c317223 */ /* 0x000fe20000010031 */
[----:B------:R-:W-:Y:S02]  /*1b70*/  HADD2.F32 R24, -RZ, R24.H1_H1 ;  /* 0x30000018ff187230 */ /* 0x000fe40000004100 */
[----:B------:R-:W-:Y:S01]  /*1b80*/  FADD.FTZ R26, R26, R69 ;  /* 0x000000451a1a7221 */ /* 0x000fe20000010000 */
[----:B------:R-:W-:Y:S02]  /*1b90*/  HADD2.F32 R69, -RZ, R27.H0_H0 ;  /* 0x2000001bff457230 */ /* 0x000fe40000004100 */
[----:B------:R-:W-:Y:S01]  /*1ba0*/  FADD.FTZ R24, R71, R24 ;  /* 0x0000001847187221 */ /* 0x000fe20000010000 */
[----:B------:R-:W-:-:S03]  /*1bb0*/  FFMA.FTZ R46, R13, R26, R46 ;  /* 0x0000001a0d2e7223 */ /* 0x000fc6000001002e */
[----:B------:R-:W-:Y:S01]  /*1bc0*/  FFMA.FTZ R47, R14, R24, R47 ;  /* 0x000000180e2f7223 */ /* 0x000fe2000001002f */
[-C--:B0-----:R-:W-:Y:S01]  /*1bd0*/  HFMA2.MMA R52, R52, R16.reuse, RZ ;  /* 0x0000001034347235 */ /* 0x081fe200000000ff */
[-C--:B------:R-:W-:Y:S01]  /*1be0*/  HFMA2 R50, R50, R16.reuse, RZ.H0_H0 ;  /* 0x0000001032327231 */ /* 0x080fe200000400ff */
[----:B------:R-:W-:Y:S01]  /*1bf0*/  HFMA2.MMA R27, R51, R16, RZ ;  /* 0x00000010331b7235 */ /* 0x000fe200000000ff */
[----:B------:R-:W-:Y:S02]  /*1c00*/  HFMA2 R16, R57, R16, RZ.H0_H0 ;  /* 0x0000001039107231 */ /* 0x000fe400000400ff */
[----:B------:R-:W-:Y:S01]  /*1c10*/  FADD.FTZ R69, R69, R74 ;  /* 0x0000004a45457221 */ /* 0x000fe20000010000 */
        /* <DEDUP_REMOVED lines=8> */
[----:B------:R-:W-:Y:S01]  /*1ca0*/  HFMA2.MMA R27, R59, R18, R27 ;  /* 0x000000123b1b7235 */ /* 0x000fe2000000001b */
[----:B------:R-:W-:-:S05]  /*1cb0*/  HFMA2 R54, R48, R19, R16 ;  /* 0x0000001330367231 */ /* 0x000fca0000000010 */
[-C--:B------:R-:W-:Y:S02]  /*1cc0*/  HFMA2.MMA R52, R62, R19.reuse, R52 ;  /* 0x000000133e347235 */ /* 0x080fe40000000034 */
[----:B------:R-:W-:Y:S02]  /*1cd0*/  HFMA2.MMA R64, R64, R19, R27 ;  /* 0x0000001340407235 */ /* 0x000fe4000000001b */
[----:B------:R-:W0:Y:S01]  /*1ce0*/  LDS.128 R16, [UR4+0x10] ;  /* 0x00001004ff107984 */ /* 0x000e220008000c00 */
[----:B------:R-:W-:-:S03]  /*1cf0*/  HADD2.F32 R53, -RZ, R50.H1_H1 ;  /* 0x30000032ff357230 */ /* 0x000fc60000004100 */
[----:B------:R1:W2:Y:S01]  /*1d00*/  LDG.E.128.CONSTANT R24, desc[UR8][R72.64] ;  /* 0x0000000848187981 */ /* 0x0002a2000c1e9d00 */
[----:B------:R-:W-:Y:S01]  /*1d10*/  HADD2.F32 R56, -RZ, R54.H0_H0 ;  /* 0x20000036ff387230 */ /* 0x000fe20000004100 */
[C---:B-----5:R-:W-:Y:S01]  /*1d20*/  LOP3.LUT R58, R23.reuse, 0xf000f, RZ, 0xc0, !PT ;  /* 0x000f000f173a7812 */ /* 0x060fe200078ec0ff */
[--C-:B------:R-:W-:Y:S01]  /*1d30*/  HADD2.F32 R48, -RZ, R52.reuse.H0_H0 ;  /* 0x20000034ff307230 */ /* 0x100fe20000004100 */
[----:B------:R-:W-:Y:S01]  /*1d40*/  LOP3.LUT R59, R23, 0xf000f0, RZ, 0xc0, !PT ;  /* 0x00f000f0173b7812 */ /* 0x000fe200078ec0ff */
[----:B------:R-:W-:Y:S02]  /*1d50*/  HADD2.F32 R51, -RZ, R52.H1_H1 ;  /* 0x30000034ff337230 */ /* 0x000fe40000004100 */
[----:B------:R-:W-:Y:S01]  /*1d60*/  FFMA.FTZ R66, R11, R69, R66 ;  /* 0x000000450b427223 */ /* 0x000fe20000010042 */
[----:B------:R-:W-:Y:S01]  /*1d70*/  HADD2.F32 R52, -RZ, R50.H0_H0 ;  /* 0x20000032ff347230 */ /* 0x000fe20000004100 */
[----:B------:R-:W-:Y:S01]  /*1d80*/  LOP3.LUT R59, R59, 0x64006400, RZ, 0xfc, !PT ;  /* 0x640064003b3b7812 */ /* 0x000fe200078efcff */
[----:B------:R-:W-:-:S02]  /*1d90*/  HADD2.F32 R50, -RZ, R64.H0_H0 ;  /* 0x20000040ff327230 */ /* 0x000fc40000004100 */
[----:B------:R-:W-:Y:S01]  /*1da0*/  FADD.FTZ R48, R48, R51 ;  /* 0x0000003330307221 */ /* 0x000fe20000010000 */
[----:B------:R-:W-:Y:S02]  /*1db0*/  HADD2.F32 R55, -RZ, R64.H1_H1 ;  /* 0x30000040ff377230 */ /* 0x000fe40000004100 */
[----:B------:R-:W-:Y:S01]  /*1dc0*/  FADD.FTZ R52, R52, R53 ;  /* 0x0000003534347221 */ /* 0x000fe20000010000 */
[----:B------:R-:W-:Y:S02]  /*1dd0*/  HADD2.F32 R57, -RZ, R54.H1_H1 ;  /* 0x30000036ff397230 */ /* 0x000fe40000004100 */
[----:B------:R-:W-:Y:S01]  /*1de0*/  FFMA.FTZ R67, R28, R48, R67 ;  /* 0x000000301c437223 */ /* 0x000fe20000010043 */
[----:B------:R-:W-:Y:S01]  /*1df0*/  LOP3.LUT R48, R20, 0xf000f, RZ, 0xc0, !PT ;  /* 0x000f000f14307812 */ /* 0x000fe200078ec0ff */
[----:B------:R-:W-:Y:S01]  /*1e00*/  FADD.FTZ R50, R50, R55 ;  /* 0x0000003732327221 */ /* 0x000fe20000010000 */
[----:B------:R-:W-:Y:S01]  /*1e10*/  FFMA.FTZ R70, R13, R52, R70 ;  /* 0x000000340d467223 */ /* 0x000fe20000010046 */
[----:B------:R-:W-:Y:S01]  /*1e20*/  FADD.FTZ R56, R56, R57 ;  /* 0x0000003938387221 */ /* 0x000fe20000010000 */
[----:B------:R-:W-:Y:S01]  /*1e30*/  LOP3.LUT R52, R21, 0xf000f0, RZ, 0xc0, !PT ;  /* 0x00f000f015347812 */ /* 0x000fe200078ec0ff */
[----:B------:R-:W-:Y:S01]  /*1e40*/  FFMA.FTZ R65, R14, R50, R65 ;  /* 0x000000320e417223 */ /* 0x000fe20000010041 */
[----:B------:R-:W-:Y:S01]  /*1e50*/  LOP3.LUT R50, R20, 0xf000f0, RZ, 0xc0, !PT ;  /* 0x00f000f014327812 */ /* 0x000fe200078ec0ff */
[----:B------:R-:W-:Y:S01]  /*1e60*/  FFMA.FTZ R68, R11, R56, R68 ;  /* 0x000000380b447223 */ /* 0x000fe20000010044 */
[----:B------:R-:W-:Y:S01]  /*1e70*/  LOP3.LUT R48, R48, 0x64006400, RZ, 0xfc, !PT ;  /* 0x6400640030307812 */ /* 0x000fe200078efcff */
[----:B-1----:R-:W-:Y:S01]  /*1e80*/  IMAD.WIDE R72, R0, 0x4, R72 ;  /* 0x0000000400487825 */ /* 0x002fe200078e0248 */
[----:B------:R-:W-:-:S02]  /*1e90*/  LOP3.LUT R51, R21, 0xf000f, RZ, 0xc0, !PT ;  /* 0x000f000f15337812 */ /* 0x000fc400078ec0ff */
[C---:B------:R-:W-:Y:S02]  /*1ea0*/  LOP3.LUT R54, R22.reuse, 0xf000f, RZ, 0xc0, !PT ;  /* 0x000f000f16367812 */ /* 0x040fe400078ec0ff */
[----:B------:R-:W-:Y:S01]  /*1eb0*/  LOP3.LUT R56, R22, 0xf000f0, RZ, 0xc0, !PT ;  /* 0x00f000f016387812 */ /* 0x000fe200078ec0ff */
[----:B------:R-:W-:Y:S01]  /*1ec0*/  HFMA2.MMA R48, R48, 1, 1, R3 ;  /* 0x3c003c0030307835 */ /* 0x000fe20000000003 */
[----:B------:R-:W-:Y:S02]  /*1ed0*/  LOP3.LUT R55, R50, 0x64006400, RZ, 0xfc, !PT ;  /* 0x6400640032377812 */ /* 0x000fe400078efcff */
[----:B------:R-:W-:Y:S02]  /*1ee0*/  LOP3.LUT R53, R52, 0x64006400, RZ, 0xfc, !PT ;  /* 0x6400640034357812 */ /* 0x000fe400078efcff */
[----:B------:R-:W-:Y:S02]  /*1ef0*/  LOP3.LUT R50, R51, 0x64006400, RZ, 0xfc, !PT ;  /* 0x6400640033327812 */ /* 0x000fe400078efcff */
[----:B------:R-:W-:Y:S01]  /*1f00*/  LOP3.LUT R52, R54, 0x64006400, RZ, 0xfc, !PT ;  /* 0x6400640036347812 */ /* 0x000fe200078efcff */
[----:B------:R-:W-:Y:S01]  /*1f10*/  HFMA2 R54, R53, 0.0625, 0.0625, R6 ;  /* 0x2c002c0035367831 */ /* 0x000fe20000000006 */
[----:B------:R-:W-:Y:S01]  /*1f20*/  LOP3.LUT R57, R56, 0x64006400, RZ, 0xfc, !PT ;  /* 0x6400640038397812 */ /* 0x000fe200078efcff */
[----:B------:R-:W-:Y:S01]  /*1f30*/  HADD2 R51, R50, R5 ;  /* 0x0000000532337230 */ /* 0x000fe20000000000 */
[----:B------:R-:W-:Y:S01]  /*1f40*/  LOP3.LUT R56, R58, 0x64006400, RZ, 0xfc, !PT ;  /* 0x640064003a387812 */ /* 0x000fe200078efcff */
[----:B------:R-:W-:Y:S01]  /*1f50*/  HFMA2.MMA R55, R55, 0.0625, 0.0625, R4 ;  /* 0x2c002c0037377835 */ /* 0x000fe20000000004 */
[----:B------:R-:W-:Y:S01]  /*1f60*/  SHF.R.U32.HI R21, RZ, 0x8, R21 ;  /* 0x00000008ff157819 */ /* 0x000fe20000011615 */
[----:B------:R-:W-:Y:S01]  /*1f70*/  HFMA2.MMA R50, R52, 1, 1, R7 ;  /* 0x3c003c0034327835 */ /* 0x000fe20000000007 */
[----:B------:R-:W-:Y:S01]  /*1f80*/  SHF.R.U32.HI R23, RZ, 0x8, R23 ;  /* 0x00000008ff177819 */ /* 0x000fe20000011617 */
[----:B------:R-:W-:Y:S01]  /*1f90*/  HFMA2.MMA R53, R57, 0.0625, 0.0625, R8 ;  /* 0x2c002c0039357835 */ /* 0x000fe20000000008 */
[----:B------:R-:W-:Y:S01]  /*1fa0*/  HADD2 R56, R56, R9 ;  /* 0x0000000938387230 */ /* 0x000fe20000000000 */
[-C--:B0-----:R-:W-:Y:S01]  /*1fb0*/  HFMA2.MMA R57, R48, R16.reuse, RZ ;  /* 0x0000001030397235 */ /* 0x081fe200000000ff */
[-C--:B------:R-:W-:Y:S01]  /*1fc0*/  HFMA2 R62, R51, R16.reuse, RZ.H0_H0 ;  /* 0x00000010333e7231 */ /* 0x080fe200000400ff */
[----:B------:R-:W-:Y:S01]  /*1fd0*/  SHF.R.U32.HI R20, RZ, 0x8, R20 ;  /* 0x00000008ff147819 */ /* 0x000fe20000011614 */
[----:B------:R-:W-:Y:S01]  /*1fe0*/  HFMA2 R61, R56, R16, RZ.H0_H0 ;  /* 0x00000010383d7231 */ /* 0x000fe200000400ff */
[----:B------:R-:W-:Y:S01]  /*1ff0*/  HFMA2.MMA R69, R50, R16, RZ ;  /* 0x0000001032457235 */ /* 0x000fe200000000ff */
[----:B------:R-:W-:Y:S01]  /*2000*/  HFMA2 R52, R59, 0.0625, 0.0625, R10 ;  /* 0x2c002c003b347831 */ /* 0x000fe2000000000a */
[----:B------:R-:W-:Y:S01]  /*2010*/  SHF.R.U32.HI R22, RZ, 0x8, R22 ;  /* 0x00000008ff167819 */ /* 0x000fe20000011616 */
[-C--:B------:R-:W-:Y:S01]  /*2020*/  HFMA2 R62, R54, R17.reuse, R62 ;  /* 0x00000011363e7231 */ /* 0x080fe2000000003e */
[-C--:B------:R-:W-:Y:S01]  /*2030*/  HFMA2.MMA R16, R55, R17.reuse, R57 ;  /* 0x0000001137107235 */ /* 0x080fe20000000039 */
        /* <DEDUP_REMOVED lines=10> */
[----:B------:R-:W-:Y:S01]  /*20e0*/  HFMA2.MMA R59, R58, 1, 1, R5 ;  /* 0x3c003c003a3b7835 */ /* 0x000fe20000000005 */
[----:B------:R-:W-:Y:S01]  /*20f0*/  LOP3.LUT R20, R20, 0xf000f0, RZ, 0xc0, !PT ;  /* 0x00f000f014147812 */ /* 0x000fe200078ec0ff */
[----:B------:R-:W-:Y:S01]  /*2100*/  HFMA2.MMA R57, R74, 1, 1, R9 ;  /* 0x3c003c004a397835 */ /* 0x000fe20000000009 */
[----:B------:R-:W-:Y:S01]  /*2110*/  HADD2 R60, R60, R3 ;  /* 0x000000033c3c7230 */ /* 0x000fe20000000000 */
[----:B------:R-:W-:Y:S01]  /*2120*/  LOP3.LUT R21, R21, 0xf000f0, RZ, 0xc0, !PT ;  /* 0x00f000f015157812 */ /* 0x000fe200078ec0ff */
[----:B------:R-:W-:Y:S01]  /*2130*/  HADD2 R58, R64, R7 ;  /* 0x00000007403a7230 */ /* 0x000fe20000000000 */
[----:B------:R-:W-:-:S02]  /*2140*/  LOP3.LUT R22, R22, 0xf000f0, RZ, 0xc0, !PT ;  /* 0x00f000f016167812 */ /* 0x000fc400078ec0ff */
[----:B------:R-:W-:Y:S01]  /*2150*/  LOP3.LUT R63, R21, 0x64006400, RZ, 0xfc, !PT ;  /* 0x64006400153f7812 */ /* 0x000fe200078efcff */
[-C--:B------:R-:W-:Y:S01]  /*2160*/  HFMA2.MMA R16, R60, R18.reuse, R16 ;  /* 0x000000123c107235 */ /* 0x080fe20000000010 */
[-C--:B------:R-:W-:Y:S01]  /*2170*/  HFMA2 R17, R59, R18.reuse, R62 ;  /* 0x000000123b117231 */ /* 0x080fe2000000003e */
[----:B------:R-:W-:Y:S01]  /*2180*/  HFMA2.MMA R69, R58, R18, R69 ;  /* 0x000000123a457235 */ /* 0x000fe20000000045 */
[----:B------:R-:W-:Y:S01]  /*2190*/  HFMA2 R18, R57, R18, R61 ;  /* 0x0000001239127231 */ /* 0x000fe2000000003d */
[----:B------:R-:W-:Y:S02]  /*21a0*/  LOP3.LUT R61, R20, 0x64006400, RZ, 0xfc, !PT ;  /* 0x64006400143d7812 */ /* 0x000fe400078efcff */
[----:B------:R-:W-:Y:S02]  /*21b0*/  LOP3.LUT R62, R23, 0xf000f0, RZ, 0xc0, !PT ;  /* 0x00f000f0173e7812 */ /* 0x000fe400078ec0ff */
[----:B------:R-:W-:Y:S02]  /*21c0*/  LOP3.LUT R71, R22, 0x64006400, RZ, 0xfc, !PT ;  /* 0x6400640016477812 */ /* 0x000fe400078efcff */
[----:B------:R-:W0:Y:S01]  /*21d0*/  LDS.128 R20, [UR4+0x110] ;  /* 0x00011004ff147984 */ /* 0x000e220008000c00 */
[----:B------:R-:W-:Y:S01]  /*21e0*/  HFMA2.MMA R61, R61, 0.0625, 0.0625, R4 ;  /* 0x2c002c003d3d7835 */ /* 0x000fe20000000004 */
[----:B------:R-:W-:Y:S01]  /*21f0*/  LOP3.LUT R75, R62, 0x64006400, RZ, 0xfc, !PT ;  /* 0x640064003e4b7812 */ /* 0x000fe200078efcff */
[----:B------:R-:W-:Y:S01]  /*2200*/  HFMA2 R62, R63, 0.0625, 0.0625, R6 ;  /* 0x2c002c003f3e7831 */ /* 0x000fe20000000006 */
[----:B------:R-:W-:-:S03]  /*2210*/  HFMA2.MMA R63, R71, 0.0625, 0.0625, R8 ;  /* 0x2c002c00473f7835 */ /* 0x000fc60000000008 */
[----:B------:R-:W-:Y:S02]  /*2220*/  HFMA2 R64, R75, 0.0625, 0.0625, R10 ;  /* 0x2c002c004b407831 */ /* 0x000fe4000000000a */
[-C--:B------:R-:W-:Y:S01]  /*2230*/  HFMA2.MMA R16, R61, R19.reuse, R16 ;  /* 0x000000133d107235 */ /* 0x080fe20000000010 */
[-C--:B------:R-:W-:Y:S02]  /*2240*/  HFMA2 R71, R62, R19.reuse, R17 ;  /* 0x000000133e477231 */ /* 0x080fe40000000011 */
[----:B------:R-:W-:Y:S01]  /*2250*/  HFMA2.MMA R69, R63, R19, R69 ;  /* 0x000000133f457235 */ /* 0x000fe20000000045 */
[----:B------:R-:W-:Y:S02]  /*2260*/  HFMA2 R18, R64, R19, R18 ;  /* 0x0000001340127231 */ /* 0x000fe40000000012 */
[--C-:B------:R-:W-:Y:S02]  /*2270*/  HADD2.F32 R19, -RZ, R71.reuse.H0_H0 ;  /* 0x20000047ff137230 */ /* 0x100fe40000004100 */
[----:B------:R-:W-:-:S02]  /*2280*/  HADD2.F32 R74, -RZ, R71.H1_H1 ;  /* 0x30000047ff4a7230 */ /* 0x000fc40000004100 */
        /* <DEDUP_REMOVED lines=13> */
[----:B------:R-:W-:Y:S01]  /*2360*/  FFMA.FTZ R37, R14, R19, R37 ;  /* 0x000000130e257223 */ /* 0x000fe20000010025 */
[-C--:B------:R-:W-:Y:S02]  /*2370*/  HFMA2 R17, R51, R20.reuse, RZ.H0_H0 ;  /* 0x0000001433117231 */ /* 0x080fe400000400ff */
[----:B------:R-:W-:Y:S01]  /*2380*/  FFMA.FTZ R36, R11, R18, R36 ;  /* 0x000000120b247223 */ /* 0x000fe20000010024 */
[----:B------:R-:W-:Y:S01]  /*2390*/  HFMA2.MMA R18, R50, R20, RZ ;  /* 0x0000001432127235 */ /* 0x000fe200000000ff */
[----:B------:R-:W-:Y:S02]  /*23a0*/  HFMA2 R19, R56, R20, RZ.H0_H0 ;  /* 0x0000001438137231 */ /* 0x000fe400000400ff */
[----:B------:R-:W-:Y:S01]  /*23b0*/  HFMA2 R69, R54, R21, R17 ;  /* 0x0000001536457231 */ /* 0x000fe20000000011 */
[----:B------:R-:W-:-:S03]  /*23c0*/  HFMA2.MMA R20, R55, R21, R16 ;  /* 0x0000001537147235 */ /* 0x000fc60000000010 */
[----:B------:R-:W-:Y:S01]  /*23d0*/  HFMA2 R69, R59, R22, R69 ;  /* 0x000000163b457231 */ /* 0x000fe20000000045 */
[----:B------:R-:W-:Y:S01]  /*23e0*/  HFMA2.MMA R71, R53, R21, R18 ;  /* 0x0000001535477235 */ /* 0x000fe20000000012 */
[----:B------:R-:W-:Y:S02]  /*23f0*/  HFMA2 R21, R52, R21, R19 ;  /* 0x0000001534157231 */ /* 0x000fe40000000013 */
[----:B------:R-:W0:Y:S01]  /*2400*/  LDS.128 R16, [UR4+0x210] ;  /* 0x00021004ff107984 */ /* 0x000e220008000c00 */
[----:B------:R-:W-:Y:S01]  /*2410*/  HFMA2.MMA R20, R60, R22, R20 ;  /* 0x000000163c147235 */ /* 0x000fe20000000014 */
[----:B------:R-:W-:-:S03]  /*2420*/  HFMA2 R69, R62, R23, R69 ;  /* 0x000000173e457231 */ /* 0x000fc60000000045 */
[----:B------:R-:W-:Y:S01]  /*2430*/  HFMA2.MMA R71, R58, R22, R71 ;  /* 0x000000163a477235 */ /* 0x000fe20000000047 */
[----:B------:R-:W-:Y:S02]  /*2440*/  HFMA2 R22, R57, R22, R21 ;  /* 0x0000001639167231 */ /* 0x000fe40000000015 */
[----:B------:R-:W-:Y:S01]  /*2450*/  HADD2.F32 R74, -RZ, R69.H1_H1 ;  /* 0x30000045ff4a7230 */ /* 0x000fe20000004100 */
[----:B------:R-:W-:-:S04]  /*2460*/  HFMA2.MMA R21, R61, R23, R20 ;  /* 0x000000173d157235 */ /* 0x000fc80000000014 */
[----:B------:R-:W-:Y:S01]  /*2470*/  HFMA2.MMA R20, R63, R23, R71 ;  /* 0x000000173f147235 */ /* 0x000fe20000000047 */
[----:B------:R-:W-:Y:S02]  /*2480*/  HFMA2 R23, R64, R23, R22 ;  /* 0x0000001740177231 */ /* 0x000fe40000000016 */
[----:B------:R-:W-:-:S03]  /*2490*/  HADD2.F32 R71, -RZ, R69.H0_H0 ;  /* 0x20000045ff477230 */ /* 0x000fc60000004100 */
[--C-:B------:R-:W-:Y:S02]  /*24a0*/  HADD2.F32 R22, -RZ, R21.reuse.H0_H0 ;  /* 0x20000015ff167230 */ /* 0x100fe40000004100 */
[----:B------:R-:W-:Y:S02]  /*24b0*/  HADD2.F32 R21, -RZ, R21.H1_H1 ;  /* 0x30000015ff157230 */ /* 0x000fe40000004100 */
[--C-:B------:R-:W-:Y:S02]  /*24c0*/  HADD2.F32 R69, -RZ, R20.reuse.H0_H0 ;  /* 0x20000014ff457230 */ /* 0x100fe40000004100 */
[----:B------:R-:W-:Y:S02]  /*24d0*/  HADD2.F32 R20, -RZ, R20.H1_H1 ;  /* 0x30000014ff147230 */ /* 0x000fe40000004100 */
[----:B------:R-:W-:Y:S01]  /*24e0*/  FADD.FTZ R21, R22, R21 ;  /* 0x0000001516157221 */ /* 0x000fe20000010000 */
[----:B------:R-:W-:Y:S01]  /*24f0*/  FADD.FTZ R22, R71, R74 ;  /* 0x0000004a47167221 */ /* 0x000fe20000010000 */
[----:B------:R-:W-:-:S02]  /*2500*/  HADD2.F32 R71, -RZ, R23.H0_H0 ;  /* 0x20000017ff477230 */ /* 0x000fc40000004100 */
[----:B------:R-:W-:Y:S01]  /*2510*/  FADD.FTZ R20, R69, R20 ;  /* 0x0000001445147221 */ /* 0x000fe20000010000 */
[----:B------:R-:W-:Y:S02]  /*2520*/  HADD2.F32 R74, -RZ, R23.H1_H1 ;  /* 0x30000017ff4a7230 */ /* 0x000fe40000004100 */
[----:B------:R-:W-:Y:S01]  /*2530*/  FFMA.FTZ R38, R13, R22, R38 ;  /* 0x000000160d267223 */ /* 0x000fe20000010026 */
[----:B------:R-:W-:Y:S01]  /*2540*/  FFMA.FTZ R39, R28, R21, R39 ;  /* 0x000000151c277223 */ /* 0x000fe20000010027 */
        /* <DEDUP_REMOVED lines=8> */
[-C--:B------:R-:W-:Y:S02]  /*25d0*/  HFMA2.MMA R16, R55, R17.reuse, R20 ;  /* 0x0000001137107235 */ /* 0x080fe40000000014 */
[----:B------:R-:W-:Y:S01]  /*25e0*/  HFMA2 R69, R59, R18, R69 ;  /* 0x000000123b457231 */ /* 0x000fe20000000045 */
[----:B------:R-:W-:Y:S01]  /*25f0*/  HFMA2.MMA R71, R53, R17, R22 ;  /* 0x0000001135477235 */ /* 0x000fe20000000016 */
[----:B------:R-:W-:Y:S02]  /*2600*/  HFMA2 R17, R52, R17, R23 ;  /* 0x0000001134117231 */ /* 0x000fe40000000017 */
[----:B------:R-:W0:Y:S01]  /*2610*/  LDS.128 R20, [UR4+0x310] ;  /* 0x00031004ff147984 */ /* 0x000e220008000c00 */
[----:B------:R-:W-:Y:S01]  /*2620*/  HFMA2 R69, R62, R19, R69 ;  /* 0x000000133e457231 */ /* 0x000fe20000000045 */
[----:B------:R-:W-:-:S03]  /*2630*/  HFMA2.MMA R16, R60, R18, R16 ;  /* 0x000000123c107235 */ /* 0x000fc60000000010 */
[----:B------:R-:W-:Y:S01]  /*2640*/  HFMA2.MMA R71, R58, R18, R71 ;  /* 0x000000123a477235 */ /* 0x000fe20000000047 */
[----:B------:R-:W-:Y:S02]  /*2650*/  HFMA2 R18, R57, R18, R17 ;  /* 0x0000001239127231 */ /* 0x000fe40000000011 */
[----:B------:R-:W-:Y:S02]  /*2660*/  HADD2.F32 R74, -RZ, R69.H1_H1 ;  /* 0x30000045ff4a7230 */ /* 0x000fe40000004100 */
[----:B------:R-:W-:-:S03]  /*2670*/  HFMA2.MMA R17, R61, R19, R16 ;  /* 0x000000133d117235 */ /* 0x000fc60000000010 */
[----:B------:R-:W-:Y:S01]  /*2680*/  HFMA2.MMA R16, R63, R19, R71 ;  /* 0x000000133f107235 */ /* 0x000fe20000000047 */
[----:B------:R-:W-:Y:S02]  /*2690*/  HADD2.F32 R71, -RZ, R69.H0_H0 ;  /* 0x20000045ff477230 */ /* 0x000fe40000004100 */
[----:B------:R-:W-:-:S04]  /*26a0*/  HFMA2 R19, R64, R19, R18 ;  /* 0x0000001340137231 */ /* 0x000fc80000000012 */
[----:B------:R-:W-:-:S03]  /*26b0*/  HADD2.F32 R18, -RZ, R17.H0_H0 ;  /* 0x20000011ff127230 */ /* 0x000fc60000004100 */
        /* <DEDUP_REMOVED lines=49> */
[-C--:B------:R-:W-:Y:S01]  /*29d0*/  HFMA2 R51, R54, R17.reuse, R51 ;  /* 0x0000001136337231 */ /* 0x080fe20000000033 */
[----:B------:R0:W3:Y:S01]  /*29e0*/  LDG.E.128.CONSTANT R20, desc[UR8][R72.64] ;  /* 0x0000000848147981 */ /* 0x0000e2000c1e9d00 */
        /* <DEDUP_REMOVED lines=8> */
[----:B------:R-:W-:-:S06]  /*2a70*/  HFMA2.MMA R50, R58, R18, R50 ;  /* 0x000000123a327235 */ /* 0x000fcc0000000032 */
[-C--:B------:R-:W-:Y:S02]  /*2a80*/  HFMA2.MMA R48, R61, R19.reuse, R48 ;  /* 0x000000133d307235 */ /* 0x080fe40000000030 */
[----:B------:R-:W-:Y:S02]  /*2a90*/  HFMA2.MMA R63, R63, R19, R50 ;  /* 0x000000133f3f7235 */ /* 0x000fe40000000032 */
[----:B------:R-:W1:Y:S01]  /*2aa0*/  LDS.128 R16, [UR4+0x20] ;  /* 0x00002004ff107984 */ /* 0x000e620008000c00 */
[----:B------:R-:W-:-:S05]  /*2ab0*/  HADD2.F32 R53, -RZ, R62.H1_H1 ;  /* 0x3000003eff357230 */ /* 0x000fca0000004100 */
[--C-:B------:R-:W-:Y:S02]  /*2ac0*/  HADD2.F32 R50, -RZ, R48.reuse.H0_H0 ;  /* 0x20000030ff327230 */ /* 0x100fe40000004100 */
[----:B------:R-:W-:Y:S02]  /*2ad0*/  HADD2.F32 R51, -RZ, R48.H1_H1 ;  /* 0x30000030ff337230 */ /* 0x000fe40000004100 */
[----:B------:R-:W-:Y:S02]  /*2ae0*/  HADD2.F32 R48, -RZ, R62.H0_H0 ;  /* 0x2000003eff307230 */ /* 0x000fe40000004100 */
[--C-:B------:R-:W-:Y:S02]  /*2af0*/  HADD2.F32 R52, -RZ, R63.reuse.H0_H0 ;  /* 0x2000003fff347230 */ /* 0x100fe40000004100 */
[----:B------:R-:W-:Y:S02]  /*2b00*/  HADD2.F32 R63, -RZ, R63.H1_H1 ;  /* 0x3000003fff3f7230 */ /* 0x000fe40000004100 */
[----:B------:R-:W-:Y:S01]  /*2b10*/  FADD.FTZ R48, R48, R53 ;  /* 0x0000003530307221 */ /* 0x000fe20000010000 */
[----:B------:R-:W-:-:S02]  /*2b20*/  HADD2.F32 R54, -RZ, R64.H0_H0 ;  /* 0x20000040ff367230 */ /* 0x000fc40000004100 */
[----:B------:R-:W-:Y:S02]  /*2b30*/  HADD2.F32 R55, -RZ, R64.H1_H1 ;  /* 0x30000040ff377230 */ /* 0x000fe40000004100 */
[----:B------:R-:W-:Y:S01]  /*2b40*/  FADD.FTZ R50, R50, R51 ;  /* 0x0000003332327221 */ /* 0x000fe20000010000 */
[----:B------:R-:W-:Y:S01]  /*2b50*/  FFMA.FTZ R70, R13, R48, R70 ;  /* 0x000000300d467223 */ /* 0x000fe20000010046 */
[----:B------:R-:W-:Y:S01]  /*2b60*/  FADD.FTZ R52, R52, R63 ;  /* 0x0000003f34347221 */ /* 0x000fe20000010000 */
[----:B--2---:R-:W-:Y:S01]  /*2b70*/  LOP3.LUT R48, R24, 0xf000f, RZ, 0xc0, !PT ;  /* 0x000f000f18307812 */ /* 0x004fe200078ec0ff */
[----:B------:R-:W-:Y:S01]  /*2b80*/  FADD.FTZ R54, R54, R55 ;  /* 0x0000003736367221 */ /* 0x000fe20000010000 */
[----:B------:R-:W-:Y:S01]  /*2b90*/  FFMA.FTZ R67, R28, R50, R67 ;  /* 0x000000321c437223 */ /* 0x000fe20000010043 */
[----:B------:R-:W-:Y:S01]  /*2ba0*/  LOP3.LUT R50, R24, 0xf000f0, RZ, 0xc0, !PT ;  /* 0x00f000f018327812 */ /* 0x000fe200078ec0ff */
[----:B------:R-:W-:Y:S01]  /*2bb0*/  FFMA.FTZ R65, R14, R52, R65 ;  /* 0x000000340e417223 */ /* 0x000fe20000010041 */
[----:B------:R-:W-:Y:S01]  /*2bc0*/  FFMA.FTZ R68, R11, R54, R68 ;  /* 0x000000360b447223 */ /* 0x000fe20000010044 */
[----:B------:R-:W-:-:S02]  /*2bd0*/  LOP3.LUT R48, R48, 0x64006400, RZ, 0xfc, !PT ;  /* 0x6400640030307812 */ /* 0x000fc400078efcff */
[----:B------:R-:W-:Y:S02]  /*2be0*/  LOP3.LUT R52, R25, 0xf000f, RZ, 0xc0, !PT ;  /* 0x000f000f19347812 */ /* 0x000fe400078ec0ff */
[C---:B------:R-:W-:Y:S02]  /*2bf0*/  LOP3.LUT R54, R26.reuse, 0xf000f, RZ, 0xc0, !PT ;  /* 0x000f000f1a367812 */ /* 0x040fe400078ec0ff */
[----:B------:R-:W-:Y:S02]  /*2c00*/  LOP3.LUT R55, R26, 0xf000f0, RZ, 0xc0, !PT ;  /* 0x00f000f01a377812 */ /* 0x000fe400078ec0ff */
[----:B------:R-:W-:Y:S02]  /*2c10*/  LOP3.LUT R51, R50, 0x64006400, RZ, 0xfc, !PT ;  /* 0x6400640032337812 */ /* 0x000fe400078efcff */
[----:B------:R-:W-:Y:S01]  /*2c20*/  LOP3.LUT R56, R27, 0xf000f, RZ, 0xc0, !PT ;  /* 0x000f000f1b387812 */ /* 0x000fe200078ec0ff */
[----:B------:R-:W-:Y:S01]  /*2c30*/  HFMA2.MMA R48, R48, 1, 1, R3 ;  /* 0x3c003c0030307835 */ /* 0x000fe20000000003 */
[----:B------:R-:W-:-:S02]  /*2c40*/  LOP3.LUT R52, R52, 0x64006400, RZ, 0xfc, !PT ;  /* 0x6400640034347812 */ /* 0x000fc400078efcff */
[----:B------:R-:W-:Y:S02]  /*2c50*/  LOP3.LUT R54, R54, 0x64006400, RZ, 0xfc, !PT ;  /* 0x6400640036367812 */ /* 0x000fe400078efcff */
[----:B------:R-:W-:Y:S02]  /*2c60*/  LOP3.LUT R57, R55, 0x64006400, RZ, 0xfc, !PT ;  /* 0x6400640037397812 */ /* 0x000fe400078efcff */
[----:B------:R-:W-:Y:S01]  /*2c70*/  LOP3.LUT R50, R56, 0x64006400, RZ, 0xfc, !PT ;  /* 0x6400640038327812 */ /* 0x000fe200078efcff */
[----:B------:R-:W-:Y:S01]  /*2c80*/  HFMA2.MMA R56, R51, 0.0625, 0.0625, R4 ;  /* 0x2c002c0033387835 */ /* 0x000fe20000000004 */
[----:B------:R-:W-:Y:S01]  /*2c90*/  HADD2 R51, R52, R5 ;  /* 0x0000000534337230 */ /* 0x000fe20000000000 */
[----:B------:R-:W-:Y:S01]  /*2ca0*/  HFMA2.MMA R52, R54, 1, 1, R7 ;  /* 0x3c003c0036347835 */ /* 0x000fe20000000007 */
[----:B------:R-:W-:Y:S01]  /*2cb0*/  LOP3.LUT R53, R25, 0xf000f0, RZ, 0xc0, !PT ;  /* 0x00f000f019357812 */ /* 0x000fe200078ec0ff */
[----:B------:R-:W-:Y:S01]  /*2cc0*/  HFMA2.MMA R54, R57, 0.0625, 0.0625, R8 ;  /* 0x2c002c0039367835 */ /* 0x000fe20000000008 */
[----:B------:R-:W-:Y:S01]  /*2cd0*/  LOP3.LUT R58, R27, 0xf000f0, RZ, 0xc0, !PT ;  /* 0x00f000f01b3a7812 */ /* 0x000fe200078ec0ff */
[----:B-1----:R-:W-:Y:S01]  /*2ce0*/  HFMA2.MMA R57, R48, R16, RZ ;  /* 0x0000001030397235 */ /* 0x002fe200000000ff */
[----:B------:R-:W-:Y:S01]  /*2cf0*/  LOP3.LUT R53, R53, 0x64006400, RZ, 0xfc, !PT ;  /* 0x6400640035357812 */ /* 0x000fe200078efcff */
[----:B------:R-:W-:-:S02]  /*2d00*/  HADD2 R50, R50, R9 ;  /* 0x0000000932327230 */ /* 0x000fc40000000000 */
[----:B------:R-:W-:Y:S01]  /*2d10*/  FFMA.FTZ R66, R11, R69, R66 ;  /* 0x000000450b427223 */ /* 0x000fe20000010042 */
[----:B------:R-:W-:Y:S01]  /*2d20*/  LOP3.LUT R59, R58, 0x64006400, RZ, 0xfc, !PT ;  /* 0x640064003a3b7812 */ /* 0x000fe200078efcff */
[----:B------:R-:W-:Y:S01]  /*2d30*/  HFMA2.MMA R69, R52, R16, RZ ;  /* 0x0000001034457235 */ /* 0x000fe200000000ff */
[----:B------:R-:W-:Y:S01]  /*2d40*/  SHF.R.U32.HI R25, RZ, 0x8, R25 ;  /* 0x00000008ff197819 */ /* 0x000fe20000011619 */
[-C--:B------:R-:W-:Y:S01]  /*2d50*/  HFMA2 R62, R51, R16.reuse, RZ.H0_H0 ;  /* 0x00000010333e7231 */ /* 0x080fe200000400ff */
[----:B------:R-:W-:Y:S01]  /*2d60*/  SHF.R.U32.HI R27, RZ, 0x8, R27 ;  /* 0x00000008ff1b7819 */ /* 0x000fe2000001161b */
[----:B------:R-:W-:Y:S01]  /*2d70*/  HFMA2 R61, R50, R16, RZ.H0_H0 ;  /* 0x00000010323d7231 */ /* 0x000fe200000400ff */
[----:B------:R-:W-:Y:S01]  /*2d80*/  HFMA2.MMA R16, R56, R17, R57 ;  /* 0x0000001138107235 */ /* 0x000fe20000000039 */
[----:B------:R-:W-:Y:S01]  /*2d90*/  HFMA2 R55, R53, 0.0625, 0.0625, R6 ;  /* 0x2c002c0035377831 */ /* 0x000fe20000000006 */
[----:B------:R-:W-:Y:S01]  /*2da0*/  LOP3.LUT R57, R25, 0xf000f, RZ, 0xc0, !PT ;  /* 0x000f000f19397812 */ /* 0x000fe200078ec0ff */
[----:B------:R-:W-:Y:S01]  /*2db0*/  HFMA2 R53, R59, 0.0625, 0.0625, R10 ;  /* 0x2c002c003b357831 */ /* 0x000fe2000000000a */
[----:B------:R-:W-:-:S02]  /*2dc0*/  SHF.R.U32.HI R24, RZ, 0x8, R24 ;  /* 0x00000008ff187819 */ /* 0x000fc40000011618 */
[----:B------:R-:W-:Y:S02]  /*2dd0*/  SHF.R.U32.HI R26, RZ, 0x8, R26 ;  /* 0x00000008ff1a7819 */ /* 0x000fe4000001161a */
[----:B------:R-:W-:Y:S01]  /*2de0*/  LOP3.LUT R63, R27, 0xf000f, RZ, 0xc0, !PT ;  /* 0x000f000f1b3f7812 */ /* 0x000fe200078ec0ff */
[-C--:B------:R-:W-:Y:S01]  /*2df0*/  HFMA2 R62, R55, R17.reuse, R62 ;  /* 0x00000011373e7231 */ /* 0x080fe2000000003e */
[----:B------:R-:W-:Y:S01]  /*2e00*/  HFMA2.MMA R69, R54, R17, R69 ;  /* 0x0000001136457235 */ /* 0x000fe20000000045 */
[----:B------:R-:W-:Y:S01]  /*2e10*/  HFMA2 R61, R53, R17, R61 ;  /* 0x00000011353d7231 */ /* 0x000fe2000000003d */
[----:B------:R-:W-:Y:S02]  /*2e20*/  LOP3.LUT R58, R57, 0x64006400, RZ, 0xfc, !PT ;  /* 0x64006400393a7812 */ /* 0x000fe400078efcff */
[----:B------:R-:W-:Y:S02]  /*2e30*/  LOP3.LUT R17, R24, 0xf000f, RZ, 0xc0, !PT ;  /* 0x000f000f18117812 */ /* 0x000fe400078ec0ff */
[----:B------:R-:W-:-:S02]  /*2e40*/  LOP3.LUT R59, R26, 0xf000f, RZ, 0xc0, !PT ;  /* 0x000f000f1a3b7812 */ /* 0x000fc400078ec0ff */
[----:B------:R-:W-:Y:S02]  /*2e50*/  LOP3.LUT R74, R63, 0x64006400, RZ, 0xfc, !PT ;  /* 0x640064003f4a7812 */ /* 0x000fe400078efcff */
[----:B------:R-:W-:Y:S02]  /*2e60*/  LOP3.LUT R60, R17, 0x64006400, RZ, 0xfc, !PT ;  /* 0x64006400113c7812 */ /* 0x000fe400078efcff */
[----:B------:R-:W-:Y:S01]  /*2e70*/  LOP3.LUT R64, R59, 0x64006400, RZ, 0xfc, !PT ;  /* 0x640064003b407812 */ /* 0x000fe200078efcff */
[----:B------:R-:W-:Y:S02]  /*2e80*/  HFMA2.MMA R59, R58, 1, 1, R5 ;  /* 0x3c003c003a3b7835 */ /* 0x000fe40000000005 */
[----:B------:R-:W-:Y:S01]  /*2e90*/  HFMA2.MMA R57, R74, 1, 1, R9 ;  /* 0x3c003c004a397835 */ /* 0x000fe20000000009 */
[----:B------:R-:W-:Y:S02]  /*2ea0*/  HADD2 R60, R60, R3 ;  /* 0x000000033c3c7230 */ /* 0x000fe40000000000 */
[----:B------:R-:W-:Y:S01]  /*2eb0*/  HADD2 R58, R64, R7 ;  /* 0x00000007403a7230 */ /* 0x000fe20000000000 */
[----:B------:R-:W-:-:S02]  /*2ec0*/  LOP3.LUT R24, R24, 0xf000f0, RZ, 0xc0, !PT ;  /* 0x00f000f018187812 */ /* 0x000fc400078ec0ff */
[----:B------:R-:W-:Y:S01]  /*2ed0*/  LOP3.LUT R25, R25, 0xf000f0, RZ, 0xc0, !PT ;  /* 0x00f000f019197812 */ /* 0x000fe200078ec0ff */
[-C--:B------:R-:W-:Y:S01]  /*2ee0*/  HFMA2.MMA R16, R60, R18.reuse, R16 ;  /* 0x000000123c107235 */ /* 0x080fe20000000010 */
[-C--:B------:R-:W-:Y:S01]  /*2ef0*/  HFMA2 R17, R59, R18.reuse, R62 ;  /* 0x000000123b117231 */ /* 0x080fe2000000003e */
[----:B------:R-:W-:Y:S01]  /*2f00*/  HFMA2.MMA R69, R58, R18, R69 ;  /* 0x000000123a457235 */ /* 0x000fe20000000045 */
[----:B------:R-:W-:Y:S01]  /*2f10*/  LOP3.LUT R26, R26, 0xf000f0, RZ, 0xc0, !PT ;  /* 0x00f000f01a1a7812 */ /* 0x000fe200078ec0ff */
[----:B------:R-:W-:Y:S01]  /*2f20*/  HFMA2 R18, R57, R18, R61 ;  /* 0x0000001239127231 */ /* 0x000fe2000000003d */
[----:B------:R-:W-:Y:S02]  /*2f30*/  LOP3.LUT R61, R24, 0x64006400, RZ, 0xfc, !PT ;  /* 0x64006400183d7812 */ /* 0x000fe400078efcff */
[----:B------:R-:W-:Y:S02]  /*2f40*/  LOP3.LUT R62, R27, 0xf000f0, RZ, 0xc0, !PT ;  /* 0x00f000f01b3e7812 */ /* 0x000fe400078ec0ff */
[----:B------:R-:W-:-:S02]  /*2f50*/  LOP3.LUT R63, R25, 0x64006400, RZ, 0xfc, !PT ;  /* 0x64006400193f7812 */ /* 0x000fc400078efcff */
[----:B------:R-:W-:Y:S02]  /*2f60*/  LOP3.LUT R71, R26, 0x64006400, RZ, 0xfc, !PT ;  /* 0x640064001a477812 */ /* 0x000fe400078efcff */
[----:B------:R-:W1:Y:S01]  /*2f70*/  LDS.128 R24, [UR4+0x120] ;  /* 0x00012004ff187984 */ /* 0x000e620008000c00 */
        /* <DEDUP_REMOVED lines=12> */
[----:B------:R-:W-:-:S03]  /*3040*/  HADD2.F32 R74, -RZ, R71.H1_H1 ;  /* 0x30000047ff4a7230 */ /* 0x000fc60000004100 */
[----:B------:R-:W-:Y:S02]  /*3050*/  FADD.FTZ R16, R17, R16 ;  /* 0x0000001011107221 */ /* 0x000fe40000010000 */
[----:B------:R-:W-:Y:S01]  /*3060*/  FADD.FTZ R17, R19, R74 ;  /* 0x0000004a13117221 */ /* 0x000fe20000010000 */
[--C-:B------:R-:W-:Y:S02]  /*3070*/  HADD2.F32 R19, -RZ, R69.reuse.H0_H0 ;  /* 0x20000045ff137230 */ /* 0x100fe40000004100 */
[----:B------:R-:W-:Y:S02]  /*3080*/  HADD2.F32 R74, -RZ, R69.H1_H1 ;  /* 0x30000045ff4a7230 */ /* 0x000fe40000004100 */
[--C-:B------:R-:W-:Y:S02]  /*3090*/  HADD2.F32 R69, -RZ, R18.reuse.H0_H0 ;  /* 0x20000012ff457230 */ /* 0x100fe40000004100 */
[----:B------:R-:W-:Y:S02]  /*30a0*/  HADD2.F32 R18, -RZ, R18.H1_H1 ;  /* 0x30000012ff127230 */ /* 0x000fe40000004100 */
[----:B------:R-:W-:-:S03]  /*30b0*/  FADD.FTZ R19, R19, R74 ;  /* 0x0000004a13137221 */ /* 0x000fc60000010000 */
[----:B------:R-:W-:Y:S01]  /*30c0*/  FADD.FTZ R18, R69, R18 ;  /* 0x0000001245127221 */ /* 0x000fe20000010000 */
[----:B------:R-:W-:Y:S01]  /*30d0*/  FFMA.FTZ R35, R28, R16, R35 ;  /* 0x000000101c237223 */ /* 0x000fe20000010023 */
[-C--:B-1----:R-:W-:Y:S02]  /*30e0*/  HFMA2.MMA R16, R48, R24.reuse, RZ ;  /* 0x0000001830107235 */ /* 0x082fe400000000ff */
[----:B------:R-:W-:Y:S01]  /*30f0*/  FFMA.FTZ R36, R11, R18, R36 ;  /* 0x000000120b247223 */ /* 0x000fe20000010024 */
        /* <DEDUP_REMOVED lines=8> */
[----:B------:R-:W-:-:S02]  /*3180*/  HFMA2 R25, R53, R25, R19 ;  /* 0x0000001935197231 */ /* 0x000fc40000000013 */
[----:B------:R-:W1:Y:S03]  /*3190*/  LDS.128 R16, [UR4+0x220] ;  /* 0x00022004ff107984 */ /* 0x000e660008000c00 */
[-C--:B------:R-:W-:Y:S02]  /*31a0*/  HFMA2.MMA R24, R60, R26.reuse, R24 ;  /* 0x0000001a3c187235 */ /* 0x080fe40000000018 */
[----:B------:R-:W-:Y:S01]  /*31b0*/  HFMA2.MMA R71, R58, R26, R71 ;  /* 0x0000001a3a477235 */ /* 0x000fe20000000047 */
[-C--:B------:R-:W-:Y:S02]  /*31c0*/  HFMA2 R69, R59, R26.reuse, R69 ;  /* 0x0000001a3b457231 */ /* 0x080fe40000000045 */
[----:B------:R-:W-:-:S03]  /*31d0*/  HFMA2 R26, R57, R26, R25 ;  /* 0x0000001a391a7231 */ /* 0x000fc60000000019 */
[-C--:B------:R-:W-:Y:S02]  /*31e0*/  HFMA2.MMA R25, R64, R27.reuse, R24 ;  /* 0x0000001b40197235 */ /* 0x080fe40000000018 */
[----:B------:R-:W-:Y:S01]  /*31f0*/  HFMA2.MMA R24, R62, R27, R71 ;  /* 0x0000001b3e187235 */ /* 0x000fe20000000047 */
[-C--:B------:R-:W-:Y:S02]  /*3200*/  HFMA2 R69, R63, R27.reuse, R69 ;  /* 0x0000001b3f457231 */ /* 0x080fe40000000045 */
[----:B------:R-:W-:-:S03]  /*3210*/  HFMA2 R27, R61, R27, R26 ;  /* 0x0000001b3d1b7231 */ /* 0x000fc6000000001a */
[--C-:B------:R-:W-:Y:S02]  /*3220*/  HADD2.F32 R71, -RZ, R69.reuse.H0_H0 ;  /* 0x20000045ff477230 */ /* 0x100fe40000004100 */
[----:B------:R-:W-:Y:S02]  /*3230*/  HADD2.F32 R74, -RZ, R69.H1_H1 ;  /* 0x30000045ff4a7230 */ /* 0x000fe40000004100 */
        /* <DEDUP_REMOVED lines=9> */
[----:B------:R-:W-:Y:S01]  /*32d0*/  HADD2.F32 R74, -RZ, R27.H1_H1 ;  /* 0x3000001bff4a7230 */ /* 0x000fe20000004100 */
[-C--:B-1----:R-:W-:Y:S02]  /*32e0*/  HFMA2.MMA R24, R48, R16.reuse, RZ ;  /* 0x0000001030187235 */ /* 0x082fe400000000ff */
[----:B------:R-:W-:-:S02]  /*32f0*/  HFMA2.MMA R27, R52, R16, RZ ;  /* 0x00000010341b7235 */ /* 0x000fc400000000ff */
[----:B------:R-:W-:Y:S01]  /*3300*/  FADD.FTZ R71, R71, R74 ;  /* 0x0000004a47477221 */ /* 0x000fe20000010000 */
[----:B------:R-:W-:Y:S01]  /*3310*/  FFMA.FTZ R39, R28, R25, R39 ;  /* 0x000000191c277223 */ /* 0x000fe20000010027 */
[----:B------:R-:W-:Y:S01]  /*3320*/  FFMA.FTZ R38, R13, R26, R38 ;  /* 0x0000001a0d267223 */ /* 0x000fe20000010026 */
[-C--:B------:R-:W-:Y:S02]  /*3330*/  HFMA2 R25, R51, R16.reuse, RZ.H0_H0 ;  /* 0x0000001033197231 */ /* 0x080fe400000400ff */
[----:B------:R-:W-:Y:S02]  /*3340*/  HFMA2 R26, R50, R16, RZ.H0_H0 ;  /* 0x00000010321a7231 */ /* 0x000fe400000400ff */
[----:B------:R-:W-:Y:S01]  /*3350*/  FFMA.FTZ R40, R11, R71, R40 ;  /* 0x000000470b287223 */ /* 0x000fe20000010028 */
        /* <DEDUP_REMOVED lines=11> */
[----:B------:R-:W-:-:S05]  /*3410*/  HFMA2 R69, R63, R19, R69 ;  /* 0x000000133f457231 */ /* 0x000fca0000000045 */
[--C-:B------:R-:W-:Y:S02]  /*3420*/  HADD2.F32 R71, -RZ, R69.reuse.H0_H0 ;  /* 0x20000045ff477230 */ /* 0x100fe40000004100 */
[----:B------:R-:W-:Y:S02]  /*3430*/  HADD2.F32 R74, -RZ, R69.H1_H1 ;  /* 0x30000045ff4a7230 */ /* 0x000fe40000004100 */
[--C-:B------:R-:W-:Y:S02]  /*3440*/  HADD2.F32 R69, -RZ, R16.reuse.H0_H0 ;  /* 0x20000010ff457230 */ /* 0x100fe40000004100 */
[----:B------:R-:W-:Y:S02]  /*3450*/  HADD2.F32 R16, -RZ, R16.H1_H1 ;  /* 0x30000010ff107230 */ /* 0x000fe40000004100 */
[----:B------:R-:W-:Y:S02]  /*3460*/  HFMA2 R19, R61, R19, R18 ;  /* 0x000000133d137231 */ /* 0x000fe40000000012 */
[----:B------:R-:W-:-:S02]  /*3470*/  HADD2.F32 R18, -RZ, R17.H0_H0 ;  /* 0x20000011ff127230 */ /* 0x000fc40000004100 */
[----:B------:R-:W-:Y:S01]  /*3480*/  FADD.FTZ R16, R69, R16 ;  /* 0x0000001045107221 */ /* 0x000fe20000010000 */
[----:B------:R-:W-:-:S03]  /*3490*/  HADD2.F32 R17, -RZ, R17.H1_H1 ;  /* 0x30000011ff117230 */ /* 0x000fc60000004100 */
[----:B------:R-:W-:Y:S02]  /*34a0*/  FFMA.FTZ R45, R14, R16, R45 ;  /* 0x000000100e2d7223 */ /* 0x000fe4000001002d */
[----:B------:R-:W-:Y:S01]  /*34b0*/  FADD.FTZ R17, R18, R17 ;  /* 0x0000001112117221 */ /* 0x000fe20000010000 */
[-C--:B-1----:R-:W-:Y:S01]  /*34c0*/  HFMA2.MMA R16, R48, R24.reuse, RZ ;  /* 0x0000001830107235 */ /* 0x082fe200000000ff */
[----:B------:R-:W-:Y:S01]  /*34d0*/  FADD.FTZ R18, R71, R74 ;  /* 0x0000004a47127221 */ /* 0x000fe20000010000 */
[--C-:B------:R-:W-:Y:S02]  /*34e0*/  HADD2.F32 R71, -RZ, R19.reuse.H0_H0 ;  /* 0x20000013ff477230 */ /* 0x100fe40000004100 */
[----:B------:R-:W-:Y:S01]  /*34f0*/  HADD2.F32 R74, -RZ, R19.H1_H1 ;  /* 0x30000013ff4a7230 */ /* 0x000fe20000004100 */
[----:B------:R-:W-:-:S03]  /*3500*/  HFMA2.MMA R69, R52, R24, RZ ;  /* 0x0000001834457235 */ /* 0x000fc600000000ff */
[-C--:B------:R-:W-:Y:S01]  /*3510*/  HFMA2.MMA R16, R56, R25.reuse, R16 ;  /* 0x0000001938107235 */ /* 0x080fe20000000010 */
[----:B------:R-:W-:Y:S01]  /*3520*/  FADD.FTZ R71, R71, R74 ;  /* 0x0000004a47477221 */ /* 0x000fe20000010000 */
[----:B------:R-:W-:Y:S01]  /*3530*/  FFMA.FTZ R43, R28, R17, R43 ;  /* 0x000000111c2b7223 */ /* 0x000fe2000001002b */
[----:B------:R-:W-:Y:S01]  /*3540*/  FFMA.FTZ R42, R13, R18, R42 ;  /* 0x000000120d2a7223 */ /* 0x000fe2000001002a */
[-C--:B------:R-:W-:Y:S02]  /*3550*/  HFMA2 R17, R51, R24.reuse, RZ.H0_H0 ;  /* 0x0000001833117231 */ /* 0x080fe400000400ff */
[----:B------:R-:W-:Y:S02]  /*3560*/  HFMA2 R18, R50, R24, RZ.H0_H0 ;  /* 0x0000001832127231 */ /* 0x000fe400000400ff */
[----:B------:R-:W-:Y:S01]  /*3570*/  FFMA.FTZ R44, R11, R71, R44 ;  /* 0x000000470b2c7223 */ /* 0x000fe2000001002c */
[-C--:B------:R-:W-:Y:S01]  /*3580*/  HFMA2 R24, R55, R25.reuse, R17 ;  /* 0x0000001937187231 */ /* 0x080fe20000000011 */
[----:B------:R-:W-:Y:S01]  /*3590*/  HFMA2.MMA R69, R54, R25, R69 ;  /* 0x0000001936457235 */ /* 0x000fe20000000045 */
[----:B------:R-:W-:Y:S01]  /*35a0*/  HFMA2 R71, R53, R25, R18 ;  /* 0x0000001935477231 */ /* 0x000fe20000000012 */
[----:B------:R-:W-:-:S02]  /*35b0*/  HFMA2.MMA R25, R60, R26, R16 ;  /* 0x0000001a3c197235 */ /* 0x000fc40000000010 */
[----:B------:R-:W1:Y:S01]  /*35c0*/  LDS.128 R16, [UR4+0x420] ;  /* 0x00042004ff107984 */ /* 0x000e620008000c00 */
[----:B------:R-:W-:-:S05]  /*35d0*/  HFMA2.MMA R74, R59, R26, R24 ;  /* 0x0000001a3b4a7235 */ /* 0x000fca0000000018 */
[----:B------:R-:W-:Y:S01]  /*35e0*/  HFMA2 R69, R58, R26, R69 ;  /* 0x0000001a3a457231 */ /* 0x000fe20000000045 */
[----:B------:R-:W-:Y:S01]  /*35f0*/  HFMA2.MMA R26, R57, R26, R71 ;  /* 0x0000001a391a7235 */ /* 0x000fe20000000047 */
[----:B------:R-:W-:-:S05]  /*3600*/  HFMA2 R25, R64, R27, R25 ;  /* 0x0000001b40197231 */ /* 0x000fca0000000019 */
[--C-:B------:R-:W-:Y:S02]  /*3610*/  HADD2.F32 R71, -RZ, R25.reuse.H0_H0 ;  /* 0x20000019ff477230 */ /* 0x100fe40000004100 */
[----:B------:R-:W-:Y:S02]  /*3620*/  HADD2.F32 R24, -RZ, R25.H1_H1 ;  /* 0x30000019ff187230 */ /* 0x000fe40000004100 */
[-C--:B------:R-:W-:Y:S01]  /*3630*/  HFMA2 R74, R63, R27.reuse, R74 ;  /* 0x0000001b3f4a7231 */ /* 0x080fe2000000004a */
[----:B------:R-:W-:Y:S01]  /*3640*/  HFMA2.MMA R69, R62, R27, R69 ;  /* 0x0000001b3e457235 */ /* 0x000fe20000000045 */
[----:B------:R-:W-:Y:S02]  /*3650*/  HFMA2 R27, R61, R27, R26 ;  /* 0x0000001b3d1b7231 */ /* 0x000fe4000000001a */
[----:B------:R-:W-:Y:S01]  /*3660*/  FADD.FTZ R71, R71, R24 ;  /* 0x0000001847477221 */ /* 0x000fe20000010000 */
[----:B------:R-:W-:-:S04]  /*3670*/  IMAD.WIDE R24, R0, 0x4, R72 ;  /* 0x0000000400187825 */ /* 0x000fc800078e0248 */
[----:B------:R-:W-:Y:S01]  /*3680*/  FFMA.FTZ R49, R28, R71, R49 ;  /* 0x000000471c317223 */ /* 0x000fe20000010031 */
[--C-:B------:R-:W-:Y:S02]  /*3690*/  HADD2.F32 R71, -RZ, R27.reuse.H0_H0 ;  /* 0x2000001bff477230 */ /* 0x100fe40000004100 */
[----:B0-----:R-:W-:Y:S01]  /*36a0*/  HADD2.F32 R72, -RZ, R27.H1_H1 ;  /* 0x3000001bff487230 */ /* 0x001fe20000004100 */
[-C--:B-1----:R-:W-:Y:S02]  /*36b0*/  HFMA2.MMA R48, R48, R16.reuse, RZ ;  /* 0x0000001030307235 */ /* 0x082fe400000000ff */
[----:B------:R-:W-:-:S06]  /*36c0*/  HFMA2.MMA R27, R52, R16, RZ ;  /* 0x00000010341b7235 */ /* 0x000fcc00000000ff */
[-C--:B------:R-:W-:Y:S02]  /*36d0*/  HFMA2.MMA R48, R56, R17.reuse, R48 ;  /* 0x0000001138307235 */ /* 0x080fe40000000030 */
[----:B------:R-:W-:-:S06]  /*36e0*/  HFMA2.MMA R27, R54, R17, R27 ;  /* 0x00000011361b7235 */ /* 0x000fcc000000001b */
[-C--:B------:R-:W-:Y:S01]  /*36f0*/  HFMA2.MMA R48, R60, R18.reuse, R48 ;  /* 0x000000123c307235 */ /* 0x080fe20000000030 */
[-C--:B------:R-:W-:Y:S01]  /*3700*/  HFMA2 R51, R51, R16.reuse, RZ.H0_H0 ;  /* 0x0000001033337231 */ /* 0x080fe200000400ff */
[----:B------:R-:W-:Y:S01]  /*3710*/  HFMA2.MMA R27, R58, R18, R27 ;  /* 0x000000123a1b7235 */ /* 0x000fe2000000001b */
[----:B------:R-:W-:Y:S02]  /*3720*/  HFMA2 R50, R50, R16, RZ.H0_H0 ;  /* 0x0000001032327231 */ /* 0x000fe400000400ff */
[----:B------:R-:W-:-:S03]  /*3730*/  HFMA2 R51, R55, R17, R51 ;  /* 0x0000001137337231 */ /* 0x000fc60000000033 */
[-C--:B------:R-:W-:Y:S01]  /*3740*/  HFMA2.MMA R48, R64, R19.reuse, R48 ;  /* 0x0000001340307235 */ /* 0x080fe20000000030 */
[----:B------:R-:W-:Y:S02]  /*3750*/  HADD2.F32 R26, -RZ, R69.H0_H0 ;  /* 0x20000045ff1a7230 */ /* 0x000fe40000004100 */
[-C--:B------:R-:W-:Y:S02]  /*3760*/  HFMA2 R51, R59, R18.reuse, R51 ;  /* 0x000000123b337231 */ /* 0x080fe40000000033 */
[----:B------:R-:W-:Y:S01]  /*3770*/  HADD2.F32 R69, -RZ, R69.H1_H1 ;  /* 0x30000045ff457230 */ /* 0x000fe20000004100 */
[----:B------:R-:W-:Y:S01]  /*3780*/  HFMA2.MMA R27, R62, R19, R27 ;  /* 0x000000133e1b7235 */ /* 0x000fe2000000001b */
[----:B------:R-:W-:Y:S02]  /*3790*/  HFMA2 R50, R53, R17, R50 ;  /* 0x0000001135327231 */ /* 0x000fe40000000032 */
[----:B------:R-:W-:Y:S02]  /*37a0*/  HFMA2 R51, R63, R19, R51 ;  /* 0x000000133f337231 */ /* 0x000fe40000000033 */
[----:B------:R-:W-:Y:S01]  /*37b0*/  FADD.FTZ R26, R26, R69 ;  /* 0x000000451a1a7221 */ /* 0x000fe20000010000 */
[----:B------:R-:W-:-:S02]  /*37c0*/  HFMA2 R50, R57, R18, R50 ;  /* 0x0000001239327231 */ /* 0x000fc40000000032 */
[--C-:B------:R-:W-:Y:S02]  /*37d0*/  HADD2.F32 R17, -RZ, R48.reuse.H0_H0 ;  /* 0x20000030ff117230 */ /* 0x100fe40000004100 */
[----:B------:R-:W-:Y:S02]  /*37e0*/  HADD2.F32 R48, -RZ, R48.H1_H1 ;  /* 0x30000030ff307230 */ /* 0x000fe40000004100 */
[----:B------:R-:W-:Y:S01]  /*37f0*/  FFMA.FTZ R47, R14, R26, R47 ;  /* 0x0000001a0e2f7223 */ /* 0x000fe2000001002f */
[----:B------:R-:W-:Y:S02]  /*3800*/  HFMA2 R50, R61, R19, R50 ;  /* 0x000000133d327231 */ /* 0x000fe40000000032 */
[--C-:B------:R-:W-:Y:S02]  /*3810*/  HADD2.F32 R18, -RZ, R51.reuse.H0_H0 ;  /* 0x20000033ff127230 */ /* 0x100fe40000004100 */
[----:B------:R-:W-:Y:S01]  /*3820*/  FADD.FTZ R16, R71, R72 ;  /* 0x0000004847107221 */ /* 0x000fe20000010000 */
[----:B------:R-:W-:-:S02]  /*3830*/  HADD2.F32 R51, -RZ, R51.H1_H1 ;  /* 0x30000033ff337230 */ /* 0x000fc40000004100 */
[----:B------:R-:W-:Y:S01]  /*3840*/  FADD.FTZ R17, R17, R48 ;  /* 0x0000003011117221 */ /* 0x000fe20000010000 */
[--C-:B------:R-:W-:Y:S02]  /*3850*/  HADD2.F32 R19, -RZ, R27.reuse.H0_H0 ;  /* 0x2000001bff137230 */ /* 0x100fe40000004100 */
[----:B------:R-:W-:Y:S02]  /*3860*/  HADD2.F32 R26, -RZ, R27.H1_H1 ;  /* 0x3000001bff1a7230 */ /* 0x000fe40000004100 */
[----:B------:R-:W-:Y:S01]  /*3870*/  FFMA.FTZ R66, R11, R16, R66 ;  /* 0x000000100b427223 */ /* 0x000fe20000010042 */
[----:B------:R-:W-:Y:S01]  /*3880*/  FADD.FTZ R51, R18, R51 ;  /* 0x0000003312337221 */ /* 0x000fe20000010000 */
[----:B------:R-:W-:Y:S01]  /*3890*/  FFMA.FTZ R67, R28, R17, R67 ;  /* 0x000000111c437223 */ /* 0x000fe20000010043 */
[----:B------:R-:W-:Y:S02]  /*38a0*/  FADD.FTZ R26, R19, R26 ;  /* 0x0000001a131a7221 */ /* 0x000fe40000010000 */
[----:B------:R-:W0:Y:S01]  /*38b0*/  LDS.128 R16, [UR4+0x30] ;  /* 0x00003004ff107984 */ /* 0x000e220008000c00 */
[----:B------:R-:W-:-:S02]  /*38c0*/  HADD2.F32 R27, -RZ, R50.H0_H0 ;  /* 0x20000032ff1b7230 */ /* 0x000fc40000004100 */
[----:B------:R-:W-:Y:S02]  /*38d0*/  HADD2.F32 R50, -RZ, R50.H1_H1 ;  /* 0x30000032ff327230 */ /* 0x000fe40000004100 */
[----:B------:R-:W-:Y:S01]  /*38e0*/  FFMA.FTZ R65, R14, R26, R65 ;  /* 0x0000001a0e417223 */ /* 0x000fe20000010041 */
[----:B---3--:R-:W-:Y:S02]  /*38f0*/  LOP3.LUT R26, R20, 0xf000f, RZ, 0xc0, !PT ;  /* 0x000f000f141a7812 */ /* 0x008fe400078ec0ff */
[----:B------:R-:W-:Y:S02]  /*3900*/  FADD.FTZ R27, R27, R50 ;  /* 0x000000321b1b7221 */ /* 0x000fe40000010000 */
[----:B------:R-:W-:Y:S02]  /*3910*/  LOP3.LUT R26, R26, 0x64006400, RZ, 0xfc, !PT ;  /* 0x640064001a1a7812 */ /* 0x000fe400078efcff */
[----:B------:R-:W-:Y:S01]  /*3920*/  FFMA.FTZ R68, R11, R27, R68 ;  /* 0x0000001b0b447223 */ /* 0x000fe20000010044 */
[----:B------:R-:W-:-:S02]  /*3930*/  LOP3.LUT R27, R20, 0xf000f0, RZ, 0xc0, !PT ;  /* 0x00f000f0141b7812 */ /* 0x000fc400078ec0ff */
[C---:B------:R-:W-:Y:S01]  /*3940*/  LOP3.LUT R52, R22.reuse, 0xf000f, RZ, 0xc0, !PT ;  /* 0x000f000f16347812 */ /* 0x040fe200078ec0ff */
[----:B------:R-:W-:Y:S01]  /*3950*/  FFMA.FTZ R70, R13, R51, R70 ;  /* 0x000000330d467223 */ /* 0x000fe20000010046 */
[----:B------:R-:W-:Y:S02]  /*3960*/  LOP3.LUT R50, R21, 0xf000f0, RZ, 0xc0, !PT ;  /* 0x00f000f015327812 */ /* 0x000fe400078ec0ff */
[----:B------:R-:W-:Y:S01]  /*3970*/  LOP3.LUT R51, R27, 0x64006400, RZ, 0xfc, !PT ;  /* 0x640064001b337812 */ /* 0x000fe200078efcff */
[----:B------:R-:W-:Y:S01]  /*3980*/  HFMA2.MMA R27, R26, 1, 1, R3 ;  /* 0x3c003c001a1b7835 */ /* 0x000fe20000000003 */
[----:B------:R-:W-:Y:S02]  /*3990*/  SHF.R.U32.HI R59, RZ, 0x8, R20 ;  /* 0x00000008ff3b7819 */ /* 0x000fe40000011614 */
[----:B------:R-:W-:Y:S02]  /*39a0*/  LOP3.LUT R53, R22, 0xf000f0, RZ, 0xc0, !PT ;  /* 0x00f000f016357812 */ /* 0x000fe400078ec0ff */
[----:B------:R-:W-:-:S02]  /*39b0*/  SHF.R.U32.HI R61, RZ, 0x8, R22 ;  /* 0x00000008ff3d7819 */ /* 0x000fc40000011616 */
[----:B------:R-:W-:Y:S02]  /*39c0*/  LOP3.LUT R52, R52, 0x64006400, RZ, 0xfc, !PT ;  /* 0x6400640034347812 */ /* 0x000fe400078efcff */
[----:B------:R-:W-:Y:S02]  /*39d0*/  LOP3.LUT R20, R21, 0xf000f, RZ, 0xc0, !PT ;  /* 0x000f000f15147812 */ /* 0x000fe400078ec0ff */
[----:B------:R-:W-:Y:S02]  /*39e0*/  SHF.R.U32.HI R60, RZ, 0x8, R21 ;  /* 0x00000008ff3c7819 */ /* 0x000fe40000011615 */
[C---:B------:R-:W-:Y:S02]  /*39f0*/  LOP3.LUT R22, R23.reuse, 0xf000f, RZ, 0xc0, !PT ;  /* 0x000f000f17167812 */ /* 0x040fe400078ec0ff */
[----:B------:R-:W-:Y:S02]  /*3a00*/  LOP3.LUT R21, R50, 0x64006400, RZ, 0xfc, !PT ;  /* 0x6400640032157812 */ /* 0x000fe400078efcff */
[----:B------:R-:W-:-:S02]  /*3a10*/  LOP3.LUT R55, R23, 0xf000f0, RZ, 0xc0, !PT ;  /* 0x00f000f017377812 */ /* 0x000fc400078ec0ff */
[----:B------:R-:W-:Y:S02]  /*3a20*/  SHF.R.U32.HI R62, RZ, 0x8, R23 ;  /* 0x00000008ff3e7819 */ /* 0x000fe40000011617 */
[----:B------:R-:W-:Y:S01]  /*3a30*/  LOP3.LUT R23, R53, 0x64006400, RZ, 0xfc, !PT ;  /* 0x6400640035177812 */ /* 0x000fe200078efcff */
[----:B------:R-:W-:Y:S01]  /*3a40*/  HFMA2.MMA R53, R52, 1, 1, R7 ;  /* 0x3c003c0034357835 */ /* 0x000fe20000000007 */
[----:B------:R-:W-:Y:S02]  /*3a50*/  LOP3.LUT R54, R22, 0x64006400, RZ, 0xfc, !PT ;  /* 0x6400640016367812 */ /* 0x000fe400078efcff */
[----:B------:R-:W-:Y:S01]  /*3a60*/  LOP3.LUT R56, R60, 0xf000f, RZ, 0xc0, !PT ;  /* 0x000f000f3c387812 */ /* 0x000fe200078ec0ff */
[----:B------:R-:W-:Y:S01]  /*3a70*/  HFMA2 R50, R21, 0.0625, 0.0625, R6 ;  /* 0x2c002c0015327831 */ /* 0x000fe20000000006 */
[----:B------:R-:W-:Y:S01]  /*3a80*/  LOP3.LUT R48, R20, 0x64006400, RZ, 0xfc, !PT ;  /* 0x6400640014307812 */ /* 0x000fe200078efcff */
[----:B------:R-:W-:Y:S01]  /*3a90*/  HFMA2.MMA R51, R51, 0.0625, 0.0625, R4 ;  /* 0x2c002c0033337835 */ /* 0x000fe20000000004 */
[----:B------:R-:W-:Y:S01]  /*3aa0*/  LOP3.LUT R55, R55, 0x64006400, RZ, 0xfc, !PT ;  /* 0x6400640037377812 */ /* 0x000fe200078efcff */
[-C--:B0-----:R-:W-:Y:S01]  /*3ab0*/  HFMA2.MMA R21, R27, R16.reuse, RZ ;  /* 0x000000101b157235 */ /* 0x081fe200000000ff */
[----:B------:R-:W-:Y:S01]  /*3ac0*/  LOP3.LUT R56, R56, 0x64006400, RZ, 0xfc, !PT ;  /* 0x6400640038387812 */ /* 0x000fe200078efcff */
[----:B------:R-:W-:Y:S01]  /*3ad0*/  HADD2 R54, R54, R9 ;  /* 0x0000000936367230 */ /* 0x000fe20000000000 */
[----:B------:R-:W-:Y:S01]  /*3ae0*/  LOP3.LUT R20, R59, 0xf000f, RZ, 0xc0, !PT ;  /* 0x000f000f3b147812 */ /* 0x000fe200078ec0ff */
[----:B------:R-:W-:Y:S01]  /*3af0*/  HADD2 R26, R48, R5 ;  /* 0x00000005301a7230 */ /* 0x000fe20000000000 */
[----:B------:R-:W-:Y:S01]  /*3b00*/  LOP3.LUT R58, R62, 0xf000f, RZ, 0xc0, !PT ;  /* 0x000f000f3e3a7812 */ /* 0x000fe200078ec0ff */
[----:B------:R-:W-:Y:S01]  /*3b10*/  HFMA2 R52, R55, 0.0625, 0.0625, R10 ;  /* 0x2c002c0037347831 */ /* 0x000fe2000000000a */
[----:B------:R-:W-:Y:S01]  /*3b20*/  LOP3.LUT R20, R20, 0x64006400, RZ, 0xfc, !PT ;  /* 0x6400640014147812 */ /* 0x000fe200078efcff */
[----:B------:R-:W-:Y:S01]  /*3b30*/  HFMA2.MMA R48, R23, 0.0625, 0.0625, R8 ;  /* 0x2c002c0017307835 */ /* 0x000fe20000000008 */
[-C--:B------:R-:W-:Y:S01]  /*3b40*/  HFMA2 R57, R54, R16.reuse, RZ.H0_H0 ;  /* 0x0000001036397231 */ /* 0x080fe200000400ff */
[----:B------:R-:W-:Y:S01]  /*3b50*/  HFMA2.MMA R55, R53, R16, RZ ;  /* 0x0000001035377235 */ /* 0x000fe200000000ff */
[----:B------:R-:W-:Y:S01]  /*3b60*/  LOP3.LUT R22, R61, 0xf000f, RZ, 0xc0, !PT ;  /* 0x000f000f3d167812 */ /* 0x000fe200078ec0ff */
[----:B------:R-:W-:Y:S01]  /*3b70*/  HFMA2.MMA R56, R56, 1, 1, R5 ;  /* 0x3c003c0038387835 */ /* 0x000fe20000000005 */
[----:B------:R-:W-:Y:S01]  /*3b80*/  LOP3.LUT R58, R58, 0x64006400, RZ, 0xfc, !PT ;  /* 0x640064003a3a7812 */ /* 0x000fe200078efcff */
[----:B------:R-:W-:Y:S01]  /*3b90*/  HFMA2 R23, R26, R16, RZ.H0_H0 ;  /* 0x000000101a177231 */ /* 0x000fe200000400ff */
[-C--:B------:R-:W-:Y:S01]  /*3ba0*/  HFMA2.MMA R21, R51, R17.reuse, R21 ;  /* 0x0000001133157235 */ /* 0x080fe20000000015 */
[-C--:B------:R-:W-:Y:S01]  /*3bb0*/  HFMA2 R64, R52, R17.reuse, R57 ;  /* 0x0000001134407231 */ /* 0x080fe20000000039 */
[----:B------:R-:W-:Y:S01]  /*3bc0*/  LOP3.LUT R22, R22, 0x64006400, RZ, 0xfc, !PT ;  /* 0x6400640016167812 */ /* 0x000fe200078efcff */
[----:B------:R-:W-:Y:S01]  /*3bd0*/  HADD2 R57, R20, R3 ;  /* 0x0000000314397230 */ /* 0x000fe20000000000 */
[----:B------:R-:W-:Y:S01]  /*3be0*/  HFMA2.MMA R58, R58, 1, 1, R9 ;  /* 0x3c003c003a3a7835 */ /* 0x000fe20000000009 */
[----:B------:R-:W-:Y:S01]  /*3bf0*/  HFMA2 R23, R50, R17, R23 ;  /* 0x0000001132177231 */ /* 0x000fe20000000017 */
[----:B------:R-:W-:Y:S01]  /*3c00*/  HFMA2.MMA R16, R48, R17, R55 ;  /* 0x0000001130107235 */ /* 0x000fe20000000037 */
[----:B------:R-:W-:-:S02]  /*3c10*/  HADD2 R55, R22, R7 ;  /* 0x0000000716377230 */ /* 0x000fc40000000000 */
[-C--:B------:R-:W-:Y:S01]  /*3c20*/  HFMA2.MMA R17, R57, R18.reuse, R21 ;  /* 0x0000001239117235 */ /* 0x080fe20000000015 */
[-C--:B------:R-:W-:Y:S01]  /*3c30*/  HFMA2 R63, R56, R18.reuse, R23 ;  /* 0x00000012383f7231 */ /* 0x080fe20000000017 */
[----:B------:R-:W-:Y:S01]  /*3c40*/  LOP3.LUT R59, R59, 0xf000f0, RZ, 0xc0, !PT ;  /* 0x00f000f03b3b7812 */ /* 0x000fe200078ec0ff */
[----:B------:R-:W0:Y:S02]  /*3c50*/  LDS.128 R20, [UR4+0x130] ;  /* 0x00013004ff147984 */ /* 0x000e240008000c00 */
[----:B------:R-:W-:Y:S01]  /*3c60*/  HFMA2.MMA R16, R55, R18, R16 ;  /* 0x0000001237107235 */ /* 0x000fe20000000010 */
[----:B------:R-:W-:Y:S01]  /*3c70*/  HFMA2 R18, R58, R18, R64 ;  /* 0x000000123a127231 */ /* 0x000fe20000000040 */
[----:B------:R-:W-:Y:S02]  /*3c80*/  LOP3.LUT R59, R59, 0x64006400, RZ, 0xfc, !PT ;  /* 0x640064003b3b7812 */ /* 0x000fe400078efcff */
[----:B------:R-:W-:Y:S02]  /*3c90*/  LOP3.LUT R60, R60, 0xf000f0, RZ, 0xc0, !PT ;  /* 0x00f000f03c3c7812 */ /* 0x000fe400078ec0ff */
[----:B------:R-:W-:-:S02]  /*3ca0*/  LOP3.LUT R64, R61, 0xf000f0, RZ, 0xc0, !PT ;  /* 0x00f000f03d407812 */ /* 0x000fc400078ec0ff */
[----:B------:R-:W-:Y:S01]  /*3cb0*/  LOP3.LUT R61, R60, 0x64006400, RZ, 0xfc, !PT ;  /* 0x640064003c3d7812 */ /* 0x000fe200078efcff */
[----:B------:R-:W-:Y:S01]  /*3cc0*/  HFMA2.MMA R59, R59, 0.0625, 0.0625, R4 ;  /* 0x2c002c003b3b7835 */ /* 0x000fe20000000004 */
[----:B------:R-:W-:Y:S02]  /*3cd0*/  LOP3.LUT R69, R64, 0x64006400, RZ, 0xfc, !PT ;  /* 0x6400640040457812 */ /* 0x000fe400078efcff */
        /* <DEDUP_REMOVED lines=17> */
[----:B0-----:R-:W-:Y:S01]  /*3df0*/  HFMA2.MMA R63, R27, R20, RZ ;  /* 0x000000141b3f7235 */ /* 0x001fe200000000ff */
[----:B------:R-:W-:Y:S01]  /*3e00*/  FFMA.FTZ R35, R28, R16, R35 ;  /* 0x000000101c237223 */ /* 0x000fe20000010023 */
[----:B------:R-:W-:Y:S01]  /*3e10*/  FADD.FTZ R64, R19, R64 ;  /* 0x0000004013407221 */ /* 0x000fe20000010000 */
[----:B------:R-:W-:-:S02]  /*3e20*/  FFMA.FTZ R34, R13, R18, R34 ;  /* 0x000000120d227223 */ /* 0x000fc40000010022 */
[----:B------:R-:W0:Y:S01]  /*3e30*/  LDS.128 R16, [UR4+0x230] ;  /* 0x00023004ff107984 */ /* 0x000e220008000c00 */
[--C-:B------:R-:W-:Y:S02]  /*3e40*/  HADD2.F32 R71, -RZ, R69.reuse.H0_H0 ;  /* 0x20000045ff477230 */ /* 0x100fe40000004100 */
[----:B------:R-:W-:Y:S01]  /*3e50*/  HADD2.F32 R72, -RZ, R69.H1_H1 ;  /* 0x30000045ff487230 */ /* 0x000fe20000004100 */
[----:B------:R-:W-:Y:S02]  /*3e60*/  HFMA2.MMA R69, R53, R20, RZ ;  /* 0x0000001435457235 */ /* 0x000fe400000000ff */
[----:B------:R-:W-:-:S06]  /*3e70*/  HFMA2.MMA R63, R51, R21, R63 ;  /* 0x00000015333f7235 */ /* 0x000fcc000000003f */
[----:B------:R-:W-:Y:S02]  /*3e80*/  HFMA2.MMA R69, R48, R21, R69 ;  /* 0x0000001530457235 */ /* 0x000fe40000000045 */
[-C--:B------:R-:W-:Y:S01]  /*3e90*/  HFMA2.MMA R63, R57, R22.reuse, R63 ;  /* 0x00000016393f7235 */ /* 0x080fe2000000003f */
[----:B------:R-:W-:Y:S01]  /*3ea0*/  FFMA.FTZ R37, R14, R64, R37 ;  /* 0x000000400e257223 */ /* 0x000fe20000010025 */
[-C--:B------:R-:W-:Y:S02]  /*3eb0*/  HFMA2 R64, R26, R20.reuse, RZ.H0_H0 ;  /* 0x000000141a407231 */ /* 0x080fe400000400ff */
[----:B------:R-:W-:Y:S02]  /*3ec0*/  HFMA2 R20, R54, R20, RZ.H0_H0 ;  /* 0x0000001436147231 */ /* 0x000fe400000400ff */
[----:B------:R-:W-:Y:S01]  /*3ed0*/  HFMA2.MMA R69, R55, R22, R69 ;  /* 0x0000001637457235 */ /* 0x000fe20000000045 */
[-C--:B------:R-:W-:Y:S01]  /*3ee0*/  HFMA2 R64, R50, R21.reuse, R64 ;  /* 0x0000001532407231 */ /* 0x080fe20000000040 */
[----:B------:R-:W-:Y:S01]  /*3ef0*/  HFMA2.MMA R63, R59, R23, R63 ;  /* 0x000000173b3f7235 */ /* 0x000fe2000000003f */
[----:B------:R-:W-:-:S02]  /*3f00*/  HFMA2 R20, R52, R21, R20 ;  /* 0x0000001534147231 */ /* 0x000fc40000000014 */
[-C--:B------:R-:W-:Y:S02]  /*3f10*/  HFMA2 R64, R56, R22.reuse, R64 ;  /* 0x0000001638407231 */ /* 0x080fe40000000040 */
[----:B------:R-:W-:Y:S01]  /*3f20*/  HFMA2 R20, R58, R22, R20 ;  /* 0x000000163a147231 */ /* 0x000fe20000000014 */
[----:B------:R-:W-:Y:S01]  /*3f30*/  HFMA2.MMA R69, R61, R23, R69 ;  /* 0x000000173d457235 */ /* 0x000fe20000000045 */
[-C--:B------:R-:W-:Y:S02]  /*3f40*/  HFMA2 R64, R60, R23.reuse, R64 ;  /* 0x000000173c407231 */ /* 0x080fe40000000040 */
[----:B------:R-:W-:Y:S02]  /*3f50*/  HFMA2 R23, R62, R23, R20 ;  /* 0x000000173e177231 */ /* 0x000fe40000000014 */
[--C-:B------:R-:W-:Y:S02]  /*3f60*/  HADD2.F32 R20, -RZ, R63.reuse.H0_H0 ;  /* 0x2000003fff147230 */ /* 0x100fe40000004100 */
[----:B------:R-:W-:-:S03]  /*3f70*/  HADD2.F32 R63, -RZ, R63.H1_H1 ;  /* 0x3000003fff3f7230 */ /* 0x000fc60000004100 */
[--C-:B------:R-:W-:Y:S02]  /*3f80*/  HADD2.F32 R22, -RZ, R69.reuse.H0_H0 ;  /* 0x20000045ff167230 */ /* 0x100fe40000004100 */
[----:B------:R-:W-:Y:S01]  /*3f90*/  FADD.FTZ R20, R20, R63 ;  /* 0x0000003f14147221 */ /* 0x000fe20000010000 */
[----:B------:R-:W-:Y:S01]  /*3fa0*/  HADD2.F32 R69, -RZ, R69.H1_H1 ;  /* 0x30000045ff457230 */ /* 0x000fe20000004100 */
[----:B0-----:R-:W-:-:S04]  /*3fb0*/  HFMA2.MMA R63, R27, R16, RZ ;  /* 0x000000101b3f7235 */ /* 0x001fc800000000ff */
[----:B------:R-:W-:Y:S01]  /*3fc0*/  FADD.FTZ R22, R22, R69 ;  /* 0x0000004516167221 */ /* 0x000fe20000010000 */
[----:B------:R-:W-:-:S03]  /*3fd0*/  HFMA2.MMA R69, R53, R16, RZ ;  /* 0x0000001035457235 */ /* 0x000fc600000000ff */
[-C--:B------:R-:W-:Y:S01]  /*3fe0*/  HFMA2.MMA R63, R51, R17.reuse, R63 ;  /* 0x00000011333f7235 */ /* 0x080fe2000000003f */
[--C-:B------:R-:W-:Y:S02]  /*3ff0*/  HADD2.F32 R21, -RZ, R64.reuse.H0_H0 ;  /* 0x20000040ff157230 */ /* 0x100fe40000004100 */
[----:B------:R-:W-:Y:S02]  /*4000*/  HADD2.F32 R64, -RZ, R64.H1_H1 ;  /* 0x30000040ff407230 */ /* 0x000fe40000004100 */
[----:B------:R-:W-:-:S03]  /*4010*/  HFMA2.MMA R69, R48, R17, R69 ;  /* 0x0000001130457235 */ /* 0x000fc60000000045 */
[-C--:B------:R-:W-:Y:S01]  /*4020*/  HFMA2.MMA R63, R57, R18.reuse, R63 ;  /* 0x00000012393f7235 */ /* 0x080fe2000000003f */
[----:B------:R-:W-:Y:S01]  /*4030*/  FADD.FTZ R21, R21, R64 ;  /* 0x0000004015157221 */ /* 0x000fe20000010000 */
[-C--:B------:R-:W-:Y:S02]  /*4040*/  HFMA2 R64, R26, R16.reuse, RZ.H0_H0 ;  /* 0x000000101a407231 */ /* 0x080fe400000400ff */
[----:B------:R-:W-:Y:S01]  /*4050*/  HFMA2 R16, R54, R16, RZ.H0_H0 ;  /* 0x0000001036107231 */ /* 0x000fe200000400ff */
[----:B------:R-:W-:Y:S01]  /*4060*/  HFMA2.MMA R69, R55, R18, R69 ;  /* 0x0000001237457235 */ /* 0x000fe20000000045 */
[-C--:B------:R-:W-:Y:S02]  /*4070*/  HFMA2 R64, R50, R17.reuse, R64 ;  /* 0x0000001132407231 */ /* 0x080fe40000000040 */
[----:B------:R-:W-:Y:S01]  /*4080*/  HFMA2.MMA R63, R59, R19, R63 ;  /* 0x000000133b3f7235 */ /* 0x000fe2000000003f */
[----:B------:R-:W-:Y:S02]  /*4090*/  HFMA2 R16, R52, R17, R16 ;  /* 0x0000001134107231 */ /* 0x000fe40000000010 */
[----:B------:R-:W-:Y:S01]  /*40a0*/  FADD.FTZ R71, R71, R72 ;  /* 0x0000004847477221 */ /* 0x000fe20000010000 */
[----:B------:R-:W-:-:S02]  /*40b0*/  HFMA2 R64, R56, R18, R64 ;  /* 0x0000001238407231 */ /* 0x000fc40000000040 */
[----:B------:R-:W-:Y:S01]  /*40c0*/  HFMA2 R16, R58, R18, R16 ;  /* 0x000000123a107231 */ /* 0x000fe20000000010 */
[----:B------:R-:W-:Y:S01]  /*40d0*/  HFMA2.MMA R69, R61, R19, R69 ;  /* 0x000000133d457235 */ /* 0x000fe20000000045 */
[-C--:B------:R-:W-:Y:S02]  /*40e0*/  HFMA2 R64, R60, R19.reuse, R64 ;  /* 0x000000133c407231 */ /* 0x080fe40000000040 */
[----:B------:R-:W-:Y:S01]  /*40f0*/  FFMA.FTZ R36, R11, R71, R36 ;  /* 0x000000470b247223 */ /* 0x000fe20000010024 */
[----:B------:R-:W-:Y:S02]  /*4100*/  HFMA2 R19, R62, R19, R16 ;  /* 0x000000133e137231 */ /* 0x000fe40000000010 */
[--C-:B------:R-:W-:Y:S02]  /*4110*/  HADD2.F32 R71, -RZ, R23.reuse.H0_H0 ;  /* 0x20000017ff477230 */ /* 0x100fe40000004100 */
[----:B------:R-:W-:Y:S01]  /*4120*/  FFMA.FTZ R39, R28, R20, R39 ;  /* 0x000000141c277223 */ /* 0x000fe20000010027 */
[----:B------:R-:W-:-:S02]  /*4130*/  HADD2.F32 R72, -RZ, R23.H1_H1 ;  /* 0x30000017ff487230 */ /* 0x000fc40000004100 */
[----:B------:R-:W-:Y:S01]  /*4140*/  FFMA.FTZ R38, R13, R21, R38 ;  /* 0x000000150d267223 */ /* 0x000fe20000010026 */
[----:B------:R-:W-:Y:S01]  /*4150*/  FFMA.FTZ R41, R14, R22, R41 ;  /* 0x000000160e297223 */ /* 0x000fe20000010029 */
[--C-:B------:R-:W-:Y:S01]  /*4160*/  HADD2.F32 R16, -RZ, R63.reuse.H0_H0 ;  /* 0x2000003fff107230 */ /* 0x100fe20000004100 */
[----:B------:R-:W0:Y:S01]  /*4170*/  LDS.128 R20, [UR4+0x330] ;  /* 0x00033004ff147984 */ /* 0x000e220008000c00 */
[----:B------:R-:W-:Y:S02]  /*4180*/  HADD2.F32 R63, -RZ, R63.H1_H1 ;  /* 0x3000003fff3f7230 */ /* 0x000fe40000004100 */
[----:B------:R-:W-:Y:S01]  /*4190*/  FADD.FTZ R71, R71, R72 ;  /* 0x0000004847477221 */ /* 0x000fe20000010000 */
[--C-:B------:R-:W-:Y:S02]  /*41a0*/  HADD2.F32 R17, -RZ, R64.reuse.H0_H0 ;  /* 0x20000040ff117230 */ /* 0x100fe40000004100 */
[----:B------:R-:W-:Y:S02]  /*41b0*/  HADD2.F32 R18, -RZ, R69.H0_H0 ;  /* 0x20000045ff127230 */ /* 0x000fe40000004100 */
        /* <DEDUP_REMOVED lines=8> */
[----:B------:R-:W-:Y:S02]  /*4240*/  FFMA.FTZ R43, R28, R16, R43 ;  /* 0x000000101c2b7223 */ /* 0x000fe4000001002b */
[----:B------:R-:W1:Y:S01]  /*4250*/  LDS.128 R16, [UR4+0x430] ;  /* 0x00043004ff107984 */ /* 0x000e620008000c00 */
[----:B------:R-:W-:Y:S01]  /*4260*/  FFMA.FTZ R45, R14, R69, R45 ;  /* 0x000000450e2d7223 */ /* 0x000fe2000001002d */
[----:B------:R-:W-:Y:S01]  /*4270*/  FFMA.FTZ R42, R13, R64, R42 ;  /* 0x000000400d2a7223 */ /* 0x000fe2000001002a */
[----:B0-----:R-:W-:-:S02]  /*4280*/  HFMA2.MMA R63, R27, R20, RZ ;  /* 0x000000141b3f7235 */ /* 0x001fc400000000ff */
[----:B------:R-:W-:Y:S01]  /*4290*/  HFMA2.MMA R69, R53, R20, RZ ;  /* 0x0000001435457235 */ /* 0x000fe200000000ff */
[-C--:B------:R-:W-:Y:S02]  /*42a0*/  HFMA2 R64, R26, R20.reuse, RZ.H0_H0 ;  /* 0x000000141a407231 */ /* 0x080fe400000400ff */
[----:B------:R-:W-:-:S03]  /*42b0*/  HFMA2 R20, R54, R20, RZ.H0_H0 ;  /* 0x0000001436147231 */ /* 0x000fc600000400ff */
[-C--:B------:R-:W-:Y:S02]  /*42c0*/  HFMA2.MMA R63, R51, R21.reuse, R63 ;  /* 0x00000015333f7235 */ /* 0x080fe4000000003f */
[----:B------:R-:W-:Y:S02]  /*42d0*/  HFMA2.MMA R69, R48, R21, R69 ;  /* 0x0000001530457235 */ /* 0x000fe40000000045 */
[-C--:B-1----:R-:W-:Y:S02]  /*42e0*/  HFMA2.MMA R26, R26, R16.reuse, RZ ;  /* 0x000000101a1a7235 */ /* 0x082fe400000000ff */
[----:B------:R-:W-:Y:S02]  /*42f0*/  HFMA2.MMA R54, R54, R16, RZ ;  /* 0x0000001036367235 */ /* 0x000fe400000000ff */
[----:B------:R-:W-:Y:S01]  /*4300*/  HFMA2.MMA R63, R57, R22, R63 ;  /* 0x00000016393f7235 */ /* 0x000fe2000000003f */
[----:B------:R-:W-:-:S03]  /*4310*/  HFMA2 R64, R50, R21, R64 ;  /* 0x0000001532407231 */ /* 0x000fc60000000040 */
[-C--:B------:R-:W-:Y:S02]  /*4320*/  HFMA2.MMA R26, R50, R17.reuse, R26 ;  /* 0x00000011321a7235 */ /* 0x080fe4000000001a */
[----:B------:R-:W-:Y:S01]  /*4330*/  HFMA2.MMA R54, R52, R17, R54 ;  /* 0x0000001134367235 */ /* 0x000fe20000000036 */
[----:B------:R-:W-:Y:S01]  /*4340*/  HFMA2 R20, R52, R21, R20 ;  /* 0x0000001534147231 */ /* 0x000fe20000000014 */
[----:B------:R-:W-:Y:S02]  /*4350*/  HFMA2.MMA R69, R55, R22, R69 ;  /* 0x0000001637457235 */ /* 0x000fe40000000045 */
[----:B------:R-:W-:Y:S01]  /*4360*/  HFMA2.MMA R63, R59, R23, R63 ;  /* 0x000000173b3f7235 */ /* 0x000fe2000000003f */
[-C--:B------:R-:W-:Y:S01]  /*4370*/  HFMA2 R64, R56, R22.reuse, R64 ;  /* 0x0000001638407231 */ /* 0x080fe20000000040 */
[-C--:B------:R-:W-:Y:S01]  /*4380*/  HFMA2.MMA R26, R56, R18.reuse, R26 ;  /* 0x00000012381a7235 */ /* 0x080fe2000000001a */
[----:B------:R-:W-:Y:S01]  /*4390*/  HFMA2 R20, R58, R22, R20 ;  /* 0x000000163a147231 */ /* 0x000fe20000000014 */
[----:B------:R-:W-:Y:S01]  /*43a0*/  HFMA2.MMA R54, R58, R18, R54 ;  /* 0x000000123a367235 */ /* 0x000fe20000000036 */
[----:B------:R-:W-:-:S02]  /*43b0*/  HFMA2 R27, R27, R16, RZ.H0_H0 ;  /* 0x000000101b1b7231 */ /* 0x000fc400000400ff */
[----:B------:R-:W-:Y:S01]  /*43c0*/  HFMA2 R16, R53, R16, RZ.H0_H0 ;  /* 0x0000001035107231 */ /* 0x000fe200000400ff */
[----:B------:R-:W-:Y:S01]  /*43d0*/  HFMA2.MMA R69, R61, R23, R69 ;  /* 0x000000173d457235 */ /* 0x000fe20000000045 */
[-C--:B------:R-:W-:Y:S02]  /*43e0*/  HFMA2 R64, R60, R23.reuse, R64 ;  /* 0x000000173c407231 */ /* 0x080fe40000000040 */
[----:B------:R-:W-:Y:S02]  /*43f0*/  HADD2.F32 R75, -RZ, R74.H0_H0 ;  /* 0x2000004aff4b7230 */ /* 0x000fe40000004100 */
[----:B------:R-:W-:Y:S01]  /*4400*/  FADD.FTZ R71, R71, R72 ;  /* 0x0000004847477221 */ /* 0x000fe20000010000 */
[----:B------:R-:W-:Y:S02]  /*4410*/  HFMA2 R23, R62, R23, R20 ;  /* 0x000000173e177231 */ /* 0x000fe40000000014 */
[----:B------:R-:W-:Y:S02]  /*4420*/  HADD2.F32 R74, -RZ, R74.H1_H1 ;  /* 0x3000004aff4a7230 */ /* 0x000fe40000004100 */
[----:B------:R-:W-:-:S02]  /*4430*/  HFMA2 R27, R51, R17, R27 ;  /* 0x00000011331b7231 */ /* 0x000fc4000000001b */
[----:B------:R-:W-:Y:S02]  /*4440*/  HFMA2 R16, R48, R17, R16 ;  /* 0x0000001130107231 */ /* 0x000fe40000000010 */
[--C-:B------:R-:W-:Y:S02]  /*4450*/  HADD2.F32 R20, -RZ, R63.reuse.H0_H0 ;  /* 0x2000003fff147230 */ /* 0x100fe40000004100 */
[----:B------:R-:W-:Y:S01]  /*4460*/  FFMA.FTZ R44, R11, R71, R44 ;  /* 0x000000470b2c7223 */ /* 0x000fe2000001002c */
[----:B------:R-:W-:Y:S02]  /*4470*/  HADD2.F32 R63, -RZ, R63.H1_H1 ;  /* 0x3000003fff3f7230 */ /* 0x000fe40000004100 */
[----:B------:R-:W-:Y:S02]  /*4480*/  HFMA2 R27, R57, R18, R27 ;  /* 0x00000012391b7231 */ /* 0x000fe4000000001b */
[--C-:B------:R-:W-:Y:S01]  /*4490*/  HADD2.F32 R21, -RZ, R64.reuse.H0_H0 ;  /* 0x20000040ff157230 */ /* 0x100fe20000004100 */
[----:B------:R-:W-:Y:S01]  /*44a0*/  HFMA2.MMA R26, R60, R19, R26 ;  /* 0x000000133c1a7235 */ /* 0x000fe2000000001a */
[----:B------:R-:W-:-:S02]  /*44b0*/  HADD2.F32 R64, -RZ, R64.H1_H1 ;  /* 0x30000040ff407230 */ /* 0x000fc40000004100 */
[----:B------:R-:W-:Y:S02]  /*44c0*/  HFMA2 R16, R55, R18, R16 ;  /* 0x0000001237107231 */ /* 0x000fe40000000010 */
[--C-:B------:R-:W-:Y:S01]  /*44d0*/  HADD2.F32 R71, -RZ, R23.reuse.H0_H0 ;  /* 0x20000017ff477230 */ /* 0x100fe20000004100 */
[----:B------:R-:W-:Y:S01]  /*44e0*/  HFMA2.MMA R54, R62, R19, R54 ;  /* 0x000000133e367235 */ /* 0x000fe20000000036 */
[----:B------:R-:W-:Y:S01]  /*44f0*/  HADD2.F32 R72, -RZ, R23.H1_H1 ;  /* 0x30000017ff487230 */ /* 0x000fe20000004100 */
[----:B------:R-:W-:Y:S01]  /*4500*/  IADD3 R15, R15, 0x20, RZ ;  /* 0x000000200f0f7810 */ /* 0x000fe20007ffe0ff */
[----:B------:R-:W-:Y:S01]  /*4510*/  FADD.FTZ R74, R75, R74 ;  /* 0x0000004a4b4a7221 */ /* 0x000fe20000010000 */
[-C--:B------:R-:W-:Y:S02]  /*4520*/  HFMA2 R27, R59, R19.reuse, R27 ;  /* 0x000000133b1b7231 */ /* 0x080fe4000000001b */
[----:B------:R-:W-:Y:S01]  /*4530*/  FADD.FTZ R63, R20, R63 ;  /* 0x0000003f143f7221 */ /* 0x000fe20000010000 */
[----:B------:R-:W-:Y:S01]  /*4540*/  HFMA2 R19, R61, R19, R16 ;  /* 0x000000133d137231 */ /* 0x000fe20000000010 */
[----:B------:R-:W-:Y:S01]  /*4550*/  ISETP.GE.AND P0, PT, R15, R32, PT ;  /* 0x000000200f00720c */ /* 0x000fe20003f06270 */
[----:B------:R-:W-:Y:S01]  /*4560*/  FFMA.FTZ R46, R13, R74, R46 ;  /* 0x0000004a0d2e7223 */ /* 0x000fe2000001002e */
[----:B------:R-:W-:Y:S01]  /*4570*/  FADD.FTZ R21, R21, R64 ;  /* 0x0000004015157221 */ /* 0x000fe20000010000 */
[----:B------:R-:W-:Y:S01]  /*4580*/  FADD.FTZ R20, R71, R72 ;  /* 0x0000004847147221 */ /* 0x000fe20000010000 */
[----:B------:R-:W-:-:S02]  /*4590*/  HADD2.F32 R22, -RZ, R69.H0_H0 ;  /* 0x20000045ff167230 */ /* 0x000fc40000004100 */
[----:B------:R-:W-:Y:S01]  /*45a0*/  FFMA.FTZ R46, R13, R21, R46 ;  /* 0x000000150d2e7223 */ /* 0x000fe2000001002e */
[----:B------:R-:W-:Y:S01]  /*45b0*/  FFMA.FTZ R66, R11, R20, R66 ;  /* 0x000000140b427223 */ /* 0x000fe20000010042 */
[----:B------:R-:W-:Y:S02]  /*45c0*/  HADD2.F32 R16, -RZ, R27.H0_H0 ;  /* 0x2000001bff107230 */ /* 0x000fe40000004100 */
[----:B------:R-:W-:Y:S02]  /*45d0*/  HADD2.F32 R17, -RZ, R26.H0_H0 ;  /* 0x2000001aff117230 */ /* 0x000fe40000004100 */
[----:B------:R-:W-:Y:S02]  /*45e0*/  HADD2.F32 R18, -RZ, R19.H0_H0 ;  /* 0x20000013ff127230 */ /* 0x000fe40000004100 */
[----:B------:R-:W-:Y:S02]  /*45f0*/  HADD2.F32 R69, -RZ, R69.H1_H1 ;  /* 0x30000045ff457230 */ /* 0x000fe40000004100 */
[----:B------:R-:W-:-:S02]  /*4600*/  HADD2.F32 R20, -RZ, R54.H0_H0 ;  /* 0x20000036ff147230 */ /* 0x000fc40000004100 */
[----:B------:R-:W-:Y:S02]  /*4610*/  HADD2.F32 R21, -RZ, R54.H1_H1 ;  /* 0x30000036ff157230 */ /* 0x000fe40000004100 */
[----:B------:R-:W-:Y:S02]  /*4620*/  HADD2.F32 R27, -RZ, R27.H1_H1 ;  /* 0x3000001bff1b7230 */ /* 0x000fe40000004100 */
[----:B------:R-:W-:Y:S02]  /*4630*/  HADD2.F32 R26, -RZ, R26.H1_H1 ;  /* 0x3000001aff1a7230 */ /* 0x000fe40000004100 */
[----:B------:R-:W-:Y:S02]  /*4640*/  HADD2.F32 R19, -RZ, R19.H1_H1 ;  /* 0x30000013ff137230 */ /* 0x000fe40000004100 */
[----:B------:R-:W-:Y:S01]  /*4650*/  FADD.FTZ R22, R22, R69 ;  /* 0x0000004516167221 */ /* 0x000fe20000010000 */
[----:B------:R-:W-:Y:S01]  /*4660*/  FADD.FTZ R20, R20, R21 ;  /* 0x0000001514147221 */ /* 0x000fe20000010000 */
[----:B------:R-:W-:Y:S01]  /*4670*/  FADD.FTZ R16, R16, R27 ;  /* 0x0000001b10107221 */ /* 0x000fe20000010000 */
[----:B------:R-:W-:Y:S01]  /*4680*/  FADD.FTZ R17, R17, R26 ;  /* 0x0000001a11117221 */ /* 0x000fe20000010000 */
[----:B------:R-:W-:Y:S01]  /*4690*/  FADD.FTZ R18, R18, R19 ;  /* 0x0000001312127221 */ /* 0x000fe20000010000 */
[----:B------:R-:W-:Y:S01]  /*46a0*/  UIADD3 UR4, UR4, 0x40, URZ ;  /* 0x0000004004047890 */ /* 0x000fe2000fffe03f */
[----:B------:R-:W-:Y:S01]  /*46b0*/  FFMA.FTZ R49, R28, R63, R49 ;  /* 0x0000003f1c317223 */ /* 0x000fe20000010031 */
[----:B------:R-:W-:Y:S01]  /*46c0*/  FFMA.FTZ R47, R14, R22, R47 ;  /* 0x000000160e2f7223 */ /* 0x000fe2000001002f */
[----:B------:R-:W-:Y:S01]  /*46d0*/  FFMA.FTZ R68, R11, R20, R68 ;  /* 0x000000140b447223 */ /* 0x000fe20000010044 */
[----:B------:R-:W-:Y:S01]  /*46e0*/  FFMA.FTZ R67, R28, R16, R67 ;  /* 0x000000101c437223 */ /* 0x000fe20000010043 */
[----:B------:R-:W-:Y:S01]  /*46f0*/  FFMA.FTZ R70, R13, R17, R70 ;  /* 0x000000110d467223 */ /* 0x000fe20000010046 */
[----:B------:R-:W-:Y:S01]  /*4700*/  FFMA.FTZ R65, R14, R18, R65 ;  /* 0x000000120e417223 */ /* 0x000fe20000010041 */
[----:B------:R-:W-:Y:S01]  /*4710*/  IADD3 R2, R2, 0x20, RZ ;  /* 0x0000002002027810 */ /* 0x000fe20007ffe0ff */
[----:B------:R-:W-:Y:S06]  /*4720*/  @!P0 BRA `(.L_x_1227) ;  /* 0xffffffc4006c8947 */ /* 0x000fec000383ffff */
.L_x_1225:
        /* <DEDUP_REMOVED lines=14> */
.L_x_1231:
[----:B------:R-:W0:Y:S02]  /*4810*/  LDS R4, [R6] ;  /* 0x0000000006047984 */ /* 0x000e240000000800 */
[----:B0-----:R-:W-:-:S10]  /*4820*/  HFMA2.MMA R5, R4, 1, 1, R34 ;  /* 0x3c003c0004057835 */ /* 0x001fd40000000022 */
[----:B------:R-:W0:Y:S02]  /*4830*/  ATOMS.CAST.SPIN R5, [R6], R4, R5 ;  /* 0x000000040605738d */ /* 0x000e240001800005 */
[----:B0-----:R-:W-:-:S13]  /*4840*/  ISETP.EQ.U32.AND P0, PT, R5, 0x1, PT ;  /* 0x000000010500780c */ /* 0x001fda0003f02070 */
[----:B------:R-:W-:Y:S05]  /*4850*/  @!P0 BRA `(.L_x_1231) ;  /* 0xfffffffc00ec8947 */ /* 0x000fea000383ffff */
[----:B------:R-:W-:Y:S05]  /*4860*/  BRA `(.L_x_1229) ;  /* 0x00000000000c7947 */ /* 0x000fea0003800000 */
.L_x_1230:
[----:B------:R-:W2:Y:S02]  /*4870*/  LD.E R4, desc[UR8][R2.64] ;  /* 0x0000000802047980 */ /* 0x000ea4000c101900 */
[----:B--2---:R-:W-:-:S05]  /*4880*/  IADD3 R5, R34, R4, RZ ;  /* 0x0000000422057210 */ /* 0x004fca0007ffe0ff */
[----:B------:R0:W-:Y:S02]  /*4890*/  ST.E desc[UR8][R2.64], R5 ;  /* 0x0000000502007985 */ /* 0x0001e4000c101908 */
.L_x_1229:
[----:B------:R-:W-:Y:S05]  /*48a0*/  BSYNC B0 ;  /* 0x0000000000007941 */ /* 0x000fea0003800000 */
.L_x_1228:
        /* <DEDUP_REMOVED lines=9> */
.L_x_1235:
[----:B------:R-:W0:Y:S02]  /*4940*/  LDS R6, [R8+0x4] ;  /* 0x0000040008067984 */ /* 0x000e240000000800 */
[----:B0-----:R-:W-:-:S06]  /*4950*/  HADD2 R7, R6, R36 ;  /* 0x0000002406077230 */ /* 0x001fcc0000000000 */
[----:B------:R-:W0:Y:S02]  /*4960*/  ATOMS.CAST.SPIN R7, [R8+0x4], R6, R7 ;  /* 0x000004060807738d */ /* 0x000e240001800007 */
[----:B0-----:R-:W-:-:S13]  /*4970*/  ISETP.EQ.U32.AND P0, PT, R7, 0x1, PT ;  /* 0x000000010700780c */ /* 0x001fda0003f02070 */
[----:B------:R-:W-:Y:S05]  /*4980*/  @!P0 BRA `(.L_x_1235) ;  /* 0xfffffffc00ec8947 */ /* 0x000fea000383ffff */
[----:B------:R-:W-:Y:S05]  /*4990*/  BRA `(.L_x_1233) ;  /* 0x00000000000c7947 */ /* 0x000fea0003800000 */
.L_x_1234:
[----:B------:R-:W2:Y:S02]  /*49a0*/  LD.E R6, desc[UR8][R2.64+0x4] ;  /* 0x0000040802067980 */ /* 0x000ea4000c101900 */
[----:B--2---:R-:W-:-:S05]  /*49b0*/  IADD3 R7, R36, R6, RZ ;  /* 0x0000000624077210 */ /* 0x004fca0007ffe0ff */
[----:B------:R0:W-:Y:S02]  /*49c0*/  ST.E desc[UR8][R2.64+0x4], R7 ;  /* 0x0000040702007985 */ /* 0x0001e4000c101908 */
.L_x_1233:
[----:B------:R-:W-:Y:S05]  /*49d0*/  BSYNC B0 ;  /* 0x0000000000007941 */ /* 0x000fea0003800000 */
.L_x_1232:
        /* <DEDUP_REMOVED lines=10> */
.L_x_1239:
[----:B------:R-:W0:Y:S02]  /*4a80*/  LDS R6, [R8] ;  /* 0x0000000008067984 */ /* 0x000e240000000800 */
[----:B0-----:R-:W-:-:S10]  /*4a90*/  HFMA2.MMA R7, R6, 1, 1, R38 ;  /* 0x3c003c0006077835 */ /* 0x001fd40000000026 */
[----:B------:R-:W0:Y:S02]  /*4aa0*/  ATOMS.CAST.SPIN R7, [R8], R6, R7 ;  /* 0x000000060807738d */ /* 0x000e240001800007 */
[----:B0-----:R-:W-:-:S13]  /*4ab0*/  ISETP.EQ.U32.AND P0, PT, R7, 0x1, PT ;  /* 0x000000010700780c */ /* 0x001fda0003f02070 */
[----:B------:R-:W-:Y:S05]  /*4ac0*/  @!P0 BRA `(.L_x_1239) ;  /* 0xfffffffc00ec8947 */ /* 0x000fea000383ffff */
[----:B------:R-:W-:Y:S05]  /*4ad0*/  BRA `(.L_x_1237) ;  /* 0x00000000000c7947 */ /* 0x000fea0003800000 */
.L_x_1238:
[----:B------:R-:W2:Y:S02]  /*4ae0*/  LD.E R6, desc[UR8][R2.64] ;  /* 0x0000000802067980 */ /* 0x000ea4000c101900 */
[----:B--2---:R-:W-:-:S05]  /*4af0*/  IADD3 R7, R38, R6, RZ ;  /* 0x0000000626077210 */ /* 0x004fca0007ffe0ff */
[----:B------:R0:W-:Y:S02]  /*4b00*/  ST.E desc[UR8][R2.64], R7 ;  /* 0x0000000702007985 */ /* 0x0001e4000c101908 */
.L_x_1237:
[----:B------:R-:W-:Y:S05]  /*4b10*/  BSYNC B0 ;  /* 0x0000000000007941 */ /* 0x000fea0003800000 */
.L_x_1236:
[----:B------:R-:W-:-:S05]  /*4b20*/  IMAD.WIDE R4, R0, 0x2, R4 ;  /* 0x0000000200047825 */ /* 0x000fca00078e0204 */
[----:B------:R1:W-:Y:S01]  /*4b30*/  ATOM.E.ADD.F16x2.RN.STRONG.GPU P0, RZ, desc[UR8][R4.64], R40 ;  /* 0x0000002804ff79a2 */ /* 0x0003e2000810e1c8 */
[----:B------:R-:W-:Y:S04]  /*4b40*/  BSSY B0, `(.L_x_1240) ;  /* 0x000000e000007945 */ /* 0x000fe80003800000 */
[----:B-1----:R-:W-:Y:S05]  /*4b50*/  @P0 BRA `(.L_x_1241) ;  /* 0x0000000000300947 */ /* 0x002fea0003800000 */
[----:B------:R-:W1:Y:S02]  /*4b60*/  QSPC.E.S P0, RZ, [R4] ;  /* 0x0000000004ff73aa */ /* 0x000e640000000500 */
[----:B-1----:R-:W-:Y:S05]  /*4b70*/  @!P0 BRA `(.L_x_1242) ;  /* 0x00000000001c8947 */ /* 0x002fea0003800000 */
[----:B------:R-:W-:-:S07]  /*4b80*/  MOV R6, R4 ;  /* 0x0000000400067202 */ /* 0x000fce0000000f00 */
.L_x_1243:
[----:B------:R-:W1:Y:S02]  /*4b90*/  LDS R4, [R6] ;  /* 0x0000000006047984 */ /* 0x000e640000000800 */
[----:B-1----:R-:W-:-:S06]  /*4ba0*/  HADD2 R5, R4, R40 ;  /* 0x0000002804057230 */ /* 0x002fcc0000000000 */
[----:B------:R-:W1:Y:S02]  /*4bb0*/  ATOMS.CAST.SPIN R5, [R6], R4, R5 ;  /* 0x000000040605738d */ /* 0x000e640001800005 */
[----:B-1----:R-:W-:-:S13]  /*4bc0*/  ISETP.EQ.U32.AND P0, PT, R5, 0x1, PT ;  /* 0x000000010500780c */ /* 0x002fda0003f02070 */
[----:B------:R-:W-:Y:S05]  /*4bd0*/  @!P0 BRA `(.L_x_1243) ;  /* 0xfffffffc00ec8947 */ /* 0x000fea000383ffff */
[----:B------:R-:W-:Y:S05]  /*4be0*/  BRA `(.L_x_1241) ;  /* 0x00000000000c7947 */ /* 0x000fea0003800000 */
.L_x_1242:
[----:B------:R-:W0:Y:S02]  /*4bf0*/  LD.E R6, desc[UR8][R4.64] ;  /* 0x0000000804067980 */ /* 0x000e24000c101900 */
[----:B0-----:R-:W-:-:S05]  /*4c00*/  IADD3 R7, R40, R6, RZ ;  /* 0x0000000628077210 */ /* 0x001fca0007ffe0ff */
[----:B------:R1:W-:Y:S02]  /*4c10*/  ST.E desc[UR8][R4.64], R7 ;  /* 0x0000000704007985 */ /* 0x0003e4000c101908 */
.L_x_1241:
[----:B------:R-:W-:Y:S05]  /*4c20*/  BSYNC B0 ;  /* 0x0000000000007941 */ /* 0x000fea0003800000 */
.L_x_1240:
        /* <DEDUP_REMOVED lines=10> */
.L_x_1247:
[----:B------:R-:W0:Y:S02]  /*4cd0*/  LDS R4, [R8] ;  /* 0x0000000008047984 */ /* 0x000e240000000800 */
[----:B0-----:R-:W-:-:S10]  /*4ce0*/  HFMA2.MMA R5, R4, 1, 1, R42 ;  /* 0x3c003c0004057835 */ /* 0x001fd4000000002a */
[----:B------:R-:W0:Y:S02]  /*4cf0*/  ATOMS.CAST.SPIN R5, [R8], R4, R5 ;  /* 0x000000040805738d */ /* 0x000e240001800005 */
[----:B0-----:R-:W-:-:S13]  /*4d00*/  ISETP.EQ.U32.AND P0, PT, R5, 0x1, PT ;  /* 0x000000010500780c */ /* 0x001fda0003f02070 */
[----:B------:R-:W-:Y:S05]  /*4d10*/  @!P0 BRA `(.L_x_1247) ;  /* 0xfffffffc00ec8947 */ /* 0x000fea000383ffff */
[----:B------:R-:W-:Y:S05]  /*4d20*/  BRA `(.L_x_1245) ;  /* 0x00000000000c7947 */ /* 0x000fea0003800000 */
.L_x_1246:
[----:B------:R-:W2:Y:S02]  /*4d30*/  LD.E R4, desc[UR8][R6.64] ;  /* 0x0000000806047980 */ /* 0x000ea4000c101900 */
[----:B--2---:R-:W-:-:S05]  /*4d40*/  IADD3 R5, R42, R4, RZ ;  /* 0x000000042a057210 */ /* 0x004fca0007ffe0ff */
[----:B------:R0:W-:Y:S02]  /*4d50*/  ST.E desc[UR8][R6.64], R5 ;  /* 0x0000000506007985 */ /* 0x0001e4000c101908 */
.L_x_1245:
[----:B------:R-:W-:Y:S05]  /*4d60*/  BSYNC B0 ;  /* 0x0000000000007941 */ /* 0x000fea0003800000 */
.L_x_1244:
        /* <DEDUP_REMOVED lines=11> */
.L_x_1251:
[----:B------:R-:W0:Y:S02]  /*4e20*/  LDS R2, [R8] ;  /* 0x0000000008027984 */ /* 0x000e240000000800 */
[----:B0-----:R-:W-:-:S06]  /*4e30*/  HADD2 R3, R2, R44 ;  /* 0x0000002c02037230 */ /* 0x001fcc0000000000 */
[----:B------:R-:W0:Y:S02]  /*4e40*/  ATOMS.CAST.SPIN R3, [R8], R2, R3 ;  /* 0x000000020803738d */ /* 0x000e240001800003 */
[----:B0-----:R-:W-:-:S13]  /*4e50*/  ISETP.EQ.U32.AND P0, PT, R3, 0x1, PT ;  /* 0x000000010300780c */ /* 0x001fda0003f02070 */
[----:B------:R-:W-:Y:S05]  /*4e60*/  @!P0 BRA `(.L_x_1251) ;  /* 0xfffffffc00ec8947 */ /* 0x000fea000383ffff */
[----:B------:R-:W-:Y:S05]  /*4e70*/  BRA `(.L_x_1249) ;  /* 0x00000000000c7947 */ /* 0x000fea0003800000 */
.L_x_1250:
[----:B------:R-:W2:Y:S02]  /*4e80*/  LD.E R8, desc[UR8][R2.64] ;  /* 0x0000000802087980 */ /* 0x000ea4000c101900 */
[----:B--2---:R-:W-:-:S05]  /*4e90*/  IADD3 R9, R44, R8, RZ ;  /* 0x000000082c097210 */ /* 0x004fca0007ffe0ff */
[----:B------:R0:W-:Y:S02]  /*4ea0*/  ST.E desc[UR8][R2.64], R9 ;  /* 0x0000000902007985 */ /* 0x0001e4000c101908 */
.L_x_1249:
[----:B------:R-:W-:Y:S05]  /*4eb0*/  BSYNC B0 ;  /* 0x0000000000007941 */ /* 0x000fea0003800000 */
.L_x_1248:
        /* <DEDUP_REMOVED lines=10> */
.L_x_1255:
[----:B------:R-:W0:Y:S02]  /*4f60*/  LDS R8, [R10] ;  /* 0x000000000a087984 */ /* 0x000e240000000800 */
[----:B0-----:R-:W-:-:S10]  /*4f70*/  HFMA2.MMA R9, R8, 1, 1, R46 ;  /* 0x3c003c0008097835 */ /* 0x001fd4000000002e */
[----:B------:R-:W0:Y:S02]  /*4f80*/  ATOMS.CAST.SPIN R9, [R10], R8, R9 ;  /* 0x000000080a09738d */ /* 0x000e240001800009 */
[----:B0-----:R-:W-:-:S13]  /*4f90*/  ISETP.EQ.U32.AND P0, PT, R9, 0x1, PT ;  /* 0x000000010900780c */ /* 0x001fda0003f02070 */
[----:B------:R-:W-:Y:S05]  /*4fa0*/  @!P0 BRA `(.L_x_1255) ;  /* 0xfffffffc00ec8947 */ /* 0x000fea000383ffff */
[----:B------:R-:W-:Y:S05]  /*4fb0*/  BRA `(.L_x_1253) ;  /* 0x00000000000c7947 */ /* 0x000fea0003800000 */
.L_x_1254:
[----:B------:R-:W2:Y:S02]  /*4fc0*/  LD.E R8, desc[UR8][R2.64] ;  /* 0x0000000802087980 */ /* 0x000ea4000c101900 */
[----:B--2---:R-:W-:-:S05]  /*4fd0*/  IADD3 R9, R46, R8, RZ ;  /* 0x000000082e097210 */ /* 0x004fca0007ffe0ff */
[----:B------:R0:W-:Y:S02]  /*4fe0*/  ST.E desc[UR8][R2.64], R9 ;  /* 0x0000000902007985 */ /* 0x0001e4000c101908 */
.L_x_1253:
[----:B------:R-:W-:Y:S05]  /*4ff0*/  BSYNC B0 ;  /* 0x0000000000007941 */ /* 0x000fea0003800000 */
.L_x_1252:
        /* <DEDUP_REMOVED lines=8> */
.L_x_1259:
[----:B------:R-:W1:Y:S02]  /*5080*/  LDS R6, [R8] ;  /* 0x0000000008067984 */ /* 0x000e640000000800 */
[----:B-1----:R-:W-:-:S06]  /*5090*/  HADD2 R7, R6, R47 ;  /* 0x0000002f06077230 */ /* 0x002fcc0000000000 */
[----:B------:R-:W1:Y:S02]  /*50a0*/  ATOMS.CAST.SPIN R7, [R8], R6, R7 ;  /* 0x000000060807738d */ /* 0x000e640001800007 */
[----:B-1----:R-:W-:-:S13]  /*50b0*/  ISETP.EQ.U32.AND P0, PT, R7, 0x1, PT ;  /* 0x000000010700780c */ /* 0x002fda0003f02070 */
[----:B------:R-:W-:Y:S05]  /*50c0*/  @!P0 BRA `(.L_x_1259) ;  /* 0xfffffffc00ec8947 */ /* 0x000fea000383ffff */
[----:B------:R-:W-:Y:S05]  /*50d0*/  BRA `(.L_x_1257) ;  /* 0x00000000000c7947 */ /* 0x000fea0003800000 */
.L_x_1258:
[----:B------:R-:W0:Y:S02]  /*50e0*/  LD.E R8, desc[UR8][R6.64] ;  /* 0x0000000806087980 */ /* 0x000e24000c101900 */
[----:B0-----:R-:W-:-:S05]  /*50f0*/  IADD3 R9, R47, R8, RZ ;  /* 0x000000082f097210 */ /* 0x001fca0007ffe0ff */
[----:B------:R1:W-:Y:S02]  /*5100*/  ST.E desc[UR8][R6.64], R9 ;  /* 0x0000000906007985 */ /* 0x0003e4000c101908 */
.L_x_1257:
[----:B------:R-:W-:Y:S05]  /*5110*/  BSYNC B0 ;  /* 0x0000000000007941 */ /* 0x000fea0003800000 */
.L_x_1256:
        /* <DEDUP_REMOVED lines=8> */
[----:B------:R-:W-:-:S07]  /*51a0*/  MOV R0, R6 ;  /* 0x0000000600007202 */ /* 0x000fce0000000f00 */
.L_x_1263:
[----:B------:R-:W1:Y:S02]  /*51b0*/  LDS R6, [R0] ;  /* 0x0000000000067984 */ /* 0x000e640000000800 */
[----:B-1----:R-:W-:-:S10]  /*51c0*/  HFMA2.MMA R7, R6, 1, 1, R67 ;  /* 0x3c003c0006077835 */ /* 0x002fd40000000043 */
[----:B------:R-:W1:Y:S02]  /*51d0*/  ATOMS.CAST.SPIN R7, [R0], R6, R7 ;  /* 0x000000060007738d */ /* 0x000e640001800007 */
[----:B-1----:R-:W-:-:S13]  /*51e0*/  ISETP.EQ.U32.AND P0, PT, R7, 0x1, PT ;  /* 0x000000010700780c */ /* 0x002fda0003f02070 */
[----:B------:R-:W-:Y:S05]  /*51f0*/  @!P0 BRA `(.L_x_1263) ;  /* 0xfffffffc00ec8947 */ /* 0x000fea000383ffff */
[----:B------:R-:W-:Y:S05]  /*5200*/  BRA `(.L_x_1261) ;  /* 0x00000000000c7947 */ /* 0x000fea0003800000 */
.L_x_1262:
[----:B------:R-:W0:Y:S02]  /*5210*/  LD.E R0, desc[UR8][R6.64] ;  /* 0x0000000806007980 */ /* 0x000e24000c101900 */
[----:B0-----:R-:W-:-:S05]  /*5220*/  IADD3 R9, R67, R0, RZ ;  /* 0x0000000043097210 */ /* 0x001fca0007ffe0ff */
[----:B------:R1:W-:Y:S02]  /*5230*/  ST.E desc[UR8][R6.64], R9 ;  /* 0x0000000906007985 */ /* 0x0003e4000c101908 */
.L_x_1261:
[----:B------:R-:W-:Y:S05]  /*5240*/  BSYNC B0 ;  /* 0x0000000000007941 */ /* 0x000fea0003800000 */
.L_x_1260:
[----:B0-----:R-:W-:-:S04]  /*5250*/  IADD3 R2, P0, R4, R2, RZ ;  /* 0x0000000204027210 */ /* 0x001fc80007f1e0ff */
[----:B------:R-:W-:-:S08]  /*5260*/  IADD3.X R3, R5, R3, RZ, P0, !PT ;  /* 0x0000000305037210 */ /* 0x000fd000007fe4ff */
[----:B------:R0:W-:Y:S02]  /*5270*/  ATOM.E.ADD.F16x2.RN.STRONG.GPU P0, RZ, desc[UR8][R2.64], R65 ;  /* 0x0000004102ff79a2 */ /* 0x0001e4000810e1c8 */
[----:B0-----:R-:W-:Y:S05]  /*5280*/  @P0 EXIT ;  /* 0x000000000000094d */ /* 0x001fea0003800000 */
[----:B------:R-:W0:Y:S02]  /*5290*/  QSPC.E.S P0, RZ, [R2] ;  /* 0x0000000002ff73aa */ /* 0x000e240000000500 */
[----:B0-----:R-:W-:Y:S05]  /*52a0*/  @!P0 BRA `(.L_x_1264) ;  /* 0x00000000001c8947 */ /* 0x001fea0003800000 */
[----:B------:R-:W-:-:S07]  /*52b0*/  MOV R0, R2 ;  /* 0x0000000200007202 */ /* 0x000fce0000000f00 */
.L_x_1265:
[----:B------:R-:W0:Y:S02]  /*52c0*/  LDS R2, [R0] ;  /* 0x0000000000027984 */ /* 0x000e240000000800 */
[----:B0-----:R-:W-:-:S06]  /*52d0*/  HADD2 R3, R2, R65 ;  /* 0x0000004102037230 */ /* 0x001fcc0000000000 */
[----:B------:R-:W0:Y:S02]  /*52e0*/  ATOMS.CAST.SPIN R3, [R0], R2, R3 ;  /* 0x000000020003738d */ /* 0x000e240001800003 */
[----:B0-----:R-:W-:-:S13]  /*52f0*/  ISETP.EQ.U32.AND P0, PT, R3, 0x1, PT ;  /* 0x000000010300780c */ /* 0x001fda0003f02070 */
[----:B------:R-:W-:Y:S05]  /*5300*/  @!P0 BRA `(.L_x_1265) ;  /* 0xfffffffc00ec8947 */ /* 0x000fea000383ffff */
[----:B------:R-:W-:Y:S05]  /*5310*/  EXIT ;  /* 0x000000000000794d */ /* 0x000fea0003800000 */
.L_x_1264:
[----:B------:R-:W2:Y:S02]  /*5320*/  LD.E R0, desc[UR8][R2.64] ;  /* 0x0000000802007980 */ /* 0x000ea4000c101900 */
[----:B--2---:R-:W-:-:S05]  /*5330*/  IADD3 R5, R65, R0, RZ ;  /* 0x0000000041057210 */ /* 0x004fca0007ffe0ff */
[----:B------:R-:W-:Y:S01]  /*5340*/  ST.E desc[UR8][R2.64], R5 ;  /* 0x0000000502007985 */ /* 0x000fe2000c101908 */
[----:B------:R-:W-:Y:S05]  /*5350*/  EXIT ;  /* 0x000000000000794d */ /* 0x000fea0003800000 */
.L_x_1266:
        /* <DEDUP_REMOVED lines=10> */
.L_x_1830:


//--------------------- .text._ZN4vllm4gptq33gemm_half_q_half_gptq_3bit_kernelILb1ELi5EEEvPK6__halfPKjS6_S4_PS2_iiiibPKi --------------------------
	.section	.text._ZN4vllm4gptq33gemm_half_q_half_gptq_3bit_kernelILb1ELi5EEEvPK6__halfPKjS6_S4_PS2_iiiibPKi,"ax",@progbits
	.align	128
        .global         _ZN4vllm4gptq33gemm_half_q_half_gptq_3bit_kernelILb1ELi5EEEvPK6__halfPKjS6_S4_PS2_iiiibPKi
        .type           _ZN4vllm4gptq33gemm_half_q_half_gptq_3bit_kernelILb1ELi5EEEvPK6__halfPKjS6_S4_PS2_iiiibPKi,@function
        .size           _ZN4vllm4gptq33gemm_half_q_half_gptq_3bit_kernelILb1ELi5EEEvPK6__halfPKjS6_S4_PS2_iiiibPKi,(.L_x_1831 - _ZN4vllm4gptq33gemm_half_q_half_gptq_3bit_kernelILb1ELi5EEEvPK6__halfPKjS6_S4_PS2_iiiibPKi)
        .other          _ZN4vllm4gptq33gemm_half_q_half_gptq_3bit_kernelILb1ELi5EEEvPK6__halfPKjS6_S4_PS2_iiiibPKi,@"STO_CUDA_ENTRY STV_DEFAULT"
_ZN4vllm4gptq33gemm_half_q_half_gptq_3bit_kernelILb1ELi5EEEvPK6__halfPKjS6_S4_PS2_iiiibPKi:
.text._ZN4vllm4gptq33gemm_half_q_half_gptq_3bit_kernelILb1ELi5EEEvPK6__halfPKjS6_S4_PS2_iiiibPKi:
        /* <DEDUP_REMOVED lines=49> */
.L_x_1269:
        /* <DEDUP_REMOVED lines=19> */
.L_x_1268:
[----:B------:R-:W-:Y:S05]  /*0440*/  BSYNC B0 ;  /* 0x0000000000007941 */ /* 0x000fea0003800000 */
.L_x_1267:
        /* <DEDUP_REMOVED lines=77> */
.L_x_1273:
        /* <DEDUP_REMOVED lines=16> */
.L_x_1272:
        /* <DEDUP_REMOVED lines=17> */
.L_x_1271:
        /* <DEDUP_REMOVED lines=14> */
.L_x_1274:
[----:B------:R-:W-:Y:S05]  /*0c10*/  BSYNC B0 ;  /* 0x0000000000007941 */ /* 0x000fea0003800000 */
.L_x_1270:
        /* <DEDUP_REMOVED lines=48> */
.L_x_1282:
        /* <DEDUP_REMOVED lines=25> */
.L_x_1280:
[----:B-----5:R-:W-:Y:S01]  /*10b0*/  SHF.R.U32.HI R11, RZ, R100, R14 ;  /* 0x00000064ff0b7219 */ /* 0x020fe2000001160e */
[----:B------:R-:W-:Y:S06]  /*10c0*/  BRA `(.L_x_1281) ;  /* 0x0000000000187947 */ /* 0x000fec0003800000 */
.L_x_1279:
[----:B------:R-:W2:Y:S02]  /*10d0*/  LDG.E.CONSTANT R11, desc[UR8][R12.64+0x4] ;  /* 0x000004080c0b7981 */ /* 0x000ea4000c1e9900 */
[----:B--2---:R-:W-:-:S04]  /*10e0*/  SHF.L.U32 R11, R11, 0x8, RZ ;  /* 0x000000080b0b7819 */ /* 0x004fc800000006ff */
[----:B------:R-:W-:-:S04]  /*10f0*/  LOP3.LUT R11, R11, 0xf00, RZ, 0xc0, !PT ;  /* 0x00000f000b0b7812 */ /* 0x000fc800078ec0ff */
[----:B-----5:R-:W-:Y:S01]  /*1100*/  LEA.HI R11, R14, R11, RZ, 0x8 ;  /* 0x0000000b0e0b7211 */ /* 0x020fe200078f40ff */
[----:B------:R-:W-:Y:S06]  /*1110*/  BRA `(.L_x_1281) ;  /* 0x0000000000047947 */ /* 0x000fec0003800000 */
.L_x_1278:
[----:B-----5:R-:W-:-:S07]  /*1120*/  SHF.R.U32.HI R11, RZ, R91, R14 ;  /* 0x0000005bff0b7219 */ /* 0x020fce000001160e */
.L_x_1281:
[----:B------:R-:W-:Y:S05]  /*1130*/  BSYNC B0 ;  /* 0x0000000000007941 */ /* 0x000fea0003800000 */
.L_x_1277:
        /* <DEDUP_REMOVED lines=13> */
.L_x_1276:
[----:B------:R-:W0:Y:S01]  /*1210*/  LDC R92, c[0x0][0x23c] ;  /* 0x00008f00ff5c7b82 */ /* 0x000e220000000800 */
[----:B------:R1:W2:Y:S01]  /*1220*/  LDG.E.128.CONSTANT R16, desc[UR8][R110.64] ;  /* 0x000000086e107981 */ /* 0x0002a2000c1e9d00 */
[----:B0-----:R-:W-:-:S05]  /*1230*/  IMAD.WIDE R20, R92, 0x4, R110 ;  /* 0x000000045c147825 */ /* 0x001fca00078e026e */
[----:B------:R-:W3:Y:S01]  /*1240*/  LDG.E.128.CONSTANT R12, desc[UR8][R20.64] ;  /* 0x00000008140c7981 */ /* 0x000ee2000c1e9d00 */
[----:B-1----:R-:W-:-:S05]  /*1250*/  IMAD.WIDE R110, R92, 0x4, R20 ;  /* 0x000000045c6e7825 */ /* 0x002fca00078e0214 */
[----:B------:R0:W4:Y:S01]  /*1260*/  LDG.E.128.CONSTANT R28, desc[UR8][R110.64] ;  /* 0x000000086e1c7981 */ /* 0x000122000c1e9d00 */
[----:B------:R-:W-:Y:S01]  /*1270*/  I2F.F16 R11, -0x80 ;  /* 0xffffff80000b7906 */ /* 0x000fe20000200c00 */
[----:B------:R-:W-:Y:S02]  /*1280*/  IADD3 R85, R94, UR5, RZ ;  /* 0x000000055e557c10 */ /* 0x000fe4000fffe0ff */
[----:B------:R-:W-:Y:S02]  /*1290*/  IADD3 R79, R95, UR5, RZ ;  /* 0x000000055f4f7c10 */ /* 0x000fe4000fffe0ff */
[----:B------:R-:W-:Y:S02]  /*12a0*/  IADD3 R73, R96, UR5, RZ ;  /* 0x0000000560497c10 */ /* 0x000fe4000fffe0ff */
[----:B------:R-:W-:Y:S01]  /*12b0*/  IADD3 R68, R97, UR5, RZ ;  /* 0x0000000561447c10 */ /* 0x000fe2000fffe0ff */
[----:B------:R-:W1:Y:S01]  /*12c0*/  I2F.F16 R22, -0x10 ;  /* 0xfffffff000167906 */ /* 0x000e620000200c00 */
[----:B------:R-:W-:Y:S01]  /*12d0*/  IADD3 R106, R106, 0x20, RZ ;  /* 0x000000206a6a7810 */ /* 0x000fe20007ffe0ff */
[----:B0-----:R-:W-:Y:S01]  /*12e0*/  IMAD.WIDE R110, R92, 0x4, R110 ;  /* 0x000000045c6e7825 */ /* 0x001fe200078e026e */
[----:B------:R-:W-:-:S02]  /*12f0*/  IADD3 R98, R98, 0x20, RZ ;  /* 0x0000002062627810 */ /* 0x000fc40007ffe0ff */
        /* <DEDUP_REMOVED lines=9> */
[----:B------:R1:W3:Y:S01]  /*1390*/  I2F.F16 R47, R68 ;  /* 0x00000044002f7306 */ /* 0x0002e20000200c00 */
[----:B0-----:R-:W-:Y:S01]  /*13a0*/  LOP3.LUT R73, R73, 0xe400, RZ, 0xfc, !PT ;  /* 0x0000e40049497812 */ /* 0x001fe200078efcff */
[----:B------:R-:W-:Y:S01]  /*13b0*/  HADD2 R41, R52, -R41.H0_H0 ;  /* 0xa000002934297230 */ /* 0x000fe20000000000 */
[----:B-1----:R-:W-:Y:S02]  /*13c0*/  LOP3.LUT R68, R68, 0xe400, RZ, 0xfc, !PT ;  /* 0x0000e40044447812 */ /* 0x002fe400078efcff */
        /* <DEDUP_REMOVED lines=19> */
[----:B------:R-:W-:Y:S02]  /*1500*/  LOP3.LUT R54, R11, 0x64006400, RZ, 0xfc, !PT ;  /* 0x640064000b367812 */ /* 0x000fe400078efcff */
[----:B------:R-:W-:Y:S01]  /*1510*/  LOP3.LUT R75, R40, 0x20002, R75, 0xf8, !PT ;  /* 0x00020002284b7812 */ /* 0x000fe200078ef84b */
[----:B------:R-:W-:Y:S01]  /*1520*/  HADD2 R40, R52, -R47.H0_H0 ;  /* 0xa000002f34287230 */ /* 0x000fe20000000000 */
[C---:B------:R-:W-:Y:S01]  /*1530*/  LOP3.LUT R20, R13.reuse, 0x70007, RZ, 0xc0, !PT ;  /* 0x000700070d147812 */ /* 0x040fe200078ec0ff */
[----:B------:R-:W-:Y:S01]  /*1540*/  HADD2 R54, R54, R85.H0_H0 ;  /* 0x2000005536367230 */ /* 0x000fe20000000000 */
[----:B------:R-:W-:-:S02]  /*1550*/  LOP3.LUT R26, R13, 0x380038, RZ, 0xc0, !PT ;  /* 0x003800380d1a7812 */ /* 0x000fc400078ec0ff */
[--C-:B------:R-:W-:Y:S02]  /*1560*/  SHF.R.U32.HI R43, RZ, 0x6, R13.reuse ;  /* 0x00000006ff2b7819 */ /* 0x100fe4000001160d */
[----:B------:R-:W-:Y:S02]  /*1570*/  LOP3.LUT R38, R38, 0x10001, RZ, 0xc0, !PT ;  /* 0x0001000126267812 */ /* 0x000fe400078ec0ff */
[----:B------:R-:W-:Y:S02]  /*1580*/  LOP3.LUT R36, R36, 0x64006400, RZ, 0xfc, !PT ;  /* 0x6400640024247812 */ /* 0x000fe400078efcff */
[----:B------:R-:W-:Y:S02]  /*1590*/  LOP3.LUT R52, R39, 0x64006400, RZ, 0xfc, !PT ;  /* 0x6400640027347812 */ /* 0x000fe400078efcff */
[----:B------:R-:W-:Y:S01]  /*15a0*/  SHF.R.U32.HI R13, RZ, 0xe, R13 ;  /* 0x0000000eff0d7819 */ /* 0x000fe2000001160d */
[----:B------:R-:W-:Y:S01]  /*15b0*/  HADD2 R53, R36, R79.H0_H0 ;  /* 0x2000004f24357230 */ /* 0x000fe20000000000 */
[----:B------:R-:W-:Y:S01]  /*15c0*/  LOP3.LUT R57, R34, 0x64006400, RZ, 0xfc, !PT ;  /* 0x6400640022397812 */ /* 0x000fe200078efcff */
[----:B------:R-:W-:Y:S01]  /*15d0*/  HADD2 R52, R52, R73.H0_H0 ;  /* 0x2000004934347230 */ /* 0x000fe20000000000 */
[----:B------:R-:W-:-:S02]  /*15e0*/  LOP3.LUT R72, R38, 0x20002, R13, 0xf8, !PT ;  /* 0x0002000226487812 */ /* 0x000fc400078ef80d */
[----:B------:R-:W-:Y:S01]  /*15f0*/  LOP3.LUT R62, R37, 0x64006400, RZ, 0xfc, !PT ;  /* 0x64006400253e7812 */ /* 0x000fe200078efcff */
[----:B------:R-:W-:Y:S01]  /*1600*/  HFMA2 R57, R57, 0.125, 0.125, R70.H0_H0 ;  /* 0x3000300039397831 */ /* 0x000fe20000040046 */
[----:B------:R-:W1:Y:S01]  /*1610*/  LDS.128 R36, [UR4+0x10] ;  /* 0x00001004ff247984 */ /* 0x000e620008000c00 */
[C---:B------:R-:W-:Y:S02]  /*1620*/  LOP3.LUT R33, R15.reuse, 0x70007, RZ, 0xc0, !PT ;  /* 0x000700070f217812 */ /* 0x040fe400078ec0ff */
[----:B------:R-:W-:Y:S01]  /*1630*/  LOP3.LUT R45, R15, 0x380038, RZ, 0xc0, !PT ;  /* 0x003800380f2d7812 */ /* 0x000fe200078ec0ff */
[----:B------:R-:W-:Y:S01]  /*1640*/  HFMA2 R62, R62, 0.125, 0.125, R69.H0_H0 ;  /* 0x300030003e3e7831 */ /* 0x000fe20000040045 */
[--C-:B------:R-:W-:Y:S02]  /*1650*/  SHF.R.U32.HI R59, RZ, 0x6, R15.reuse ;  /* 0x00000006ff3b7819 */ /* 0x100fe4000001160f */
[C---:B------:R-:W-:Y:S02]  /*1660*/  LOP3.LUT R23, R12.reuse, 0x70007, RZ, 0xc0, !PT ;  /* 0x000700070c177812 */ /* 0x040fe400078ec0ff */
[----:B------:R-:W-:Y:S01]  /*1670*/  LOP3.LUT R27, R12, 0x380038, RZ, 0xc0, !PT ;  /* 0x003800380c1b7812 */ /* 0x000fe200078ec0ff */
[-C--:B0-----:R-:W-:Y:S01]  /*1680*/  HFMA2.MMA R11, R54, R16.reuse, RZ ;  /* 0x00000010360b7235 */ /* 0x081fe200000000ff */
[----:B------:R-:W-:Y:S01]  /*1690*/  SHF.R.U32.HI R42, RZ, 0x6, R12 ;  /* 0x00000006ff2a7819 */ /* 0x000fe2000001160c */
[----:B------:R-:W-:Y:S01]  /*16a0*/  HFMA2.MMA R13, R52, R16, RZ ;  /* 0x00000010340d7235 */ /* 0x000fe200000000ff */
[----:B------:R-:W-:-:S02]  /*16b0*/  SHF.R.U32.HI R15, RZ, 0xe, R15 ;  /* 0x0000000eff0f7819 */ /* 0x000fc4000001160f */
[----:B------:R-:W-:Y:S02]  /*16c0*/  LOP3.LUT R50, R50, 0x10001, RZ, 0xc0, !PT ;  /* 0x0001000132327812 */ /* 0x000fe400078ec0ff */
[----:B------:R-:W-:Y:S02]  /*16d0*/  LOP3.LUT R46, R46, 0x64006400, RZ, 0xfc, !PT ;  /* 0x640064002e2e7812 */ /* 0x000fe400078efcff */
[----:B------:R-:W-:Y:S01]  /*16e0*/  LOP3.LUT R51, R48, 0x64006400, RZ, 0xfc, !PT ;  /* 0x6400640030337812 */ /* 0x000fe200078efcff */
[----:B------:R-:W-:Y:S01]  /*16f0*/  HFMA2.MMA R48, R57, R17, R11 ;  /* 0x0000001139307235 */ /* 0x000fe2000000000b */
[----:B------:R-:W-:Y:S02]  /*1700*/  SHF.R.U32.HI R12, RZ, 0xe, R12 ;  /* 0x0000000eff0c7819 */ /* 0x000fe4000001160c */
[----:B------:R-:W-:Y:S01]  /*1710*/  LOP3.LUT R35, R35, 0x10001, RZ, 0xc0, !PT ;  /* 0x0001000123237812 */ /* 0x000fe200078ec0ff */
[----:B------:R-:W-:Y:S01]  /*1720*/  HADD2 R51, R51, R68.H0_H0 ;  /* 0x2000004433337230 */ /* 0x000fe20000000000 */
[----:B------:R-:W-:Y:S01]  /*1730*/  LOP3.LUT R76, R50, 0x20002, R15, 0xf8, !PT ;  /* 0x00020002324c7812 */ /* 0x000fe200078ef80f */
[----:B------:R-:W-:Y:S01]  /*1740*/  HFMA2 R50, R46, 0.125, 0.125, R41.H0_H0 ;  /* 0x300030002e327831 */ /* 0x000fe20000040029 */
[----:B------:R-:W-:-:S02]  /*1750*/  LOP3.LUT R49, R49, 0x64006400, RZ, 0xfc, !PT ;  /* 0x6400640031317812 */ /* 0x000fc400078efcff */
[----:B------:R-:W-:Y:S01]  /*1760*/  LOP3.LUT R67, R35, 0x20002, R12, 0xf8, !PT ;  /* 0x0002000223437812 */ /* 0x000fe200078ef80c */
[-C--:B------:R-:W-:Y:S01]  /*1770*/  HFMA2 R12, R53, R16.reuse, RZ.H0_H0 ;  /* 0x00000010350c7231 */ /* 0x080fe200000400ff */
[C---:B------:R-:W-:Y:S01]  /*1780*/  LOP3.LUT R11, R21.reuse, 0x70007, RZ, 0xc0, !PT ;  /* 0x00070007150b7812 */ /* 0x040fe200078ec0ff */
[----:B------:R-:W-:Y:S01]  /*1790*/  HFMA2 R55, R49, 0.125, 0.125, R40.H0_H0 ;  /* 0x3000300031377831 */ /* 0x000fe20000040028 */
[----:B------:R-:W-:Y:S01]  /*17a0*/  LOP3.LUT R15, R22, 0x70007, RZ, 0xc0, !PT ;  /* 0x00070007160f7812 */ /* 0x000fe200078ec0ff */
[----:B------:R-:W-:Y:S01]  /*17b0*/  HFMA2 R16, R51, R16, RZ.H0_H0 ;  /* 0x0000001033107231 */ /* 0x000fe200000400ff */
[----:B------:R-:W-:Y:S01]  /*17c0*/  HFMA2.MMA R60, R50, R17, R13 ;  /* 0x00000011323c7235 */ /* 0x000fe2000000000d */
[-C--:B------:R-:W-:Y:S01]  /*17d0*/  HFMA2 R49, R62, R17.reuse, R12 ;  /* 0x000000113e317231 */ /* 0x080fe2000000000c */
[----:B------:R-:W-:Y:S01]  /*17e0*/  LOP3.LUT R12, R21, 0x380038, RZ, 0xc0, !PT ;  /* 0x00380038150c7812 */ /* 0x000fe200078ec0ff */
[----:B------:R-:W-:Y:S01]  /*17f0*/  HFMA2 R61, R55, R17, R16 ;  /* 0x00000011373d7231 */ /* 0x000fe20000000010 */
[----:B------:R-:W-:-:S02]  /*1800*/  LOP3.LUT R56, R11, 0x64006400, RZ, 0xfc, !PT ;  /* 0x640064000b387812 */ /* 0x000fc400078efcff */
[----:B------:R-:W-:Y:S02]  /*1810*/  LOP3.LUT R34, R15, 0x64006400, RZ, 0xfc, !PT ;  /* 0x640064000f227812 */ /* 0x000fe400078efcff */
[C---:B------:R-:W-:Y:S01]  /*1820*/  LOP3.LUT R13, R24.reuse, 0x70007, RZ, 0xc0, !PT ;  /* 0x00070007180d7812 */ /* 0x040fe200078ec0ff */
[----:B------:R-:W-:Y:S01]  /*1830*/  HADD2 R56, R56, R85.H0_H0 ;  /* 0x2000005538387230 */ /* 0x000fe20000000000 */
[----:B------:R-:W-:Y:S02]  /*1840*/  LOP3.LUT R16, R24, 0x380038, RZ, 0xc0, !PT ;  /* 0x0038003818107812 */ /* 0x000fe400078ec0ff */
[C---:B------:R-:W-:Y:S02]  /*1850*/  LOP3.LUT R25, R14.reuse, 0x70007, RZ, 0xc0, !PT ;  /* 0x000700070e197812 */ /* 0x040fe400078ec0ff */
[----:B------:R-:W-:Y:S01]  /*1860*/  LOP3.LUT R44, R14, 0x380038, RZ, 0xc0, !PT ;  /* 0x003800380e2c7812 */ /* 0x000fe200078ec0ff */
[----:B------:R-:W-:Y:S01]  /*1870*/  HFMA2.MMA R48, R56, R18, R48 ;  /* 0x0000001238307235 */ /* 0x000fe20000000030 */
[----:B------:R-:W-:-:S02]  /*1880*/  SHF.R.U32.HI R58, RZ, 0x6, R14 ;  /* 0x00000006ff3a7819 */ /* 0x000fc4000001160e */
[----:B------:R-:W-:Y:S02]  /*1890*/  LOP3.LUT R17, R22, 0x380038, RZ, 0xc0, !PT ;  /* 0x0038003816117812 */ /* 0x000fe400078ec0ff */
[----:B------:R-:W-:Y:S01]  /*18a0*/  LOP3.LUT R15, R12, 0x64006400, RZ, 0xfc, !PT ;  /* 0x640064000c0f7812 */ /* 0x000fe200078efcff */
[----:B------:R-:W-:Y:S01]  /*18b0*/  HADD2 R12, R34, R73.H0_H0 ;  /* 0x20000049220c7230 */ /* 0x000fe20000000000 */
[----:B------:R-:W-:Y:S02]  /*18c0*/  LOP3.LUT R35, R32, 0x70007, RZ, 0xc0, !PT ;  /* 0x0007000720237812 */ /* 0x000fe400078ec0ff */
[----:B------:R-:W-:Y:S02]  /*18d0*/  LOP3.LUT R14, R13, 0x64006400, RZ, 0xfc, !PT ;  /* 0x640064000d0e7812 */ /* 0x000fe400078efcff */
[----:B------:R-:W-:Y:S01]  /*18e0*/  LOP3.LUT R16, R16, 0x64006400, RZ, 0xfc, !PT ;  /* 0x6400640010107812 */ /* 0x000fe200078efcff */
[----:B------:R-:W-:Y:S01]  /*18f0*/  HFMA2.MMA R60, R12, R18, R60 ;  /* 0x000000120c3c7235 */ /* 0x000fe2000000003c */
[----:B------:R-:W-:Y:S01]  /*1900*/  LOP3.LUT R46, R17, 0x64006400, RZ, 0xfc, !PT ;  /* 0x64006400112e7812 */ /* 0x000fe200078efcff */
[----:B------:R-:W-:Y:S01]  /*1910*/  HADD2 R11, R14, R79.H0_H0 ;  /* 0x2000004f0e0b7230 */ /* 0x000fe20000000000 */
[----:B------:R-:W-:Y:S01]  /*1920*/  LOP3.LUT R47, R32, 0x380038, RZ, 0xc0, !PT ;  /* 0x00380038202f7812 */ /* 0x000fe200078ec0ff */
[----:B------:R-:W-:Y:S01]  /*1930*/  HFMA2 R14, R15, 0.125, 0.125, R70.H0_H0 ;  /* 0x300030000f0e7831 */ /* 0x000fe20000040046 */
[----:B------:R-:W-:Y:S01]  /*1940*/  LOP3.LUT R13, R35, 0x64006400, RZ, 0xfc, !PT ;  /* 0x64006400230d7812 */ /* 0x000fe200078efcff */
[----:B------:R-:W-:Y:S01]  /*1950*/  HFMA2 R15, R16, 0.125, 0.125, R69.H0_H0 ;  /* 0x30003000100f7831 */ /* 0x000fe20000040045 */
[----:B------:R-:W-:Y:S01]  /*1960*/  LOP3.LUT R21, R21, 0x1c001c0, RZ, 0xc0, !PT ;  /* 0x01c001c015157812 */ /* 0x000fe200078ec0ff */
[----:B------:R-:W-:Y:S01]  /*1970*/  HFMA2 R16, R46, 0.125, 0.125, R41.H0_H0 ;  /* 0x300030002e107831 */ /* 0x000fe20000040029 */
        /* <DEDUP_REMOVED lines=9> */
[-C--:B------:R-:W-:Y:S01]  /*1a10*/  HFMA2.MMA R48, R14, R19.reuse, R48 ;  /* 0x000000130e307235 */ /* 0x080fe20000000030 */
[----:B------:R-:W-:Y:S01]  /*1a20*/  LOP3.LUT R34, R22, 0x64006400, RZ, 0xfc, !PT ;  /* 0x6400640016227812 */ /* 0x000fe200078efcff */
[----:B------:R-:W-:Y:S01]  /*1a30*/  HFMA2.MMA R60, R16, R19, R60 ;  /* 0x00000013103c7235 */ /* 0x000fe2000000003c */
[----:B------:R-:W-:Y:S01]  /*1a40*/  LOP3.LUT R24, R24, 0x64006400, RZ, 0xfc, !PT ;  /* 0x6400640018187812 */ /* 0x000fe200078efcff */
[----:B------:R-:W-:Y:S01]  /*1a50*/  HFMA2 R18, R21, 0.015625, 0.015625, R70.H1_H1 ;  /* 0x2400240015127831 */ /* 0x000fe20000060046 */
[----:B------:R-:W-:Y:S01]  /*1a60*/  LOP3.LUT R35, R32, 0x64006400, RZ, 0xfc, !PT ;  /* 0x6400640020237812 */ /* 0x000fe200078efcff */
[-C--:B------:R-:W-:Y:S01]  /*1a70*/  HFMA2 R49, R15, R19.reuse, R49 ;  /* 0x000000130f317231 */ /* 0x080fe20000000031 */
[----:B------:R-:W-:Y:S01]  /*1a80*/  LOP3.LUT R32, R20, 0x64006400, RZ, 0xfc, !PT ;  /* 0x6400640014207812 */ /* 0x000fe200078efcff */
[----:B------:R-:W-:Y:S01]  /*1a90*/  HFMA2 R20, R34, 0.015625, 0.015625, R41.H1_H1 ;  /* 0x2400240022147831 */ /* 0x000fe20000060029 */
[----:B------:R-:W-:Y:S01]  /*1aa0*/  LOP3.LUT R22, R23, 0x64006400, RZ, 0xfc, !PT ;  /* 0x6400640017167812 */ /* 0x000fe200078efcff */
[----:B------:R-:W-:Y:S01]  /*1ab0*/  HFMA2 R61, R17, R19, R61 ;  /* 0x00000013113d7231 */ /* 0x000fe2000000003d */
[----:B------:R-:W-:Y:S01]  /*1ac0*/  LOP3.LUT R46, R25, 0x64006400, RZ, 0xfc, !PT ;  /* 0x64006400192e7812 */ /* 0x000fe200078efcff */
[----:B------:R-:W-:Y:S01]  /*1ad0*/  HFMA2 R19, R24, 0.015625, 0.015625, R69.H1_H1 ;  /* 0x2400240018137831 */ /* 0x000fe20000060045 */
[----:B------:R-:W-:Y:S01]  /*1ae0*/  LOP3.LUT R33, R33, 0x64006400, RZ, 0xfc, !PT ;  /* 0x6400640021217812 */ /* 0x000fe200078efcff */
[----:B------:R-:W-:Y:S01]  /*1af0*/  HFMA2 R21, R35, 0.015625, 0.015625, R40.H1_H1 ;  /* 0x2400240023157831 */ /* 0x000fe20000060028 */
[-C--:B-1----:R-:W-:Y:S01]  /*1b00*/  HFMA2.MMA R48, R18, R36.reuse, R48 ;  /* 0x0000002412307235 */ /* 0x082fe20000000030 */
[-C--:B------:R-:W-:Y:S01]  /*1b10*/  HFMA2 R34, R19, R36.reuse, R49 ;  /* 0x0000002413227231 */ /* 0x080fe20000000031 */
[----:B------:R-:W-:Y:S01]  /*1b20*/  HFMA2.MMA R60, R20, R36, R60 ;  /* 0x00000024143c7235 */ /* 0x000fe2000000003c */
[----:B------:R-:W-:Y:S01]  /*1b30*/  HADD2 R23, R22, R85.H0_H0 ;  /* 0x2000005516177230 */ /* 0x000fe20000000000 */
[----:B------:R-:W-:Y:S01]  /*1b40*/  LOP3.LUT R47, R45, 0x64006400, RZ, 0xfc, !PT ;  /* 0x640064002d2f7812 */ /* 0x000fe200078efcff */
[----:B------:R-:W-:Y:S01]  /*1b50*/  HADD2 R22, R32, R79.H0_H0 ;  /* 0x2000004f20167230 */ /* 0x000fe20000000000 */
[----:B------:R-:W-:Y:S01]  /*1b60*/  LOP3.LUT R27, R27, 0x64006400, RZ, 0xfc, !PT ;  /* 0x640064001b1b7812 */ /* 0x000fe200078efcff */
[----:B------:R-:W-:Y:S01]  /*1b70*/  HADD2 R25, R46, R73.H0_H0 ;  /* 0x200000492e197230 */ /* 0x000fe20000000000 */
[----:B------:R-:W-:Y:S01]  /*1b80*/  LOP3.LUT R45, R59, 0x70007, RZ, 0xc0, !PT ;  /* 0x000700073b2d7812 */ /* 0x000fe200078ec0ff */
[----:B------:R-:W-:Y:S01]  /*1b90*/  HFMA2 R36, R21, R36, R61 ;  /* 0x0000002415247231 */ /* 0x000fe2000000003d */
[-C--:B------:R-:W-:Y:S01]  /*1ba0*/  HFMA2.MMA R49, R23, R37.reuse, R48 ;  /* 0x0000002517317235 */ /* 0x080fe20000000030 */
[----:B------:R-:W-:Y:S01]  /*1bb0*/  HADD2 R24, R33, R68.H0_H0 ;  /* 0x2000004421187230 */ /* 0x000fe20000000000 */
[----:B------:R-:W-:Y:S01]  /*1bc0*/  LOP3.LUT R46, R26, 0x64006400, RZ, 0xfc, !PT ;  /* 0x640064001a2e7812 */ /* 0x000fe200078efcff */
[-C--:B------:R-:W-:Y:S01]  /*1bd0*/  HFMA2 R61, R22, R37.reuse, R34 ;  /* 0x00000025163d7231 */ /* 0x080fe20000000022 */
[----:B------:R-:W-:Y:S01]  /*1be0*/  HFMA2.MMA R63, R25, R37, R60 ;  /* 0x00000025193f7235 */ /* 0x000fe2000000003c */
[----:B------:R-:W0:Y:S01]  /*1bf0*/  LDS.128 R32, [UR4+0x20] ;  /* 0x00002004ff207984 */ /* 0x000e220008000c00 */
        /* <DEDUP_REMOVED lines=8> */
[----:B------:R-:W-:Y:S01]  /*1c80*/  LOP3.LUT R44, R58, 0x70007, RZ, 0xc0, !PT ;  /* 0x000700073a2c7812 */ /* 0x000fe200078ec0ff */
[----:B------:R-:W-:Y:S01]  /*1c90*/  HADD2 R48, R48, R79.H0_H0 ;  /* 0x2000004f30307230 */ /* 0x000fe20000000000 */
[----:B------:R-:W-:Y:S01]  /*1ca0*/  LOP3.LUT R36, R26, 0x64006400, RZ, 0xfc, !PT ;  /* 0x640064001a247812 */ /* 0x000fe200078efcff */
[----:B------:R-:W-:Y:S01]  /*1cb0*/  HFMA2 R26, R47, 0.125, 0.125, R40.H0_H0 ;  /* 0x300030002f1a7831 */ /* 0x000fe20000040028 */
[----:B------:R-:W-:Y:S01]  /*1cc0*/  LOP3.LUT R64, R44, 0x64006400, RZ, 0xfc, !PT ;  /* 0x640064002c407812 */ /* 0x000fe200078efcff */
[----:B------:R-:W-:Y:S01]  /*1cd0*/  HFMA2 R44, R46, 0.125, 0.125, R69.H0_H0 ;  /* 0x300030002e2c7831 */ /* 0x000fe20000040045 */
[-C--:B------:R-:W-:Y:S01]  /*1ce0*/  HFMA2.MMA R60, R45, R38.reuse, R49 ;  /* 0x000000262d3c7235 */ /* 0x080fe20000000031 */
[----:B------:R-:W-:Y:S01]  /*1cf0*/  HADD2 R49, R36, R85.H0_H0 ;  /* 0x2000005524317230 */ /* 0x000fe20000000000 */
[----:B------:R-:W-:Y:S01]  /*1d00*/  HFMA2.MMA R63, R27, R38, R63 ;  /* 0x000000261b3f7235 */ /* 0x000fe2000000003f */
[----:B------:R-:W-:Y:S01]  /*1d10*/  HADD2 R47, R64, R73.H0_H0 ;  /* 0x20000049402f7230 */ /* 0x000fe20000000000 */
[C---:B------:R-:W-:Y:S01]  /*1d20*/  LOP3.LUT R36, R42.reuse, 0x380038, RZ, 0xc0, !PT ;  /* 0x003800382a247812 */ /* 0x040fe200078ec0ff */
[-C--:B------:R-:W-:Y:S01]  /*1d30*/  HFMA2 R61, R44, R38.reuse, R61 ;  /* 0x000000262c3d7231 */ /* 0x080fe2000000003d */
[----:B------:R-:W-:Y:S01]  /*1d40*/  LOP3.LUT R42, R42, 0x1c001c0, RZ, 0xc0, !PT ;  /* 0x01c001c02a2a7812 */ /* 0x000fe200078ec0ff */
[----:B------:R-:W-:Y:S01]  /*1d50*/  HFMA2 R38, R26, R38, R65 ;  /* 0x000000261a267231 */ /* 0x000fe20000000041 */
[-C--:B------:R-:W-:Y:S01]  /*1d60*/  HFMA2.MMA R65, R49, R39.reuse, R60 ;  /* 0x0000002731417235 */ /* 0x080fe2000000003c */
[----:B------:R-:W-:Y:S01]  /*1d70*/  HADD2 R46, R37, R68.H0_H0 ;  /* 0x20000044252e7230 */ /* 0x000fe20000000000 */
[----:B------:R-:W-:Y:S01]  /*1d80*/  HFMA2.MMA R71, R47, R39, R63 ;  /* 0x000000272f477235 */ /* 0x000fe2000000003f */
[-C--:B------:R-:W-:Y:S01]  /*1d90*/  HFMA2 R66, R48, R39.reuse, R61 ;  /* 0x0000002730427231 */ /* 0x080fe2000000003d */
[----:B------:R-:W-:Y:S01]  /*1da0*/  LOP3.LUT R60, R59, 0x380038, RZ, 0xc0, !PT ;  /* 0x003800383b3c7812 */ /* 0x000fe200078ec0ff */
[----:B------:R-:W-:Y:S01]  /*1db0*/  HFMA2 R74, R46, R39, R38 ;  /* 0x000000272e4a7231 */ /* 0x000fe20000000026 */
        /* <DEDUP_REMOVED lines=8> */
[----:B------:R-:W-:-:S02]  /*1e40*/  LOP3.LUT R58, R58, 0x1c001c0, RZ, 0xc0, !PT ;  /* 0x01c001c03a3a7812 */ /* 0x000fc400078ec0ff */
[----:B------:R-:W-:Y:S01]  /*1e50*/  LOP3.LUT R63, R59, 0x64006400, RZ, 0xfc, !PT ;  /* 0x640064003b3f7812 */ /* 0x000fe200078efcff */
[----:B------:R-:W-:Y:S01]  /*1e60*/  HFMA2 R59, R42, 0.125, 0.125, R41.H0_H0 ;  /* 0x300030002a3b7831 */ /* 0x000fe20000040029 */
[----:B------:R-:W-:Y:S02]  /*1e70*/  LOP3.LUT R43, R43, 0x1c001c0, RZ, 0xc0, !PT ;  /* 0x01c001c02b2b7812 */ /* 0x000fe400078ec0ff */
[----:B------:R-:W-:Y:S01]  /*1e80*/  LOP3.LUT R39, R60, 0x64006400, RZ, 0xfc, !PT ;  /* 0x640064003c277812 */ /* 0x000fe200078efcff */
[----:B------:R-:W-:Y:S01]  /*1e90*/  HFMA2 R60, R38, 0.125, 0.125, R69.H0_H0 ;  /* 0x30003000263c7831 */ /* 0x000fe20000040045 */
[----:B------:R-:W-:Y:S01]  /*1ea0*/  LOP3.LUT R64, R58, 0x64006400, RZ, 0xfc, !PT ;  /* 0x640064003a407812 */ /* 0x000fe200078efcff */
[-C--:B0-----:R-:W-:Y:S01]  /*1eb0*/  HFMA2.MMA R38, R61, R32.reuse, R65 ;  /* 0x000000203d267235 */ /* 0x081fe20000000041 */
[----:B------:R-:W-:Y:S01]  /*1ec0*/  LOP3.LUT R36, R43, 0x64006400, RZ, 0xfc, !PT ;  /* 0x640064002b247812 */ /* 0x000fe200078efcff */
[----:B------:R-:W-:Y:S01]  /*1ed0*/  HFMA2.MMA R43, R59, R32, R71 ;  /* 0x000000203b2b7235 */ /* 0x000fe20000000047 */
[----:B------:R-:W-:Y:S01]  /*1ee0*/  HFMA2 R58, R39, 0.125, 0.125, R40.H0_H0 ;  /* 0x30003000273a7831 */ /* 0x000fe20000040028 */
[C---:B----4-:R-:W-:Y:S01]  /*1ef0*/  LOP3.LUT R78, R28.reuse, 0x70007, RZ, 0xc0, !PT ;  /* 0x000700071c4e7812 */ /* 0x050fe200078ec0ff */
[-C--:B------:R-:W-:Y:S01]  /*1f00*/  HFMA2 R42, R60, R32.reuse, R66 ;  /* 0x000000203c2a7231 */ /* 0x080fe20000000042 */
[----:B------:R-:W-:Y:S01]  /*1f10*/  LOP3.LUT R39, R28, 0x380038, RZ, 0xc0, !PT ;  /* 0x003800381c277812 */ /* 0x000fe200078ec0ff */
[----:B------:R-:W-:Y:S01]  /*1f20*/  HFMA2 R66, R37, 0.015625, 0.015625, R70.H1_H1 ;  /* 0x2400240025427831 */ /* 0x000fe20000060046 */
[--C-:B------:R-:W-:Y:S01]  /*1f30*/  SHF.R.U32.HI R80, RZ, 0xd, R28.reuse ;  /* 0x0000000dff507819 */ /* 0x100fe2000001161c */
[----:B------:R-:W-:Y:S01]  /*1f40*/  HFMA2 R64, R64, 0.015625, 0.015625, R41.H1_H1 ;  /* 0x2400240040407831 */ /* 0x000fe20000060029 */
[C---:B------:R-:W-:Y:S01]  /*1f50*/  LOP3.LUT R71, R30.reuse, 0x380038, RZ, 0xc0, !PT ;  /* 0x003800381e477812 */ /* 0x040fe200078ec0ff */
[----:B------:R-:W-:Y:S01]  /*1f60*/  HFMA2 R65, R36, 0.015625, 0.015625, R69.H1_H1 ;  /* 0x2400240024417831 */ /* 0x000fe20000060045 */
[----:B------:R-:W-:Y:S01]  /*1f70*/  SHF.R.U32.HI R36, RZ, 0x6, R28 ;  /* 0x00000006ff247819 */ /* 0x000fe2000001161c */
[----:B------:R-:W-:Y:S01]  /*1f80*/  HFMA2 R74, R58, R32, R74 ;  /* 0x000000203a4a7231 */ /* 0x000fe2000000004a */
[-C--:B------:R-:W-:Y:S01]  /*1f90*/  HFMA2.MMA R32, R66, R33.reuse, R38 ;  /* 0x0000002142207235 */ /* 0x080fe20000000026 */
[----:B------:R-:W-:Y:S01]  /*1fa0*/  HFMA2 R63, R63, 0.015625, 0.015625, R40.H1_H1 ;  /* 0x240024003f3f7831 */ /* 0x000fe20000060028 */
[----:B------:R-:W-:Y:S01]  /*1fb0*/  HFMA2.MMA R43, R64, R33, R43 ;  /* 0x00000021402b7235 */ /* 0x000fe2000000002b */
[-C--:B------:R-:W-:Y:S01]  /*1fc0*/  HFMA2 R42, R65, R33.reuse, R42 ;  /* 0x00000021412a7231 */ /* 0x080fe2000000002a */
[----:B------:R-:W-:Y:S01]  /*1fd0*/  LOP3.LUT R28, R30, 0x70007, RZ, 0xc0, !PT ;  /* 0x000700071e1c7812 */ /* 0x000fe200078ec0ff */
[----:B------:R-:W-:Y:S01]  /*1fe0*/  HFMA2 R33, R63, R33, R74 ;  /* 0x000000213f217231 */ /* 0x000fe2000000004a */
[----:B------:R-:W-:-:S02]  /*1ff0*/  SHF.R.U32.HI R74, RZ, 0x6, R30 ;  /* 0x00000006ff4a7819 */ /* 0x000fc4000001161e */
[----:B------:R-:W-:Y:S02]  /*2000*/  SHF.R.U32.HI R30, RZ, 0xd, R30 ;  /* 0x0000000dff1e7819 */ /* 0x000fe4000001161e */
[----:B------:R-:W-:Y:S02]  /*2010*/  LOP3.LUT R81, R29, 0x70007, RZ, 0xc0, !PT ;  /* 0x000700071d517812 */ /* 0x000fe400078ec0ff */
[----:B------:R-:W-:Y:S02]  /*2020*/  LOP3.LUT R75, R75, 0x40004, R30, 0xf8, !PT ;  /* 0x000400044b4b7812 */ /* 0x000fe400078ef81e */
[----:B------:R-:W-:Y:S02]  /*2030*/  LOP3.LUT R38, R29, 0x380038, RZ, 0xc0, !PT ;  /* 0x003800381d267812 */ /* 0x000fe400078ec0ff */
[--C-:B------:R-:W-:Y:S02]  /*2040*/  SHF.R.U32.HI R37, RZ, 0x6, R29.reuse ;  /* 0x00000006ff257819 */ /* 0x100fe4000001161d */
[----:B------:R-:W-:-:S02]  /*2050*/  SHF.R.U32.HI R83, RZ, 0xd, R29 ;  /* 0x0000000dff537819 */ /* 0x000fc4000001161d */
[----:B------:R-:W-:Y:S02]  /*2060*/  LOP3.LUT R30, R36, 0x70007, RZ, 0xc0, !PT ;  /* 0x00070007241e7812 */ /* 0x000fe400078ec0ff */
[C---:B------:R-:W-:Y:S02]  /*2070*/  LOP3.LUT R29, R31.reuse, 0x70007, RZ, 0xc0, !PT ;  /* 0x000700071f1d7812 */ /* 0x040fe400078ec0ff */
[----:B------:R-:W-:Y:S02]  /*2080*/  LOP3.LUT R77, R31, 0x380038, RZ, 0xc0, !PT ;  /* 0x003800381f4d7812 */ /* 0x000fe400078ec0ff */
[--C-:B------:R-:W-:Y:S02]  /*2090*/  SHF.R.U32.HI R108, RZ, 0x6, R31.reuse ;  /* 0x00000006ff6c7819 */ /* 0x100fe4000001161f */
[----:B------:R-:W-:Y:S02]  /*20a0*/  SHF.R.U32.HI R31, RZ, 0xd, R31 ;  /* 0x0000000dff1f7819 */ /* 0x000fe4000001161f */
[----:B------:R-:W-:-:S02]  /*20b0*/  LOP3.LUT R30, R30, 0x64006400, RZ, 0xfc, !PT ;  /* 0x640064001e1e7812 */ /* 0x000fc400078efcff */
[----:B------:R-:W-:Y:S02]  /*20c0*/  LOP3.LUT R67, R67, 0x40004, R80, 0xf8, !PT ;  /* 0x0004000443437812 */ /* 0x000fe400078ef850 */
[----:B------:R-:W-:Y:S01]  /*20d0*/  LOP3.LUT R80, R76, 0x40004, R31, 0xf8, !PT ;  /* 0x000400044c507812 */ /* 0x000fe200078ef81f */
[----:B------:R-:W-:Y:S01]  /*20e0*/  HADD2 R88, R30, R85.H0_H0 ;  /* 0x200000551e587230 */ /* 0x000fe20000000000 */
[----:B------:R-:W-:Y:S02]  /*20f0*/  LOP3.LUT R31, R37, 0x70007, RZ, 0xc0, !PT ;  /* 0x00070007251f7812 */ /* 0x000fe400078ec0ff */
[----:B------:R-:W-:Y:S02]  /*2100*/  LOP3.LUT R83, R72, 0x40004, R83, 0xf8, !PT ;  /* 0x0004000448537812 */ /* 0x000fe400078ef853 */
[----:B------:R-:W-:Y:S02]  /*2110*/  LOP3.LUT R78, R78, 0x64006400, RZ, 0xfc, !PT ;  /* 0x640064004e4e7812 */ /* 0x000fe400078efcff */
[----:B------:R-:W-:-:S02]  /*2120*/  LOP3.LUT R72, R67, 0x64006400, RZ, 0xfc, !PT ;  /* 0x6400640043487812 */ /* 0x000fc400078efcff */
[----:B------:R-:W-:Y:S01]  /*2130*/  LOP3.LUT R30, R74, 0x70007, RZ, 0xc0, !PT ;  /* 0x000700074a1e7812 */ /* 0x000fe200078ec0ff */
[--C-:B------:R-:W-:Y:S01]  /*2140*/  HADD2 R90, R78, R85.reuse.H0_H0 ;  /* 0x200000554e5a7230 */ /* 0x100fe20000000000 */
[----:B------:R-:W-:Y:S01]  /*2150*/  LOP3.LUT R82, R31, 0x64006400, RZ, 0xfc, !PT ;  /* 0x640064001f527812 */ /* 0x000fe200078efcff */
[----:B------:R-:W-:Y:S01]  /*2160*/  HADD2 R85, R72, R85.H0_H0 ;  /* 0x2000005548557230 */ /* 0x000fe20000000000 */
[----:B------:R-:W-:Y:S02]  /*2170*/  LOP3.LUT R84, R81, 0x64006400, RZ, 0xfc, !PT ;  /* 0x6400640051547812 */ /* 0x000fe400078efcff */
[----:B------:R-:W-:Y:S01]  /*2180*/  LOP3.LUT R31, R108, 0x70007, RZ, 0xc0, !PT ;  /* 0x000700076c1f7812 */ /* 0x000fe200078ec0ff */
[--C-:B------:R-:W-:Y:S01]  /*2190*/  HADD2 R82, R82, R79.reuse.H0_H0 ;  /* 0x2000004f52527230 */ /* 0x100fe20000000000 */
[----:B------:R-:W-:Y:S01]  /*21a0*/  LOP3.LUT R76, R83, 0x64006400, RZ, 0xfc, !PT ;  /* 0x64006400534c7812 */ /* 0x000fe200078efcff */
[--C-:B------:R-:W-:Y:S01]  /*21b0*/  HADD2 R84, R84, R79.reuse.H0_H0 ;  /* 0x2000004f54547230 */ /* 0x100fe20000000000 */
[----:B------:R-:W-:Y:S01]  /*21c0*/  LOP3.LUT R28, R28, 0x64006400, RZ, 0xfc, !PT ;  /* 0x640064001c1c7812 */ /* 0x000fe200078efcff */
[-C--:B------:R-:W-:Y:S01]  /*21d0*/  HFMA2.MMA R32, R90, R34.reuse, R32 ;  /* 0x000000225a207235 */ /* 0x080fe20000000020 */
[----:B------:R-:W-:Y:S01]  /*21e0*/  LOP3.LUT R30, R30, 0x64006400, RZ, 0xfc, !PT ;  /* 0x640064001e1e7812 */ /* 0x000fe200078efcff */
[----:B------:R-:W-:Y:S01]  /*21f0*/  HADD2 R79, R76, R79.H0_H0 ;  /* 0x2000004f4c4f7230 */ /* 0x000fe20000000000 */
[----:B------:R-:W-:Y:S01]  /*2200*/  LOP3.LUT R72, R75, 0x64006400, RZ, 0xfc, !PT ;  /* 0x640064004b487812 */ /* 0x000fe200078efcff */
[--C-:B------:R-:W-:Y:S01]  /*2210*/  HADD2 R78, R28, R73.reuse.H0_H0 ;  /* 0x200000491c4e7230 */ /* 0x100fe20000000000 */
        /* <DEDUP_REMOVED lines=9> */
[----:B------:R-:W0:Y:S01]  /*22b0*/  LDS.128 R28, [UR4+0x30] ;  /* 0x00003004ff1c7984 */ /* 0x000e220008000c00 */
[----:B------:R-:W-:Y:S01]  /*22c0*/  HFMA2 R89, R39, 0.125, 0.125, R70.H0_H0 ;  /* 0x3000300027597831 */ /* 0x000fe20000040046 */
[----:B------:R-:W-:Y:S01]  /*22d0*/  LOP3.LUT R81, R37, 0x1c001c0, RZ, 0xc0, !PT ;  /* 0x01c001c025517812 */ /* 0x000fe200078ec0ff */
[----:B------:R-:W-:Y:S01]  /*22e0*/  HADD2 R68, R75, R68.H0_H0 ;  /* 0x200000444b447230 */ /* 0x000fe20000000000 */
[C---:B------:R-:W-:Y:S01]  /*22f0*/  LOP3.LUT R75, R36.reuse, 0x380038, RZ, 0xc0, !PT ;  /* 0x00380038244b7812 */ /* 0x040fe200078ec0ff */
[----:B------:R-:W-:Y:S01]  /*2300*/  HFMA2.MMA R43, R78, R34, R43 ;  /* 0x000000224e2b7235 */ /* 0x000fe2000000002b */
        /* <DEDUP_REMOVED lines=8> */
[--C-:B------:R-:W-:Y:S01]  /*2390*/  HFMA2 R86, R37, 0.015625, 0.015625, R70.reuse.H1_H1 ;  /* 0x2400240025567831 */ /* 0x100fe20000060046 */
[----:B------:R-:W-:Y:S01]  /*23a0*/  LOP3.LUT R36, R81, 0x64006400, RZ, 0xfc, !PT ;  /* 0x6400640051247812 */ /* 0x000fe200078efcff */
[--C-:B------:R-:W-:Y:S01]  /*23b0*/  HFMA2 R81, R80, 0.125, 0.125, R69.reuse.H0_H0 ;  /* 0x3000300050517831 */ /* 0x100fe20000040045 */
[----:B------:R-:W-:Y:S01]  /*23c0*/  LOP3.LUT R113, R77, 0x64006400, RZ, 0xfc, !PT ;  /* 0x640064004d717812 */ /* 0x000fe200078efcff */
[----:B------:R-:W-:Y:S01]  /*23d0*/  HFMA2 R87, R75, 0.125, 0.125, R70.H0_H0 ;  /* 0x300030004b577831 */ /* 0x000fe20000040046 */
[----:B------:R-:W-:Y:S01]  /*23e0*/  LOP3.LUT R70, R71, 0x64006400, RZ, 0xfc, !PT ;  /* 0x6400640047467812 */ /* 0x000fe200078efcff */
[--C-:B------:R-:W-:Y:S01]  /*23f0*/  HFMA2 R83, R38, 0.125, 0.125, R69.reuse.H0_H0 ;  /* 0x3000300026537831 */ /* 0x100fe20000040045 */
[----:B------:R-:W-:Y:S01]  /*2400*/  LOP3.LUT R77, R108, 0x1c001c0, RZ, 0xc0, !PT ;  /* 0x01c001c06c4d7812 */ /* 0x000fe200078ec0ff */
[----:B------:R-:W-:Y:S01]  /*2410*/  HFMA2 R80, R36, 0.015625, 0.015625, R69.H1_H1 ;  /* 0x2400240024507831 */ /* 0x000fe20000060045 */
[C---:B------:R-:W-:Y:S01]  /*2420*/  LOP3.LUT R69, R74.reuse, 0x380038, RZ, 0xc0, !PT ;  /* 0x003800384a457812 */ /* 0x040fe200078ec0ff */
[----:B------:R-:W1:Y:S01]  /*2430*/  LDS.128 R36, [UR4+0x100] ;  /* 0x00010004ff247984 */ /* 0x000e620008000c00 */
[----:B------:R-:W-:-:S02]  /*2440*/  LOP3.LUT R71, R74, 0x1c001c0, RZ, 0xc0, !PT ;  /* 0x01c001c04a477812 */ /* 0x000fc400078ec0ff */
[----:B------:R-:W-:Y:S01]  /*2450*/  LOP3.LUT R115, R77, 0x64006400, RZ, 0xfc, !PT ;  /* 0x640064004d737812 */ /* 0x000fe200078efcff */
[--C-:B------:R-:W-:Y:S01]  /*2460*/  HFMA2 R77, R70, 0.125, 0.125, R41.reuse.H0_H0 ;  /* 0x30003000464d7831 */ /* 0x100fe20000040029 */
[----:B------:R-:W-:Y:S02]  /*2470*/  LOP3.LUT R75, R108, 0x380038, RZ, 0xc0, !PT ;  /* 0x003800386c4b7812 */ /* 0x000fe400078ec0ff */
[----:B------:R-:W-:Y:S01]  /*2480*/  LOP3.LUT R74, R69, 0x64006400, RZ, 0xfc, !PT ;  /* 0x64006400454a7812 */ /* 0x000fe200078efcff */
[----:B------:R-:W-:Y:S01]  /*2490*/  HFMA2 R69, R113, 0.125, 0.125, R40.H0_H0 ;  /* 0x3000300071457831 */ /* 0x000fe20000040028 */
[----:B------:R-:W-:Y:S01]  /*24a0*/  LOP3.LUT R108, R71, 0x64006400, RZ, 0xfc, !PT ;  /* 0x64006400476c7812 */ /* 0x000fe200078efcff */
[----:B------:R-:W-:Y:S01]  /*24b0*/  HFMA2.MMA R43, R77, R35, R43 ;  /* 0x000000234d2b7235 */ /* 0x000fe2000000002b */
[----:B------:R-:W-:Y:S01]  /*24c0*/  LOP3.LUT R71, R75, 0x64006400, RZ, 0xfc, !PT ;  /* 0x640064004b477812 */ /* 0x000fe200078efcff */
[--C-:B------:R-:W-:Y:S02]  /*24d0*/  HFMA2 R75, R74, 0.125, 0.125, R41.reuse.H0_H0 ;  /* 0x300030004a4b7831 */ /* 0x100fe40000040029 */
[----:B------:R-:W-:Y:S01]  /*24e0*/  HFMA2 R74, R108, 0.015625, 0.015625, R41.H1_H1 ;  /* 0x240024006c4a7831 */ /* 0x000fe20000060029 */
[----:B0-----:R-:W-:Y:S01]  /*24f0*/  HFMA2.MMA R32, R88, R28, R32 ;  /* 0x0000001c58207235 */ /* 0x001fe20000000020 */
[----:B------:R-:W-:-:S02]  /*2500*/  HFMA2 R41, R83, R35, R42 ;  /* 0x0000002353297231 */ /* 0x000fc4000000002a */
[----:B------:R-:W-:Y:S01]  /*2510*/  HFMA2 R35, R69, R35, R33 ;  /* 0x0000002345237231 */ /* 0x000fe20000000021 */
[----:B------:R-:W-:Y:S01]  /*2520*/  HFMA2.MMA R34, R76, R28, R43 ;  /* 0x0000001c4c227235 */ /* 0x000fe2000000002b */
[-C--:B------:R-:W-:Y:S02]  /*2530*/  HFMA2 R33, R82, R28.reuse, R41 ;  /* 0x0000001c52217231 */ /* 0x080fe40000000029 */
[----:B------:R-:W-:Y:S01]  /*2540*/  HFMA2 R35, R67, R28, R35 ;  /* 0x0000001c43237231 */ /* 0x000fe20000000023 */
[-C--:B------:R-:W-:Y:S01]  /*2550*/  HFMA2.MMA R32, R87, R29.reuse, R32 ;  /* 0x0000001d57207235 */ /* 0x080fe20000000020 */
[----:B------:R-:W-:Y:S02]  /*2560*/  HFMA2 R33, R81, R29, R33 ;  /* 0x0000001d51217231 */ /* 0x000fe40000000021 */
[----:B------:R-:W-:Y:S01]  /*2570*/  HFMA2 R70, R71, 0.125, 0.125, R40.H0_H0 ;  /* 0x3000300047467831 */ /* 0x000fe20000040028 */
[----:B------:R-:W-:Y:S01]  /*2580*/  HFMA2.MMA R34, R75, R29, R34 ;  /* 0x0000001d4b227235 */ /* 0x000fe20000000022 */
[----:B------:R-:W-:-:S02]  /*2590*/  HFMA2 R33, R80, R30, R33 ;  /* 0x0000001e50217231 */ /* 0x000fc40000000021 */
[----:B------:R-:W-:Y:S01]  /*25a0*/  HFMA2 R71, R115, 0.015625, 0.015625, R40.H1_H1 ;  /* 0x2400240073477831 */ /* 0x000fe20000060028 */
[-C--:B------:R-:W-:Y:S01]  /*25b0*/  HFMA2.MMA R32, R86, R30.reuse, R32 ;  /* 0x0000001e56207235 */ /* 0x080fe20000000020 */
[----:B------:R-:W0:Y:S01]  /*25c0*/  LDS.128 R40, [UR4+0x110] ;  /* 0x00011004ff287984 */ /* 0x000e220008000c00 */
[----:B------:R-:W-:Y:S02]  /*25d0*/  HFMA2 R35, R70, R29, R35 ;  /* 0x0000001d46237231 */ /* 0x000fe40000000023 */
[-C--:B------:R-:W-:Y:S01]  /*25e0*/  HFMA2 R29, R79, R31.reuse, R33 ;  /* 0x0000001f4f1d7231 */ /* 0x080fe20000000021 */
[----:B------:R-:W-:Y:S01]  /*25f0*/  HFMA2.MMA R34, R74, R30, R34 ;  /* 0x0000001e4a227235 */ /* 0x000fe20000000022 */
[----:B------:R-:W-:Y:S02]  /*2600*/  HFMA2 R35, R71, R30, R35 ;  /* 0x0000001e47237231 */ /* 0x000fe40000000023 */
[----:B------:R-:W-:Y:S02]  /*2610*/  HFMA2.MMA R28, R85, R31, R32 ;  /* 0x0000001f551c7235 */ /* 0x000fe40000000020 */
[----:B------:R-:W-:-:S03]  /*2620*/  HFMA2 R112, R68, R31, R35 ;  /* 0x0000001f44707231 */ /* 0x000fc60000000023 */
[----:B------:R-:W-:Y:S01]  /*2630*/  HFMA2.MMA R108, R73, R31, R34 ;  /* 0x0000001f496c7235 */ /* 0x000fe20000000022 */
[----:B-1----:R-:W-:Y:S01]  /*2640*/  HFMA2 R31, R53, R36, RZ.H0_H0 ;  /* 0x00000024351f7231 */ /* 0x002fe200000400ff */
[----:B------:R-:W1:Y:S03]  /*2650*/  LDS.128 R32, [UR4+0x120] ;  /* 0x00012004ff207984 */ /* 0x000e660008000c00 */
[C-C-:B------:R-:W-:Y:S01]  /*2660*/  PRMT R113, R28.reuse, 0x5410, R29.reuse ;  /* 0x000054101c717816 */ /* 0x140fe2000000001d */
[----:B------:R-:W-:Y:S01]  /*2670*/  HFMA2 R31, R62, R37, R31 ;  /* 0x000000253e1f7231 */ /* 0x000fe2000000001f */
[----:B------:R-:W-:Y:S01]  /*2680*/  PRMT R29, R28, 0x7632, R29 ;  /* 0x000076321c1d7816 */ /* 0x000fe2000000001d */
[----:B------:R-:W-:-:S04]  /*2690*/  HFMA2.MMA R28, R54, R36, RZ ;  /* 0x00000024361c7235 */ /* 0x000fc800000000ff */
[----:B------:R-:W-:Y:S01]  /*26a0*/  HADD2 R113, R113, R29 ;  /* 0x0000001d71717230 */ /* 0x000fe20000000000 */
[----:B------:R-:W-:Y:S01]  /*26b0*/  HFMA2.MMA R29, R52, R36, RZ ;  /* 0x00000024341d7235 */ /* 0x000fe200000000ff */
[----:B------:R-:W-:Y:S02]  /*26c0*/  HFMA2 R36, R51, R36, RZ.H0_H0 ;  /* 0x0000002433247231 */ /* 0x000fe400000400ff */
[----:B------:R-:W-:Y:S02]  /*26d0*/  HFMA2.MMA R28, R57, R37, R28 ;  /* 0x00000025391c7235 */ /* 0x000fe4000000001c */
[----:B------:R-:W-:Y:S01]  /*26e0*/  HFMA2 R36, R55, R37, R36 ;  /* 0x0000002537247231 */ /* 0x000fe20000000024 */
[----:B-----5:R-:W-:Y:S02]  /*26f0*/  HFMA2.MMA R6, R113, R104, R6 ;  /* 0x0000006871067235 */ /* 0x020fe40000000006 */
[----:B------:R-:W-:Y:S01]  /*2700*/  HFMA2.MMA R29, R50, R37, R29 ;  /* 0x00000025321d7235 */ /* 0x000fe2000000001d */
[----:B------:R-:W-:-:S02]  /*2710*/  HFMA2 R37, R11, R38, R31 ;  /* 0x000000260b257231 */ /* 0x000fc4000000001f */
[----:B------:R-:W-:Y:S02]  /*2720*/  HFMA2.MMA R28, R56, R38, R28 ;  /* 0x00000026381c7235 */ /* 0x000fe4000000001c */
[----:B------:R-:W-:-:S03]  /*2730*/  HFMA2 R37, R15, R39, R37 ;  /* 0x000000270f257231 */ /* 0x000fc60000000025 */
[----:B------:R-:W-:Y:S01]  /*2740*/  HFMA2.MMA R114, R12, R38, R29 ;  /* 0x000000260c727235 */ /* 0x000fe2000000001d */
[----:B------:R-:W-:Y:S02]  /*2750*/  HFMA2 R38, R13, R38, R36 ;  /* 0x000000260d267231 */ /* 0x000fe40000000024 */
[----:B0-----:R-:W-:Y:S02]  /*2760*/  HFMA2.MMA R37, R19, R40, R37 ;  /* 0x0000002813257235 */ /* 0x001fe40000000025 */
[----:B------:R-:W-:Y:S01]  /*2770*/  HFMA2 R38, R17, R39, R38 ;  /* 0x0000002711267231 */ /* 0x000fe20000000026 */
[-C--:B------:R-:W-:Y:S02]  /*2780*/  HFMA2.MMA R36, R14, R39.reuse, R28 ;  /* 0x000000270e247235 */ /* 0x080fe4000000001c */
[----:B------:R-:W-:Y:S01]  /*2790*/  HFMA2.MMA R114, R16, R39, R114 ;  /* 0x0000002710727235 */ /* 0x000fe20000000072 */
[----:B------:R-:W0:Y:S02]  /*27a0*/  LDS.128 R28, [UR4+0x130] ;  /* 0x00013004ff1c7984 */ /* 0x000e240008000c00 */
[----:B------:R-:W-:-:S02]  /*27b0*/  HFMA2.MMA R38, R21, R40, R38 ;  /* 0x0000002815267235 */ /* 0x000fc40000000026 */
[----:B------:R-:W-:-:S03]  /*27c0*/  HFMA2.MMA R37, R22, R41, R37 ;  /* 0x0000002916257235 */ /* 0x000fc60000000025 */
[-C--:B------:R-:W-:Y:S02]  /*27d0*/  HFMA2 R36, R18, R40.reuse, R36 ;  /* 0x0000002812247231 */ /* 0x080fe40000000024 */
[----:B------:R-:W-:Y:S01]  /*27e0*/  HFMA2 R114, R20, R40, R114 ;  /* 0x0000002814727231 */ /* 0x000fe20000000072 */
[----:B------:R-:W-:Y:S01]  /*27f0*/  HFMA2.MMA R38, R24, R41, R38 ;  /* 0x0000002918267235 */ /* 0x000fe20000000026 */
[-C--:B------:R-:W-:Y:S01]  /*2800*/  HFMA2 R36, R23, R41.reuse, R36 ;  /* 0x0000002917247231 */ /* 0x080fe20000000024 */
[-C--:B------:R-:W-:Y:S01]  /*2810*/  HFMA2.MMA R37, R44, R42.reuse, R37 ;  /* 0x0000002a2c257235 */ /* 0x080fe20000000025 */
[----:B------:R-:W-:Y:S02]  /*2820*/  HFMA2 R114, R25, R41, R114 ;  /* 0x0000002919727231 */ /* 0x000fe40000000072 */
[-C--:B------:R-:W-:Y:S02]  /*2830*/  HFMA2 R36, R45, R42.reuse, R36 ;  /* 0x0000002a2d247231 */ /* 0x080fe40000000024 */
[----:B------:R-:W-:Y:S01]  /*2840*/  HFMA2 R114, R27, R42, R114 ;  /* 0x0000002a1b727231 */ /* 0x000fe20000000072 */
[----:B------:R-:W-:Y:S01]  /*2850*/  HFMA2.MMA R38, R26, R42, R38 ;  /* 0x0000002a1a267235 */ /* 0x000fe20000000026 */
[-C--:B------:R-:W-:Y:S01]  /*2860*/  HFMA2 R36, R49, R43.reuse, R36 ;  /* 0x0000002b31247231 */ /* 0x080fe20000000024 */
[----:B------:R-:W-:Y:S01]  /*2870*/  HFMA2.MMA R37, R48, R43, R37 ;  /* 0x0000002b30257235 */ /* 0x000fe20000000025 */
[----:B------:R-:W-:-:S02]  /*2880*/  HFMA2 R114, R47, R43, R114 ;  /* 0x0000002b2f727231 */ /* 0x000fc40000000072 */
[-C--:B-1----:R-:W-:Y:S02]  /*2890*/  HFMA2 R36, R61, R32.reuse, R36 ;  /* 0x000000203d247231 */ /* 0x082fe40000000024 */
[----:B------:R-:W-:Y:S01]  /*28a0*/  HFMA2 R114, R59, R32, R114 ;  /* 0x000000203b727231 */ /* 0x000fe20000000072 */
[----:B------:R-:W-:Y:S01]  /*28b0*/  HFMA2.MMA R38, R46, R43, R38 ;  /* 0x0000002b2e267235 */ /* 0x000fe20000000026 */
[-C--:B------:R-:W-:Y:S01]  /*28c0*/  HFMA2 R36, R66, R33.reuse, R36 ;  /* 0x0000002142247231 */ /* 0x080fe20000000024 */
[-C--:B------:R-:W-:Y:S01]  /*28d0*/  HFMA2.MMA R37, R60, R32.reuse, R37 ;  /* 0x000000203c257235 */ /* 0x080fe20000000025 */
[----:B------:R-:W-:Y:S01]  /*28e0*/  HFMA2 R39, R64, R33, R114 ;  /* 0x0000002140277231 */ /* 0x000fe20000000072 */
[----:B------:R-:W1:Y:S01]  /*28f0*/  LDS.128 R40, [UR4+0x200] ;  /* 0x00020004ff287984 */ /* 0x000e620008000c00 */
[-C--:B------:R-:W-:Y:S01]  /*2900*/  HFMA2 R36, R90, R34.reuse, R36 ;  /* 0x000000225a247231 */ /* 0x080fe20000000024 */
[----:B------:R-:W-:Y:S01]  /*2910*/  MOV R114, R5 ;  /* 0x0000000500727202 */ /* 0x000fe20000000f00 */
[----:B------:R-:W-:Y:S01]  /*2920*/  HFMA2 R39, R78, R34, R39 ;  /* 0x000000224e277231 */ /* 0x000fe20000000027 */
[----:B------:R-:W-:Y:S01]  /*2930*/  HFMA2.MMA R38, R58, R32, R38 ;  /* 0x000000203a267235 */ /* 0x000fe20000000026 */
[----:B------:R-:W-:Y:S01]  /*2940*/  HFMA2 R36, R89, R35, R36 ;  /* 0x0000002359247231 */ /* 0x000fe20000000024 */
[----:B------:R-:W-:-:S03]  /*2950*/  HFMA2.MMA R37, R65, R33, R37 ;  /* 0x0000002141257235 */ /* 0x000fc60000000025 */
[----:B0-----:R-:W-:-:S03]  /*2960*/  HFMA2 R36, R88, R28, R36 ;  /* 0x0000001c58247231 */ /* 0x001fc60000000024 */
[----:B------:R-:W-:Y:S02]  /*2970*/  HFMA2.MMA R38, R63, R33, R38 ;  /* 0x000000213f267235 */ /* 0x000fe40000000026 */
[----:B------:R-:W-:-:S06]  /*2980*/  HFMA2.MMA R37, R84, R34, R37 ;  /* 0x0000002254257235 */ /* 0x000fcc0000000025 */
        /* <DEDUP_REMOVED lines=10> */
[----:B------:R-:W-:Y:S01]  /*2a30*/  HFMA2.MMA R32, R81, R29, R37 ;  /* 0x0000001d51207235 */ /* 0x000fe20000000025 */
[----:B------:R-:W-:Y:S01]  /*2a40*/  HFMA2 R33, R73, R31, R33 ;  /* 0x0000001f49217231 */ /* 0x000fe20000000021 */
[----:B------:R-:W0:Y:S01]  /*2a50*/  LDS.128 R36, [UR4+0x210] ;  /* 0x00021004ff247984 */ /* 0x000e220008000c00 */
[----:B------:R-:W-:-:S03]  /*2a60*/  HFMA2 R28, R86, R30, R28 ;  /* 0x0000001e561c7231 */ /* 0x000fc6000000001c */
[----:B------:R-:W-:Y:S01]  /*2a70*/  HFMA2.MMA R35, R70, R29, R35 ;  /* 0x0000001d46237235 */ /* 0x000fe20000000023 */
[----:B------:R-:W-:Y:S01]  /*2a80*/  HFMA2 R28, R85, R31, R28 ;  /* 0x0000001f551c7231 */ /* 0x000fe2000000001c */
[----:B------:R-:W-:-:S06]  /*2a90*/  HFMA2.MMA R32, R80, R30, R32 ;  /* 0x0000001e50207235 */ /* 0x000fcc0000000020 */
[----:B------:R-:W-:Y:S01]  /*2aa0*/  HFMA2.MMA R34, R71, R30, R35 ;  /* 0x0000001e47227235 */ /* 0x000fe20000000023 */
[C-C-:B------:R-:W-:Y:S01]  /*2ab0*/  PRMT R35, R108.reuse, 0x5410, R112.reuse ;  /* 0x000054106c237816 */ /* 0x140fe20000000070 */
[----:B------:R-:W-:Y:S01]  /*2ac0*/  HFMA2.MMA R32, R79, R31, R32 ;  /* 0x0000001f4f207235 */ /* 0x000fe20000000020 */
[----:B------:R-:W-:-:S05]  /*2ad0*/  PRMT R112, R108, 0x7632, R112 ;  /* 0x000076326c707816 */ /* 0x000fca0000000070 */
[----:B------:R-:W-:Y:S02]  /*2ae0*/  HFMA2.MMA R34, R68, R31, R34 ;  /* 0x0000001f44227235 */ /* 0x000fe40000000022 */
[----:B------:R-:W-:Y:S02]  /*2af0*/  HFMA2.MMA R112, R35, 1, 1, R112 ;  /* 0x3c003c0023707835 */ /* 0x000fe40000000070 */
[C-C-:B------:R-:W-:Y:S02]  /*2b00*/  PRMT R5, R28.reuse, 0x5410, R32.reuse ;  /* 0x000054101c057816 */ /* 0x140fe40000000020 */
[----:B------:R-:W-:Y:S02]  /*2b10*/  PRMT R32, R28, 0x7632, R32 ;  /* 0x000076321c207816 */ /* 0x000fe40000000020 */
[----:B------:R-:W2:Y:S02]  /*2b20*/  LDS.128 R28, [UR4+0x220] ;  /* 0x00022004ff1c7984 */ /* 0x000ea40008000c00 */
[C-C-:B------:R-:W-:Y:S01]  /*2b30*/  PRMT R108, R33.reuse, 0x5410, R34.reuse ;  /* 0x00005410216c7816 */ /* 0x140fe20000000022 */
[----:B------:R-:W-:Y:S01]  /*2b40*/  HADD2 R5, R5, R32 ;  /* 0x0000002005057230 */ /* 0x000fe20000000000 */
[----:B------:R-:W-:Y:S01]  /*2b50*/  PRMT R34, R33, 0x7632, R34 ;  /* 0x0000763221227816 */ /* 0x000fe20000000022 */
[----:B-1----:R-:W-:Y:S01]  /*2b60*/  HFMA2 R32, R54, R40, RZ.H0_H0 ;  /* 0x0000002836207231 */ /* 0x002fe200000400ff */
[----:B------:R-:W-:Y:S01]  /*2b70*/  HFMA2.MMA R33, R53, R40, RZ ;  /* 0x0000002835217235 */ /* 0x000fe200000000ff */
[----:B------:R-:W-:-:S02]  /*2b80*/  HFMA2 R4, R112, R105, R4 ;  /* 0x0000006970047231 */ /* 0x000fc40000000004 */
[----:B------:R-:W-:Y:S01]  /*2b90*/  HADD2 R108, R108, R34 ;  /* 0x000000226c6c7230 */ /* 0x000fe20000000000 */
[----:B------:R-:W-:Y:S01]  /*2ba0*/  HFMA2.MMA R5, R5, R104, R114 ;  /* 0x0000006805057235 */ /* 0x000fe20000000072 */
[----:B------:R-:W-:Y:S01]  /*2bb0*/  HFMA2 R34, R52, R40, RZ.H0_H0 ;  /* 0x0000002834227231 */ /* 0x000fe200000400ff */
[----:B------:R-:W-:Y:S01]  /*2bc0*/  HFMA2.MMA R40, R51, R40, RZ ;  /* 0x0000002833287235 */ /* 0x000fe200000000ff */
[-C--:B------:R-:W-:Y:S01]  /*2bd0*/  HFMA2 R32, R57, R41.reuse, R32 ;  /* 0x0000002939207231 */ /* 0x080fe20000000020 */
[----:B------:R-:W-:Y:S01]  /*2be0*/  HFMA2.MMA R33, R62, R41, R33 ;  /* 0x000000293e217235 */ /* 0x000fe20000000021 */
[----:B------:R-:W-:Y:S01]  /*2bf0*/  HFMA2 R34, R50, R41, R34 ;  /* 0x0000002932227231 */ /* 0x000fe20000000022 */
[----:B------:R-:W-:Y:S01]  /*2c00*/  HFMA2.MMA R3, R108, R105, R3 ;  /* 0x000000696c037235 */ /* 0x000fe20000000003 */
[-C--:B------:R-:W-:Y:S02]  /*2c10*/  HFMA2 R32, R56, R42.reuse, R32 ;  /* 0x0000002a38207231 */ /* 0x080fe40000000020 */
[----:B------:R-:W-:Y:S01]  /*2c20*/  HFMA2 R113, R12, R42, R34 ;  /* 0x0000002a0c717231 */ /* 0x000fe20000000022 */
[----:B------:R-:W-:-:S02]  /*2c30*/  HFMA2.MMA R40, R55, R41, R40 ;  /* 0x0000002937287235 */ /* 0x000fc40000000028 */
[----:B------:R-:W-:Y:S01]  /*2c40*/  HFMA2.MMA R41, R11, R42, R33 ;  /* 0x0000002a0b297235 */ /* 0x000fe20000000021 */
[----:B------:R-:W-:-:S05]  /*2c50*/  HFMA2 R113, R16, R43, R113 ;  /* 0x0000002b10717231 */ /* 0x000fca0000000071 */
[----:B------:R-:W-:Y:S01]  /*2c60*/  HFMA2.MMA R42, R13, R42, R40 ;  /* 0x0000002a0d2a7235 */ /* 0x000fe20000000028 */
[----:B------:R-:W-:Y:S01]  /*2c70*/  HFMA2 R40, R14, R43, R32 ;  /* 0x0000002b0e287231 */ /* 0x000fe20000000020 */
[----:B0-----:R-:W-:Y:S01]  /*2c80*/  HFMA2.MMA R113, R20, R36, R113 ;  /* 0x0000002414717235 */ /* 0x001fe20000000071 */
[----:B------:R-:W0:Y:S01]  /*2c90*/  LDS.128 R32, [UR4+0x230] ;  /* 0x00023004ff207984 */ /* 0x000e220008000c00 */
[----:B------:R-:W-:-:S03]  /*2ca0*/  HFMA2.MMA R41, R15, R43, R41 ;  /* 0x0000002b0f297235 */ /* 0x000fc60000000029 */
[----:B------:R-:W-:Y:S02]  /*2cb0*/  HFMA2.MMA R40, R18, R36, R40 ;  /* 0x0000002412287235 */ /* 0x000fe40000000028 */
[----:B------:R-:W-:Y:S02]  /*2cc0*/  HFMA2.MMA R42, R17, R43, R42 ;  /* 0x0000002b112a7235 */ /* 0x000fe4000000002a */
[----:B------:R-:W-:-:S03]  /*2cd0*/  HFMA2.MMA R113, R25, R37, R113 ;  /* 0x0000002519717235 */ /* 0x000fc60000000071 */
[----:B------:R-:W-:Y:S01]  /*2ce0*/  HFMA2 R41, R19, R36, R41 ;  /* 0x0000002413297231 */ /* 0x000fe20000000029 */
[----:B------:R-:W-:-:S03]  /*2cf0*/  HFMA2.MMA R40, R23, R37, R40 ;  /* 0x0000002517287235 */ /* 0x000fc60000000028 */
[-C--:B------:R-:W-:Y:S01]  /*2d00*/  HFMA2 R41, R22, R37.reuse, R41 ;  /* 0x0000002516297231 */ /* 0x080fe20000000029 */
[-C--:B------:R-:W-:Y:S01]  /*2d10*/  HFMA2.MMA R113, R27, R38.reuse, R113 ;  /* 0x000000261b717235 */ /* 0x080fe20000000071 */
[----:B------:R-:W-:Y:S02]  /*2d20*/  HFMA2 R42, R21, R36, R42 ;  /* 0x00000024152a7231 */ /* 0x000fe4000000002a */
[-C--:B------:R-:W-:Y:S01]  /*2d30*/  HFMA2 R41, R44, R38.reuse, R41 ;  /* 0x000000262c297231 */ /* 0x080fe20000000029 */
[----:B------:R-:W-:Y:S01]  /*2d40*/  HFMA2.MMA R40, R45, R38, R40 ;  /* 0x000000262d287235 */ /* 0x000fe20000000028 */
[----:B------:R-:W-:Y:S02]  /*2d50*/  HFMA2 R42, R24, R37, R42 ;  /* 0x00000025182a7231 */ /* 0x000fe4000000002a */
[----:B------:R-:W-:Y:S01]  /*2d60*/  HFMA2 R41, R48, R39, R41 ;  /* 0x0000002730297231 */ /* 0x000fe20000000029 */
[----:B------:R-:W-:Y:S01]  /*2d70*/  HFMA2.MMA R113, R47, R39, R113 ;  /* 0x000000272f717235 */ /* 0x000fe20000000071 */
[----:B------:R-:W-:-:S02]  /*2d80*/  HFMA2 R42, R26, R38, R42 ;  /* 0x000000261a2a7231 */ /* 0x000fc4000000002a */
[----:B--2---:R-:W-:Y:S01]  /*2d90*/  HFMA2 R41, R60, R28, R41 ;  /* 0x0000001c3c297231 */ /* 0x004fe20000000029 */
[----:B------:R-:W-:Y:S01]  /*2da0*/  HFMA2.MMA R40, R49, R39, R40 ;  /* 0x0000002731287235 */ /* 0x000fe20000000028 */
[----:B------:R-:W-:Y:S02]  /*2db0*/  HFMA2 R42, R46, R39, R42 ;  /* 0x000000272e2a7231 */ /* 0x000fe4000000002a */
[----:B------:R-:W1:Y:S01]  /*2dc0*/  LDS.128 R36, [UR4+0x300] ;  /* 0x00030004ff247984 */ /* 0x000e620008000c00 */
[----:B------:R-:W-:-:S04]  /*2dd0*/  HFMA2.MMA R113, R59, R28, R113 ;  /* 0x0000001c3b717235 */ /* 0x000fc80000000071 */
[----:B------:R-:W-:Y:S01]  /*2de0*/  HFMA2.MMA R40, R61, R28, R40 ;  /* 0x0000001c3d287235 */ /* 0x000fe20000000028 */
[----:B------:R-:W-:Y:S02]  /*2df0*/  HFMA2 R28, R58, R28, R42 ;  /* 0x0000001c3a1c7231 */ /* 0x000fe4000000002a */
[-C--:B------:R-:W-:Y:S01]  /*2e00*/  HFMA2 R42, R65, R29.reuse, R41 ;  /* 0x0000001d412a7231 */ /* 0x080fe20000000029 */
[-C--:B------:R-:W-:Y:S01]  /*2e10*/  HFMA2.MMA R113, R64, R29.reuse, R113 ;  /* 0x0000001d40717235 */ /* 0x080fe20000000071 */
[----:B------:R-:W-:Y:S02]  /*2e20*/  HFMA2 R28, R63, R29, R28 ;  /* 0x0000001d3f1c7231 */ /* 0x000fe4000000001c */
[-C--:B------:R-:W-:Y:S01]  /*2e30*/  HFMA2 R42, R84, R30.reuse, R42 ;  /* 0x0000001e542a7231 */ /* 0x080fe2000000002a */
[----:B------:R-:W-:Y:S01]  /*2e40*/  HFMA2.MMA R40, R66, R29, R40 ;  /* 0x0000001d42287235 */ /* 0x000fe20000000028 */
[----:B------:R-:W-:Y:S02]  /*2e50*/  HFMA2 R28, R72, R30, R28 ;  /* 0x0000001e481c7231 */ /* 0x000fe4000000001c */
[-C--:B------:R-:W-:Y:S01]  /*2e60*/  HFMA2 R41, R83, R31.reuse, R42 ;  /* 0x0000001f53297231 */ /* 0x080fe2000000002a */
[----:B------:R-:W-:Y:S01]  /*2e70*/  HFMA2.MMA R113, R78, R30, R113 ;  /* 0x0000001e4e717235 */ /* 0x000fe20000000071 */
[----:B------:R-:W-:-:S02]  /*2e80*/  HFMA2 R28, R69, R31, R28 ;  /* 0x0000001f451c7231 */ /* 0x000fc4000000001c */
[----:B0-----:R-:W-:Y:S01]  /*2e90*/  HFMA2 R41, R82, R32, R41 ;  /* 0x0000002052297231 */ /* 0x001fe20000000029 */
[----:B------:R-:W-:-:S04]  /*2ea0*/  HFMA2.MMA R40, R90, R30, R40 ;  /* 0x0000001e5a287235 */ /* 0x000fc80000000028 */
[----:B------:R-:W-:-:S04]  /*2eb0*/  HFMA2.MMA R113, R77, R31, R113 ;  /* 0x0000001f4d717235 */ /* 0x000fc80000000071 */
[----:B------:R-:W-:-:S04]  /*2ec0*/  HFMA2.MMA R40, R89, R31, R40 ;  /* 0x0000001f59287235 */ /* 0x000fc80000000028 */
[----:B------:R-:W-:-:S04]  /*2ed0*/  HFMA2.MMA R113, R76, R32, R113 ;  /* 0x000000204c717235 */ /* 0x000fc80000000071 */
[----:B------:R-:W-:Y:S01]  /*2ee0*/  HFMA2.MMA R40, R88, R32, R40 ;  /* 0x0000002058287235 */ /* 0x000fe20000000028 */
[----:B------:R-:W-:Y:S02]  /*2ef0*/  HFMA2 R32, R67, R32, R28 ;  /* 0x0000002043207231 */ /* 0x000fe4000000001c */
[----:B------:R-:W0:Y:S01]  /*2f00*/  LDS.128 R28, [UR4+0x310] ;  /* 0x00031004ff1c7984 */ /* 0x000e220008000c00 */
[----:B------:R-:W-:Y:S01]  /*2f10*/  HFMA2.MMA R113, R75, R33, R113 ;  /* 0x000000214b717235 */ /* 0x000fe20000000071 */
[----:B------:R-:W-:-:S03]  /*2f20*/  HFMA2 R32, R70, R33, R32 ;  /* 0x0000002146207231 */ /* 0x000fc60000000020 */
[----:B------:R-:W-:Y:S01]  /*2f30*/  HFMA2.MMA R43, R87, R33, R40 ;  /* 0x00000021572b7235 */ /* 0x000fe20000000028 */
[----:B------:R-:W-:Y:S01]  /*2f40*/  HFMA2 R40, R81, R33, R41 ;  /* 0x0000002151287231 */ /* 0x000fe20000000029 */
[----:B------:R-:W-:Y:S02]  /*2f50*/  MOV R33, R2 ;  /* 0x0000000200217202 */ /* 0x000fe40000000f00 */
[----:B------:R-:W-:Y:S01]  /*2f60*/  HFMA2.MMA R113, R74, R34, R113 ;  /* 0x000000224a717235 */ /* 0x000fe20000000071 */
[----:B------:R-:W-:-:S03]  /*2f70*/  HFMA2 R40, R80, R34, R40 ;  /* 0x0000002250287231 */ /* 0x000fc60000000028 */
[----:B------:R-:W-:Y:S01]  /*2f80*/  HFMA2.MMA R43, R86, R34, R43 ;  /* 0x00000022562b7235 */ /* 0x000fe2000000002b */
[----:B------:R-:W-:Y:S02]  /*2f90*/  HFMA2 R34, R71, R34, R32 ;  /* 0x0000002247227231 */ /* 0x000fe40000000020 */
[-C--:B------:R-:W-:Y:S02]  /*2fa0*/  HFMA2 R40, R79, R35.reuse, R40 ;  /* 0x000000234f287231 */ /* 0x080fe40000000028 */
[----:B-1----:R-:W-:Y:S02]  /*2fb0*/  HFMA2 R32, R54, R36, RZ.H0_H0 ;  /* 0x0000002436207231 */ /* 0x002fe400000400ff */
[-C--:B------:R-:W-:Y:S01]  /*2fc0*/  HFMA2.MMA R34, R68, R35.reuse, R34 ;  /* 0x0000002344227235 */ /* 0x080fe20000000022 */
[----:B------:R-:W-:Y:S01]  /*2fd0*/  HFMA2 R113, R73, R35, R113 ;  /* 0x0000002349717231 */ /* 0x000fe20000000071 */
[----:B------:R-:W-:Y:S01]  /*2fe0*/  HFMA2.MMA R43, R85, R35, R43 ;  /* 0x00000023552b7235 */ /* 0x000fe2000000002b */
[----:B------:R-:W-:-:S07]  /*2ff0*/  HFMA2 R32, R57, R37, R32 ;  /* 0x0000002539207231 */ /* 0x000fce0000000020 */
[----:B------:R-:W-:Y:S02]  /*3000*/  PRMT R108, R113, 0x5410, R34 ;  /* 0x00005410716c7816 */ /* 0x000fe40000000022 */
[C-C-:B------:R-:W-:Y:S02]  /*3010*/  PRMT R2, R43.reuse, 0x5410, R40.reuse ;  /* 0x000054102b027816 */ /* 0x140fe40000000028 */
[----:B------:R-:W-:Y:S02]  /*3020*/  PRMT R40, R43, 0x7632, R40 ;  /* 0x000076322b287816 */ /* 0x000fe40000000028 */
[----:B------:R-:W-:-:S03]  /*3030*/  PRMT R34, R113, 0x7632, R34 ;  /* 0x0000763271227816 */ /* 0x000fc60000000022 */
[----:B------:R-:W-:Y:S02]  /*3040*/  HADD2 R2, R2, R40 ;  /* 0x0000002802027230 */ /* 0x000fe40000000000 */
[----:B------:R-:W1:Y:S01]  /*3050*/  LDS.128 R40, [UR4+0x320] ;  /* 0x00032004ff287984 */ /* 0x000e620008000c00 */
[----:B------:R-:W-:Y:S01]  /*3060*/  HFMA2.MMA R108, R108, 1, 1, R34 ;  /* 0x3c003c006c6c7835 */ /* 0x000fe20000000022 */
[----:B------:R-:W-:Y:S02]  /*3070*/  HFMA2 R34, R52, R36, RZ.H0_H0 ;  /* 0x0000002434227231 */ /* 0x000fe400000400ff */
[----:B------:R-:W-:Y:S02]  /*3080*/  HFMA2.MMA R2, R2, R104, R33 ;  /* 0x0000006802027235 */ /* 0x000fe40000000021 */
[-C--:B------:R-:W-:Y:S01]  /*3090*/  HFMA2.MMA R33, R53, R36.reuse, RZ ;  /* 0x0000002435217235 */ /* 0x080fe200000000ff */
[----:B------:R-:W-:Y:S01]  /*30a0*/  HFMA2 R34, R50, R37, R34 ;  /* 0x0000002532227231 */ /* 0x000fe20000000022 */
[----:B------:R-:W-:-:S03]  /*30b0*/  HFMA2.MMA R36, R51, R36, RZ ;  /* 0x0000002433247235 */ /* 0x000fc600000000ff */
[-C--:B------:R-:W-:Y:S02]  /*30c0*/  HFMA2 R112, R12, R38.reuse, R34 ;  /* 0x000000260c707231 */ /* 0x080fe40000000022 */
[----:B------:R-:W-:Y:S01]  /*30d0*/  HFMA2 R0, R108, R105, R0 ;  /* 0x000000696c007231 */ /* 0x000fe20000000000 */
[-C--:B------:R-:W-:Y:S01]  /*30e0*/  HFMA2.MMA R33, R62, R37.reuse, R33 ;  /* 0x000000253e217235 */ /* 0x080fe20000000021 */
[-C--:B------:R-:W-:Y:S01]  /*30f0*/  HFMA2 R112, R16, R39.reuse, R112 ;  /* 0x0000002710707231 */ /* 0x080fe20000000070 */
[----:B------:R-:W-:Y:S01]  /*3100*/  HFMA2.MMA R35, R55, R37, R36 ;  /* 0x0000002537237235 */ /* 0x000fe20000000024 */
[----:B------:R-:W-:Y:S02]  /*3110*/  HFMA2 R36, R56, R38, R32 ;  /* 0x0000002638247231 */ /* 0x000fe40000000020 */
[-C--:B0-----:R-:W-:Y:S02]  /*3120*/  HFMA2 R112, R20, R28.reuse, R112 ;  /* 0x0000001c14707231 */ /* 0x081fe40000000070 */
[----:B------:R-:W-:Y:S01]  /*3130*/  HFMA2 R36, R14, R39, R36 ;  /* 0x000000270e247231 */ /* 0x000fe20000000024 */
        /* <DEDUP_REMOVED lines=23> */
[----:B------:R-:W-:-:S06]  /*32b0*/  HFMA2.MMA R38, R26, R30, R38 ;  /* 0x0000001e1a267235 */ /* 0x000fcc0000000026 */
[-C--:B------:R-:W-:Y:S02]  /*32c0*/  HFMA2.MMA R37, R48, R31.reuse, R37 ;  /* 0x0000001f30257235 */ /* 0x080fe40000000025 */
[----:B------:R-:W-:Y:S02]  /*32d0*/  HFMA2.MMA R38, R46, R31, R38 ;  /* 0x0000001f2e267235 */ /* 0x000fe40000000026 */
[----:B------:R-:W1:Y:S04]  /*32e0*/  LDS.128 R28, [UR4+0x400] ;  /* 0x00040004ff1c7984 */ /* 0x000e680008000c00 */
[-C--:B------:R-:W-:Y:S02]  /*32f0*/  HFMA2.MMA R37, R60, R40.reuse, R37 ;  /* 0x000000283c257235 */ /* 0x080fe40000000025 */
[----:B------:R-:W-:Y:S01]  /*3300*/  HFMA2.MMA R38, R58, R40, R38 ;  /* 0x000000283a267235 */ /* 0x000fe20000000026 */
[----:B------:R-:W-:-:S04]  /*3310*/  HFMA2 R40, R89, R43, R36 ;  /* 0x0000002b59287231 */ /* 0x000fc80000000024 */
[----:B0-----:R-:W-:Y:S01]  /*3320*/  HFMA2 R40, R88, R32, R40 ;  /* 0x0000002058287231 */ /* 0x001fe20000000028 */
        /* <DEDUP_REMOVED lines=8> */
[-C--:B------:R-:W-:Y:S01]  /*33b0*/  HFMA2 R42, R75, R33.reuse, R42 ;  /* 0x000000214b2a7231 */ /* 0x080fe2000000002a */
[----:B------:R-:W0:Y:S03]  /*33c0*/  LDS.128 R36, [UR4+0x410] ;  /* 0x00041004ff247984 */ /* 0x000e260008000c00 */
[----:B------:R-:W-:Y:S01]  /*33d0*/  HFMA2 R42, R74, R34, R42 ;  /* 0x000000224a2a7231 */ /* 0x000fe2000000002a */
[-C--:B------:R-:W-:Y:S02]  /*33e0*/  HFMA2.MMA R41, R82, R32.reuse, R41 ;  /* 0x0000002052297235 */ /* 0x080fe40000000029 */
[----:B------:R-:W-:Y:S01]  /*33f0*/  HFMA2.MMA R32, R67, R32, R43 ;  /* 0x0000002043207235 */ /* 0x000fe2000000002b */
[----:B------:R-:W-:Y:S01]  /*3400*/  HFMA2 R43, R87, R33, R40 ;  /* 0x00000021572b7231 */ /* 0x000fe20000000028 */
[-C--:B-1----:R-:W-:Y:S01]  /*3410*/  HFMA2.MMA R54, R54, R28.reuse, RZ ;  /* 0x0000001c36367235 */ /* 0x082fe200000000ff */
[-C--:B------:R-:W-:Y:S01]  /*3420*/  HFMA2 R53, R53, R28.reuse, RZ.H0_H0 ;  /* 0x0000001c35357231 */ /* 0x080fe200000400ff */
[----:B------:R-:W-:Y:S01]  /*3430*/  HFMA2.MMA R52, R52, R28, RZ ;  /* 0x0000001c34347235 */ /* 0x000fe200000000ff */
[----:B------:R-:W-:Y:S01]  /*3440*/  HFMA2 R51, R51, R28, RZ.H0_H0 ;  /* 0x0000001c33337231 */ /* 0x000fe200000400ff */
        /* <DEDUP_REMOVED lines=18> */
[----:B------:R-:W-:-:S02]  /*3570*/  HFMA2.MMA R41, R68, R35, R34 ;  /* 0x0000002344297235 */ /* 0x000fc40000000022 */
[----:B------:R-:W1:Y:S01]  /*3580*/  LDS.128 R32, [UR4+0x420] ;  /* 0x00042004ff207984 */ /* 0x000e620008000c00 */
[-C--:B------:R-:W-:Y:S02]  /*3590*/  HFMA2.MMA R28, R14, R31.reuse, R28 ;  /* 0x0000001f0e1c7235 */ /* 0x080fe4000000001c */
[----:B------:R-:W-:-:S03]  /*35a0*/  HFMA2.MMA R52, R16, R31, R52 ;  /* 0x0000001f10347235 */ /* 0x000fc60000000034 */
[C-C-:B------:R-:W-:Y:S01]  /*35b0*/  PRMT R112, R43.reuse, 0x5410, R40.reuse ;  /* 0x000054102b707816 */ /* 0x140fe20000000028 */
[-C--:B0-----:R-:W-:Y:S02]  /*35c0*/  HFMA2 R11, R19, R36.reuse, R53 ;  /* 0x00000024130b7231 */ /* 0x081fe40000000035 */
[-C--:B------:R-:W-:Y:S01]  /*35d0*/  HFMA2.MMA R28, R18, R36.reuse, R28 ;  /* 0x00000024121c7235 */ /* 0x080fe2000000001c */
[C-C-:B------:R-:W-:Y:S01]  /*35e0*/  PRMT R108, R42.reuse, 0x5410, R41.reuse ;  /* 0x000054102a6c7816 */ /* 0x140fe20000000029 */
[----:B------:R-:W-:Y:S01]  /*35f0*/  HFMA2.MMA R52, R20, R36, R52 ;  /* 0x0000002414347235 */ /* 0x000fe20000000034 */
[----:B------:R-:W-:Y:S01]  /*3600*/  PRMT R41, R42, 0x7632, R41 ;  /* 0x000076322a297816 */ /* 0x000fe20000000029 */
[----:B------:R-:W-:Y:S01]  /*3610*/  HFMA2 R12, R21, R36, R51 ;  /* 0x00000024150c7231 */ /* 0x000fe20000000033 */
[----:B------:R-:W-:Y:S01]  /*3620*/  PRMT R40, R43, 0x7632, R40 ;  /* 0x000076322b287816 */ /* 0x000fe20000000028 */
[-C--:B------:R-:W-:Y:S02]  /*3630*/  HFMA2 R22, R22, R37.reuse, R11 ;  /* 0x0000002516167231 */ /* 0x080fe4000000000b */
        /* <DEDUP_REMOVED lines=17> */
[----:B-1----:R-:W-:-:S05]  /*3750*/  HFMA2 R29, R58, R32, R29 ;  /* 0x000000203a1d7231 */ /* 0x002fca000000001d */
        /* <DEDUP_REMOVED lines=12> */
[----:B------:R-:W-:Y:S01]  /*3820*/  HFMA2.MMA R39, R78, R34, R39 ;  /* 0x000000224e277235 */ /* 0x000fe20000000027 */
[----:B0-----:R-:W-:-:S05]  /*3830*/  HFMA2 R20, R82, R40, R20 ;  /* 0x0000002852147231 */ /* 0x001fca0000000014 */
[-C--:B------:R-:W-:Y:S02]  /*3840*/  HFMA2.MMA R44, R89, R35.reuse, R45 ;  /* 0x00000023592c7235 */ /* 0x080fe4000000002d */
[----:B------:R-:W-:Y:S01]  /*3850*/  HFMA2.MMA R38, R77, R35, R39 ;  /* 0x000000234d267235 */ /* 0x000fe20000000027 */
[----:B------:R-:W-:-:S04]  /*3860*/  HFMA2 R35, R67, R40, R36 ;  /* 0x0000002843237231 */ /* 0x000fc80000000024 */
[-C--:B------:R-:W-:Y:S01]  /*3870*/  HFMA2 R35, R70, R41.reuse, R35 ;  /* 0x0000002946237231 */ /* 0x080fe20000000023 */
[-C--:B------:R-:W-:Y:S02]  /*3880*/  HFMA2.MMA R44, R88, R40.reuse, R44 ;  /* 0x00000028582c7235 */ /* 0x080fe4000000002c */
[----:B------:R-:W-:Y:S01]  /*3890*/  HFMA2.MMA R38, R76, R40, R38 ;  /* 0x000000284c267235 */ /* 0x000fe20000000026 */
[----:B------:R-:W-:Y:S02]  /*38a0*/  HFMA2 R34, R71, R42, R35 ;  /* 0x0000002a47227231 */ /* 0x000fe40000000023 */
[----:B------:R-:W-:-:S03]  /*38b0*/  HFMA2 R40, R81, R41, R20 ;  /* 0x0000002951287231 */ /* 0x000fc60000000014 */
[-C--:B------:R-:W-:Y:S01]  /*38c0*/  HFMA2.MMA R21, R87, R41.reuse, R44 ;  /* 0x0000002957157235 */ /* 0x080fe2000000002c */
[----:B------:R-:W-:Y:S01]  /*38d0*/  HFMA2 R40, R80, R42, R40 ;  /* 0x0000002a50287231 */ /* 0x000fe20000000028 */
[----:B------:R-:W-:Y:S02]  /*38e0*/  HFMA2.MMA R37, R75, R41, R38 ;  /* 0x000000294b257235 */ /* 0x000fe40000000026 */
[----:B------:R-:W-:Y:S01]  /*38f0*/  HFMA2.MMA R34, R68, R43, R34 ;  /* 0x0000002b44227235 */ /* 0x000fe20000000022 */
[----:B------:R-:W-:-:S03]  /*3900*/  HFMA2 R40, R79, R43, R40 ;  /* 0x0000002b4f287231 */ /* 0x000fc60000000028 */
        /* <DEDUP_REMOVED lines=13> */
.L_x_1275:
        /* <DEDUP_REMOVED lines=14> */
.L_x_1286:
[----:B------:R-:W0:Y:S02]  /*3ac0*/  LDS R12, [R11] ;  /* 0x000000000b0c7984 */ /* 0x000e240000000800 */
[----:B0-----:R-:W-:-:S06]  /*3ad0*/  HADD2 R13, R12, R6 ;  /* 0x000000060c0d7230 */ /* 0x001fcc0000000000 */
[----:B------:R-:W0:Y:S02]  /*3ae0*/  ATOMS.CAST.SPIN R13, [R11], R12, R13 ;  /* 0x0000000c0b0d738d */ /* 0x000e24000180000d */
[----:B0-----:R-:W-:-:S13]  /*3af0*/  ISETP.EQ.U32.AND P0, PT, R13, 0x1, PT ;  /* 0x000000010d00780c */ /* 0x001fda0003f02070 */
[----:B------:R-:W-:Y:S05]  /*3b00*/  @!P0 BRA `(.L_x_1286) ;  /* 0xfffffffc00ec8947 */ /* 0x000fea000383ffff */
[----:B------:R-:W-:Y:S05]  /*3b10*/  BRA `(.L_x_1284) ;  /* 0x00000000000c7947 */ /* 0x000fea0003800000 */
.L_x_1285:
[----:B------:R-:W2:Y:S02]  /*3b20*/  LD.E R6, desc[UR8][R16.64] ;  /* 0x0000000810067980 */ /* 0x000ea4000c101900 */
[----:B--2---:R-:W-:-:S05]  /*3b30*/  IADD3 R11, R11, R6, RZ ;  /* 0x000000060b0b7210 */ /* 0x004fca0007ffe0ff */
[----:B------:R0:W-:Y:S02]  /*3b40*/  ST.E desc[UR8][R16.64], R11 ;  /* 0x0000000b10007985 */ /* 0x0001e4000c101908 */
.L_x_1284:
[----:B------:R-:W-:Y:S05]  /*3b50*/  BSYNC B0 ;  /* 0x0000000000007941 */ /* 0x000fea0003800000 */
.L_x_1283:
        /* <DEDUP_REMOVED lines=9> */
.L_x_1290:
[----:B------:R-:W1:Y:S02]  /*3bf0*/  LDS R12, [R6+0x4] ;  /* 0x00000400060c7984 */ /* 0x000e640000000800 */
[----:B-1----:R-:W-:-:S10]  /*3c00*/  HFMA2.MMA R13, R12, 1, 1, R4 ;  /* 0x3c003c000c0d7835 */ /* 0x002fd40000000004 */
[----:B------:R-:W1:Y:S02]  /*3c10*/  ATOMS.CAST.SPIN R13, [R6+0x4], R12, R13 ;  /* 0x0000040c060d738d */ /* 0x000e64000180000d */
[----:B-1----:R-:W-:-:S13]  /*3c20*/  ISETP.EQ.U32.AND P0, PT, R13, 0x1, PT ;  /* 0x000000010d00780c */ /* 0x002fda0003f02070 */
[----:B------:R-:W-:Y:S05]  /*3c30*/  @!P0 BRA `(.L_x_1290) ;  /* 0xfffffffc00ec8947 */ /* 0x000fea000383ffff */
[----:B------:R-:W-:Y:S05]  /*3c40*/  BRA `(.L_x_1288) ;  /* 0x00000000000c7947 */ /* 0x000fea0003800000 */
.L_x_1289:
[----:B------:R-:W0:Y:S02]  /*3c50*/  LD.E R4, desc[UR8][R16.64+0x4] ;  /* 0x0000040810047980 */ /* 0x000e24000c101900 */
[----:B0-----:R-:W-:-:S05]  /*3c60*/  IADD3 R11, R19, R4, RZ ;  /* 0x00000004130b7210 */ /* 0x001fca0007ffe0ff */
[----:B------:R1:W-:Y:S02]  /*3c70*/  ST.E desc[UR8][R16.64+0x4], R11 ;  /* 0x0000040b10007985 */ /* 0x0003e4000c101908 */
.L_x_1288:
[----:B------:R-:W-:Y:S05]  /*3c80*/  BSYNC B0 ;  /* 0x0000000000007941 */ /* 0x000fea0003800000 */
.L_x_1287:
        /* <DEDUP_REMOVED lines=10> */
.L_x_1294:
[----:B------:R-:W0:Y:S02]  /*3d30*/  LDS R4, [R12] ;  /* 0x000000000c047984 */ /* 0x000e240000000800 */
[----:B0-----:R-:W-:-:S06]  /*3d40*/  HADD2 R5, R4, R11 ;  /* 0x0000000b04057230 */ /* 0x001fcc0000000000 */
[----:B------:R-:W0:Y:S02]  /*3d50*/  ATOMS.CAST.SPIN R5, [R12], R4, R5 ;  /* 0x000000040c05738d */ /* 0x000e240001800005 */
[----:B0-----:R-:W-:-:S13]  /*3d60*/  ISETP.EQ.U32.AND P0, PT, R5, 0x1, PT ;  /* 0x000000010500780c */ /* 0x001fda0003f02070 */
[----:B------:R-:W-:Y:S05]  /*3d70*/  @!P0 BRA `(.L_x_1294) ;  /* 0xfffffffc00ec8947 */ /* 0x000fea000383ffff */
[----:B------:R-:W-:Y:S05]  /*3d80*/  BRA `(.L_x_1292) ;  /* 0x00000000000c7947 */ /* 0x000fea0003800000 */
.L_x_1293:
[----:B------:R-:W2:Y:S02]  /*3d90*/  LD.E R4, desc[UR8][R16.64] ;  /* 0x0000000810047980 */ /* 0x000ea4000c101900 */
[----:B--2---:R-:W-:-:S05]  /*3da0*/  IADD3 R5, R5, R4, RZ ;  /* 0x0000000405057210 */ /* 0x004fca0007ffe0ff */
[----:B------:R0:W-:Y:S02]  /*3db0*/  ST.E desc[UR8][R16.64], R5 ;  /* 0x0000000510007985 */ /* 0x0001e4000c101908 */
.L_x_1292:
[----:B------:R-:W-:Y:S05]  /*3dc0*/  BSYNC B0 ;  /* 0x0000000000007941 */ /* 0x000fea0003800000 */
.L_x_1291:
        /* <DEDUP_REMOVED lines=8> */
.L_x_1298:
[----:B------:R-:W0:Y:S02]  /*3e50*/  LDS R4, [R6] ;  /* 0x0000000006047984 */ /* 0x000e240000000800 */
[----:B0-----:R-:W-:-:S10]  /*3e60*/  HFMA2.MMA R5, R4, 1, 1, R3 ;  /* 0x3c003c0004057835 */ /* 0x001fd40000000003 */
[----:B------:R-:W0:Y:S02]  /*3e70*/  ATOMS.CAST.SPIN R5, [R6], R4, R5 ;  /* 0x000000040605738d */ /* 0x000e240001800005 */
[----:B0-----:R-:W-:-:S13]  /*3e80*/  ISETP.EQ.U32.AND P0, PT, R5, 0x1, PT ;  /* 0x000000010500780c */ /* 0x001fda0003f02070 */
[----:B------:R-:W-:Y:S05]  /*3e90*/  @!P0 BRA `(.L_x_1298) ;  /* 0xfffffffc00ec8947 */ /* 0x000fea000383ffff */
[----:B------:R-:W-:Y:S05]  /*3ea0*/  BRA `(.L_x_1296) ;  /* 0x00000000000c7947 */ /* 0x000fea0003800000 */
.L_x_1297:
[----:B------:R-:W2:Y:S02]  /*3eb0*/  LD.E R3, desc[UR8][R14.64] ;  /* 0x000000080e037980 */ /* 0x000ea4000c101900 */
[----:B--2---:R-:W-:-:S05]  /*3ec0*/  IADD3 R3, R6, R3, RZ ;  /* 0x0000000306037210 */ /* 0x004fca0007ffe0ff */
[----:B------:R1:W-:Y:S02]  /*3ed0*/  ST.E desc[UR8][R14.64], R3 ;  /* 0x000000030e007985 */ /* 0x0003e4000c101908 */
.L_x_1296:
[----:B------:R-:W-:Y:S05]  /*3ee0*/  BSYNC B0 ;  /* 0x0000000000007941 */ /* 0x000fea0003800000 */
.L_x_1295:
        /* <DEDUP_REMOVED lines=11> */
.L_x_1302:
[----:B------:R-:W0:Y:S02]  /*3fa0*/  LDS R2, [R4] ;  /* 0x0000000004027984 */ /* 0x000e240000000800 */
[----:B0-----:R-:W-:-:S06]  /*3fb0*/  HADD2 R3, R2, R5 ;  /* 0x0000000502037230 */ /* 0x001fcc0000000000 */
[----:B------:R-:W0:Y:S02]  /*3fc0*/  ATOMS.CAST.SPIN R3, [R4], R2, R3 ;  /* 0x000000020403738d */ /* 0x000e240001800003 */
[----:B0-----:R-:W-:-:S13]  /*3fd0*/  ISETP.EQ.U32.AND P0, PT, R3, 0x1, PT ;  /* 0x000000010300780c */ /* 0x001fda0003f02070 */
[----:B------:R-:W-:Y:S05]  /*3fe0*/  @!P0 BRA `(.L_x_1302) ;  /* 0xfffffffc00ec8947 */ /* 0x000fea000383ffff */
[----:B------:R-:W-:Y:S05]  /*3ff0*/  BRA `(.L_x_1300) ;  /* 0x00000000000c7947 */ /* 0x000fea0003800000 */
.L_x_1301:
[----:B------:R-:W2:Y:S02]  /*4000*/  LD.E R2, desc[UR8][R12.64] ;  /* 0x000000080c027980 */ /* 0x000ea4000c101900 */
[----:B--2---:R-:W-:-:S05]  /*4010*/  IADD3 R3, R3, R2, RZ ;  /* 0x0000000203037210 */ /* 0x004fca0007ffe0ff */
[----:B------:R1:W-:Y:S02]  /*4020*/  ST.E desc[UR8][R12.64], R3 ;  /* 0x000000030c007985 */ /* 0x0003e4000c101908 */
.L_x_1300:
[----:B------:R-:W-:Y:S05]  /*4030*/  BSYNC B0 ;  /* 0x0000000000007941 */ /* 0x000fea0003800000 */
.L_x_1299:
[----:B------:R-:W-:Y:S01]  /*4040*/  HFMA2.MMA R2, -RZ, RZ, 0, 2.384185791015625e-07 ;  /* 0x00000004ff027435 */ /* 0x000fe200000001ff */
[----:B-1----:R-:W-:-:S09]  /*4050*/  MOV R3, 0x0 ;  /* 0x0000000000037802 */ /* 0x002fd20000000f00 */
[----:B0-----:R-:W-:-:S03]  /*4060*/  IMAD.WIDE R4, R92, 0x2, R2 ;  /* 0x000000025c047825 */ /* 0x001fc600078e0202 */
        /* <DEDUP_REMOVED lines=8> */
.L_x_1306:
[----:B------:R-:W0:Y:S02]  /*40f0*/  LDS R2, [R6] ;  /* 0x0000000006027984 */ /* 0x000e240000000800 */
[----:B0-----:R-:W-:-:S06]  /*4100*/  HADD2 R3, R2, R0 ;  /* 0x0000000002037230 */ /* 0x001fcc0000000000 */
[----:B------:R-:W0:Y:S02]  /*4110*/  ATOMS.CAST.SPIN R3, [R6], R2, R3 ;  /* 0x000000020603738d */ /* 0x000e240001800003 */
[----:B0-----:R-:W-:-:S13]  /*4120*/  ISETP.EQ.U32.AND P0, PT, R3, 0x1, PT ;  /* 0x000000010300780c */ /* 0x001fda0003f02070 */
[----:B------:R-:W-:Y:S05]  /*4130*/  @!P0 BRA `(.L_x_1306) ;  /* 0xfffffffc00ec8947 */ /* 0x000fea000383ffff */
[----:B------:R-:W-:Y:S05]  /*4140*/  BRA `(.L_x_1304) ;  /* 0x00000000000c7947 */ /* 0x000fea0003800000 */
.L_x_1305:
[----:B------:R-:W2:Y:S02]  /*4150*/  LD.E R0, desc[UR8][R2.64] ;  /* 0x0000000802007980 */ /* 0x000ea4000c101900 */
[----:B--2---:R-:W-:-:S05]  /*4160*/  IADD3 R11, R11, R0, RZ ;  /* 0x000000000b0b7210 */ /* 0x004fca0007ffe0ff */
[----:B------:R0:W-:Y:S02]  /*4170*/  ST.E desc[UR8][R2.64], R11 ;  /* 0x0000000b02007985 */ /* 0x0001e4000c101908 */
.L_x_1304:
[----:B------:R-:W-:Y:S05]  /*4180*/  BSYNC B0 ;  /* 0x0000000000007941 */ /* 0x000fea0003800000 */
.L_x_1303:
[----:B------:R-:W-:-:S05]  /*4190*/  IMAD.WIDE R14, R92, 0x2, R12 ;  /* 0x000000025c0e7825 */ /* 0x000fca00078e020c */
[----:B------:R1:W-:Y:S01]  /*41a0*/  ATOM.E.ADD.F16x2.RN.STRONG.GPU P0, RZ, desc[UR8][R14.64], R10 ;  /* 0x0000000a0eff79a2 */ /* 0x0003e2000810e1c8 */
[----:B------:R-:W-:Y:S04]  /*41b0*/  BSSY B0, `(.L_x_1307) ;  /* 0x000000f000007945 */ /* 0x000fe80003800000 */
[----:B-1----:R-:W-:Y:S05]  /*41c0*/  @P0 BRA `(.L_x_1308) ;  /* 0x0000000000340947 */ /* 0x002fea0003800000 */
[----:B------:R-:W1:Y:S02]  /*41d0*/  QSPC.E.S P0, RZ, [R14] ;  /* 0x000000000eff73aa */ /* 0x000e640000000500 */
[----:B-1----:R-:W-:Y:S05]  /*41e0*/  @!P0 BRA `(.L_x_1309) ;  /* 0x0000000000208947 */ /* 0x002fea0003800000 */
[----:B0-----:R-:W-:-:S04]  /*41f0*/  MOV R2, R14 ;  /* 0x0000000e00027202 */ /* 0x001fc80000000f00 */
[----:B------:R-:W-:-:S07]  /*4200*/  MOV R0, R2 ;  /* 0x0000000200007202 */ /* 0x000fce0000000f00 */
.L_x_1310:
[----:B------:R-:W0:Y:S02]  /*4210*/  LDS R2, [R0] ;  /* 0x0000000000027984 */ /* 0x000e240000000800 */
[----:B0-----:R-:W-:-:S10]  /*4220*/  HFMA2.MMA R3, R2, 1, 1, R10 ;  /* 0x3c003c0002037835 */ /* 0x001fd4000000000a */
[----:B------:R-:W0:Y:S02]  /*4230*/  ATOMS.CAST.SPIN R3, [R0], R2, R3 ;  /* 0x000000020003738d */ /* 0x000e240001800003 */
[----:B0-----:R-:W-:-:S13]  /*4240*/  ISETP.EQ.U32.AND P0, PT, R3, 0x1, PT ;  /* 0x000000010300780c */ /* 0x001fda0003f02070 */
[----:B------:R-:W-:Y:S05]  /*4250*/  @!P0 BRA `(.L_x_1310) ;  /* 0xfffffffc00ec8947 */ /* 0x000fea000383ffff */
[----:B------:R-:W-:Y:S05]  /*4260*/  BRA `(.L_x_1308) ;  /* 0x00000000000c7947 */ /* 0x000fea0003800000 */
.L_x_1309:
[----:B------:R-:W0:Y:S02]  /*4270*/  LD.E R0, desc[UR8][R14.64] ;  /* 0x000000080e007980 */ /* 0x000e24000c101900 */
[----:B0-----:R-:W-:-:S05]  /*4280*/  IADD3 R3, R10, R0, RZ ;  /* 0x000000000a037210 */ /* 0x001fca0007ffe0ff */
[----:B------:R1:W-:Y:S02]  /*4290*/  ST.E desc[UR8][R14.64], R3 ;  /* 0x000000030e007985 */ /* 0x0003e4000c101908 */
.L_x_1308:
[----:B------:R-:W-:Y:S05]  /*42a0*/  BSYNC B0 ;  /* 0x0000000000007941 */ /* 0x000fea0003800000 */
.L_x_1307:
[----:B0-----:R-:W-:-:S04]  /*42b0*/  IADD3 R2, P0, R12, R4, RZ ;  /* 0x000000040c027210 */ /* 0x001fc80007f1e0ff */
[----:B-1----:R-:W-:-:S08]  /*42c0*/  IADD3.X R3, R13, R5, RZ, P0, !PT ;  /* 0x000000050d037210 */ /* 0x002fd000007fe4ff */
[----:B------:R0:W-:Y:S01]  /*42d0*/  ATOM.E.ADD.F16x2.RN.STRONG.GPU P0, RZ, desc[UR8][R2.64], R9 ;  /* 0x0000000902ff79a2 */ /* 0x0001e2000810e1c8 */
[----:B------:R-:W-:Y:S04]  /*42e0*/  BSSY B0, `(.L_x_1311) ;  /* 0x000000e000007945 */ /* 0x000fe80003800000 */
[----:B0-----:R-:W-:Y:S05]  /*42f0*/  @P0 BRA `(.L_x_1312) ;  /* 0x0000000000300947 */ /* 0x001fea0003800000 */
[----:B------:R-:W0:Y:S02]  /*4300*/  QSPC.E.S P0, RZ, [R2] ;  /* 0x0000000002ff73aa */ /* 0x000e240000000500 */
[----:B0-----:R-:W-:Y:S05]  /*4310*/  @!P0 BRA `(.L_x_1313) ;  /* 0x00000000001c8947 */ /* 0x001fea0003800000 */
[----:B------:R-:W-:-:S07]  /*4320*/  MOV R0, R2 ;  /* 0x0000000200007202 */ /* 0x000fce0000000f00 */
.L_x_1314:
[----:B------:R-:W0:Y:S02]  /*4330*/  LDS R2, [R0] ;  /* 0x0000000000027984 */ /* 0x000e240000000800 */
[----:B0-----:R-:W-:-:S06]  /*4340*/  HADD2 R3, R2, R9 ;  /* 0x0000000902037230 */ /* 0x001fcc0000000000 */
[----:B------:R-:W0:Y:S02]  /*4350*/  ATOMS.CAST.SPIN R3, [R0], R2, R3 ;  /* 0x000000020003738d */ /* 0x000e240001800003 */
[----:B0-----:R-:W-:-:S13]  /*4360*/  ISETP.EQ.U32.AND P0, PT, R3, 0x1, PT ;  /* 0x000000010300780c */ /* 0x001fda0003f02070 */
[----:B------:R-:W-:Y:S05]  /*4370*/  @!P0 BRA `(.L_x_1314) ;  /* 0xfffffffc00ec8947 */ /* 0x000fea000383ffff */
[----:B------:R-:W-:Y:S05]  /*4380*/  BRA `(.L_x_1312) ;  /* 0x00000000000c7947 */ /* 0x000fea0003800000 */
.L_x_1313:
[----:B------:R-:W2:Y:S02]  /*4390*/  LD.E R0, desc[UR8][R2.64] ;  /* 0x0000000802007980 */ /* 0x000ea4000c101900 */
[----:B--2---:R-:W-:-:S05]  /*43a0*/  IADD3 R9, R9, R0, RZ ;  /* 0x0000000009097210 */ /* 0x004fca0007ffe0ff */
[----:B------:R0:W-:Y:S02]  /*43b0*/  ST.E desc[UR8][R2.64], R9 ;  /* 0x0000000902007985 */ /* 0x0001e4000c101908 */
.L_x_1312:
[----:B------:R-:W-:Y:S05]  /*43c0*/  BSYNC B0 ;  /* 0x0000000000007941 */ /* 0x000fea0003800000 */
.L_x_1311:
[----:B0-----:R-:W-:-:S05]  /*43d0*/  IMAD.WIDE R2, R92, 0x2, R14 ;  /* 0x000000025c027825 */ /* 0x001fca00078e020e */
[----:B------:R0:W-:Y:S01]  /*43e0*/  ATOM.E.ADD.F16x2.RN.STRONG.GPU P0, RZ, desc[UR8][R2.64], R8 ;  /* 0x0000000802ff79a2 */ /* 0x0001e2000810e1c8 */
[----:B------:R-:W-:Y:S04]  /*43f0*/  BSSY B0, `(.L_x_1315) ;  /* 0x000000e000007945 */ /* 0x000fe80003800000 */
[----:B0-----:R-:W-:Y:S05]  /*4400*/  @P0 BRA `(.L_x_1316) ;  /* 0x0000000000300947 */ /* 0x001fea0003800000 */
[----:B------:R-:W0:Y:S02]  /*4410*/  QSPC.E.S P0, RZ, [R2] ;  /* 0x0000000002ff73aa */ /* 0x000e240000000500 */
[----:B0-----:R-:W-:Y:S05]  /*4420*/  @!P0 BRA `(.L_x_1317) ;  /* 0x00000000001c8947 */ /* 0x001fea0003800000 */
[----:B------:R-:W-:-:S07]  /*4430*/  MOV R0, R2 ;  /* 0x0000000200007202 */ /* 0x000fce0000000f00 */
.L_x_1318:
[----:B------:R-:W0:Y:S02]  /*4440*/  LDS R2, [R0] ;  /* 0x0000000000027984 */ /* 0x000e240000000800 */
[----:B0-----:R-:W-:-:S10]  /*4450*/  HFMA2.MMA R3, R2, 1, 1, R8 ;  /* 0x3c003c0002037835 */ /* 0x001fd40000000008 */
[----:B------:R-:W0:Y:S02]  /*4460*/  ATOMS.CAST.SPIN R3, [R0], R2, R3 ;  /* 0x000000020003738d */ /* 0x000e240001800003 */
[----:B0-----:R-:W-:-:S13]  /*4470*/  ISETP.EQ.U32.AND P0, PT, R3, 0x1, PT ;  /* 0x000000010300780c */ /* 0x001fda0003f02070 */
[----:B------:R-:W-:Y:S05]  /*4480*/  @!P0 BRA `(.L_x_1318) ;  /* 0xfffffffc00ec8947 */ /* 0x000fea000383ffff */
[----:B------:R-:W-:Y:S05]  /*4490*/  BRA `(.L_x_1316) ;  /* 0x00000000000c7947 */ /* 0x000fea0003800000 */
.L_x_1317:
[----:B------:R-:W2:Y:S02]  /*44a0*/  LD.E R0, desc[UR8][R2.64] ;  /* 0x0000000802007980 */ /* 0x000ea4000c101900 */
[----:B--2---:R-:W-:-:S05]  /*44b0*/  IADD3 R9, R8, R0, RZ ;  /* 0x0000000008097210 */ /* 0x004fca0007ffe0ff */
[----:B------:R0:W-:Y:S02]  /*44c0*/  ST.E desc[UR8][R2.64], R9 ;  /* 0x0000000902007985 */ /* 0x0001e4000c101908 */
.L_x_1316:
[----:B------:R-:W-:Y:S05]  /*44d0*/  BSYNC B0 ;  /* 0x0000000000007941 */ /* 0x000fea0003800000 */
.L_x_1315:
[----:B0-----:R-:W-:-:S04]  /*44e0*/  IADD3 R2, P0, R4, R14, RZ ;  /* 0x0000000e04027210 */ /* 0x001fc80007f1e0ff */
[----:B------:R-:W-:-:S08]  /*44f0*/  IADD3.X R3, R5, R15, RZ, P0, !PT ;  /* 0x0000000f05037210 */ /* 0x000fd000007fe4ff */
[----:B------:R0:W-:Y:S02]  /*4500*/  ATOM.E.ADD.F16x2.RN.STRONG.GPU P0, RZ, desc[UR8][R2.64], R7 ;  /* 0x0000000702ff79a2 */ /* 0x0001e4000810e1c8 */
[----:B0-----:R-:W-:Y:S05]  /*4510*/  @P0 EXIT ;  /* 0x000000000000094d */ /* 0x001fea0003800000 */
[----:B------:R-:W0:Y:S02]  /*4520*/  QSPC.E.S P0, RZ, [R2] ;  /* 0x0000000002ff73aa */ /* 0x000e240000000500 */
[----:B0-----:R-:W-:Y:S05]  /*4530*/  @!P0 BRA `(.L_x_1319) ;  /* 0x00000000001c8947 */ /* 0x001fea0003800000 */
[----:B------:R-:W-:-:S07]  /*4540*/  MOV R0, R2 ;  /* 0x0000000200007202 */ /* 0x000fce0000000f00 */
.L_x_1320:
[----:B------:R-:W0:Y:S02]  /*4550*/  LDS R2, [R0] ;  /* 0x0000000000027984 */ /* 0x000e240000000800 */
[----:B0-----:R-:W-:-:S06]  /*4560*/  HADD2 R3, R2, R7 ;  /* 0x0000000702037230 */ /* 0x001fcc0000000000 */
[----:B------:R-:W0:Y:S02]  /*4570*/  ATOMS.CAST.SPIN R3, [R0], R2, R3 ;  /* 0x000000020003738d */ /* 0x000e240001800003 */
[----:B0-----:R-:W-:-:S13]  /*4580*/  ISETP.EQ.U32.AND P0, PT, R3, 0x1, PT ;  /* 0x000000010300780c */ /* 0x001fda0003f02070 */
[----:B------:R-:W-:Y:S05]  /*4590*/  @!P0 BRA `(.L_x_1320) ;  /* 0xfffffffc00ec8947 */ /* 0x000fea000383ffff */
[----:B------:R-:W-:Y:S05]  /*45a0*/  EXIT ;  /* 0x000000000000794d */ /* 0x000fea0003800000 */
.L_x_1319:
[----:B------:R-:W2:Y:S02]  /*45b0*/  LD.E R0, desc[UR8][R2.64] ;  /* 0x0000000802007980 */ /* 0x000ea4000c101900 */
[----:B--2---:R-:W-:-:S05]  /*45c0*/  IADD3 R5, R7, R0, RZ ;  /* 0x0000000007057210 */ /* 0x004fca0007ffe0ff */
[----:B------:R-:W-:Y:S01]  /*45d0*/  ST.E desc[UR8][R2.64], R5 ;  /* 0x0000000502007985 */ /* 0x000fe2000c101908 */
[----:B------:R-:W-:Y:S05]  /*45e0*/  EXIT ;  /* 0x000000000000794d */ /* 0x000fea0003800000 */
.L_x_1321:
        /* <DEDUP_REMOVED lines=9> */
.L_x_1831:


//--------------------- .text._ZN4vllm4gptq33gemm_half_q_half_gptq_2bit_kernelILb1ELi5EEEvPK6__halfPKjS6_S4_PS2_iiiibPKi --------------------------
	.section	.text._ZN4vllm4gptq33gemm_half_q_half_gptq_2bit_kernelILb1ELi5EEEvPK6__halfPKjS6_S4_PS2_iiiibPKi,"ax",@progbits
	.align	128
        .global         _ZN4vllm4gptq33gemm_half_q_half_gptq_2bit_kernelILb1ELi5EEEvPK6__halfPKjS6_S4_PS2_iiiibPKi
        .type           _ZN4vllm4gptq33gemm_half_q_half_gptq_2bit_kernelILb1ELi5EEEvPK6__halfPKjS6_S4_PS2_iiiibPKi,@function
        .size           _ZN4vllm4gptq33gemm_half_q_half_gptq_2bit_kernelILb1ELi5EEEvPK6__halfPKjS6_S4_PS2_iiiibPKi,(.L_x_1832 - _ZN4vllm4gptq33gemm_half_q_half_gptq_2bit_kernelILb1ELi5EEEvPK6__halfPKjS6_S4_PS2_iiiibPKi)
        .other          _ZN4vllm4gptq33gemm_half_q_half_gptq_2bit_kernelILb1ELi5EEEvPK6__halfPKjS6_S4_PS2_iiiibPKi,@"STO_CUDA_ENTRY STV_DEFAULT"
_ZN4vllm4gptq33gemm_half_q_half_gptq_2bit_kernelILb1ELi5EEEvPK6__halfPKjS6_S4_PS2_iiiibPKi:
.text._ZN4vllm4gptq33gemm_half_q_half_gptq_2bit_kernelILb1ELi5EEEvPK6__halfPKjS6_S4_PS2_iiiibPKi:
        /* <DEDUP_REMOVED lines=49> */
.L_x_1324:
        /* <DEDUP_REMOVED lines=19> */
.L_x_1323:
[----:B------:R-:W-:Y:S05]  /*0440*/  BSYNC B0 ;  /* 0x0000000000007941 */ /* 0x000fea0003800000 */
.L_x_1322:
        /* <DEDUP_REMOVED lines=69> */
[----:B0-----:R-:W-:Y:S01]  /*08a0*/  IMAD.WIDE R8, R3, 0x4, R8 ;  /* 0x0000000403087825 */ /* 0x001fe200078e0208 */
[----:B------:R-:W-:Y:S01]  /*08b0*/  PRMT R3, RZ, 0x5410, RZ ;  /* 0x00005410ff037816 */ /* 0x000fe200000000ff */
[----:B------:R-:W-:Y:S06]  /*08c0*/  @P0 BRA `(.L_x_1325) ;  /* 0x00000018004c0947 */ /* 0x000fec0003800000 */
[----:B------:R-:W2:Y:S04]  /*08d0*/  LDG.E.CONSTANT R8, desc[UR8][R8.64] ;  /* 0x0000000808087981 */ /* 0x000ea8000c1e9900 */
[----:B------:R-:W3:Y:S04]  /*08e0*/  LDG.E.CONSTANT R12, desc[UR8][R10.64] ;  /* 0x000000080a0c7981 */ /* 0x000ee8000c1e9900 */
        /* <DEDUP_REMOVED lines=28> */
[----:B---3--:R-:W-:Y:S02]  /*0ab0*/  PRMT R68, R12, 0x5432, R12 ;  /* 0x000054320c447816 */ /* 0x008fe4000000000c */
[----:B------:R-:W-:Y:S02]  /*0ac0*/  LOP3.LUT R56, R56, 0x3, RZ, 0xc0, !PT ;  /* 0x0000000338387812 */ /* 0x000fe400078ec0ff */
[----:B------:R-:W-:-:S02]  /*0ad0*/  LOP3.LUT R59, R59, 0x3, RZ, 0xc0, !PT ;  /* 0x000000033b3b7812 */ /* 0x000fc400078ec0ff */
[----:B------:R-:W-:Y:S02]  /*0ae0*/  LOP3.LUT R58, R58, 0x3, RZ, 0xc0, !PT ;  /* 0x000000033a3a7812 */ /* 0x000fe400078ec0ff */
[----:B0-----:R-:W-:-:S07]  /*0af0*/  LOP3.LUT R57, R57, 0x3, RZ, 0xc0, !PT ;  /* 0x0000000339397812 */ /* 0x001fce00078ec0ff */
.L_x_1327:
        /* <DEDUP_REMOVED lines=17> */
[----:B------:R-:W2:Y:S04]  /*0c10*/  LDG.E.CONSTANT R14, desc[UR8][R12.64] ;  /* 0x000000080c0e7981 */ /* 0x000ea8000c1e9900 */
[----:B------:R0:W5:Y:S01]  /*0c20*/  LDG.E.CONSTANT R66, desc[UR8][R12.64+0x4] ;  /* 0x000004080c427981 */ /* 0x000162000c1e9900 */
[----:B------:R-:W-:Y:S02]  /*0c30*/  MOV R55, R60 ;  /* 0x0000003c00377202 */ /* 0x000fe40000000f00 */
[----:B----4-:R-:W-:-:S04]  /*0c40*/  SHF.R.U32.HI R56, RZ, R63, R6 ;  /* 0x0000003fff387219 */ /* 0x010fc80000011606 */
[--C-:B------:R-:W-:Y:S02]  /*0c50*/  SHF.R.U32.HI R57, RZ, 0x2, R56.reuse ;  /* 0x00000002ff397819 */ /* 0x100fe40000011638 */
[--C-:B------:R-:W-:Y:S02]  /*0c60*/  SHF.R.U32.HI R58, RZ, 0x4, R56.reuse ;  /* 0x00000004ff3a7819 */ /* 0x100fe40000011638 */
[----:B------:R-:W-:Y:S02]  /*0c70*/  SHF.R.U32.HI R59, RZ, 0x6, R56 ;  /* 0x00000006ff3b7819 */ /* 0x000fe40000011638 */
[----:B--2---:R-:W-:Y:S02]  /*0c80*/  PRMT R68, R14, 0x5432, R14 ;  /* 0x000054320e447816 */ /* 0x004fe4000000000e */
[----:B------:R-:W-:Y:S02]  /*0c90*/  LOP3.LUT R56, R56, 0x3, RZ, 0xc0, !PT ;  /* 0x0000000338387812 */ /* 0x000fe400078ec0ff */
[----:B------:R-:W-:-:S02]  /*0ca0*/  LOP3.LUT R57, R57, 0x3, RZ, 0xc0, !PT ;  /* 0x0000000339397812 */ /* 0x000fc400078ec0ff */
[----:B------:R-:W-:Y:S02]  /*0cb0*/  LOP3.LUT R58, R58, 0x3, RZ, 0xc0, !PT ;  /* 0x000000033a3a7812 */ /* 0x000fe400078ec0ff */
[----:B0-----:R-:W-:-:S07]  /*0cc0*/  LOP3.LUT R59, R59, 0x3, RZ, 0xc0, !PT ;  /* 0x000000033b3b7812 */ /* 0x001fce00078ec0ff */
.L_x_1326:
[----:B------:R-:W-:Y:S02]  /*0cd0*/  IADD3 R12, R58, UR5, RZ ;  /* 0x000000053a0c7c10 */ /* 0x000fe4000fffe0ff */
[----:B-----5:R-:W-:Y:S02]  /*0ce0*/  SHF.R.U32.HI R26, RZ, 0x8, R8 ;  /* 0x00000008ff1a7819 */ /* 0x020fe40000011608 */
[----:B------:R-:W-:Y:S01]  /*0cf0*/  SHF.R.U32.HI R36, RZ, 0x8, R9 ;  /* 0x00000008ff247819 */ /* 0x000fe20000011609 */
[----:B------:R-:W3:Y:S01]  /*0d00*/  I2F.F16 R40, R12 ;  /* 0x0000000c00287306 */ /* 0x000ee20000200c00 */
[----:B------:R-:W-:Y:S02]  /*0d10*/  IADD3 R6, R56, UR5, RZ ;  /* 0x0000000538067c10 */ /* 0x000fe4000fffe0ff */
[----:B--2---:R-:W-:Y:S02]  /*0d20*/  PRMT R33, R16, 0x5410, R19 ;  /* 0x0000541010217816 */ /* 0x004fe40000000013 */
[----:B------:R-:W-:-:S02]  /*0d30*/  LOP3.LUT R7, R8, 0x30003, RZ, 0xc0, !PT ;  /* 0x0003000308077812 */ /* 0x000fc400078ec0ff */
[C---:B------:R-:W-:Y:S01]  /*0d40*/  LOP3.LUT R28, R9.reuse, 0x30003, RZ, 0xc0, !PT ;  /* 0x00030003091c7812 */ /* 0x040fe200078ec0ff */
[----:B------:R-:W0:Y:S01]  /*0d50*/  I2F.F16 R20, R6 ;  /* 0x0000000600147306 */ /* 0x000e220000200c00 */
[C---:B------:R-:W-:Y:S02]  /*0d60*/  LOP3.LUT R25, R9.reuse, 0xc000c, RZ, 0xc0, !PT ;  /* 0x000c000c09197812 */ /* 0x040fe400078ec0ff */
[C---:B------:R-:W-:Y:S02]  /*0d70*/  LOP3.LUT R34, R9.reuse, 0x300030, RZ, 0xc0, !PT ;  /* 0x0030003009227812 */ /* 0x040fe400078ec0ff */
[----:B------:R-:W-:Y:S02]  /*0d80*/  LOP3.LUT R35, R9, 0xc000c0, RZ, 0xc0, !PT ;  /* 0x00c000c009237812 */ /* 0x000fe400078ec0ff */
[C---:B------:R-:W-:Y:S01]  /*0d90*/  LOP3.LUT R15, R10.reuse, 0x30003, RZ, 0xc0, !PT ;  /* 0x000300030a0f7812 */ /* 0x040fe200078ec0ff */
[--C-:B---3--:R-:W-:Y:S01]  /*0da0*/  HADD2 R43, R49.H0_H0, -R40.reuse.H0_H0 ;  /* 0xa0000028312b7230 */ /* 0x108fe20000000800 */
[C---:B------:R-:W-:Y:S01]  /*0db0*/  LOP3.LUT R19, R10.reuse, 0xc000c, RZ, 0xc0, !PT ;  /* 0x000c000c0a137812 */ /* 0x040fe200078ec0ff */
[----:B------:R-:W-:Y:S01]  /*0dc0*/  HADD2 R41, R33, -R40.H0_H0 ;  /* 0xa000002821297230 */ /* 0x000fe20000000000 */
[----:B------:R-:W-:-:S02]  /*0dd0*/  LOP3.LUT R16, R10, 0x300030, RZ, 0xc0, !PT ;  /* 0x003000300a107812 */ /* 0x000fc400078ec0ff */
[----:B------:R-:W-:Y:S02]  /*0de0*/  LOP3.LUT R17, R10, 0xc000c0, RZ, 0xc0, !PT ;  /* 0x00c000c00a117812 */ /* 0x000fe400078ec0ff */
[----:B------:R-:W-:Y:S01]  /*0df0*/  SHF.R.U32.HI R18, RZ, 0x8, R10 ;  /* 0x00000008ff127819 */ /* 0x000fe2000001160a */
[----:B0-----:R-:W-:Y:S01]  /*0e00*/  HADD2 R31, R49.H0_H0, -R20.H0_H0 ;  /* 0xa0000014311f7230 */ /* 0x001fe20000000800 */
[----:B------:R-:W-:Y:S02]  /*0e10*/  LOP3.LUT R9, R26, 0x30003, RZ, 0xc0, !PT ;  /* 0x000300031a097812 */ /* 0x000fe400078ec0ff */
[----:B------:R-:W-:Y:S02]  /*0e20*/  IADD3 R29, R57, UR5, RZ ;  /* 0x00000005391d7c10 */ /* 0x000fe4000fffe0ff */
[C---:B------:R-:W-:Y:S02]  /*0e30*/  LOP3.LUT R10, R11.reuse, 0x30003, RZ, 0xc0, !PT ;  /* 0x000300030b0a7812 */ /* 0x040fe400078ec0ff */
[C---:B------:R-:W-:Y:S01]  /*0e40*/  LOP3.LUT R21, R11.reuse, 0xc000c, RZ, 0xc0, !PT ;  /* 0x000c000c0b157812 */ /* 0x040fe200078ec0ff */
[----:B------:R-:W0:Y:S01]  /*0e50*/  I2F.F16 R38, R29 ;  /* 0x0000001d00267306 */ /* 0x000e220000200c00 */
[----:B------:R-:W-:-:S02]  /*0e60*/  LOP3.LUT R23, R11, 0x300030, RZ, 0xc0, !PT ;  /* 0x003000300b177812 */ /* 0x000fc400078ec0ff */
[----:B------:R-:W-:Y:S02]  /*0e70*/  LOP3.LUT R22, R11, 0xc000c0, RZ, 0xc0, !PT ;  /* 0x00c000c00b167812 */ /* 0x000fe400078ec0ff */
[----:B------:R-:W-:Y:S02]  /*0e80*/  SHF.R.U32.HI R44, RZ, 0x8, R11 ;  /* 0x00000008ff2c7819 */ /* 0x000fe4000001160b */
[C---:B------:R-:W-:Y:S02]  /*0e90*/  LOP3.LUT R14, R8.reuse, 0xc000c, RZ, 0xc0, !PT ;  /* 0x000c000c080e7812 */ /* 0x040fe400078ec0ff */
[C---:B------:R-:W-:Y:S02]  /*0ea0*/  LOP3.LUT R27, R8.reuse, 0x300030, RZ, 0xc0, !PT ;  /* 0x00300030081b7812 */ /* 0x040fe400078ec0ff */
[----:B------:R-:W-:Y:S02]  /*0eb0*/  LOP3.LUT R24, R8, 0xc000c0, RZ, 0xc0, !PT ;  /* 0x00c000c008187812 */ /* 0x000fe400078ec0ff */
[----:B------:R-:W-:-:S02]  /*0ec0*/  LOP3.LUT R11, R36, 0x30003, RZ, 0xc0, !PT ;  /* 0x00030003240b7812 */ /* 0x000fc400078ec0ff */
[----:B------:R-:W-:Y:S01]  /*0ed0*/  LOP3.LUT R8, R7, 0x64006400, RZ, 0xfc, !PT ;  /* 0x6400640007087812 */ /* 0x000fe200078efcff */
[--C-:B0-----:R-:W-:Y:S01]  /*0ee0*/  HADD2 R37, R49.H0_H0, -R38.reuse.H0_H0 ;  /* 0xa000002631257230 */ /* 0x101fe20000000800 */
[----:B------:R-:W-:Y:S01]  /*0ef0*/  LOP3.LUT R30, R28, 0x64006400, RZ, 0xfc, !PT ;  /* 0x640064001c1e7812 */ /* 0x000fe200078efcff */
[C---:B------:R-:W-:Y:S01]  /*0f00*/  HADD2 R38, R33.reuse, -R38.H0_H0 ;  /* 0xa000002621267230 */ /* 0x040fe20000000000 */
[----:B------:R-:W-:Y:S02]  /*0f10*/  LOP3.LUT R28, R9, 0x64006400, RZ, 0xfc, !PT ;  /* 0x64006400091c7812 */ /* 0x000fe400078efcff */
[----:B------:R-:W-:Y:S02]  /*0f20*/  LOP3.LUT R7, R6, 0xe400, RZ, 0xfc, !PT ;  /* 0x0000e40006077812 */ /* 0x000fe400078efcff */
[----:B------:R-:W-:Y:S01]  /*0f30*/  LOP3.LUT R9, R29, 0xe400, RZ, 0xfc, !PT ;  /* 0x0000e4001d097812 */ /* 0x000fe200078efcff */
[----:B------:R-:W-:Y:S01]  /*0f40*/  HADD2 R29, R33, -R20.H0_H0 ;  /* 0xa0000014211d7230 */ /* 0x000fe20000000000 */
[----:B------:R-:W-:Y:S01]  /*0f50*/  LOP3.LUT R32, R11, 0x64006400, RZ, 0xfc, !PT ;  /* 0x640064000b207812 */ /* 0x000fe200078efcff */
[----:B------:R-:W-:Y:S01]  /*0f60*/  HADD2 R6, R8, R7.H0_H0 ;  /* 0x2000000708067230 */ /* 0x000fe20000000000 */
[----:B------:R-:W-:Y:S01]  /*0f70*/  IADD3 R13, R59, UR5, RZ ;  /* 0x000000053b0d7c10 */ /* 0x000fe2000fffe0ff */
[----:B------:R-:W-:Y:S01]  /*0f80*/  HADD2 R8, R30, R9.H0_H0 ;  /* 0x200000091e087230 */ /* 0x000fe20000000000 */
[----:B------:R-:W-:Y:S01]  /*0f90*/  LOP3.LUT R30, R15, 0x64006400, RZ, 0xfc, !PT ;  /* 0x640064000f1e7812 */ /* 0x000fe200078efcff */
[----:B------:R-:W-:Y:S01]  /*0fa0*/  HADD2 R7, R28, R7.H0_H0 ;  /* 0x200000071c077230 */ /* 0x000fe20000000000 */
[----:B------:R-:W-:Y:S01]  /*0fb0*/  LOP3.LUT R28, R44, 0x30003, RZ, 0xc0, !PT ;  /* 0x000300032c1c7812 */ /* 0x000fe200078ec0ff */
[----:B------:R-:W-:Y:S01]  /*0fc0*/  HADD2 R9, R32, R9.H0_H0 ;  /* 0x2000000920097230 */ /* 0x000fe20000000000 */
[----:B------:R-:W-:Y:S01]  /*0fd0*/  LOP3.LUT R32, R10, 0x64006400, RZ, 0xfc, !PT ;  /* 0x640064000a207812 */ /* 0x000fe200078efcff */
[----:B------:R0:W1:Y:S01]  /*0fe0*/  I2F.F16 R42, R13 ;  /* 0x0000000d002a7306 */ /* 0x0000620000200c00 */
[----:B------:R-:W-:-:S02]  /*0ff0*/  LOP3.LUT R10, R26, 0xc000c, RZ, 0xc0, !PT ;  /* 0x000c000c1a0a7812 */ /* 0x000fc400078ec0ff */
[----:B------:R-:W-:Y:S02]  /*1000*/  LOP3.LUT R15, R18, 0x30003, RZ, 0xc0, !PT ;  /* 0x00030003120f7812 */ /* 0x000fe400078ec0ff */
[----:B------:R-:W-:Y:S02]  /*1010*/  LOP3.LUT R40, R28, 0x64006400, RZ, 0xfc, !PT ;  /* 0x640064001c287812 */ /* 0x000fe400078efcff */
[----:B------:R-:W-:Y:S02]  /*1020*/  LOP3.LUT R11, R12, 0xe400, RZ, 0xfc, !PT ;  /* 0x0000e4000c0b7812 */ /* 0x000fe400078efcff */
[----:B------:R-:W-:Y:S02]  /*1030*/  LOP3.LUT R28, R10, 0x64006400, RZ, 0xfc, !PT ;  /* 0x640064000a1c7812 */ /* 0x000fe400078efcff */
[----:B------:R-:W-:Y:S01]  /*1040*/  LOP3.LUT R12, R15, 0x64006400, RZ, 0xfc, !PT ;  /* 0x640064000f0c7812 */ /* 0x000fe200078efcff */
[----:B------:R-:W-:Y:S01]  /*1050*/  HADD2 R10, R30, R11.H0_H0 ;  /* 0x2000000b1e0a7230 */ /* 0x000fe20000000000 */
[----:B0-----:R-:W-:Y:S01]  /*1060*/  LOP3.LUT R13, R13, 0xe400, RZ, 0xfc, !PT ;  /* 0x0000e4000d0d7812 */ /* 0x001fe200078efcff */
[----:B------:R-:W-:Y:S01]  /*1070*/  HFMA2 R15, R28, 0.25, 0.25, R29.H0_H0 ;  /* 0x340034001c0f7831 */ /* 0x000fe2000004001d */
[----:B------:R-:W-:Y:S01]  /*1080*/  LOP3.LUT R28, R27, 0x64006400, RZ, 0xfc, !PT ;  /* 0x640064001b1c7812 */ /* 0x000fe200078efcff */
[----:B------:R-:W-:Y:S01]  /*1090*/  HADD2 R11, R12, R11.H0_H0 ;  /* 0x2000000b0c0b7230 */ /* 0x000fe20000000000 */
[C---:B------:R-:W-:Y:S01]  /*10a0*/  LOP3.LUT R30, R26.reuse, 0xc000c0, RZ, 0xc0, !PT ;  /* 0x00c000c01a1e7812 */ /* 0x040fe200078ec0ff */
[----:B------:R-:W-:Y:S01]  /*10b0*/  HADD2 R12, R32, R13.H0_H0 ;  /* 0x2000000d200c7230 */ /* 0x000fe20000000000 */
[----:B------:R-:W-:Y:S01]  /*10c0*/  LOP3.LUT R27, R26, 0x300030, RZ, 0xc0, !PT ;  /* 0x003000301a1b7812 */ /* 0x000fe200078ec0ff */
[----:B------:R-:W-:Y:S01]  /*10d0*/  HFMA2 R28, R28, 0.0625, 0.0625, R29.H1_H1 ;  /* 0x2c002c001c1c7831 */ /* 0x000fe2000006001d */
[----:B------:R-:W-:Y:S01]  /*10e0*/  LOP3.LUT R24, R24, 0x64006400, RZ, 0xfc, !PT ;  /* 0x6400640018187812 */ /* 0x000fe200078efcff */
[----:B-1----:R-:W-:Y:S01]  /*10f0*/  HADD2 R20, R33, -R42.H0_H0 ;  /* 0xa000002a21147230 */ /* 0x002fe20000000000 */
[----:B------:R-:W-:Y:S01]  /*1100*/  LOP3.LUT R14, R14, 0x64006400, RZ, 0xfc, !PT ;  /* 0x640064000e0e7812 */ /* 0x000fe200078efcff */
[----:B------:R-:W-:Y:S01]  /*1110*/  HADD2 R13, R40, R13.H0_H0 ;  /* 0x2000000d280d7230 */ /* 0x000fe20000000000 */
[----:B------:R-:W-:Y:S01]  /*1120*/  LOP3.LUT R32, R30, 0x64006400, RZ, 0xfc, !PT ;  /* 0x640064001e207812 */ /* 0x000fe200078efcff */
[----:B------:R-:W-:Y:S01]  /*1130*/  HFMA2 R30, R24, 0.015625, 0.015625, R31.H0_H0 ;  /* 0x24002400181e7831 */ /* 0x000fe2000004001f */
[----:B------:R-:W-:Y:S01]  /*1140*/  LOP3.LUT R26, R27, 0x64006400, RZ, 0xfc, !PT ;  /* 0x640064001b1a7812 */ /* 0x000fe200078efcff */
[----:B------:R-:W-:Y:S01]  /*1150*/  HFMA2 R14, R14, 0.25, 0.25, R29.H0_H0 ;  /* 0x340034000e0e7831 */ /* 0x000fe2000004001d */
[----:B------:R-:W-:Y:S01]  /*1160*/  LOP3.LUT R25, R25, 0x64006400, RZ, 0xfc, !PT ;  /* 0x6400640019197812 */ /* 0x000fe200078efcff */
[----:B------:R-:W-:Y:S01]  /*1170*/  HFMA2 R31, R32, 0.015625, 0.015625, R31.H0_H0 ;  /* 0x24002400201f7831 */ /* 0x000fe2000004001f */
[C---:B------:R-:W-:Y:S01]  /*1180*/  LOP3.LUT R33, R36.reuse, 0xc000c, RZ, 0xc0, !PT ;  /* 0x000c000c24217812 */ /* 0x040fe200078ec0ff */
[----:B------:R-:W-:Y:S01]  /*1190*/  HFMA2 R29, R26, 0.0625, 0.0625, R29.H1_H1 ;  /* 0x2c002c001a1d7831 */ /* 0x000fe2000006001d */
[----:B------:R-:W-:Y:S01]  /*11a0*/  LOP3.LUT R40, R36, 0x300030, RZ, 0xc0, !PT ;  /* 0x0030003024287812 */ /* 0x000fe200078ec0ff */
[----:B------:R-:W-:Y:S01]  /*11b0*/  HFMA2 R32, R25, 0.25, 0.25, R38.H0_H0 ;  /* 0x3400340019207831 */ /* 0x000fe20000040026 */
[----:B------:R-:W-:Y:S01]  /*11c0*/  LOP3.LUT R39, R34, 0x64006400, RZ, 0xfc, !PT ;  /* 0x6400640022277812 */ /* 0x000fe200078efcff */
[----:B------:R-:W0:Y:S01]  /*11d0*/  LDS.128 R24, [UR4] ;  /* 0x00000004ff187984 */ /* 0x000e220008000c00 */
[----:B------:R-:W-:Y:S01]  /*11e0*/  LOP3.LUT R33, R33, 0x64006400, RZ, 0xfc, !PT ;  /* 0x6400640021217812 */ /* 0x000fe200078efcff */
[----:B------:R-:W-:Y:S01]  /*11f0*/  HADD2 R49, R49.H0_H0, -R42.H0_H0 ;  /* 0xa000002a31317230 */ /* 0x000fe20000000800 */
[----:B------:R-:W-:-:S02]  /*1200*/  LOP3.LUT R34, R36, 0xc000c0, RZ, 0xc0, !PT ;  /* 0x00c000c024227812 */ /* 0x000fc400078ec0ff */
[----:B------:R-:W-:Y:S01]  /*1210*/  LOP3.LUT R45, R40, 0x64006400, RZ, 0xfc, !PT ;  /* 0x64006400282d7812 */ /* 0x000fe200078efcff */
[--C-:B------:R-:W-:Y:S01]  /*1220*/  HFMA2 R33, R33, 0.25, 0.25, R38.reuse.H0_H0 ;  /* 0x3400340021217831 */ /* 0x100fe20000040026 */
[----:B------:R-:W-:Y:S02]  /*1230*/  LOP3.LUT R36, R35, 0x64006400, RZ, 0xfc, !PT ;  /* 0x6400640023247812 */ /* 0x000fe400078efcff */
[----:B------:R-:W-:Y:S01]  /*1240*/  LOP3.LUT R40, R34, 0x64006400, RZ, 0xfc, !PT ;  /* 0x6400640022287812 */ /* 0x000fe200078efcff */
[--C-:B------:R-:W-:Y:S01]  /*1250*/  HFMA2 R34, R39, 0.0625, 0.0625, R38.reuse.H1_H1 ;  /* 0x2c002c0027227831 */ /* 0x100fe20000060026 */
[C---:B------:R-:W-:Y:S01]  /*1260*/  LOP3.LUT R42, R18.reuse, 0xc000c, RZ, 0xc0, !PT ;  /* 0x000c000c122a7812 */ /* 0x040fe200078ec0ff */
[----:B------:R-:W-:Y:S01]  /*1270*/  HFMA2 R35, R45, 0.0625, 0.0625, R38.H1_H1 ;  /* 0x2c002c002d237831 */ /* 0x000fe20000060026 */
[----:B------:R-:W-:Y:S01]  /*1280*/  LOP3.LUT R38, R19, 0x64006400, RZ, 0xfc, !PT ;  /* 0x6400640013267812 */ /* 0x000fe200078efcff */
[--C-:B------:R-:W-:Y:S01]  /*1290*/  HFMA2 R36, R36, 0.015625, 0.015625, R37.reuse.H0_H0 ;  /* 0x2400240024247831 */ /* 0x100fe20000040025 */
[----:B------:R-:W-:Y:S01]  /*12a0*/  LOP3.LUT R19, R18, 0x300030, RZ, 0xc0, !PT ;  /* 0x0030003012137812 */ /* 0x000fe200078ec0ff */
[----:B------:R-:W-:Y:S01]  /*12b0*/  HFMA2 R37, R40, 0.015625, 0.015625, R37.H0_H0 ;  /* 0x2400240028257831 */ /* 0x000fe20000040025 */
[----:B------:R-:W-:Y:S01]  /*12c0*/  LOP3.LUT R42, R42, 0x64006400, RZ, 0xfc, !PT ;  /* 0x640064002a2a7812 */ /* 0x000fe200078efcff */
[----:B------:R-:W-:Y:S01]  /*12d0*/  HFMA2 R38, R38, 0.25, 0.25, R41.H0_H0 ;  /* 0x3400340026267831 */ /* 0x000fe20000040029 */
[----:B------:R-:W-:-:S02]  /*12e0*/  LOP3.LUT R40, R16, 0x64006400, RZ, 0xfc, !PT ;  /* 0x6400640010287812 */ /* 0x000fc400078efcff */
[----:B------:R-:W-:Y:S01]  /*12f0*/  LOP3.LUT R46, R19, 0x64006400, RZ, 0xfc, !PT ;  /* 0x64006400132e7812 */ /* 0x000fe200078efcff */
[--C-:B------:R-:W-:Y:S01]  /*1300*/  HFMA2 R39, R42, 0.25, 0.25, R41.reuse.H0_H0 ;  /* 0x340034002a277831 */ /* 0x100fe20000040029 */
[----:B------:R-:W-:Y:S01]  /*1310*/  LOP3.LUT R18, R18, 0xc000c0, RZ, 0xc0, !PT ;  /* 0x00c000c012127812 */ /* 0x000fe200078ec0ff */
[--C-:B------:R-:W-:Y:S01]  /*1320*/  HFMA2 R40, R40, 0.0625, 0.0625, R41.reuse.H1_H1 ;  /* 0x2c002c0028287831 */ /* 0x100fe20000060029 */
[C---:B------:R-:W-:Y:S01]  /*1330*/  LOP3.LUT R45, R44.reuse, 0xc000c, RZ, 0xc0, !PT ;  /* 0x000c000c2c2d7812 */ /* 0x040fe200078ec0ff */
[----:B------:R-:W-:Y:S01]  /*1340*/  HFMA2 R41, R46, 0.0625, 0.0625, R41.H1_H1 ;  /* 0x2c002c002e297831 */ /* 0x000fe20000060029 */
[----:B------:R-:W-:Y:S02]  /*1350*/  LOP3.LUT R46, R44, 0x300030, RZ, 0xc0, !PT ;  /* 0x003000302c2e7812 */ /* 0x000fe400078ec0ff */
[----:B------:R-:W-:Y:S02]  /*1360*/  LOP3.LUT R42, R17, 0x64006400, RZ, 0xfc, !PT ;  /* 0x64006400112a7812 */ /* 0x000fe400078efcff */
[----:B------:R-:W-:-:S02]  /*1370*/  LOP3.LUT R48, R18, 0x64006400, RZ, 0xfc, !PT ;  /* 0x6400640012307812 */ /* 0x000fc400078efcff */
[----:B------:R-:W1:Y:S01]  /*1380*/  LDS.128 R16, [UR4+0x10] ;  /* 0x00001004ff107984 */ /* 0x000e620008000c00 */
[----:B------:R-:W-:Y:S01]  /*1390*/  LOP3.LUT R21, R21, 0x64006400, RZ, 0xfc, !PT ;  /* 0x6400640015157812 */ /* 0x000fe200078efcff */
[--C-:B------:R-:W-:Y:S01]  /*13a0*/  HFMA2 R42, R42, 0.015625, 0.015625, R43.reuse.H0_H0 ;  /* 0x240024002a2a7831 */ /* 0x100fe2000004002b */
[----:B------:R-:W-:Y:S01]  /*13b0*/  LOP3.LUT R23, R23, 0x64006400, RZ, 0xfc, !PT ;  /* 0x6400640017177812 */ /* 0x000fe200078efcff */
[----:B------:R-:W-:Y:S01]  /*13c0*/  HFMA2 R43, R48, 0.015625, 0.015625, R43.H0_H0 ;  /* 0x24002400302b7831 */ /* 0x000fe2000004002b */
[----:B------:R-:W-:Y:S02]  /*13d0*/  LOP3.LUT R44, R44, 0xc000c0, RZ, 0xc0, !PT ;  /* 0x00c000c02c2c7812 */ /* 0x000fe400078ec0ff */
[----:B------:R-:W-:Y:S02]  /*13e0*/  LOP3.LUT R45, R45, 0x64006400, RZ, 0xfc, !PT ;  /* 0x640064002d2d7812 */ /* 0x000fe400078efcff */
[----:B------:R-:W-:Y:S01]  /*13f0*/  LOP3.LUT R47, R46, 0x64006400, RZ, 0xfc, !PT ;  /* 0x640064002e2f7812 */ /* 0x000fe200078efcff */
[--C-:B------:R-:W-:Y:S01]  /*1400*/  HFMA2 R46, R23, 0.0625, 0.0625, R20.reuse.H1_H1 ;  /* 0x2c002c00172e7831 */ /* 0x100fe20000060014 */
[----:B------:R-:W-:Y:S01]  /*1410*/  LOP3.LUT R70, R44, 0x64006400, RZ, 0xfc, !PT ;  /* 0x640064002c467812 */ /* 0x000fe200078efcff */
[--C-:B------:R-:W-:Y:S01]  /*1420*/  HFMA2 R44, R21, 0.25, 0.25, R20.reuse.H0_H0 ;  /* 0x34003400152c7831 */ /* 0x100fe20000040014 */
[----:B------:R-:W-:Y:S01]  /*1430*/  LOP3.LUT R22, R22, 0x64006400, RZ, 0xfc, !PT ;  /* 0x6400640016167812 */ /* 0x000fe200078efcff */
[--C-:B------:R-:W-:Y:S01]  /*1440*/  HFMA2 R45, R45, 0.25, 0.25, R20.reuse.H0_H0 ;  /* 0x340034002d2d7831 */ /* 0x100fe20000040014 */
[----:B------:R-:W-:Y:S01]  /*1450*/  IADD3 R64, R64, 0x10, RZ ;  /* 0x0000001040407810 */ /* 0x000fe20007ffe0ff */
[----:B------:R-:W-:Y:S01]  /*1460*/  HFMA2 R47, R47, 0.0625, 0.0625, R20.H1_H1 ;  /* 0x2c002c002f2f7831 */ /* 0x000fe20000060014 */
[-C--:B0-----:R-:W-:Y:S01]  /*1470*/  HFMA2.MMA R20, R6, R24.reuse, RZ ;  /* 0x0000001806147235 */ /* 0x081fe200000000ff */
[----:B------:R-:W-:Y:S01]  /*1480*/  HFMA2 R48, R22, 0.015625, 0.015625, R49.H0_H0 ;  /* 0x2400240016307831 */ /* 0x000fe20000040031 */
[----:B------:R-:W-:Y:S01]  /*1490*/  HFMA2.MMA R22, R10, R24, RZ ;  /* 0x000000180a167235 */ /* 0x000fe200000000ff */
[-C--:B------:R-:W-:Y:S01]  /*14a0*/  HFMA2 R21, R8, R24.reuse, RZ.H0_H0 ;  /* 0x0000001808157231 */ /* 0x080fe200000400ff */
[----:B------:R-:W-:Y:S01]  /*14b0*/  ISETP.GE.AND P0, PT, R64, R67, PT ;  /* 0x000000434000720c */ /* 0x000fe20003f06270 */
[----:B------:R-:W-:Y:S01]  /*14c0*/  HFMA2 R24, R12, R24, RZ.H0_H0 ;  /* 0x000000180c187231 */ /* 0x000fe200000400ff */
[----:B------:R-:W-:Y:S01]  /*14d0*/  IADD3 R60, R60, 0x10, RZ ;  /* 0x000000103c3c7810 */ /* 0x000fe20007ffe0ff */
[-C--:B------:R-:W-:Y:S01]  /*14e0*/  HFMA2 R21, R32, R25.reuse, R21 ;  /* 0x0000001920157231 */ /* 0x080fe20000000015 */
[-C--:B------:R-:W-:Y:S01]  /*14f0*/  HFMA2.MMA R20, R14, R25.reuse, R20 ;  /* 0x000000190e147235 */ /* 0x080fe20000000014 */
[----:B------:R-:W-:Y:S01]  /*1500*/  HFMA2 R23, R44, R25, R24 ;  /* 0x000000192c177231 */ /* 0x000fe20000000018 */
[----:B------:R-:W-:Y:S01]  /*1510*/  HFMA2.MMA R22, R38, R25, R22 ;  /* 0x0000001926167235 */ /* 0x000fe20000000016 */
[----:B------:R-:W-:-:S02]  /*1520*/  HFMA2 R25, R34, R26, R21 ;  /* 0x0000001a22197231 */ /* 0x000fc40000000015 */
[----:B------:R-:W-:Y:S02]  /*1530*/  HFMA2 R49, R70, 0.015625, 0.015625, R49.H0_H0 ;  /* 0x2400240046317831 */ /* 0x000fe40000040031 */
[----:B------:R-:W-:Y:S01]  /*1540*/  HFMA2 R25, R36, R27, R25 ;  /* 0x0000001b24197231 */ /* 0x000fe20000000019 */
[-C--:B------:R-:W-:Y:S02]  /*1550*/  HFMA2.MMA R20, R28, R26.reuse, R20 ;  /* 0x0000001a1c147235 */ /* 0x080fe40000000014 */
[----:B------:R-:W-:Y:S01]  /*1560*/  HFMA2.MMA R69, R40, R26, R22 ;  /* 0x0000001a28457235 */ /* 0x000fe20000000016 */
[----:B------:R-:W-:-:S04]  /*1570*/  HFMA2 R26, R46, R26, R23 ;  /* 0x0000001a2e1a7231 */ /* 0x000fc80000000017 */
[----:B------:R-:W-:Y:S01]  /*1580*/  HFMA2 R26, R48, R27, R26 ;  /* 0x0000001b301a7231 */ /* 0x000fe2000000001a */
[-C--:B------:R-:W-:Y:S01]  /*1590*/  HFMA2.MMA R24, R30, R27.reuse, R20 ;  /* 0x0000001b1e187235 */ /* 0x080fe20000000014 */
[-C--:B-1----:R-:W-:Y:S01]  /*15a0*/  HFMA2 R25, R9, R16.reuse, R25 ;  /* 0x0000001009197231 */ /* 0x082fe20000000019 */
[----:B------:R-:W0:Y:S01]  /*15b0*/  LDS.128 R20, [UR4+0x100] ;  /* 0x00010004ff147984 */ /* 0x000e220008000c00 */
[----:B------:R-:W-:Y:S01]  /*15c0*/  HFMA2.MMA R69, R42, R27, R69 ;  /* 0x0000001b2a457235 */ /* 0x000fe20000000045 */
[----:B------:R-:W-:-:S04]  /*15d0*/  HFMA2 R26, R13, R16, R26 ;  /* 0x000000100d1a7231 */ /* 0x000fc8000000001a */
[----:B------:R-:W-:-:S03]  /*15e0*/  HFMA2.MMA R24, R7, R16, R24 ;  /* 0x0000001007187235 */ /* 0x000fc60000000018 */
[----:B------:R-:W-:Y:S01]  /*15f0*/  HFMA2.MMA R70, R11, R16, R69 ;  /* 0x000000100b467235 */ /* 0x000fe20000000045 */
[----:B------:R-:W-:-:S04]  /*1600*/  HFMA2 R69, R33, R17, R25 ;  /* 0x0000001121457231 */ /* 0x000fc80000000019 */
[-C--:B------:R-:W-:Y:S01]  /*1610*/  HFMA2.MMA R16, R15, R17.reuse, R24 ;  /* 0x000000110f107235 */ /* 0x080fe20000000018 */
[-C--:B------:R-:W-:Y:S02]  /*1620*/  HFMA2 R69, R35, R18.reuse, R69 ;  /* 0x0000001223457231 */ /* 0x080fe40000000045 */
[----:B------:R-:W-:Y:S01]  /*1630*/  HFMA2.MMA R70, R39, R17, R70 ;  /* 0x0000001127467235 */ /* 0x000fe20000000046 */
[----:B------:R-:W-:Y:S02]  /*1640*/  HFMA2 R17, R45, R17, R26 ;  /* 0x000000112d117231 */ /* 0x000fe4000000001a */
[----:B------:R-:W1:Y:S02]  /*1650*/  LDS.128 R24, [UR4+0x110] ;  /* 0x00011004ff187984 */ /* 0x000e640008000c00 */
[-C--:B------:R-:W-:Y:S01]  /*1660*/  HFMA2.MMA R16, R29, R18.reuse, R16 ;  /* 0x000000121d107235 */ /* 0x080fe20000000010 */
[----:B------:R-:W-:Y:S02]  /*1670*/  HFMA2 R71, R47, R18, R17 ;  /* 0x000000122f477231 */ /* 0x000fe40000000011 */
[----:B------:R-:W-:Y:S01]  /*1680*/  HFMA2.MMA R70, R41, R18, R70 ;  /* 0x0000001229467235 */ /* 0x000fe20000000046 */
[----:B------:R-:W-:-:S02]  /*1690*/  HFMA2 R17, R37, R19, R69 ;  /* 0x0000001325117231 */ /* 0x000fc40000000045 */
[----:B------:R-:W-:Y:S02]  /*16a0*/  HFMA2 R71, R49, R19, R71 ;  /* 0x0000001331477231 */ /* 0x000fe40000000047 */
[----:B------:R-:W-:-:S03]  /*16b0*/  HFMA2.MMA R16, R31, R19, R16 ;  /* 0x000000131f107235 */ /* 0x000fc60000000010 */
[----:B------:R-:W-:-:S07]  /*16c0*/  HFMA2.MMA R69, R43, R19, R70 ;  /* 0x000000132b457235 */ /* 0x000fce0000000046 */
[C-C-:B------:R-:W-:Y:S01]  /*16d0*/  PRMT R70, R16.reuse, 0x5410, R17.reuse ;  /* 0x0000541010467816 */ /* 0x140fe20000000011 */
[-C--:B0-----:R-:W-:Y:S01]  /*16e0*/  HFMA2.MMA R19, R10, R20.reuse, RZ ;  /* 0x000000140a137235 */ /* 0x081fe200000000ff */
[----:B------:R-:W-:Y:S01]  /*16f0*/  PRMT R17, R16, 0x7632, R17 ;  /* 0x0000763210117816 */ /* 0x000fe20000000011 */
[----:B------:R-:W-:Y:S01]  /*1700*/  HFMA2.MMA R16, R6, R20, RZ ;  /* 0x0000001406107235 */ /* 0x000fe200000000ff */
[----:B------:R-:W-:-:S03]  /*1710*/  HFMA2 R18, R12, R20, RZ.H0_H0 ;  /* 0x000000140c127231 */ /* 0x000fc600000400ff */
[----:B------:R-:W-:Y:S02]  /*1720*/  HADD2 R70, R70, R17 ;  /* 0x0000001146467230 */ /* 0x000fe40000000000 */
[----:B------:R-:W-:Y:S01]  /*1730*/  HFMA2 R17, R8, R20, RZ.H0_H0 ;  /* 0x0000001408117231 */ /* 0x000fe200000400ff */
        /* <DEDUP_REMOVED lines=9> */
[----:B------:R-:W-:-:S02]  /*17d0*/  HFMA2 R18, R36, R23, R18 ;  /* 0x0000001724127231 */ /* 0x000fc40000000012 */
[-C--:B-1----:R-:W-:Y:S02]  /*17e0*/  HFMA2 R19, R13, R24.reuse, R19 ;  /* 0x000000180d137231 */ /* 0x082fe40000000013 */
[----:B------:R-:W-:Y:S01]  /*17f0*/  HFMA2 R18, R9, R24, R18 ;  /* 0x0000001809127231 */ /* 0x000fe20000000012 */
[-C--:B------:R-:W-:Y:S02]  /*1800*/  HFMA2.MMA R21, R42, R23.reuse, R21 ;  /* 0x000000172a157235 */ /* 0x080fe40000000015 */
[----:B------:R-:W-:-:S06]  /*1810*/  HFMA2.MMA R16, R30, R23, R16 ;  /* 0x000000171e107235 */ /* 0x000fcc0000000010 */
[-C--:B------:R-:W-:Y:S01]  /*1820*/  HFMA2.MMA R17, R11, R24.reuse, R21 ;  /* 0x000000180b117235 */ /* 0x080fe20000000015 */
[----:B------:R-:W-:Y:S01]  /*1830*/  HFMA2 R21, R33, R25, R18 ;  /* 0x0000001921157231 */ /* 0x000fe20000000012 */
[----:B------:R-:W-:-:S03]  /*1840*/  HFMA2.MMA R16, R7, R24, R16 ;  /* 0x0000001807107235 */ /* 0x000fc60000000010 */
[----:B------:R-:W-:-:S03]  /*1850*/  HFMA2 R21, R35, R26, R21 ;  /* 0x0000001a23157231 */ /* 0x000fc60000000015 */
[-C--:B------:R-:W-:Y:S01]  /*1860*/  HFMA2.MMA R22, R39, R25.reuse, R17 ;  /* 0x0000001927167235 */ /* 0x080fe20000000011 */
[----:B------:R-:W-:Y:S01]  /*1870*/  HFMA2 R74, R37, R27, R21 ;  /* 0x0000001b254a7231 */ /* 0x000fe20000000015 */
[----:B------:R-:W-:Y:S01]  /*1880*/  HFMA2.MMA R20, R15, R25, R16 ;  /* 0x000000190f147235 */ /* 0x000fe20000000010 */
[----:B------:R-:W-:Y:S02]  /*1890*/  HFMA2 R25, R45, R25, R19 ;  /* 0x000000192d197231 */ /* 0x000fe40000000013 */
[----:B------:R-:W0:Y:S03]  /*18a0*/  LDS.128 R16, [UR4+0x200] ;  /* 0x00020004ff107984 */ /* 0x000e260008000c00 */
[-C--:B------:R-:W-:Y:S02]  /*18b0*/  HFMA2.MMA R22, R41, R26.reuse, R22 ;  /* 0x0000001a29167235 */ /* 0x080fe40000000016 */
[----:B------:R-:W-:Y:S01]  /*18c0*/  HFMA2.MMA R20, R29, R26, R20 ;  /* 0x0000001a1d147235 */ /* 0x000fe20000000014 */
[----:B------:R-:W-:-:S05]  /*18d0*/  HFMA2 R26, R47, R26, R25 ;  /* 0x0000001a2f1a7231 */ /* 0x000fca0000000019 */
[-C--:B------:R-:W-:Y:S02]  /*18e0*/  HFMA2.MMA R24, R43, R27.reuse, R22 ;  /* 0x0000001b2b187235 */ /* 0x080fe40000000016 */
[----:B------:R-:W-:Y:S01]  /*18f0*/  HFMA2.MMA R25, R31, R27, R20 ;  /* 0x0000001b1f197235 */ /* 0x000fe20000000014 */
[----:B------:R-:W-:Y:S01]  /*1900*/  HFMA2 R27, R49, R27, R26 ;  /* 0x0000001b311b7231 */ /* 0x000fe2000000001a */
[C-C-:B------:R-:W-:Y:S01]  /*1910*/  PRMT R26, R69.reuse, 0x5410, R71.reuse ;  /* 0x00005410451a7816 */ /* 0x140fe20000000047 */
[----:B------:R-:W1:Y:S01]  /*1920*/  LDS.128 R20, [UR4+0x210] ;  /* 0x00021004ff147984 */ /* 0x000e620008000c00 */
[----:B------:R-:W-:-:S05]  /*1930*/  PRMT R71, R69, 0x7632, R71 ;  /* 0x0000763245477816 */ /* 0x000fca0000000047 */
[----:B------:R-:W-:Y:S01]  /*1940*/  HADD2 R26, R26, R71 ;  /* 0x000000471a1a7230 */ /* 0x000fe20000000000 */
[C-C-:B------:R-:W-:Y:S02]  /*1950*/  PRMT R69, R25.reuse, 0x5410, R74.reuse ;  /* 0x0000541019457816 */ /* 0x140fe4000000004a */
[----:B------:R-:W-:Y:S02]  /*1960*/  PRMT R74, R25, 0x7632, R74 ;  /* 0x00007632194a7816 */ /* 0x000fe4000000004a */
[C-C-:B------:R-:W-:Y:S01]  /*1970*/  PRMT R25, R24.reuse, 0x5410, R27.reuse ;  /* 0x0000541018197816 */ /* 0x140fe2000000001b */
[----:B------:R-:W-:Y:S01]  /*1980*/  HFMA2.MMA R53, R26, R66, R53 ;  /* 0x000000421a357235 */ /* 0x000fe20000000035 */
[----:B------:R-:W-:Y:S02]  /*1990*/  PRMT R27, R24, 0x7632, R27 ;  /* 0x00007632181b7816 */ /* 0x000fe4000000001b */
[----:B------:R-:W-:Y:S01]  /*19a0*/  PRMT R24, R68, 0x5432, R68 ;  /* 0x0000543244187816 */ /* 0x000fe20000000044 */
[----:B------:R-:W-:-:S02]  /*19b0*/  HFMA2.MMA R69, R69, 1, 1, R74 ;  /* 0x3c003c0045457835 */ /* 0x000fc4000000004a */
[----:B------:R-:W-:-:S03]  /*19c0*/  HADD2 R25, R25, R27 ;  /* 0x0000001b19197230 */ /* 0x000fc60000000000 */
[----:B------:R-:W-:Y:S01]  /*19d0*/  HFMA2.MMA R54, R70, R24, R54 ;  /* 0x0000001846367235 */ /* 0x000fe20000000036 */
[----:B------:R-:W-:Y:S01]  /*19e0*/  HFMA2 R51, R25, R66, R51 ;  /* 0x0000004219337231 */ /* 0x000fe20000000033 */
[-C--:B0-----:R-:W-:Y:S02]  /*19f0*/  HFMA2.MMA R27, R6, R16.reuse, RZ ;  /* 0x00000010061b7235 */ /* 0x081fe400000000ff */
[----:B------:R-:W-:Y:S01]  /*1a00*/  HFMA2.MMA R70, R10, R16, RZ ;  /* 0x000000100a467235 */ /* 0x000fe200000000ff */
[----:B------:R-:W-:Y:S02]  /*1a10*/  HFMA2 R52, R69, R24, R52 ;  /* 0x0000001845347231 */ /* 0x000fe40000000034 */
[-C--:B------:R-:W-:Y:S02]  /*1a20*/  HFMA2 R69, R8, R16.reuse, RZ.H0_H0 ;  /* 0x0000001008457231 */ /* 0x080fe400000400ff */
[----:B------:R-:W-:Y:S01]  /*1a30*/  HFMA2 R16, R12, R16, RZ.H0_H0 ;  /* 0x000000100c107231 */ /* 0x000fe200000400ff */
[-C--:B------:R-:W-:Y:S01]  /*1a40*/  HFMA2.MMA R27, R14, R17.reuse, R27 ;  /* 0x000000110e1b7235 */ /* 0x080fe2000000001b */
[-C--:B------:R-:W-:Y:S01]  /*1a50*/  HFMA2 R69, R32, R17.reuse, R69 ;  /* 0x0000001120457231 */ /* 0x080fe20000000045 */
[----:B------:R-:W-:Y:S01]  /*1a60*/  HFMA2.MMA R70, R38, R17, R70 ;  /* 0x0000001126467235 */ /* 0x000fe20000000046 */
[----:B------:R-:W-:-:S02]  /*1a70*/  HFMA2 R16, R44, R17, R16 ;  /* 0x000000112c107231 */ /* 0x000fc40000000010 */
[-C--:B------:R-:W-:Y:S02]  /*1a80*/  HFMA2 R69, R34, R18.reuse, R69 ;  /* 0x0000001222457231 */ /* 0x080fe40000000045 */
[----:B------:R-:W-:Y:S01]  /*1a90*/  HFMA2 R16, R46, R18, R16 ;  /* 0x000000122e107231 */ /* 0x000fe20000000010 */
[-C--:B------:R-:W-:Y:S01]  /*1aa0*/  HFMA2.MMA R27, R28, R18.reuse, R27 ;  /* 0x000000121c1b7235 */ /* 0x080fe2000000001b */
[-C--:B------:R-:W-:Y:S01]  /*1ab0*/  HFMA2 R69, R36, R19.reuse, R69 ;  /* 0x0000001324457231 */ /* 0x080fe20000000045 */
[----:B------:R-:W-:Y:S01]  /*1ac0*/  HFMA2.MMA R70, R40, R18, R70 ;  /* 0x0000001228467235 */ /* 0x000fe20000000046 */
[----:B------:R-:W-:Y:S02]  /*1ad0*/  HFMA2 R16, R48, R19, R16 ;  /* 0x0000001330107231 */ /* 0x000fe40000000010 */
[-C--:B-1----:R-:W-:Y:S02]  /*1ae0*/  HFMA2 R69, R9, R20.reuse, R69 ;  /* 0x0000001409457231 */ /* 0x082fe40000000045 */
[----:B------:R-:W-:Y:S01]  /*1af0*/  HFMA2 R16, R13, R20, R16 ;  /* 0x000000140d107231 */ /* 0x000fe20000000010 */
[-C--:B------:R-:W-:Y:S01]  /*1b00*/  HFMA2.MMA R27, R30, R19.reuse, R27 ;  /* 0x000000131e1b7235 */ /* 0x080fe2000000001b */
[----:B------:R-:W-:Y:S01]  /*1b10*/  HFMA2 R69, R33, R21, R69 ;  /* 0x0000001521457231 */ /* 0x000fe20000000045 */
[----:B------:R-:W-:-:S06]  /*1b20*/  HFMA2.MMA R70, R42, R19, R70 ;  /* 0x000000132a467235 */ /* 0x000fcc0000000046 */
[-C--:B------:R-:W-:Y:S02]  /*1b30*/  HFMA2.MMA R27, R7, R20.reuse, R27 ;  /* 0x00000014071b7235 */ /* 0x080fe4000000001b */
[----:B------:R-:W-:-:S06]  /*1b40*/  HFMA2.MMA R70, R11, R20, R70 ;  /* 0x000000140b467235 */ /* 0x000fcc0000000046 */
[-C--:B------:R-:W-:Y:S02]  /*1b50*/  HFMA2.MMA R27, R15, R21.reuse, R27 ;  /* 0x000000150f1b7235 */ /* 0x080fe4000000001b */
[----:B------:R-:W-:Y:S01]  /*1b60*/  HFMA2.MMA R20, R39, R21, R70 ;  /* 0x0000001527147235 */ /* 0x000fe20000000046 */
[----:B------:R-:W-:Y:S02]  /*1b70*/  HFMA2 R21, R45, R21, R16 ;  /* 0x000000152d157231 */ /* 0x000fe40000000010 */
[----:B------:R-:W0:Y:S01]  /*1b80*/  LDS.128 R16, [UR4+0x300] ;  /* 0x00030004ff107984 */ /* 0x000e220008000c00 */
[-C--:B------:R-:W-:Y:S02]  /*1b90*/  HFMA2 R70, R35, R22.reuse, R69 ;  /* 0x0000001623467231 */ /* 0x080fe40000000045 */
[-C--:B------:R-:W-:Y:S01]  /*1ba0*/  HFMA2.MMA R27, R29, R22.reuse, R27 ;  /* 0x000000161d1b7235 */ /* 0x080fe2000000001b */
[----:B------:R-:W-:Y:S01]  /*1bb0*/  HFMA2 R21, R47, R22, R21 ;  /* 0x000000162f157231 */ /* 0x000fe20000000015 */
[----:B------:R-:W-:Y:S01]  /*1bc0*/  HFMA2.MMA R20, R41, R22, R20 ;  /* 0x0000001629147235 */ /* 0x000fe20000000014 */
[----:B------:R-:W-:-:S02]  /*1bd0*/  HFMA2 R70, R37, R23, R70 ;  /* 0x0000001725467231 */ /* 0x000fc40000000046 */
[----:B------:R-:W-:-:S03]  /*1be0*/  HFMA2 R71, R49, R23, R21 ;  /* 0x0000001731477231 */ /* 0x000fc60000000015 */
[-C--:B------:R-:W-:Y:S02]  /*1bf0*/  HFMA2.MMA R69, R31, R23.reuse, R27 ;  /* 0x000000171f457235 */ /* 0x080fe4000000001b */
[----:B------:R-:W-:Y:S02]  /*1c00*/  HFMA2.MMA R27, R43, R23, R20 ;  /* 0x000000172b1b7235 */ /* 0x000fe40000000014 */
[----:B------:R-:W1:Y:S06]  /*1c10*/  LDS.128 R20, [UR4+0x310] ;  /* 0x00031004ff147984 */ /* 0x000e6c0008000c00 */
[----:B------:R-:W-:-:S02]  /*1c20*/  PRMT R26, R69, 0x5410, R70 ;  /* 0x00005410451a7816 */ /* 0x000fc40000000046 */
[----:B------:R-:W-:Y:S02]  /*1c30*/  PRMT R70, R69, 0x7632, R70 ;  /* 0x0000763245467816 */ /* 0x000fe40000000046 */
[C-C-:B------:R-:W-:Y:S02]  /*1c40*/  PRMT R25, R27.reuse, 0x5410, R71.reuse ;  /* 0x000054101b197816 */ /* 0x140fe40000000047 */
[----:B------:R-:W-:Y:S01]  /*1c50*/  PRMT R71, R27, 0x7632, R71 ;  /* 0x000076321b477816 */ /* 0x000fe20000000047 */
[----:B------:R-:W-:-:S05]  /*1c60*/  HADD2 R26, R26, R70 ;  /* 0x000000461a1a7230 */ /* 0x000fca0000000000 */
[----:B------:R-:W-:Y:S02]  /*1c70*/  HFMA2.MMA R25, R25, 1, 1, R71 ;  /* 0x3c003c0019197835 */ /* 0x000fe40000000047 */
[----:B------:R-:W-:Y:S01]  /*1c80*/  HFMA2.MMA R50, R26, R24, R50 ;  /* 0x000000181a327235 */ /* 0x000fe20000000032 */
[-C--:B0-----:R-:W-:Y:S01]  /*1c90*/  HFMA2 R26, R6, R16.reuse, RZ.H0_H0 ;  /* 0x00000010061a7231 */ /* 0x081fe200000400ff */
[-C--:B------:R-:W-:Y:S01]  /*1ca0*/  HFMA2.MMA R27, R8, R16.reuse, RZ ;  /* 0x00000010081b7235 */ /* 0x080fe200000000ff */
[----:B------:R-:W-:Y:S01]  /*1cb0*/  HFMA2 R69, R10, R16, RZ.H0_H0 ;  /* 0x000000100a457231 */ /* 0x000fe200000400ff */
[----:B------:R-:W-:Y:S01]  /*1cc0*/  HFMA2.MMA R16, R12, R16, RZ ;  /* 0x000000100c107235 */ /* 0x000fe200000000ff */
        /* <DEDUP_REMOVED lines=8> */
[-C--:B-1----:R-:W-:Y:S01]  /*1d50*/  HFMA2 R26, R7, R20.reuse, R26 ;  /* 0x00000014071a7231 */ /* 0x082fe2000000001a */
        /* <DEDUP_REMOVED lines=13> */
[----:B------:R-:W-:-:S06]  /*1e30*/  HFMA2.MMA R16, R13, R20, R16 ;  /* 0x000000140d107235 */ /* 0x000fcc0000000010 */
[-C--:B------:R-:W-:Y:S02]  /*1e40*/  HFMA2.MMA R27, R33, R21.reuse, R27 ;  /* 0x00000015211b7235 */ /* 0x080fe4000000001b */
[----:B------:R-:W-:Y:S02]  /*1e50*/  HFMA2.MMA R21, R45, R21, R16 ;  /* 0x000000152d157235 */ /* 0x000fe40000000010 */
[----:B------:R-:W0:Y:S04]  /*1e60*/  LDS.128 R16, [UR4+0x400] ;  /* 0x00040004ff107984 */ /* 0x000e280008000c00 */
[-C--:B------:R-:W-:Y:S02]  /*1e70*/  HFMA2.MMA R27, R35, R22.reuse, R27 ;  /* 0x00000016231b7235 */ /* 0x080fe4000000001b */
[----:B------:R-:W-:-:S06]  /*1e80*/  HFMA2.MMA R21, R47, R22, R21 ;  /* 0x000000162f157235 */ /* 0x000fcc0000000015 */
[-C--:B------:R-:W-:Y:S02]  /*1e90*/  HFMA2.MMA R27, R37, R23.reuse, R27 ;  /* 0x00000017251b7235 */ /* 0x080fe4000000001b */
[----:B------:R-:W-:Y:S02]  /*1ea0*/  HFMA2.MMA R70, R49, R23, R21 ;  /* 0x0000001731467235 */ /* 0x000fe40000000015 */
[----:B------:R-:W1:Y:S01]  /*1eb0*/  LDS.128 R20, [UR4+0x410] ;  /* 0x00041004ff147984 */ /* 0x000e620008000c00 */
[----:B------:R-:W-:-:S05]  /*1ec0*/  UIADD3 UR4, UR4, 0x20, URZ ;  /* 0x0000002004047890 */ /* 0x000fca000fffe03f */
[C-C-:B------:R-:W-:Y:S02]  /*1ed0*/  PRMT R25, R26.reuse, 0x5410, R27.reuse ;  /* 0x000054101a197816 */ /* 0x140fe4000000001b */
[----:B------:R-:W-:-:S05]  /*1ee0*/  PRMT R27, R26, 0x7632, R27 ;  /* 0x000076321a1b7816 */ /* 0x000fca000000001b */
[----:B------:R-:W-:Y:S01]  /*1ef0*/  HADD2 R26, R25, R27 ;  /* 0x0000001b191a7230 */ /* 0x000fe20000000000 */
[C-C-:B------:R-:W-:Y:S02]  /*1f00*/  PRMT R25, R69.reuse, 0x5410, R70.reuse ;  /* 0x0000541045197816 */ /* 0x140fe40000000046 */
[----:B------:R-:W-:-:S03]  /*1f10*/  PRMT R70, R69, 0x7632, R70 ;  /* 0x0000763245467816 */ /* 0x000fc60000000046 */
[----:B------:R-:W-:-:S03]  /*1f20*/  HFMA2.MMA R2, R26, R24, R2 ;  /* 0x000000181a027235 */ /* 0x000fc60000000002 */
[----:B------:R-:W-:Y:S02]  /*1f30*/  HFMA2.MMA R25, R25, 1, 1, R70 ;  /* 0x3c003c0019197835 */ /* 0x000fe40000000046 */
        /* <DEDUP_REMOVED lines=10> */
[----:B------:R-:W0:Y:S01]  /*1fe0*/  LDC R6, c[0x0][0x23c] ;  /* 0x00008f00ff067b82 */ /* 0x000e220000000800 */
[----:B------:R-:W-:-:S02]  /*1ff0*/  HFMA2 R40, R42, R19, R40 ;  /* 0x000000132a287231 */ /* 0x000fc40000000028 */
[----:B------:R-:W-:Y:S01]  /*2000*/  HFMA2 R10, R30, R19, R14 ;  /* 0x000000131e0a7231 */ /* 0x000fe2000000000e */
[-C--:B------:R-:W-:Y:S01]  /*2010*/  HFMA2.MMA R12, R46, R18.reuse, R12 ;  /* 0x000000122e0c7235 */ /* 0x080fe2000000000c */
[-C--:B-1----:R-:W-:Y:S01]  /*2020*/  HFMA2 R40, R11, R20.reuse, R40 ;  /* 0x000000140b287231 */ /* 0x082fe20000000028 */
        /* <DEDUP_REMOVED lines=12> */
[----:B------:R-:W-:Y:S01]  /*20f0*/  HFMA2.MMA R8, R9, R20, R8 ;  /* 0x0000001409087235 */ /* 0x000fe20000000008 */
[----:B0-----:R-:W-:-:S05]  /*2100*/  IMAD.WIDE R72, R6, 0x4, R72 ;  /* 0x0000000406487825 */ /* 0x001fca00078e0248 */
[-C--:B------:R-:W-:Y:S02]  /*2110*/  HFMA2.MMA R12, R45, R21.reuse, R12 ;  /* 0x000000152d0c7235 */ /* 0x080fe4000000000c */
[----:B------:R-:W-:-:S06]  /*2120*/  HFMA2.MMA R8, R33, R21, R8 ;  /* 0x0000001521087235 */ /* 0x000fcc0000000008 */
[-C--:B------:R-:W-:Y:S02]  /*2130*/  HFMA2.MMA R12, R47, R22.reuse, R12 ;  /* 0x000000162f0c7235 */ /* 0x080fe4000000000c */
[----:B------:R-:W-:-:S06]  /*2140*/  HFMA2.MMA R8, R35, R22, R8 ;  /* 0x0000001623087235 */ /* 0x000fcc0000000008 */
[-C--:B------:R-:W-:Y:S02]  /*2150*/  HFMA2.MMA R20, R49, R23.reuse, R12 ;  /* 0x0000001731147235 */ /* 0x080fe4000000000c */
[----:B------:R-:W-:-:S08]  /*2160*/  HFMA2.MMA R8, R37, R23, R8 ;  /* 0x0000001725087235 */ /* 0x000fd00000000008 */
        /* <DEDUP_REMOVED lines=9> */
.L_x_1325:
        /* <DEDUP_REMOVED lines=12> */
.L_x_1331:
[----:B------:R-:W0:Y:S02]  /*22c0*/  LDS R8, [R7] ;  /* 0x0000000007087984 */ /* 0x000e240000000800 */
[----:B0-----:R-:W-:-:S06]  /*22d0*/  HADD2 R9, R8, R54 ;  /* 0x0000003608097230 */ /* 0x001fcc0000000000 */
[----:B------:R-:W0:Y:S02]  /*22e0*/  ATOMS.CAST.SPIN R9, [R7], R8, R9 ;  /* 0x000000080709738d */ /* 0x000e240001800009 */
[----:B0-----:R-:W-:-:S13]  /*22f0*/  ISETP.EQ.U32.AND P0, PT, R9, 0x1, PT ;  /* 0x000000010900780c */ /* 0x001fda0003f02070 */
[----:B------:R-:W-:Y:S05]  /*2300*/  @!P0 BRA `(.L_x_1331) ;  /* 0xfffffffc00ec8947 */ /* 0x000fea000383ffff */
[----:B------:R-:W-:Y:S05]  /*2310*/  BRA `(.L_x_1329) ;  /* 0x00000000000c7947 */ /* 0x000fea0003800000 */
.L_x_1330:
[----:B------:R-:W2:Y:S02]  /*2320*/  LD.E R7, desc[UR8][R10.64] ;  /* 0x000000080a077980 */ /* 0x000ea4000c101900 */
[----:B--2---:R-:W-:-:S05]  /*2330*/  IADD3 R7, R54, R7, RZ ;  /* 0x0000000736077210 */ /* 0x004fca0007ffe0ff */
[----:B------:R0:W-:Y:S02]  /*2340*/  ST.E desc[UR8][R10.64], R7 ;  /* 0x000000070a007985 */ /* 0x0001e4000c101908 */
.L_x_1329:
[----:B------:R-:W-:Y:S05]  /*2350*/  BSYNC B0 ;  /* 0x0000000000007941 */ /* 0x000fea0003800000 */
.L_x_1328:
        /* <DEDUP_REMOVED lines=9> */
.L_x_1335:
[----:B------:R-:W0:Y:S02]  /*23f0*/  LDS R8, [R7+0x4] ;  /* 0x0000040007087984 */ /* 0x000e240000000800 */
[----:B0-----:R-:W-:-:S10]  /*2400*/  HFMA2.MMA R9, R8, 1, 1, R53 ;  /* 0x3c003c0008097835 */ /* 0x001fd40000000035 */
[----:B------:R-:W0:Y:S02]  /*2410*/  ATOMS.CAST.SPIN R9, [R7+0x4], R8, R9 ;  /* 0x000004080709738d */ /* 0x000e240001800009 */
[----:B0-----:R-:W-:-:S13]  /*2420*/  ISETP.EQ.U32.AND P0, PT, R9, 0x1, PT ;  /* 0x000000010900780c */ /* 0x001fda0003f02070 */
[----:B------:R-:W-:Y:S05]  /*2430*/  @!P0 BRA `(.L_x_1335) ;  /* 0xfffffffc00ec8947 */ /* 0x000fea000383ffff */
[----:B------:R-:W-:Y:S05]  /*2440*/  BRA `(.L_x_1333) ;  /* 0x00000000000c7947 */ /* 0x000fea0003800000 */
.L_x_1334:
[----:B0-----:R-:W2:Y:S02]  /*2450*/  LD.E R7, desc[UR8][R10.64+0x4] ;  /* 0x000004080a077980 */ /* 0x001ea4000c101900 */
[----:B--2---:R-:W-:-:S05]  /*2460*/  IADD3 R7, R53, R7, RZ ;  /* 0x0000000735077210 */ /* 0x004fca0007ffe0ff */
[----:B------:R1:W-:Y:S02]  /*2470*/  ST.E desc[UR8][R10.64+0x4], R7 ;  /* 0x000004070a007985 */ /* 0x0003e4000c101908 */
.L_x_1333:
[----:B------:R-:W-:Y:S05]  /*2480*/  BSYNC B0 ;  /* 0x0000000000007941 */ /* 0x000fea0003800000 */
.L_x_1332:
        /* <DEDUP_REMOVED lines=8> */
.L_x_1339:
[----:B------:R-:W0:Y:S02]  /*2510*/  LDS R8, [R7] ;  /* 0x0000000007087984 */ /* 0x000e240000000800 */
[----:B0-----:R-:W-:-:S06]  /*2520*/  HADD2 R9, R8, R52 ;  /* 0x0000003408097230 */ /* 0x001fcc0000000000 */
[----:B------:R-:W0:Y:S02]  /*2530*/  ATOMS.CAST.SPIN R9, [R7], R8, R9 ;  /* 0x000000080709738d */ /* 0x000e240001800009 */
[----:B0-----:R-:W-:-:S13]  /*2540*/  ISETP.EQ.U32.AND P0, PT, R9, 0x1, PT ;  /* 0x000000010900780c */ /* 0x001fda0003f02070 */
[----:B------:R-:W-:Y:S05]  /*2550*/  @!P0 BRA `(.L_x_1339) ;  /* 0xfffffffc00ec8947 */ /* 0x000fea000383ffff */
[----:B------:R-:W-:Y:S05]  /*2560*/  BRA `(.L_x_1337) ;  /* 0x00000000000c7947 */ /* 0x000fea0003800000 */
.L_x_1338:
[----:B------:R-:W2:Y:S02]  /*2570*/  LD.E R7, desc[UR8][R10.64] ;  /* 0x000000080a077980 */ /* 0x000ea4000c101900 */
[----:B--2---:R-:W-:-:S05]  /*2580*/  IADD3 R7, R52, R7, RZ ;  /* 0x0000000734077210 */ /* 0x004fca0007ffe0ff */
[----:B------:R0:W-:Y:S02]  /*2590*/  ST.E desc[UR8][R10.64], R7 ;  /* 0x000000070a007985 */ /* 0x0001e4000c101908 */
.L_x_1337:
[----:B------:R-:W-:Y:S05]  /*25a0*/  BSYNC B0 ;  /* 0x0000000000007941 */ /* 0x000fea0003800000 */
.L_x_1336:
        /* <DEDUP_REMOVED lines=8> */
.L_x_1343:
[----:B------:R-:W0:Y:S02]  /*2630*/  LDS R8, [R7] ;  /* 0x0000000007087984 */ /* 0x000e240000000800 */
[----:B0-----:R-:W-:-:S10]  /*2640*/  HFMA2.MMA R9, R8, 1, 1, R51 ;  /* 0x3c003c0008097835 */ /* 0x001fd40000000033 */
[----:B------:R-:W0:Y:S02]  /*2650*/  ATOMS.CAST.SPIN R9, [R7], R8, R9 ;  /* 0x000000080709738d */ /* 0x000e240001800009 */
[----:B0-----:R-:W-:-:S13]  /*2660*/  ISETP.EQ.U32.AND P0, PT, R9, 0x1, PT ;  /* 0x000000010900780c */ /* 0x001fda0003f02070 */
[----:B------:R-:W-:Y:S05]  /*2670*/  @!P0 BRA `(.L_x_1343) ;  /* 0xfffffffc00ec8947 */ /* 0x000fea000383ffff */
[----:B------:R-:W-:Y:S05]  /*2680*/  BRA `(.L_x_1341) ;  /* 0x00000000000c7947 */ /* 0x000fea0003800000 */
.L_x_1342:
[----:B0-----:R-:W2:Y:S02]  /*2690*/  LD.E R7, desc[UR8][R12.64] ;  /* 0x000000080c077980 */ /* 0x001ea4000c101900 */
[----:B--2---:R-:W-:-:S05]  /*26a0*/  IADD3 R7, R51, R7, RZ ;  /* 0x0000000733077210 */ /* 0x004fca0007ffe0ff */
[----:B------:R1:W-:Y:S02]  /*26b0*/  ST.E desc[UR8][R12.64], R7 ;  /* 0x000000070c007985 */ /* 0x0003e4000c101908 */
.L_x_1341:
[----:B------:R-:W-:Y:S05]  /*26c0*/  BSYNC B0 ;  /* 0x0000000000007941 */ /* 0x000fea0003800000 */
.L_x_1340:
[----:B-1----:R-:W-:-:S05]  /*26d0*/  IMAD.WIDE R12, R6, 0x2, R10 ;  /* 0x00000002060c7825 */ /* 0x002fca00078e020a */
[----:B------:R1:W-:Y:S01]  /*26e0*/  ATOM.E.ADD.F16x2.RN.STRONG.GPU P0, RZ, desc[UR8][R12.64], R50 ;  /* 0x000000320cff79a2 */ /* 0x0003e2000810e1c8 */
[----:B------:R-:W-:Y:S01]  /*26f0*/  BSSY B0, `(.L_x_1344) ;  /* 0x0000010000007945 */ /* 0x000fe20003800000 */
[----:B------:R-:W-:-:S03]  /*2700*/  MOV R15, R0 ;  /* 0x00000000000f7202 */ /* 0x000fc60000000f00 */
[----:B-1----:R-:W-:Y:S05]  /*2710*/  @P0 BRA `(.L_x_1345) ;  /* 0x0000000000340947 */ /* 0x002fea0003800000 */
[----:B------:R-:W1:Y:S02]  /*2720*/  QSPC.E.S P0, RZ, [R12] ;  /* 0x000000000cff73aa */ /* 0x000e640000000500 */
[----:B-1----:R-:W-:Y:S05]  /*2730*/  @!P0 BRA `(.L_x_1346) ;  /* 0x0000000000208947 */ /* 0x002fea0003800000 */
[----:B------:R-:W-:-:S04]  /*2740*/  MOV R8, R12 ;  /* 0x0000000c00087202 */ /* 0x000fc80000000f00 */
[----:B0-----:R-:W-:-:S07]  /*2750*/  MOV R7, R8 ;  /* 0x0000000800077202 */ /* 0x001fce0000000f00 */
.L_x_1347:
[----:B------:R-:W0:Y:S02]  /*2760*/  LDS R8, [R7] ;  /* 0x0000000007087984 */ /* 0x000e240000000800 */
[----:B0-----:R-:W-:-:S06]  /*2770*/  HADD2 R9, R8, R50 ;  /* 0x0000003208097230 */ /* 0x001fcc0000000000 */
[----:B------:R-:W0:Y:S02]  /*2780*/  ATOMS.CAST.SPIN R9, [R7], R8, R9 ;  /* 0x000000080709738d */ /* 0x000e240001800009 */
[----:B0-----:R-:W-:-:S13]  /*2790*/  ISETP.EQ.U32.AND P0, PT, R9, 0x1, PT ;  /* 0x000000010900780c */ /* 0x001fda0003f02070 */
[----:B------:R-:W-:Y:S05]  /*27a0*/  @!P0 BRA `(.L_x_1347) ;  /* 0xfffffffc00ec8947 */ /* 0x000fea000383ffff */
[----:B------:R-:W-:Y:S05]  /*27b0*/  BRA `(.L_x_1345) ;  /* 0x00000000000c7947 */ /* 0x000fea0003800000 */
.L_x_1346:
[----:B0-----:R-:W2:Y:S02]  /*27c0*/  LD.E R7, desc[UR8][R12.64] ;  /* 0x000000080c077980 */ /* 0x001ea4000c101900 */
[----:B--2---:R-:W-:-:S05]  /*27d0*/  IADD3 R7, R50, R7, RZ ;  /* 0x0000000732077210 */ /* 0x004fca0007ffe0ff */
[----:B------:R1:W-:Y:S02]  /*27e0*/  ST.E desc[UR8][R12.64], R7 ;  /* 0x000000070c007985 */ /* 0x0003e4000c101908 */
.L_x_1345:
[----:B------:R-:W-:Y:S05]  /*27f0*/  BSYNC B0 ;  /* 0x0000000000007941 */ /* 0x000fea0003800000 */
.L_x_1344:
[----:B------:R-:W-:Y:S01]  /*2800*/  HFMA2.MMA R8, -RZ, RZ, 0, 2.384185791015625e-07 ;  /* 0x00000004ff087435 */ /* 0x000fe200000001ff */
[----:B------:R-:W-:-:S09]  /*2810*/  MOV R9, 0x0 ;  /* 0x0000000000097802 */ /* 0x000fd20000000f00 */
[----:B------:R-:W-:-:S03]  /*2820*/  IMAD.WIDE R8, R6, 0x2, R8 ;  /* 0x0000000206087825 */ /* 0x000fc600078e0208 */
[----:B0-----:R-:W-:-:S04]  /*2830*/  IADD3 R10, P0, R10, R8, RZ ;  /* 0x000000080a0a7210 */ /* 0x001fc80007f1e0ff */
[----:B------:R-:W-:-:S08]  /*2840*/  IADD3.X R11, R11, R9, RZ, P0, !PT ;  /* 0x000000090b0b7210 */ /* 0x000fd000007fe4ff */
[----:B------:R0:W-:Y:S01]  /*2850*/  ATOM.E.ADD.F16x2.RN.STRONG.GPU P0, RZ, desc[UR8][R10.64], R15 ;  /* 0x0000000f0aff79a2 */ /* 0x0001e2000810e1c8 */
[----:B------:R-:W-:Y:S04]  /*2860*/  BSSY B0, `(.L_x_1348) ;  /* 0x000000e000007945 */ /* 0x000fe80003800000 */
[----:B0-----:R-:W-:Y:S05]  /*2870*/  @P0 BRA `(.L_x_1349) ;  /* 0x0000000000300947 */ /* 0x001fea0003800000 */
[----:B------:R-:W0:Y:S02]  /*2880*/  QSPC.E.S P0, RZ, [R10] ;  /* 0x000000000aff73aa */ /* 0x000e240000000500 */
[----:B0-----:R-:W-:Y:S05]  /*2890*/  @!P0 BRA `(.L_x_1350) ;  /* 0x00000000001c8947 */ /* 0x001fea0003800000 */
[----:B-1----:R-:W-:-:S07]  /*28a0*/  MOV R7, R10 ;  /* 0x0000000a00077202 */ /* 0x002fce0000000f00 */
.L_x_1351:
[----:B------:R-:W0:Y:S02]  /*28b0*/  LDS R10, [R7] ;  /* 0x00000000070a7984 */ /* 0x000e240000000800 */
[----:B0-----:R-:W-:-:S06]  /*28c0*/  HADD2 R11, R10, R0 ;  /* 0x000000000a0b7230 */ /* 0x001fcc0000000000 */
[----:B------:R-:W0:Y:S02]  /*28d0*/  ATOMS.CAST.SPIN R11, [R7], R10, R11 ;  /* 0x0000000a070b738d */ /* 0x000e24000180000b */
[----:B0-----:R-:W-:-:S13]  /*28e0*/  ISETP.EQ.U32.AND P0, PT, R11, 0x1, PT ;  /* 0x000000010b00780c */ /* 0x001fda0003f02070 */
[----:B------:R-:W-:Y:S05]  /*28f0*/  @!P0 BRA `(.L_x_1351) ;  /* 0xfffffffc00ec8947 */ /* 0x000fea000383ffff */
[----:B------:R-:W-:Y:S05]  /*2900*/  BRA `(.L_x_1349) ;  /* 0x00000000000c7947 */ /* 0x000fea0003800000 */
.L_x_1350:
[----:B------:R-:W1:Y:S02]  /*2910*/  LD.E R0, desc[UR8][R10.64] ;  /* 0x000000080a007980 */ /* 0x000e64000c101900 */
[----:B-1----:R-:W-:-:S05]  /*2920*/  IADD3 R7, R15, R0, RZ ;  /* 0x000000000f077210 */ /* 0x002fca0007ffe0ff */
[----:B------:R0:W-:Y:S02]  /*2930*/  ST.E desc[UR8][R10.64], R7 ;  /* 0x000000070a007985 */ /* 0x0001e4000c101908 */
.L_x_1349:
[----:B------:R-:W-:Y:S05]  /*2940*/  BSYNC B0 ;  /* 0x0000000000007941 */ /* 0x000fea0003800000 */
.L_x_1348:
[----:B------:R-:W-:-:S05]  /*2950*/  IMAD.WIDE R14, R6, 0x2, R12 ;  /* 0x00000002060e7825 */ /* 0x000fca00078e020c */
[----:B------:R2:W-:Y:S01]  /*2960*/  ATOM.E.ADD.F16x2.RN.STRONG.GPU P0, RZ, desc[UR8][R14.64], R2 ;  /* 0x000000020eff79a2 */ /* 0x0005e2000810e1c8 */
[----:B------:R-:W-:Y:S04]  /*2970*/  BSSY B0, `(.L_x_1352) ;  /* 0x000000f000007945 */ /* 0x000fe80003800000 */
[----:B--2---:R-:W-:Y:S05]  /*2980*/  @P0 BRA `(.L_x_1353) ;  /* 0x0000000000340947 */ /* 0x004fea0003800000 */
[----:B------:R-:W2:Y:S02]  /*2990*/  QSPC.E.S P0, RZ, [R14] ;  /* 0x000000000eff73aa */ /* 0x000ea40000000500 */
[----:B--2---:R-:W-:Y:S05]  /*29a0*/  @!P0 BRA `(.L_x_1354) ;  /* 0x0000000000208947 */ /* 0x004fea0003800000 */
[----:B0-----:R-:W-:-:S04]  /*29b0*/  MOV R10, R14 ;  /* 0x0000000e000a7202 */ /* 0x001fc80000000f00 */
[----:B------:R-:W-:-:S07]  /*29c0*/  MOV R0, R10 ;  /* 0x0000000a00007202 */ /* 0x000fce0000000f00 */
.L_x_1355:
[----:B------:R-:W0:Y:S02]  /*29d0*/  LDS R10, [R0] ;  /* 0x00000000000a7984 */ /* 0x000e240000000800 */
[----:B0-----:R-:W-:-:S10]  /*29e0*/  HFMA2.MMA R11, R10, 1, 1, R2 ;  /* 0x3c003c000a0b7835 */ /* 0x001fd40000000002 */
[----:B------:R-:W0:Y:S02]  /*29f0*/  ATOMS.CAST.SPIN R11, [R0], R10, R11 ;  /* 0x0000000a000b738d */ /* 0x000e24000180000b */
[----:B0-----:R-:W-:-:S13]  /*2a00*/  ISETP.EQ.U32.AND P0, PT, R11, 0x1, PT ;  /* 0x000000010b00780c */ /* 0x001fda0003f02070 */
[----:B------:R-:W-:Y:S05]  /*2a10*/  @!P0 BRA `(.L_x_1355) ;  /* 0xfffffffc00ec8947 */ /* 0x000fea000383ffff */
[----:B------:R-:W-:Y:S05]  /*2a20*/  BRA `(.L_x_1353) ;  /* 0x00000000000c7947 */ /* 0x000fea0003800000 */
.L_x_1354:
[----:B------:R-:W0:Y:S02]  /*2a30*/  LD.E R0, desc[UR8][R14.64] ;  /* 0x000000080e007980 */ /* 0x000e24000c101900 */
[----:B01----:R-:W-:-:S05]  /*2a40*/  IADD3 R7, R2, R0, RZ ;  /* 0x0000000002077210 */ /* 0x003fca0007ffe0ff */
[----:B------:R2:W-:Y:S02]  /*2a50*/  ST.E desc[UR8][R14.64], R7 ;  /* 0x000000070e007985 */ /* 0x0005e4000c101908 */
.L_x_1353:
[----:B------:R-:W-:Y:S05]  /*2a60*/  BSYNC B0 ;  /* 0x0000000000007941 */ /* 0x000fea0003800000 */
.L_x_1352:
[----:B0-----:R-:W-:-:S04]  /*2a70*/  IADD3 R10, P0, R12, R8, RZ ;  /* 0x000000080c0a7210 */ /* 0x001fc80007f1e0ff */
[----:B------:R-:W-:-:S08]  /*2a80*/  IADD3.X R11, R13, R9, RZ, P0, !PT ;  /* 0x000000090d0b7210 */ /* 0x000fd000007fe4ff */
[----:B------:R0:W-:Y:S01]  /*2a90*/  ATOM.E.ADD.F16x2.RN.STRONG.GPU P0, RZ, desc[UR8][R10.64], R3 ;  /* 0x000000030aff79a2 */ /* 0x0001e2000810e1c8 */
[----:B------:R-:W-:Y:S04]  /*2aa0*/  BSSY B0, `(.L_x_1356) ;  /* 0x000000f000007945 */ /* 0x000fe80003800000 */
[----:B0-----:R-:W-:Y:S05]  /*2ab0*/  @P0 BRA `(.L_x_1357) ;  /* 0x0000000000340947 */ /* 0x001fea0003800000 */
[----:B------:R-:W0:Y:S02]  /*2ac0*/  QSPC.E.S P0, RZ, [R10] ;  /* 0x000000000aff73aa */ /* 0x000e240000000500 */
[----:B0-----:R-:W-:Y:S05]  /*2ad0*/  @!P0 BRA `(.L_x_1358) ;  /* 0x0000000000208947 */ /* 0x001fea0003800000 */
[----:B------:R-:W-:Y:S02]  /*2ae0*/  MOV R10, R10 ;  /* 0x0000000a000a7202 */ /* 0x000fe40000000f00 */
[----:B-12---:R-:W-:-:S07]  /*2af0*/  MOV R7, R3 ;  /* 0x0000000300077202 */ /* 0x006fce0000000f00 */
.L_x_1359:
[----:B------:R-:W0:Y:S02]  /*2b00*/  LDS R2, [R10] ;  /* 0x000000000a027984 */ /* 0x000e240000000800 */
[----:B0-----:R-:W-:-:S06]  /*2b10*/  HADD2 R3, R2, R7 ;  /* 0x0000000702037230 */ /* 0x001fcc0000000000 */
[----:B------:R-:W0:Y:S02]  /*2b20*/  ATOMS.CAST.SPIN R3, [R10], R2, R3 ;  /* 0x000000020a03738d */ /* 0x000e240001800003 */
[----:B0-----:R-:W-:-:S13]  /*2b30*/  ISETP.EQ.U32.AND P0, PT, R3, 0x1, PT ;  /* 0x000000010300780c */ /* 0x001fda0003f02070 */
[----:B------:R-:W-:Y:S05]  /*2b40*/  @!P0 BRA `(.L_x_1359) ;  /* 0xfffffffc00ec8947 */ /* 0x000fea000383ffff */
[----:B------:R-:W-:Y:S05]  /*2b50*/  BRA `(.L_x_1357) ;  /* 0x00000000000c7947 */ /* 0x000fea0003800000 */
.L_x_1358:
[----:B------:R-:W3:Y:S02]  /*2b60*/  LD.E R0, desc[UR8][R10.64] ;  /* 0x000000080a007980 */ /* 0x000ee4000c101900 */
[----:B---3--:R-:W-:-:S05]  /*2b70*/  IADD3 R3, R3, R0, RZ ;  /* 0x0000000003037210 */ /* 0x008fca0007ffe0ff */
[----:B------:R0:W-:Y:S02]  /*2b80*/  ST.E desc[UR8][R10.64], R3 ;  /* 0x000000030a007985 */ /* 0x0001e4000c101908 */
.L_x_1357:
[----:B------:R-:W-:Y:S05]  /*2b90*/  BSYNC B0 ;  /* 0x0000000000007941 */ /* 0x000fea0003800000 */
.L_x_1356:
[----:B0-----:R-:W-:-:S05]  /*2ba0*/  IMAD.WIDE R2, R6, 0x2, R14 ;  /* 0x0000000206027825 */ /* 0x001fca00078e020e */
[----:B------:R0:W-:Y:S01]  /*2bb0*/  ATOM.E.ADD.F16x2.RN.STRONG.GPU P0, RZ, desc[UR8][R2.64], R4 ;  /* 0x0000000402ff79a2 */ /* 0x0001e2000810e1c8 */
[----:B------:R-:W-:Y:S04]  /*2bc0*/  BSSY B0, `(.L_x_1360) ;  /* 0x000000e000007945 */ /* 0x000fe80003800000 */
[----:B0-----:R-:W-:Y:S05]  /*2bd0*/  @P0 BRA `(.L_x_1361) ;  /* 0x0000000000300947 */ /* 0x001fea0003800000 */
[----:B------:R-:W0:Y:S02]  /*2be0*/  QSPC.E.S P0, RZ, [R2] ;  /* 0x0000000002ff73aa */ /* 0x000e240000000500 */
[----:B0-----:R-:W-:Y:S05]  /*2bf0*/  @!P0 BRA `(.L_x_1362) ;  /* 0x00000000001c8947 */ /* 0x001fea0003800000 */
[----:B------:R-:W-:-:S07]  /*2c00*/  MOV R0, R2 ;  /* 0x0000000200007202 */ /* 0x000fce0000000f00 */
.L_x_1363:
[----:B------:R-:W0:Y:S02]  /*2c10*/  LDS R2, [R0] ;  /* 0x0000000000027984 */ /* 0x000e240000000800 */
[----:B0-----:R-:W-:-:S10]  /*2c20*/  HFMA2.MMA R3, R2, 1, 1, R4 ;  /* 0x3c003c0002037835 */ /* 0x001fd40000000004 */
[----:B------:R-:W0:Y:S02]  /*2c30*/  ATOMS.CAST.SPIN R3, [R0], R2, R3 ;  /* 0x000000020003738d */ /* 0x000e240001800003 */
[----:B0-----:R-:W-:-:S13]  /*2c40*/  ISETP.EQ.U32.AND P0, PT, R3, 0x1, PT ;  /* 0x000000010300780c */ /* 0x001fda0003f02070 */
[----:B------:R-:W-:Y:S05]  /*2c50*/  @!P0 BRA `(.L_x_1363) ;  /* 0xfffffffc00ec8947 */ /* 0x000fea000383ffff */
[----:B------:R-:W-:Y:S05]  /*2c60*/  BRA `(.L_x_1361) ;  /* 0x00000000000c7947 */ /* 0x000fea0003800000 */
.L_x_1362:
[----:B------:R-:W1:Y:S02]  /*2c70*/  LD.E R0, desc[UR8][R2.64] ;  /* 0x0000000802007980 */ /* 0x000e64000c101900 */
[----:B-12---:R-:W-:-:S05]  /*2c80*/  IADD3 R7, R4, R0, RZ ;  /* 0x0000000004077210 */ /* 0x006fca0007ffe0ff */
[----:B------:R0:W-:Y:S02]  /*2c90*/  ST.E desc[UR8][R2.64], R7 ;  /* 0x0000000702007985 */ /* 0x0001e4000c101908 */
.L_x_1361:
[----:B------:R-:W-:Y:S05]  /*2ca0*/  BSYNC B0 ;  /* 0x0000000000007941 */ /* 0x000fea0003800000 */
.L_x_1360:
[----:B0-----:R-:W-:-:S04]  /*2cb0*/  IADD3 R2, P0, R8, R14, RZ ;  /* 0x0000000e08027210 */ /* 0x001fc80007f1e0ff */
[----:B------:R-:W-:-:S08]  /*2cc0*/  IADD3.X R3, R9, R15, RZ, P0, !PT ;  /* 0x0000000f09037210 */ /* 0x000fd000007fe4ff */
[----:B------:R0:W-:Y:S02]  /*2cd0*/  ATOM.E.ADD.F16x2.RN.STRONG.GPU P0, RZ, desc[UR8][R2.64], R5 ;  /* 0x0000000502ff79a2 */ /* 0x0001e4000810e1c8 */
[----:B0-----:R-:W-:Y:S05]  /*2ce0*/  @P0 EXIT ;  /* 0x000000000000094d */ /* 0x001fea0003800000 */
[----:B------:R-:W0:Y:S02]  /*2cf0*/  QSPC.E.S P0, RZ, [R2] ;  /* 0x0000000002ff73aa */ /* 0x000e240000000500 */
[----:B0-----:R-:W-:Y:S05]  /*2d00*/  @!P0 BRA `(.L_x_1364) ;  /* 0x00000000001c8947 */ /* 0x001fea0003800000 */
[----:B------:R-:W-:-:S07]  /*2d10*/  MOV R0, R2 ;  /* 0x0000000200007202 */ /* 0x000fce0000000f00 */
.L_x_1365:
[----:B------:R-:W0:Y:S02]  /*2d20*/  LDS R2, [R0] ;  /* 0x0000000000027984 */ /* 0x000e240000000800 */
[----:B0-----:R-:W-:-:S06]  /*2d30*/  HADD2 R3, R2, R5 ;  /* 0x0000000502037230 */ /* 0x001fcc0000000000 */
[----:B------:R-:W0:Y:S02]  /*2d40*/  ATOMS.CAST.SPIN R3, [R0], R2, R3 ;  /* 0x000000020003738d */ /* 0x000e240001800003 */
[----:B0-----:R-:W-:-:S13]  /*2d50*/  ISETP.EQ.U32.AND P0, PT, R3, 0x1, PT ;  /* 0x000000010300780c */ /* 0x001fda0003f02070 */
[----:B------:R-:W-:Y:S05]  /*2d60*/  @!P0 BRA `(.L_x_1365) ;  /* 0xfffffffc00ec8947 */ /* 0x000fea000383ffff */
[----:B------:R-:W-:Y:S05]  /*2d70*/  EXIT ;  /* 0x000000000000794d */ /* 0x000fea0003800000 */
.L_x_1364:
[----:B------:R-:W3:Y:S02]  /*2d80*/  LD.E R0, desc[UR8][R2.64] ;  /* 0x0000000802007980 */ /* 0x000ee4000c101900 */
[----:B---3--:R-:W-:-:S05]  /*2d90*/  IADD3 R5, R5, R0, RZ ;  /* 0x0000000005057210 */ /* 0x008fca0007ffe0ff */
[----:B------:R-:W-:Y:S01]  /*2da0*/  ST.E desc[UR8][R2.64], R5 ;  /* 0x0000000502007985 */ /* 0x000fe2000c101908 */
[----:B------:R-:W-:Y:S05]  /*2db0*/  EXIT ;  /* 0x000000000000794d */ /* 0x000fea0003800000 */
.L_x_1366:
        /* <DEDUP_REMOVED lines=12> */
.L_x_1832:


//--------------------- .text._ZN4vllm4gptq33gemm_half_q_half_gptq_8bit_kernelILb1ELi4EEEvPK6__halfPKjS6_S4_PS2_iiiibPKi --------------------------
	.section	.text._ZN4vllm4gptq33gemm_half_q_half_gptq_8bit_kernelILb1ELi4EEEvPK6__halfPKjS6_S4_PS2_iiiibPKi,"ax",@progbits
	.align	128
        .global         _ZN4vllm4gptq33gemm_half_q_half_gptq_8bit_kernelILb1ELi4EEEvPK6__halfPKjS6_S4_PS2_iiiibPKi
        .type           _ZN4vllm4gptq33gemm_half_q_half_gptq_8bit_kernelILb1ELi4EEEvPK6__halfPKjS6_S4_PS2_iiiibPKi,@function
        .size           _ZN4vllm4gptq33gemm_half_q_half_gptq_8bit_kernelILb1ELi4EEEvPK6__halfPKjS6_S4_PS2_iiiibPKi,(.L_x_1833 - _ZN4vllm4gptq33gemm_half_q_half_gptq_8bit_kernelILb1ELi4EEEvPK6__halfPKjS6_S4_PS2_iiiibPKi)
        .other          _ZN4vllm4gptq33gemm_half_q_half_gptq_8bit_kernelILb1ELi4EEEvPK6__halfPKjS6_S4_PS2_iiiibPKi,@"STO_CUDA_ENTRY STV_DEFAULT"
_ZN4vllm4gptq33gemm_half_q_half_gptq_8bit_kernelILb1ELi4EEEvPK6__halfPKjS6_S4_PS2_iiiibPKi:
.text._ZN4vllm4gptq33gemm_half_q_half_gptq_8bit_kernelILb1ELi4EEEvPK6__halfPKjS6_S4_PS2_iiiibPKi:
        /* <DEDUP_REMOVED lines=13> */
[----:B---3--:R-:W-:Y:S01]  /*00d0*/  USHF.L.U32 UR4, UR4, 0x2, URZ ;  /* 0x0000000204047899 */ /* 0x008fe2000800063f */
        /* <DEDUP_REMOVED lines=27> */
[----:B------:R-:W4:Y:S04]  /*0290*/  LDG.E.U16.CONSTANT R7, desc[UR12][R6.64] ;  /* 0x0000000c06077981 */ /* 0x000f28000c1e9500 */
[----:B------:R-:W5:Y:S04]  /*02a0*/  LDG.E.U16.CONSTANT R9, desc[UR12][R8.64] ;  /* 0x0000000c08097981 */ /* 0x000f68000c1e9500 */
[----:B--2---:R0:W-:Y:S04]  /*02b0*/  STS.U16 [R12], R3 ;  /* 0x000000030c007388 */ /* 0x0041e80000000400 */
[----:B---3--:R0:W-:Y:S04]  /*02c0*/  STS.U16 [R12+0x100], R5 ;  /* 0x000100050c007388 */ /* 0x0081e80000000400 */
[----:B----4-:R0:W-:Y:S04]  /*02d0*/  STS.U16 [R12+0x200], R7 ;  /* 0x000200070c007388 */ /* 0x0101e80000000400 */
[----:B-----5:R0:W-:Y:S01]  /*02e0*/  STS.U16 [R12+0x300], R9 ;  /* 0x000300090c007388 */ /* 0x0201e20000000400 */
[----:B------:R-:W-:Y:S05]  /*02f0*/  BRA `(.L_x_1368) ;  /* 0x0000000000407947 */ /* 0x000fea0003800000 */
.L_x_1369:
        /* <DEDUP_REMOVED lines=15> */
[----:B-----5:R1:W-:Y:S02]  /*03f0*/  STS.U16 [R12+0x300], R9 ;  /* 0x000300090c007388 */ /* 0x0203e40000000400 */
.L_x_1368:
[----:B------:R-:W-:Y:S05]  /*0400*/  BSYNC B0 ;  /* 0x0000000000007941 */ /* 0x000fea0003800000 */
.L_x_1367:
        /* <DEDUP_REMOVED lines=14> */
[----:B--2---:R-:W-:-:S04]  /*04f0*/  IABS R5, R6 ;  /* 0x0000000600057213 */ /* 0x004fc80000000000 */
        /* <DEDUP_REMOVED lines=8> */
[----:B------:R-:W-:Y:S01]  /*0580*/  IMAD.HI.U32 R3, R3, R7, R2 ;  /* 0x0000000703037227 */ /* 0x000fe200078e0002 */
[----:B------:R-:W-:Y:S01]  /*0590*/  LOP3.LUT R2, R13, R6, RZ, 0x3c, !PT ;  /* 0x000000060d027212 */ /* 0x000fe200078e3cff */
[----:B------:R-:W-:Y:S03]  /*05a0*/  BAR.SYNC.DEFER_BLOCKING 0x0 ;  /* 0x0000000000007b1d */ /* 0x000fe60000010000 */
[----:B------:R-:W-:Y:S01]  /*05b0*/  ISETP.GE.AND P1, PT, R2, RZ, PT ;  /* 0x000000ff0200720c */ /* 0x000fe20003f26270 */
[----:B------:R-:W-:-:S05]  /*05c0*/  IMAD.HI.U32 R3, R3, R8, RZ ;  /* 0x0000000803037227 */ /* 0x000fca00078e00ff */
        /* <DEDUP_REMOVED lines=8> */
[----:B------:R-:W-:-:S04]  /*0650*/  MOV R20, R3 ;  /* 0x0000000300147202 */ /* 0x000fc80000000f00 */
[----:B------:R-:W-:Y:S02]  /*0660*/  @!P1 IADD3 R20, RZ, -R20, RZ ;  /* 0x80000014ff149210 */ /* 0x000fe40007ffe0ff */
[----:B------:R-:W-:Y:S02]  /*0670*/  @!P2 LOP3.LUT R20, RZ, R6, RZ, 0x33, !PT ;  /* 0x00000006ff14a212 */ /* 0x000fe400078e33ff */
[----:B------:R-:W0:Y:S02]  /*0680*/  LDC.64 R6, c[0x0][0x228] ;  /* 0x00008a00ff067b82 */ /* 0x000e240000000a00 */
        /* <DEDUP_REMOVED lines=21> */
[----:B------:R-:W-:-:S04]  /*07e0*/  SHF.R.S32.HI R2, RZ, 0x1f, R3 ;  /* 0x0000001fff027819 */ /* 0x000fc80000011403 */
[-C--:B------:R-:W-:Y:S02]  /*07f0*/  LEA.HI R9, R2, R3.reuse, RZ, 0x2 ;  /* 0x0000000302097211 */ /* 0x080fe400078f10ff */
[----:B------:R-:W-:Y:S02]  /*0800*/  IADD3 R3, R0, R3, RZ ;  /* 0x0000000300037210 */ /* 0x000fe40007ffe0ff */
[----:B------:R-:W-:Y:S02]  /*0810*/  LEA.HI.SX32 R9, R9, R18, 0x1e ;  /* 0x0000001209097211 */ /* 0x000fe400078ff2ff */
[----:B------:R-:W-:Y:S01]  /*0820*/  PRMT R2, RZ, 0x5410, RZ ;  /* 0x00005410ff027816 */ /* 0x000fe200000000ff */
[----:B0-----:R-:W-:Y:S01]  /*0830*/  IMAD.WIDE R6, R3, 0x2, R6 ;  /* 0x0000000203067825 */ /* 0x001fe200078e0206 */
[----:B------:R-:W-:-:S03]  /*0840*/  PRMT R3, RZ, 0x5410, RZ ;  /* 0x00005410ff037816 */ /* 0x000fc600000000ff */
[----:B-1----:R-:W-:Y:S01]  /*0850*/  IMAD.WIDE R4, R9, 0x4, R4 ;  /* 0x0000000409047825 */ /* 0x002fe200078e0204 */
[----:B------:R-:W-:Y:S06]  /*0860*/  @P0 BRA `(.L_x_1370) ;  /* 0x0000005c00700947 */ /* 0x000fec0003800000 */
[----:B------:R-:W2:Y:S04]  /*0870*/  LDG.E.CONSTANT R4, desc[UR12][R4.64] ;  /* 0x0000000c04047981 */ /* 0x000ea8000c1e9900 */
[----:B------:R0:W5:Y:S04]  /*0880*/  LDG.E.CONSTANT R77, desc[UR12][R6.64] ;  /* 0x0000000c064d7981 */ /* 0x000168000c1e9900 */
[----:B------:R0:W5:Y:S01]  /*0890*/  LDG.E.CONSTANT R78, desc[UR12][R6.64+0x4] ;  /* 0x0000040c064e7981 */ /* 0x000162000c1e9900 */
[----:B------:R-:W-:Y:S01]  /*08a0*/  USHF.L.U32 UR5, UR7, 0x5, URZ ;  /* 0x0000000507057899 */ /* 0x000fe2000800063f */
[----:B------:R-:W1:Y:S01]  /*08b0*/  S2UR UR8, SR_CgaCtaId ;  /* 0x00000000000879c3 */ /* 0x000e620000008800 */
[----:B------:R-:W-:-:S02]  /*08c0*/  ULDC.64 UR14, c[0x0][0x218] ;  /* 0x00008600000e7ab9 */ /* 0x000fc40000000a00 */
[----:B------:R-:W-:-:S04]  /*08d0*/  ULOP3.LUT UR5, UR5, 0x3fffffe0, URZ, 0xc0, !UPT ;  /* 0x3fffffe005057892 */ /* 0x000fc8000f8ec03f */
        /* <DEDUP_REMOVED lines=9> */
[----:B------:R-:W-:Y:S01]  /*0970*/  PRMT R2, RZ, 0x7610, R2 ;  /* 0x00007610ff027816 */ /* 0x000fe20000000002 */
[----:B------:R-:W-:Y:S01]  /*0980*/  UMOV UR7, 0x400 ;  /* 0x0000040000077882 */ /* 0x000fe20000000000 */
[----:B------:R-:W-:-:S02]  /*0990*/  LEA.HI.X R37, R37, UR15, R8, 0x2, P0 ;  /* 0x0000000f25257c11 */ /* 0x000fc400080f1408 */
[----:B------:R-:W-:Y:S01]  /*09a0*/  MOV R24, R20 ;  /* 0x0000001400187202 */ /* 0x000fe20000000f00 */
[----:B-1----:R-:W-:Y:S02]  /*09b0*/  ULEA UR5, UR8, UR7, 0x18 ;  /* 0x0000000708057291 */ /* 0x002fe4000f8ec03f */
[----:B------:R-:W-:Y:S01]  /*09c0*/  USEL UR7, URZ, 0x1, UP0 ;  /* 0x000000013f077887 */ /* 0x000fe20008000000 */
[--C-:B--2---:R-:W-:Y:S02]  /*09d0*/  SHF.R.U32.HI R21, RZ, 0x10, R4.reuse ;  /* 0x00000010ff157819 */ /* 0x104fe40000011604 */
[--C-:B------:R-:W-:Y:S02]  /*09e0*/  SHF.R.U32.HI R23, RZ, 0x8, R4.reuse ;  /* 0x00000008ff177819 */ /* 0x100fe40000011604 */
[----:B------:R-:W-:Y:S02]  /*09f0*/  SHF.R.U32.HI R25, RZ, 0x18, R4 ;  /* 0x00000018ff197819 */ /* 0x000fe40000011604 */
[----:B------:R-:W-:-:S02]  /*0a00*/  LOP3.LUT R26, R4, 0xff, RZ, 0xc0, !PT ;  /* 0x000000ff041a7812 */ /* 0x000fc400078ec0ff */
[----:B------:R-:W-:Y:S02]  /*0a10*/  LOP3.LUT R21, R21, 0xff, RZ, 0xc0, !PT ;  /* 0x000000ff15157812 */ /* 0x000fe400078ec0ff */
[----:B0-----:R-:W-:-:S07]  /*0a20*/  LOP3.LUT R23, R23, 0xff, RZ, 0xc0, !PT ;  /* 0x000000ff17177812 */ /* 0x001fce00078ec0ff */
.L_x_1371:
[----:B------:R-:W-:Y:S01]  /*0a30*/  ISETP.NE.AND P0, PT, R24, UR10, PT ;  /* 0x0000000a18007c0c */ /* 0x000fe2000bf05270 */
[----:B------:R0:W2:Y:S01]  /*0a40*/  LDG.E.128.CONSTANT R8, desc[UR12][R36.64] ;  /* 0x0000000c24087981 */ /* 0x0000a2000c1e9d00 */
[----:B------:R-:W-:-:S03]  /*0a50*/  MOV R73, UR6 ;  /* 0x0000000600497c02 */ /* 0x000fc60008000f00 */
[----:B------:R-:W-:Y:S08]  /*0a60*/  LDS.64 R44, [UR5+0x200] ;  /* 0x00020005ff2c7984 */ /* 0x000ff00008000a00 */
[----:B------:R-:W1:Y:S01]  /*0a70*/  @!P0 LDC R19, c[0x0][0x23c] ;  /* 0x00008f00ff138b82 */ /* 0x000e620000000800 */
[----:B------:R-:W-:-:S07]  /*0a80*/  @!P0 IADD3 R22, R22, 0x1, RZ ;  /* 0x0000000116168810 */ /* 0x000fce0007ffe0ff */
[----:B------:R-:W3:Y:S01]  /*0a90*/  @!P0 LDC.64 R4, c[0x0][0x220] ;  /* 0x00008800ff048b82 */ /* 0x000ee20000000a00 */
[----:B-1----:R-:W-:-:S05]  /*0aa0*/  @!P0 IMAD R19, R22, R19, RZ ;  /* 0x0000001316138224 */ /* 0x002fca00078e02ff */
[----:B------:R-:W-:-:S04]  /*0ab0*/  @!P0 SHF.R.S32.HI R6, RZ, 0x1f, R19 ;  /* 0x0000001fff068819 */ /* 0x000fc80000011413 */
[----:B------:R-:W-:-:S04]  /*0ac0*/  @!P0 LEA.HI R7, R6, R19, RZ, 0x2 ;  /* 0x0000001306078211 */ /* 0x000fc800078f10ff */
[----:B------:R-:W-:-:S05]  /*0ad0*/  @!P0 LEA.HI.SX32 R7, R7, R18, 0x1e ;  /* 0x0000001207078211 */ /* 0x000fca00078ff2ff */
[----:B---3--:R-:W-:Y:S02]  /*0ae0*/  @!P0 IMAD.WIDE R4, R7, 0x4, R4 ;  /* 0x0000000407048825 */ /* 0x008fe400078e0204 */
[----:B------:R-:W1:Y:S04]  /*0af0*/  @!P0 LDC.64 R6, c[0x0][0x228] ;  /* 0x00008a00ff068b82 */ /* 0x000e680000000a00 */
[----:B------:R-:W3:Y:S01]  /*0b00*/  @!P0 LDG.E.CONSTANT R5, desc[UR12][R4.64] ;  /* 0x0000000c04058981 */ /* 0x000ee2000c1e9900 */
[----:B------:R-:W-:Y:S01]  /*0b10*/  IMAD.WIDE R72, R73, 0x4, R36 ;  /* 0x0000000449487825 */ /* 0x000fe200078e0224 */
[----:B------:R-:W-:Y:S02]  /*0b20*/  @!P0 IADD3 R19, R0, R19, RZ ;  /* 0x0000001300138210 */ /* 0x000fe40007ffe0ff */
[----:B0-----:R-:W-:Y:S04]  /*0b30*/  LDS.64 R36, [UR5] ;  /* 0x00000005ff247984 */ /* 0x001fe80008000a00 */
[----:B------:R0:W4:Y:S01]  /*0b40*/  LDG.E.128.CONSTANT R12, desc[UR12][R72.64] ;  /* 0x0000000c480c7981 */ /* 0x000122000c1e9d00 */
[----:B-1----:R-:W-:-:S05]  /*0b50*/  @!P0 IMAD.WIDE R6, R19, 0x2, R6 ;  /* 0x0000000213068825 */ /* 0x002fca00078e0206 */
[----:B------:R-:W4:Y:S04]  /*0b60*/  @!P0 LDG.E.CONSTANT R52, desc[UR12][R6.64] ;  /* 0x0000000c06348981 */ /* 0x000f28000c1e9900 */
[----:B------:R1:W4:Y:S01]  /*0b70*/  @!P0 LDG.E.CONSTANT R49, desc[UR12][R6.64+0x4] ;  /* 0x0000040c06318981 */ /* 0x000322000c1e9900 */
[----:B------:R-:W-:-:S05]  /*0b80*/  MOV R51, UR6 ;  /* 0x0000000600337c02 */ /* 0x000fca0008000f00 */
[----:B0-----:R-:W-:Y:S01]  /*0b90*/  IMAD.WIDE R72, R51, 0x4, R72 ;  /* 0x0000000433487825 */ /* 0x001fe200078e0248 */
[----:B--2---:R-:W-:Y:S02]  /*0ba0*/  LOP3.LUT R19, R11, 0xff, RZ, 0xc0, !PT ;  /* 0x000000ff0b137812 */ /* 0x004fe400078ec0ff */
[----:B------:R-:W-:Y:S02]  /*0bb0*/  LOP3.LUT R28, R8, 0xff, RZ, 0xc0, !PT ;  /* 0x000000ff081c7812 */ /* 0x000fe400078ec0ff */
[----:B------:R-:W-:Y:S02]  /*0bc0*/  SHF.R.U32.HI R29, RZ, 0x8, R8 ;  /* 0x00000008ff1d7819 */ /* 0x000fe40000011608 */
[----:B-1----:R-:W-:Y:S02]  /*0bd0*/  SHF.R.U32.HI R7, RZ, 0x8, R11 ;  /* 0x00000008ff077819 */ /* 0x002fe4000001160b */
[----:B------:R-:W-:-:S04]  /*0be0*/  SHF.R.U32.HI R33, RZ, 0x8, R10 ;  /* 0x00000008ff217819 */ /* 0x000fc8000001160a */
[----:B------:R-:W-:Y:S02]  /*0bf0*/  LOP3.LUT R42, R33, 0xff, RZ, 0xc0, !PT ;  /* 0x000000ff212a7812 */ /* 0x000fe400078ec0ff */
[----:B---3--:R-:W-:Y:S02]  /*0c00*/  @!P0 SHF.R.U32.HI R25, RZ, 0x18, R5 ;  /* 0x00000018ff198819 */ /* 0x008fe40000011605 */
[----:B------:R-:W-:Y:S02]  /*0c10*/  @!P0 LOP3.LUT R26, R5, 0xff, RZ, 0xc0, !PT ;  /* 0x000000ff051a8812 */ /* 0x000fe400078ec0ff */
[----:B------:R-:W-:-:S04]  /*0c20*/  IADD3 R32, R25, UR7, RZ ;  /* 0x0000000719207c10 */ /* 0x000fc8000fffe0ff */
[----:B------:R-:W-:Y:S02]  /*0c30*/  IADD3 R4, R19, -R32, RZ ;  /* 0x8000002013047210 */ /* 0x000fe40007ffe0ff */
[----:B------:R-:W-:-:S04]  /*0c40*/  IADD3 R19, R26, UR7, RZ ;  /* 0x000000071a137c10 */ /* 0x000fc8000fffe0ff */
[----:B------:R-:W-:Y:S02]  /*0c50*/  IADD3 R27, R28, -R19, RZ ;  /* 0x800000131c1b7210 */ /* 0x000fe40007ffe0ff */
[----:B------:R-:W-:Y:S02]  /*0c60*/  LOP3.LUT R28, R29, 0xff, RZ, 0xc0, !PT ;  /* 0x000000ff1d1c7812 */ /* 0x000fe400078ec0ff */
[----:B------:R-:W-:Y:S02]  /*0c70*/  LOP3.LUT R29, R7, 0xff, RZ, 0xc0, !PT ;  /* 0x000000ff071d7812 */ /* 0x000fe400078ec0ff */
[----:B------:R-:W-:-:S04]  /*0c80*/  SHF.R.U32.HI R7, RZ, 0x10, R8 ;  /* 0x00000010ff077819 */ /* 0x000fc80000011608 */
[----:B------:R-:W-:Y:S02]  /*0c90*/  LOP3.LUT R30, R7, 0xff, RZ, 0xc0, !PT ;  /* 0x000000ff071e7812 */ /* 0x000fe400078ec0ff */
[----:B------:R-:W-:Y:S02]  /*0ca0*/  @!P0 SHF.R.U32.HI R7, RZ, 0x8, R5 ;  /* 0x00000008ff078819 */ /* 0x000fe40000011605 */
[----:B------:R-:W-:Y:S02]  /*0cb0*/  IADD3 R68, -R19, R28, RZ ;  /* 0x0000001c13447210 */ /* 0x000fe40007ffe1ff */
[----:B------:R-:W-:Y:S02]  /*0cc0*/  IADD3 R46, -R32, R29, RZ ;  /* 0x0000001d202e7210 */ /* 0x000fe40007ffe1ff */
[----:B------:R-:W0:Y:S01]  /*0cd0*/  LDS.64 R28, [UR5+0x100] ;  /* 0x00010005ff1c7984 */ /* 0x000e220008000a00 */
[----:B------:R-:W-:Y:S02]  /*0ce0*/  LEA.HI R31, R8, -R19, RZ, 0x8 ;  /* 0x80000013081f7211 */ /* 0x000fe400078f40ff */
[----:B------:R-:W-:-:S02]  /*0cf0*/  @!P0 LOP3.LUT R23, R7, 0xff, RZ, 0xc0, !PT ;  /* 0x000000ff07178812 */ /* 0x000fc400078ec0ff */
[----:B------:R-:W-:Y:S02]  /*0d00*/  SHF.R.U32.HI R8, RZ, 0x8, R9 ;  /* 0x00000008ff087819 */ /* 0x000fe40000011609 */
[----:B------:R-:W-:Y:S01]  /*0d10*/  @!P0 SHF.R.U32.HI R5, RZ, 0x10, R5 ;  /* 0x00000010ff058819 */ /* 0x000fe20000011605 */
[----:B------:R1:W-:Y:S01]  /*0d20*/  I2F.F16 R6, R27 ;  /* 0x0000001b00067306 */ /* 0x0003e20000200c00 */
[----:B------:R-:W-:Y:S02]  /*0d30*/  IADD3 R57, -R19, R30, RZ ;  /* 0x0000001e13397210 */ /* 0x000fe40007ffe1ff */
[----:B------:R-:W-:Y:S02]  /*0d40*/  IADD3 R30, R23, UR7, RZ ;  /* 0x00000007171e7c10 */ /* 0x000fe4000fffe0ff */
[----:B------:R-:W-:Y:S02]  /*0d50*/  @!P0 LOP3.LUT R21, R5, 0xff, RZ, 0xc0, !PT ;  /* 0x000000ff05158812 */ /* 0x000fe400078ec0ff */
[----:B-1----:R-:W-:-:S04]  /*0d60*/  LOP3.LUT R27, R8, 0xff, RZ, 0xc0, !PT ;  /* 0x000000ff081b7812 */ /* 0x002fc800078ec0ff */
[----:B------:R-:W-:Y:S02]  /*0d70*/  IADD3 R5, -R30, R27, RZ ;  /* 0x0000001b1e057210 */ /* 0x000fe40007ffe1ff */
[----:B------:R-:W-:Y:S02]  /*0d80*/  IADD3 R27, R21, UR7, RZ ;  /* 0x00000007151b7c10 */ /* 0x000fe4000fffe0ff */
[----:B------:R-:W-:Y:S02]  /*0d90*/  LOP3.LUT R7, R9, 0xff, RZ, 0xc0, !PT ;  /* 0x000000ff09077812 */ /* 0x000fe400078ec0ff */
[----:B------:R-:W-:Y:S02]  /*0da0*/  IADD3 R33, -R27, R42, RZ ;  /* 0x0000002a1b217210 */ /* 0x000fe40007ffe1ff */
[----:B------:R-:W1:Y:S01]  /*0db0*/  LDS.64 R42, [UR5+0x300] ;  /* 0x00030005ff2a7984 */ /* 0x000e620008000a00 */
[----:B------:R-:W-:Y:S02]  /*0dc0*/  IADD3 R7, R7, -R30, RZ ;  /* 0x8000001e07077210 */ /* 0x000fe40007ffe0ff */
[----:B------:R-:W-:Y:S01]  /*0dd0*/  LOP3.LUT R8, R10, 0xff, RZ, 0xc0, !PT ;  /* 0x000000ff0a087812 */ /* 0x000fe200078ec0ff */
[----:B------:R-:W2:Y:S03]  /*0de0*/  I2F.F16 R4, R4 ;  /* 0x0000000400047306 */ /* 0x000ea60000200c00 */
[----:B------:R-:W-:-:S05]  /*0df0*/  IADD3 R8, R8, -R27, RZ ;  /* 0x8000001b08087210 */ /* 0x000fca0007ffe0ff */
[----:B------:R-:W-:Y:S08]  /*0e00*/  I2F.F16 R7, R7 ;  /* 0x0000000700077306 */ /* 0x000ff00000200c00 */
[----:B------:R2:W3:Y:S01]  /*0e10*/  I2F.F16 R38, R8 ;  /* 0x0000000800267306 */ /* 0x0004e20000200c00 */
[----:B------:R-:W-:-:S07]  /*0e20*/  SHF.R.U32.HI R39, RZ, 0x10, R11 ;  /* 0x00000010ff277819 */ /* 0x000fce000001160b */
[----:B------:R-:W4:Y:S08]  /*0e30*/  I2F.F16 R68, R68 ;  /* 0x0000004400447306 */ /* 0x000f300000200c00 */
[----:B------:R-:W1:Y:S08]  /*0e40*/  I2F.F16 R50, R5 ;  /* 0x0000000500327306 */ /* 0x000e700000200c00 */
[----:B------:R-:W1:Y:S08]  /*0e50*/  I2F.F16 R46, R46 ;  /* 0x0000002e002e7306 */ /* 0x000e700000200c00 */
[----:B------:R4:W1:Y:S01]  /*0e60*/  I2F.F16 R47, R33 ;  /* 0x00000021002f7306 */ /* 0x0008620000200c00 */
[----:B--2---:R-:W-:Y:S01]  /*0e70*/  HADD2.F32 R8, -RZ, R4.H0_H0 ;  /* 0x20000004ff087230 */ /* 0x004fe20000004100 */
[----:B------:R-:W-:Y:S01]  /*0e80*/  LOP3.LUT R39, R39, 0xff, RZ, 0xc0, !PT ;  /* 0x000000ff27277812 */ /* 0x000fe200078ec0ff */
[----:B0-----:R-:W-:-:S02]  /*0e90*/  HADD2.F32 R51, -RZ, R28.H0_H0 ;  /* 0x2000001cff337230 */ /* 0x001fc40000004100 */
[----:B------:R-:W-:Y:S02]  /*0ea0*/  HADD2.F32 R4, -RZ, R6.H0_H0 ;  /* 0x20000006ff047230 */ /* 0x000fe40000004100 */
[----:B---3--:R-:W-:Y:S02]  /*0eb0*/  HADD2.F32 R38, -RZ, R38.H0_H0 ;  /* 0x20000026ff267230 */ /* 0x008fe40000004100 */
[----:B----4-:R-:W-:Y:S01]  /*0ec0*/  HADD2.F32 R33, -RZ, R7.H0_H0 ;  /* 0x20000007ff217230 */ /* 0x010fe20000004100 */
[----:B------:R-:W-:Y:S01]  /*0ed0*/  IADD3 R39, -R32, R39, RZ ;  /* 0x0000002720277210 */ /* 0x000fe20007ffe1ff */
[----:B------:R-:W-:Y:S01]  /*0ee0*/  HADD2.F32 R53, -RZ, R28.H1_H1 ;  /* 0x3000001cff357230 */ /* 0x000fe20000004100 */
[----:B------:R-:W-:Y:S01]  /*0ef0*/  LEA.HI R55, R11, -R32, RZ, 0x8 ;  /* 0x800000200b377211 */ /* 0x000fe200078f40ff */
[----:B------:R-:W-:Y:S02]  /*0f00*/  HADD2.F32 R68, -RZ, R68.H0_H0 ;  /* 0x20000044ff447230 */ /* 0x000fe40000004100 */
[----:B------:R-:W-:Y:S01]  /*0f10*/  FFMA.FTZ R7, R4, R51, RZ ;  /* 0x0000003304077223 */ /* 0x000fe200000100ff */
[----:B-1----:R-:W-:-:S02]  /*0f20*/  HADD2.F32 R50, -RZ, R50.H0_H0 ;  /* 0x20000032ff327230 */ /* 0x002fc40000004100 */
[-C--:B------:R-:W-:Y:S01]  /*0f30*/  FFMA.FTZ R11, R33, R51.reuse, RZ ;  /* 0x00000033210b7223 */ /* 0x080fe200000100ff */
[----:B------:R-:W-:Y:S02]  /*0f40*/  HADD2.F32 R5, -RZ, R36.H0_H0 ;  /* 0x20000024ff057230 */ /* 0x000fe40000004100 */
[-C--:B------:R-:W-:Y:S01]  /*0f50*/  FFMA.FTZ R59, R8, R51.reuse, RZ ;  /* 0x00000033083b7223 */ /* 0x080fe200000100ff */
[----:B------:R-:W-:Y:S02]  /*0f60*/  HADD2.F32 R46, -RZ, R46.H0_H0 ;  /* 0x2000002eff2e7230 */ /* 0x000fe40000004100 */
[----:B------:R-:W-:Y:S01]  /*0f70*/  FFMA.FTZ R6, R38, R51, RZ ;  /* 0x0000003326067223 */ /* 0x000fe200000100ff */
[----:B------:R-:W-:Y:S01]  /*0f80*/  HADD2.F32 R47, -RZ, R47.H0_H0 ;  /* 0x2000002fff2f7230 */ /* 0x000fe20000004100 */
[----:B------:R0:W-:Y:S01]  /*0f90*/  I2F.F16 R63, R39 ;  /* 0x00000027003f7306 */ /* 0x0001e20000200c00 */
[-C--:B------:R-:W-:Y:S01]  /*0fa0*/  FFMA.FTZ R76, R68, R53.reuse, R7 ;  /* 0x00000035444c7223 */ /* 0x080fe20000010007 */
[-C--:B------:R-:W-:Y:S01]  /*0fb0*/  FFMA.FTZ R62, R50, R53.reuse, R11 ;  /* 0x00000035323e7223 */ /* 0x080fe2000001000b */
[----:B------:R-:W-:Y:S01]  /*0fc0*/  FFMA.FTZ R74, R46, R53, R59 ;  /* 0x000000352e4a7223 */ /* 0x000fe2000001003b */
[----:B------:R-:W-:Y:S01]  /*0fd0*/  FFMA.FTZ R7, R4, R5, RZ ;  /* 0x0000000504077223 */ /* 0x000fe200000100ff */
[C---:B------:R-:W-:Y:S01]  /*0fe0*/  FFMA.FTZ R54, R5.reuse, R8, RZ ;  /* 0x0000000805367223 */ /* 0x040fe200000100ff */
[C---:B------:R-:W-:Y:S01]  /*0ff0*/  FFMA.FTZ R11, R5.reuse, R33, RZ ;  /* 0x00000021050b7223 */ /* 0x040fe200000100ff */
[----:B------:R-:W-:Y:S01]  /*1000*/  FFMA.FTZ R28, R5, R38, RZ ;  /* 0x00000026051c7223 */ /* 0x000fe200000100ff */
[----:B0-----:R-:W-:-:S02]  /*1010*/  HADD2.F32 R39, -RZ, R36.H1_H1 ;  /* 0x30000024ff277230 */ /* 0x001fc40000004100 */
[----:B------:R-:W-:Y:S01]  /*1020*/  FFMA.FTZ R53, R47, R53, R6 ;  /* 0x000000352f357223 */ /* 0x000fe20000010006 */
[--C-:B------:R-:W-:Y:S01]  /*1030*/  HADD2.F32 R5, -RZ, R44.reuse.H0_H0 ;  /* 0x2000002cff057230 */ /* 0x100fe20000004100 */
[----:B------:R-:W-:Y:S01]  /*1040*/  LOP3.LUT R6, R12, 0xff, RZ, 0xc0, !PT ;  /* 0x000000ff0c067812 */ /* 0x000fe200078ec0ff */
[----:B------:R-:W-:Y:S02]  /*1050*/  HADD2.F32 R51, -RZ, R44.H1_H1 ;  /* 0x3000002cff337230 */ /* 0x000fe40000004100 */
[----:B------:R-:W-:Y:S01]  /*1060*/  FFMA.FTZ R70, R68, R39, R7 ;  /* 0x0000002744467223 */ /* 0x000fe20000010007 */
[--C-:B------:R-:W-:Y:S01]  /*1070*/  HADD2.F32 R59, -RZ, R42.reuse.H0_H0 ;  /* 0x2000002aff3b7230 */ /* 0x100fe20000004100 */
[----:B------:R-:W-:Y:S01]  /*1080*/  LOP3.LUT R7, R15, 0xff, RZ, 0xc0, !PT ;  /* 0x000000ff0f077812 */ /* 0x000fe200078ec0ff */
[-C--:B------:R-:W-:Y:S01]  /*1090*/  FFMA.FTZ R61, R4, R5.reuse, RZ ;  /* 0x00000005043d7223 */ /* 0x080fe200000100ff */
[----:B------:R-:W-:Y:S01]  /*10a0*/  IADD3 R6, -R19, R6, RZ ;  /* 0x0000000613067210 */ /* 0x000fe20007ffe1ff */
[-C--:B------:R-:W-:Y:S01]  /*10b0*/  FFMA.FTZ R67, R8, R5.reuse, RZ ;  /* 0x0000000508437223 */ /* 0x080fe200000100ff */
[-C--:B------:R-:W-:Y:S01]  /*10c0*/  FFMA.FTZ R65, R33, R5.reuse, RZ ;  /* 0x0000000521417223 */ /* 0x080fe200000100ff */
[----:B------:R-:W-:Y:S01]  /*10d0*/  FFMA.FTZ R36, R38, R5, RZ ;  /* 0x0000000526247223 */ /* 0x000fe200000100ff */
[----:B------:R-:W-:Y:S01]  /*10e0*/  SHF.R.U32.HI R5, RZ, 0x8, R12 ;  /* 0x00000008ff057819 */ /* 0x000fe2000001160c */
[----:B------:R-:W-:Y:S01]  /*10f0*/  FFMA.FTZ R64, R39, R50, R11 ;  /* 0x0000003227407223 */ /* 0x000fe2000001000b */
[----:B------:R-:W-:Y:S01]  /*1100*/  IADD3 R44, -R32, R7, RZ ;  /* 0x00000007202c7210 */ /* 0x000fe20007ffe1ff */
[----:B------:R0:W-:Y:S01]  /*1110*/  I2F.F16 R11, R6 ;  /* 0x00000006000b7306 */ /* 0x0001e20000200c00 */
[----:B------:R-:W-:Y:S01]  /*1120*/  FFMA.FTZ R48, R68, R51, R61 ;  /* 0x0000003344307223 */ /* 0x000fe2000001003d */
[----:B------:R-:W-:Y:S01]  /*1130*/  FFMA.FTZ R7, R4, R59, RZ ;  /* 0x0000003b04077223 */ /* 0x000fe200000100ff */
[----:B------:R-:W-:Y:S01]  /*1140*/  HADD2.F32 R61, -RZ, R42.H1_H1 ;  /* 0x3000002aff3d7230 */ /* 0x000fe20000004100 */
[----:B------:R-:W-:Y:S01]  /*1150*/  LOP3.LUT R4, R5, 0xff, RZ, 0xc0, !PT ;  /* 0x000000ff05047812 */ /* 0x000fe200078ec0ff */
[----:B------:R-:W-:Y:S01]  /*1160*/  FFMA.FTZ R66, R50, R51, R65 ;  /* 0x0000003332427223 */ /* 0x000fe20000010041 */
[----:B0-----:R-:W-:-:S02]  /*1170*/  SHF.R.U32.HI R6, RZ, 0x8, R15 ;  /* 0x00000008ff067819 */ /* 0x001fc4000001160f */
[----:B------:R-:W-:Y:S01]  /*1180*/  FFMA.FTZ R68, R68, R61, R7 ;  /* 0x0000003d44447223 */ /* 0x000fe20000010007 */
[----:B------:R-:W-:Y:S02]  /*1190*/  IADD3 R56, -R19, R4, RZ ;  /* 0x0000000413387210 */ /* 0x000fe40007ffe1ff */
[----:B------:R-:W-:Y:S02]  /*11a0*/  LOP3.LUT R65, R6, 0xff, RZ, 0xc0, !PT ;  /* 0x000000ff06417812 */ /* 0x000fe400078ec0ff */
[----:B------:R0:W2:Y:S02]  /*11b0*/  LDG.E.128.CONSTANT R4, desc[UR12][R72.64] ;  /* 0x0000000c48047981 */ /* 0x0000a4000c1e9d00 */
[----:B------:R-:W-:Y:S01]  /*11c0*/  IADD3 R58, -R32, R65, RZ ;  /* 0x00000041203a7210 */ /* 0x000fe20007ffe1ff */
[-C--:B------:R-:W-:Y:S01]  /*11d0*/  FFMA.FTZ R65, R8, R59.reuse, RZ ;  /* 0x0000003b08417223 */ /* 0x080fe200000100ff */
[----:B------:R-:W-:Y:S01]  /*11e0*/  FFMA.FTZ R54, R39, R46, R54 ;  /* 0x0000002e27367223 */ /* 0x000fe20000010036 */
[-C--:B------:R-:W-:Y:S01]  /*11f0*/  FFMA.FTZ R33, R33, R59.reuse, RZ ;  /* 0x0000003b21217223 */ /* 0x080fe200000100ff */
[----:B------:R-:W-:Y:S01]  /*1200*/  FFMA.FTZ R8, R38, R59, RZ ;  /* 0x0000003b26087223 */ /* 0x000fe200000100ff */
[----:B------:R-:W-:Y:S01]  /*1210*/  FFMA.FTZ R39, R39, R47, R28 ;  /* 0x0000002f27277223 */ /* 0x000fe2000001001c */
[-C--:B------:R-:W-:Y:S01]  /*1220*/  FFMA.FTZ R28, R46, R51.reuse, R67 ;  /* 0x000000332e1c7223 */ /* 0x080fe20000010043 */
[C---:B------:R-:W-:Y:S01]  /*1230*/  FFMA.FTZ R51, R47.reuse, R51, R36 ;  /* 0x000000332f337223 */ /* 0x040fe20000010024 */
[-C--:B------:R-:W-:Y:S01]  /*1240*/  FFMA.FTZ R38, R50, R61.reuse, R33 ;  /* 0x0000003d32267223 */ /* 0x080fe20000010021 */
[----:B------:R-:W-:Y:S01]  /*1250*/  FFMA.FTZ R47, R47, R61, R8 ;  /* 0x0000003d2f2f7223 */ /* 0x000fe20000010008 */
[----:B------:R-:W-:-:S02]  /*1260*/  SHF.R.U32.HI R33, RZ, 0x10, R9 ;  /* 0x00000010ff217819 */ /* 0x000fc40000011609 */
[----:B------:R-:W-:Y:S02]  /*1270*/  SHF.R.U32.HI R8, RZ, 0x10, R10 ;  /* 0x00000010ff087819 */ /* 0x000fe4000001160a */
[----:B------:R-:W-:Y:S02]  /*1280*/  LOP3.LUT R33, R33, 0xff, RZ, 0xc0, !PT ;  /* 0x000000ff21217812 */ /* 0x000fe400078ec0ff */
[----:B------:R-:W-:Y:S02]  /*1290*/  LOP3.LUT R8, R8, 0xff, RZ, 0xc0, !PT ;  /* 0x000000ff08087812 */ /* 0x000fe400078ec0ff */
[----:B------:R-:W-:Y:S02]  /*12a0*/  SHF.R.U32.HI R36, RZ, 0x10, R12 ;  /* 0x00000010ff247819 */ /* 0x000fe4000001160c */
[----:B------:R-:W-:Y:S02]  /*12b0*/  LEA.HI R50, R12, -R19, RZ, 0x8 ;  /* 0x800000130c327211 */ /* 0x000fe400078f40ff */
[----:B------:R-:W-:-:S02]  /*12c0*/  IADD3 R12, -R30, R33, RZ ;  /* 0x000000211e0c7210 */ /* 0x000fc40007ffe1ff */
[----:B------:R-:W-:Y:S01]  /*12d0*/  IADD3 R8, -R27, R8, RZ ;  /* 0x000000081b087210 */ /* 0x000fe20007ffe1ff */
[----:B------:R-:W1:Y:S01]  /*12e0*/  I2F.F16 R57, R57 ;  /* 0x0000003900397306 */ /* 0x000e620000200c00 */
[----:B------:R-:W-:-:S07]  /*12f0*/  SHF.R.U32.HI R33, RZ, 0x10, R15 ;  /* 0x00000010ff217819 */ /* 0x000fce000001160f */
[----:B------:R-:W-:Y:S08]  /*1300*/  I2F.F16 R12, R12 ;  /* 0x0000000c000c7306 */ /* 0x000ff00000200c00 */
[----:B------:R-:W3:Y:S01]  /*1310*/  I2F.F16 R8, R8 ;  /* 0x0000000800087306 */ /* 0x000ee20000200c00 */
[----:B-----5:R-:W-:Y:S02]  /*1320*/  @!P0 PRMT R77, R52, 0x7610, R77 ;  /* 0x00007610344d8816 */ /* 0x020fe4000000004d */
[----:B------:R-:W-:-:S02]  /*1330*/  @!P0 PRMT R78, R49, 0x7610, R78 ;  /* 0x00007610314e8816 */ /* 0x000fc4000000004e */
[----:B------:R-:W-:Y:S02]  /*1340*/  LOP3.LUT R33, R33, 0xff, RZ, 0xc0, !PT ;  /* 0x000000ff21217812 */ /* 0x000fe400078ec0ff */
[----:B------:R-:W-:Y:S01]  /*1350*/  LOP3.LUT R36, R36, 0xff, RZ, 0xc0, !PT ;  /* 0x000000ff24247812 */ /* 0x000fe200078ec0ff */
[----:B------:R-:W-:Y:S01]  /*1360*/  FFMA.FTZ R46, R46, R61, R65 ;  /* 0x0000003d2e2e7223 */ /* 0x000fe20000010041 */
[----:B------:R-:W-:Y:S02]  /*1370*/  @!P0 PRMT R77, R77, 0x7610, R52 ;  /* 0x000076104d4d8816 */ /* 0x000fe40000000034 */
[----:B------:R-:W-:Y:S01]  /*1380*/  @!P0 PRMT R78, R78, 0x7610, R49 ;  /* 0x000076104e4e8816 */ /* 0x000fe20000000031 */
[----:B-1----:R-:W-:Y:S01]  /*1390*/  HADD2.F32 R57, -RZ, R57.H0_H0 ;  /* 0x20000039ff397230 */ /* 0x002fe20000004100 */
[----:B------:R-:W-:Y:S01]  /*13a0*/  IADD3 R60, -R32, R33, RZ ;  /* 0x00000021203c7210 */ /* 0x000fe20007ffe1ff */
[----:B------:R-:W-:Y:S01]  /*13b0*/  HADD2.F32 R33, -RZ, R63.H0_H0 ;  /* 0x2000003fff217230 */ /* 0x000fe20000004100 */
[----:B------:R-:W-:Y:S01]  /*13c0*/  LEA.HI R52, R15, -R32, RZ, 0x8 ;  /* 0x800000200f347211 */ /* 0x000fe200078f40ff */
[----:B---3--:R-:W-:Y:S01]  /*13d0*/  HADD2.F32 R8, -RZ, R8.H0_H0 ;  /* 0x20000008ff087230 */ /* 0x008fe20000004100 */
[----:B------:R-:W-:Y:S01]  /*13e0*/  LEA.HI R49, R9, -R30, RZ, 0x8 ;  /* 0x8000001e09317211 */ /* 0x000fe200078f40ff */
[----:B------:R-:W-:Y:S01]  /*13f0*/  HADD2.F32 R9, -RZ, R12.H0_H0 ;  /* 0x2000000cff097230 */ /* 0x000fe20000004100 */
[----:B------:R-:W-:Y:S01]  /*1400*/  LEA.HI R61, R10, -R27, RZ, 0x8 ;  /* 0x8000001b0a3d7211 */ /* 0x000fe200078f40ff */
[----:B------:R-:W-:Y:S01]  /*1410*/  HADD2.F32 R10, -RZ, R29.H0_H0 ;  /* 0x2000001dff0a7230 */ /* 0x000fe20000004100 */
[----:B------:R-:W-:Y:S01]  /*1420*/  IADD3 R36, -R19, R36, RZ ;  /* 0x0000002413247210 */ /* 0x000fe20007ffe1ff */
[----:B------:R-:W-:-:S03]  /*1430*/  HADD2.F32 R15, -RZ, R37.H0_H0 ;  /* 0x20000025ff0f7230 */ /* 0x000fc60000004100 */
[----:B------:R1:W-:Y:S01]  /*1440*/  I2F.F16 R59, R36 ;  /* 0x00000024003b7306 */ /* 0x0003e20000200c00 */
[-C--:B------:R-:W-:Y:S01]  /*1450*/  FFMA.FTZ R76, R57, R10.reuse, R76 ;  /* 0x0000000a394c7223 */ /* 0x080fe2000001004c */
[-C--:B------:R-:W-:Y:S01]  /*1460*/  FFMA.FTZ R74, R33, R10.reuse, R74 ;  /* 0x0000000a214a7223 */ /* 0x080fe2000001004a */
[----:B------:R-:W-:Y:S01]  /*1470*/  FFMA.FTZ R53, R8, R10, R53 ;  /* 0x0000000a08357223 */ /* 0x000fe20000010035 */
[----:B------:R-:W-:Y:S01]  /*1480*/  FFMA.FTZ R70, R57, R15, R70 ;  /* 0x0000000f39467223 */ /* 0x000fe20000010046 */
[C---:B------:R-:W-:Y:S01]  /*1490*/  FFMA.FTZ R42, R15.reuse, R33, R54 ;  /* 0x000000210f2a7223 */ /* 0x040fe20000010036 */
[C---:B------:R-:W-:Y:S01]  /*14a0*/  FFMA.FTZ R64, R15.reuse, R9, R64 ;  /* 0x000000090f407223 */ /* 0x040fe20000010040 */
[----:B------:R-:W-:Y:S01]  /*14b0*/  FFMA.FTZ R39, R15, R8, R39 ;  /* 0x000000080f277223 */ /* 0x000fe20000010027 */
[----:B------:R-:W-:Y:S02]  /*14c0*/  HADD2.F32 R15, -RZ, R43.H0_H0 ;  /* 0x2000002bff0f7230 */ /* 0x000fe40000004100 */
[----:B-1----:R-:W-:Y:S01]  /*14d0*/  FFMA.FTZ R36, R9, R10, R62 ;  /* 0x0000000a09247223 */ /* 0x002fe2000001003e */
[----:B------:R-:W-:-:S02]  /*14e0*/  HADD2.F32 R10, -RZ, R45.H0_H0 ;  /* 0x2000002dff0a7230 */ /* 0x000fc40000004100 */
[CC--:B------:R-:W-:Y:S01]  /*14f0*/  FFMA.FTZ R38, R9.reuse, R15.reuse, R38 ;  /* 0x0000000f09267223 */ /* 0x0c0fe20000010026 */
[CC--:B------:R-:W-:Y:S02]  /*1500*/  FFMA.FTZ R47, R8.reuse, R15.reuse, R47 ;  /* 0x0000000f082f7223 */ /* 0x0c0fe4000001002f */
[-C--:B------:R-:W-:Y:S01]  /*1510*/  FFMA.FTZ R66, R9, R10.reuse, R66 ;  /* 0x0000000a09427223 */ /* 0x080fe20000010042 */
[----:B------:R-:W-:Y:S02]  /*1520*/  FFMA.FTZ R51, R8, R10, R51 ;  /* 0x0000000a08337223 */ /* 0x000fe40000010033 */
[----:B------:R-:W1:Y:S01]  /*1530*/  LDS.64 R8, [UR5+0x108] ;  /* 0x00010805ff087984 */ /* 0x000e620008000a00 */
[----:B------:R-:W-:Y:S01]  /*1540*/  I2F.F16 R31, R31 ;  /* 0x0000001f001f7306 */ /* 0x000fe20000200c00 */
[-C--:B------:R-:W-:Y:S01]  /*1550*/  FFMA.FTZ R68, R57, R15.reuse, R68 ;  /* 0x0000000f39447223 */ /* 0x080fe20000010044 */
[----:B------:R-:W-:-:S06]  /*1560*/  FFMA.FTZ R46, R33, R15, R46 ;  /* 0x0000000f212e7223 */ /* 0x000fcc000001002e */
[----:B------:R-:W3:Y:S01]  /*1570*/  I2F.F16 R55, R55 ;  /* 0x0000003700377306 */ /* 0x000ee20000200c00 */
[----:B------:R-:W-:-:S07]  /*1580*/  SHF.R.U32.HI R15, RZ, 0x8, R13 ;  /* 0x00000008ff0f7819 */ /* 0x000fce000001160d */
[----:B------:R-:W4:Y:S08]  /*1590*/  I2F.F16 R49, R49 ;  /* 0x0000003100317306 */ /* 0x000f300000200c00 */
[----:B------:R0:W1:Y:S01]  /*15a0*/  I2F.F16 R54, R61 ;  /* 0x0000003d00367306 */ /* 0x0000620000200c00 */
[----:B------:R-:W-:Y:S01]  /*15b0*/  FFMA.FTZ R12, R33, R10, R28 ;  /* 0x0000000a210c7223 */ /* 0x000fe2000001001c */
[----:B------:R-:W-:-:S02]  /*15c0*/  LOP3.LUT R28, R14, 0xff, RZ, 0xc0, !PT ;  /* 0x000000ff0e1c7812 */ /* 0x000fc400078ec0ff */
[----:B------:R-:W-:Y:S01]  /*15d0*/  LOP3.LUT R15, R15, 0xff, RZ, 0xc0, !PT ;  /* 0x000000ff0f0f7812 */ /* 0x000fe200078ec0ff */
[----:B---3--:R-:W-:Y:S01]  /*15e0*/  HADD2.F32 R55, -RZ, R55.H0_H0 ;  /* 0x20000037ff377230 */ /* 0x008fe20000004100 */
[----:B------:R-:W-:Y:S01]  /*15f0*/  IADD3 R33, -R27, R28, RZ ;  /* 0x0000001c1b217210 */ /* 0x000fe20007ffe1ff */
[----:B------:R-:W-:Y:S01]  /*1600*/  HADD2.F32 R28, -RZ, R29.H1_H1 ;  /* 0x3000001dff1c7230 */ /* 0x000fe20000004100 */
[----:B0-----:R-:W-:Y:S01]  /*1610*/  IADD3 R61, -R30, R15, RZ ;  /* 0x0000000f1e3d7210 */ /* 0x001fe20007ffe1ff */
[----:B------:R-:W-:Y:S02]  /*1620*/  HADD2.F32 R15, -RZ, R31.H0_H0 ;  /* 0x2000001fff0f7230 */ /* 0x000fe40000004100 */
[----:B----4-:R-:W-:Y:S01]  /*1630*/  HADD2.F32 R49, -RZ, R49.H0_H0 ;  /* 0x20000031ff317230 */ /* 0x010fe20000004100 */
[----:B------:R-:W-:Y:S01]  /*1640*/  LOP3.LUT R63, R13, 0xff, RZ, 0xc0, !PT ;  /* 0x000000ff0d3f7812 */ /* 0x000fe200078ec0ff */
[----:B-1----:R-:W-:Y:S02]  /*1650*/  HADD2.F32 R54, -RZ, R54.H0_H0 ;  /* 0x20000036ff367230 */ /* 0x002fe40000004100 */
[-C--:B------:R-:W-:Y:S01]  /*1660*/  FFMA.FTZ R31, R15, R28.reuse, R76 ;  /* 0x0000001c0f1f7223 */ /* 0x080fe2000001004c */
[-C--:B------:R-:W-:Y:S01]  /*1670*/  FFMA.FTZ R29, R55, R28.reuse, R74 ;  /* 0x0000001c371d7223 */ /* 0x080fe2000001004a */
[----:B------:R-:W-:Y:S01]  /*1680*/  FFMA.FTZ R36, R49, R28, R36 ;  /* 0x0000001c31247223 */ /* 0x000fe20000010024 */
[----:B------:R-:W-:Y:S01]  /*1690*/  FFMA.FTZ R48, R57, R10, R48 ;  /* 0x0000000a39307223 */ /* 0x000fe20000010030 */
[----:B------:R-:W-:Y:S01]  /*16a0*/  FFMA.FTZ R28, R54, R28, R53 ;  /* 0x0000001c361c7223 */ /* 0x000fe20000010035 */
[----:B------:R-:W-:Y:S01]  /*16b0*/  IADD3 R10, -R30, R63, RZ ;  /* 0x0000003f1e0a7210 */ /* 0x000fe20007ffe1ff */
[----:B------:R-:W-:Y:S01]  /*16c0*/  HADD2.F32 R53, -RZ, R45.H1_H1 ;  /* 0x3000002dff357230 */ /* 0x000fe20000004100 */
[----:B------:R-:W0:Y:S01]  /*16d0*/  I2F.F16 R44, R44 ;  /* 0x0000002c002c7306 */ /* 0x000e220000200c00 */
[----:B------:R-:W-:Y:S01]  /*16e0*/  SHF.R.U32.HI R62, RZ, 0x8, R14 ;  /* 0x00000008ff3e7819 */ /* 0x000fe2000001160e */
[----:B------:R-:W-:Y:S01]  /*16f0*/  HADD2.F32 R63, -RZ, R37.H1_H1 ;  /* 0x30000025ff3f7230 */ /* 0x000fe20000004100 */
[----:B------:R-:W-:Y:S01]  /*1700*/  SHF.R.U32.HI R45, RZ, 0x10, R13 ;  /* 0x00000010ff2d7819 */ /* 0x000fe2000001160d */
[----:B------:R-:W-:Y:S01]  /*1710*/  HADD2.F32 R65, -RZ, R43.H1_H1 ;  /* 0x3000002bff417230 */ /* 0x000fe20000004100 */
[----:B------:R-:W-:-:S03]  /*1720*/  LOP3.LUT R62, R62, 0xff, RZ, 0xc0, !PT ;  /* 0x000000ff3e3e7812 */ /* 0x000fc600078ec0ff */
[----:B------:R-:W1:Y:S01]  /*1730*/  I2F.F16 R33, R33 ;  /* 0x0000002100217306 */ /* 0x000e620000200c00 */
[-C--:B------:R-:W-:Y:S01]  /*1740*/  FFMA.FTZ R67, R55, R53.reuse, R12 ;  /* 0x0000003537437223 */ /* 0x080fe2000001000c */
[----:B------:R-:W-:Y:S01]  /*1750*/  SHF.R.U32.HI R37, RZ, 0x10, R14 ;  /* 0x00000010ff257819 */ /* 0x000fe2000001160e */
[-C--:B------:R-:W-:Y:S01]  /*1760*/  FFMA.FTZ R12, R54, R53.reuse, R51 ;  /* 0x00000035360c7223 */ /* 0x080fe20000010033 */
[----:B------:R-:W-:Y:S01]  /*1770*/  LOP3.LUT R45, R45, 0xff, RZ, 0xc0, !PT ;  /* 0x000000ff2d2d7812 */ /* 0x000fe200078ec0ff */
[C---:B------:R-:W-:Y:S01]  /*1780*/  FFMA.FTZ R69, R15.reuse, R53, R48 ;  /* 0x000000350f457223 */ /* 0x040fe20000010030 */
[----:B------:R-:W-:Y:S01]  /*1790*/  MOV R51, UR6 ;  /* 0x0000000600337c02 */ /* 0x000fe20008000f00 */
[C---:B------:R-:W-:Y:S01]  /*17a0*/  FFMA.FTZ R57, R15.reuse, R63, R70 ;  /* 0x0000003f0f397223 */ /* 0x040fe20000010046 */
[----:B------:R-:W3:Y:S01]  /*17b0*/  I2F.F16 R10, R10 ;  /* 0x0000000a000a7306 */ /* 0x000ee20000200c00 */
[----:B------:R-:W-:Y:S01]  /*17c0*/  FFMA.FTZ R15, R15, R65, R68 ;  /* 0x000000410f0f7223 */ /* 0x000fe20000010044 */
[----:B------:R-:W-:-:S02]  /*17d0*/  IADD3 R62, -R27, R62, RZ ;  /* 0x0000003e1b3e7210 */ /* 0x000fc40007ffe1ff */
[----:B------:R-:W-:Y:S02]  /*17e0*/  LOP3.LUT R68, R37, 0xff, RZ, 0xc0, !PT ;  /* 0x000000ff25447812 */ /* 0x000fe400078ec0ff */
[----:B------:R-:W-:Y:S02]  /*17f0*/  IADD3 R45, -R30, R45, RZ ;  /* 0x0000002d1e2d7210 */ /* 0x000fe40007ffe1ff */
[----:B------:R-:W4:Y:S01]  /*1800*/  I2F.F16 R56, R56 ;  /* 0x0000003800387306 */ /* 0x000f220000200c00 */
[----:B------:R-:W-:Y:S01]  /*1810*/  FFMA.FTZ R66, R49, R53, R66 ;  /* 0x0000003531427223 */ /* 0x000fe20000010042 */
[----:B------:R-:W-:-:S04]  /*1820*/  IMAD.WIDE R72, R51, 0x4, R72 ;  /* 0x0000000433487825 */ /* 0x000fc800078e0248 */
[----:B------:R-:W-:Y:S01]  /*1830*/  FFMA.FTZ R64, R63, R49, R64 ;  /* 0x000000313f407223 */ /* 0x000fe20000010040 */
[----:B------:R-:W-:Y:S01]  /*1840*/  FFMA.FTZ R38, R49, R65, R38 ;  /* 0x0000004131267223 */ /* 0x000fe20000010026 */
[----:B------:R-:W4:Y:S01]  /*1850*/  I2F.F16 R58, R58 ;  /* 0x0000003a003a7306 */ /* 0x000f220000200c00 */
[----:B------:R-:W-:Y:S02]  /*1860*/  LEA.HI R51, R13, -R30, RZ, 0x8 ;  /* 0x8000001e0d337211 */ /* 0x000fe400078f40ff */
[----:B------:R-:W-:-:S05]  /*1870*/  IADD3 R49, -R27, R68, RZ ;  /* 0x000000441b317210 */ /* 0x000fca0007ffe1ff */
[----:B------:R-:W4:Y:S01]  /*1880*/  I2F.F16 R61, R61 ;  /* 0x0000003d003d7306 */ /* 0x000f220000200c00 */
[----:B------:R-:W-:Y:S02]  /*1890*/  HADD2.F32 R13, -RZ, R8.H0_H0 ;  /* 0x20000008ff0d7230 */ /* 0x000fe40000004100 */
[----:B0-----:R-:W-:Y:S01]  /*18a0*/  HADD2.F32 R44, -RZ, R44.H0_H0 ;  /* 0x2000002cff2c7230 */ /* 0x001fe20000004100 */
[----:B------:R-:W-:-:S04]  /*18b0*/  LEA.HI R53, R14, -R27, RZ, 0x8 ;  /* 0x8000001b0e357211 */ /* 0x000fc800078f40ff */
[----:B------:R1:W0:Y:S01]  /*18c0*/  I2F.F16 R48, R45 ;  /* 0x0000002d00307306 */ /* 0x0002220000200c00 */
[----:B------:R-:W-:Y:S02]  /*18d0*/  HADD2.F32 R14, -RZ, R11.H0_H0 ;  /* 0x2000000bff0e7230 */ /* 0x000fe40000004100 */
[----:B------:R-:W-:-:S05]  /*18e0*/  FFMA.FTZ R11, R44, R13, R29 ;  /* 0x0000000d2c0b7223 */ /* 0x000fca000001001d */
[----:B------:R-:W0:Y:S01]  /*18f0*/  I2F.F16 R62, R62 ;  /* 0x0000003e003e7306 */ /* 0x000e220000200c00 */
[----:B-1----:R-:W-:Y:S02]  /*1900*/  HADD2.F32 R45, -RZ, R33.H0_H0 ;  /* 0x20000021ff2d7230 */ /* 0x002fe40000004100 */
[----:B---3--:R-:W-:-:S05]  /*1910*/  HADD2.F32 R43, -RZ, R10.H0_H0 ;  /* 0x2000000aff2b7230 */ /* 0x008fca0000004100 */
[----:B------:R-:W-:Y:S01]  /*1920*/  I2F.F16 R50, R50 ;  /* 0x0000003200327306 */ /* 0x000fe20000200c00 */
[-C--:B------:R-:W-:Y:S01]  /*1930*/  FFMA.FTZ R29, R45, R13.reuse, R28 ;  /* 0x0000000d2d1d7223 */ /* 0x080fe2000001001c */
[----:B------:R-:W-:Y:S02]  /*1940*/  HADD2.F32 R28, -RZ, R8.H1_H1 ;  /* 0x30000008ff1c7230 */ /* 0x000fe40000004100 */
[----:B------:R-:W-:Y:S01]  /*1950*/  FFMA.FTZ R31, R14, R13, R31 ;  /* 0x0000000d0e1f7223 */ /* 0x000fe2000001001f */
[----:B----4-:R-:W-:-:S03]  /*1960*/  HADD2.F32 R56, -RZ, R56.H0_H0 ;  /* 0x20000038ff387230 */ /* 0x010fc60000004100 */
[----:B------:R-:W1:Y:S01]  /*1970*/  I2F.F16 R60, R60 ;  /* 0x0000003c003c7306 */ /* 0x000e620000200c00 */
[----:B------:R-:W-:-:S07]  /*1980*/  HADD2.F32 R58, -RZ, R58.H0_H0 ;  /* 0x2000003aff3a7230 */ /* 0x000fce0000004100 */
[----:B------:R-:W-:Y:S01]  /*1990*/  I2F.F16 R51, R51 ;  /* 0x0000003300337306 */ /* 0x000fe20000200c00 */
[----:B------:R-:W-:-:S07]  /*19a0*/  HADD2.F32 R61, -RZ, R61.H0_H0 ;  /* 0x2000003dff3d7230 */ /* 0x000fce0000004100 */
[----:B------:R-:W3:Y:S01]  /*19b0*/  I2F.F16 R49, R49 ;  /* 0x0000003100317306 */ /* 0x000ee20000200c00 */
[----:B------:R-:W-:Y:S01]  /*19c0*/  FFMA.FTZ R10, R43, R13, R36 ;  /* 0x0000000d2b0a7223 */ /* 0x000fe20000010024 */
[-C--:B------:R-:W-:Y:S01]  /*19d0*/  FFMA.FTZ R36, R56, R28.reuse, R31 ;  /* 0x0000001c38247223 */ /* 0x080fe2000001001f */
[----:B------:R-:W-:Y:S02]  /*19e0*/  HADD2.F32 R8, -RZ, R9.H0_H0 ;  /* 0x20000009ff087230 */ /* 0x000fe40000004100 */
[-C--:B------:R-:W-:Y:S01]  /*19f0*/  FFMA.FTZ R31, R58, R28.reuse, R11 ;  /* 0x0000001c3a1f7223 */ /* 0x080fe2000001000b */
[----:B------:R-:W-:Y:S02]  /*1a00*/  HADD2.F32 R59, -RZ, R59.H0_H0 ;  /* 0x2000003bff3b7230 */ /* 0x000fe40000004100 */
[----:B------:R-:W-:Y:S01]  /*1a10*/  FFMA.FTZ R11, R61, R28, R10 ;  /* 0x0000001c3d0b7223 */ /* 0x000fe2000001000a */
[----:B0-----:R-:W-:Y:S02]  /*1a20*/  HADD2.F32 R48, -RZ, R48.H0_H0 ;  /* 0x20000030ff307230 */ /* 0x001fe40000004100 */
[----:B------:R-:W-:-:S02]  /*1a30*/  HADD2.F32 R62, -RZ, R62.H0_H0 ;  /* 0x2000003eff3e7230 */ /* 0x000fc40000004100 */
[----:B------:R-:W-:Y:S02]  /*1a40*/  HADD2.F32 R13, -RZ, R9.H1_H1 ;  /* 0x30000009ff0d7230 */ /* 0x000fe40000004100 */
[-C--:B------:R-:W-:Y:S01]  /*1a50*/  FFMA.FTZ R9, R59, R8.reuse, R36 ;  /* 0x000000083b097223 */ /* 0x080fe20000010024 */
[----:B-1----:R-:W-:Y:S02]  /*1a60*/  HADD2.F32 R60, -RZ, R60.H0_H0 ;  /* 0x2000003cff3c7230 */ /* 0x002fe40000004100 */
[----:B------:R-:W-:Y:S01]  /*1a70*/  FFMA.FTZ R10, R48, R8, R11 ;  /* 0x00000008300a7223 */ /* 0x000fe2000001000b */
[----:B---3--:R-:W-:Y:S02]  /*1a80*/  HADD2.F32 R49, -RZ, R49.H0_H0 ;  /* 0x20000031ff317230 */ /* 0x008fe40000004100 */
[----:B------:R-:W-:Y:S01]  /*1a90*/  FFMA.FTZ R28, R62, R28, R29 ;  /* 0x0000001c3e1c7223 */ /* 0x000fe2000001001d */
[----:B------:R-:W-:Y:S02]  /*1aa0*/  HADD2.F32 R50, -RZ, R50.H0_H0 ;  /* 0x20000032ff327230 */ /* 0x000fe40000004100 */
[----:B------:R-:W-:-:S02]  /*1ab0*/  HADD2.F32 R51, -RZ, R51.H0_H0 ;  /* 0x20000033ff337230 */ /* 0x000fc40000004100 */
[-C--:B------:R-:W-:Y:S01]  /*1ac0*/  FFMA.FTZ R29, R60, R8.reuse, R31 ;  /* 0x000000083c1d7223 */ /* 0x080fe2000001001f */
[----:B------:R-:W-:Y:S01]  /*1ad0*/  FFMA.FTZ R28, R49, R8, R28 ;  /* 0x00000008311c7223 */ /* 0x000fe2000001001c */
[-C--:B------:R-:W-:Y:S01]  /*1ae0*/  FFMA.FTZ R36, R50, R13.reuse, R9 ;  /* 0x0000000d32247223 */ /* 0x080fe20000010009 */
[----:B------:R-:W-:Y:S02]  /*1af0*/  FFMA.FTZ R68, R51, R13, R10 ;  /* 0x0000000d33447223 */ /* 0x000fe4000001000a */
[----:B------:R-:W3:Y:S01]  /*1b00*/  LDG.E.128.CONSTANT R8, desc[UR12][R72.64] ;  /* 0x0000000c48087981 */ /* 0x000ee2000c1e9d00 */
[----:B------:R-:W0:Y:S08]  /*1b10*/  I2F.F16 R52, R52 ;  /* 0x0000003400347306 */ /* 0x000e300000200c00 */
[----:B------:R-:W1:Y:S01]  /*1b20*/  I2F.F16 R53, R53 ;  /* 0x0000003500357306 */ /* 0x000e620000200c00 */
[----:B------:R-:W-:-:S02]  /*1b30*/  HADD2.F32 R33, -RZ, R77.H0_H0 ;  /* 0x2000004dff217230 */ /* 0x000fc40000004100 */
[----:B------:R-:W-:Y:S02]  /*1b40*/  HADD2.F32 R31, -RZ, R77.H1_H1 ;  /* 0x3000004dff1f7230 */ /* 0x000fe40000004100 */
[----:B0-----:R-:W-:Y:S02]  /*1b50*/  HADD2.F32 R52, -RZ, R52.H0_H0 ;  /* 0x20000034ff347230 */ /* 0x001fe40000004100 */
[----:B------:R-:W-:Y:S01]  /*1b60*/  FMUL.FTZ R37, R33, R36 ;  /* 0x0000002421257220 */ /* 0x000fe20000410000 */
[----:B------:R-:W-:Y:S01]  /*1b70*/  FMUL.FTZ R68, R31, R68 ;  /* 0x000000441f447220 */ /* 0x000fe20000410000 */
[----:B-1----:R-:W-:Y:S02]  /*1b80*/  HADD2.F32 R53, -RZ, R53.H0_H0 ;  /* 0x20000035ff357230 */ /* 0x002fe40000004100 */
[-C--:B------:R-:W-:Y:S01]  /*1b90*/  FFMA.FTZ R36, R52, R13.reuse, R29 ;  /* 0x0000000d34247223 */ /* 0x080fe2000001001d */
[----:B------:R-:W-:Y:S02]  /*1ba0*/  HADD2.F32 R29, -RZ, R78.H1_H1 ;  /* 0x3000004eff1d7230 */ /* 0x000fe40000004100 */
[----:B------:R-:W-:Y:S01]  /*1bb0*/  FFMA.FTZ R71, R53, R13, R28 ;  /* 0x0000000d35477223 */ /* 0x000fe2000001001c */
[----:B------:R-:W-:-:S02]  /*1bc0*/  F2FP.F16.F32.PACK_AB R13, RZ, R37 ;  /* 0x00000025ff0d723e */ /* 0x000fc400000000ff */
[----:B------:R-:W-:Y:S01]  /*1bd0*/  F2FP.F16.F32.PACK_AB R37, RZ, R68 ;  /* 0x00000044ff25723e */ /* 0x000fe200000000ff */
[----:B------:R-:W-:-:S03]  /*1be0*/  FMUL.FTZ R70, R29, R36 ;  /* 0x000000241d467220 */ /* 0x000fc60000410000 */
[----:B------:R-:W-:-:S06]  /*1bf0*/  PRMT R36, R13, 0x5410, R37 ;  /* 0x000054100d247816 */ /* 0x000fcc0000000025 */
[----:B------:R-:W-:Y:S02]  /*1c00*/  HFMA2.MMA R41, R36, 1, 1, R41 ;  /* 0x3c003c0024297835 */ /* 0x000fe40000000029 */
[----:B------:R-:W0:Y:S01]  /*1c10*/  LDS.64 R36, [UR5+0x208] ;  /* 0x00020805ff247984 */ /* 0x000e220008000a00 */
[----:B------:R-:W-:-:S05]  /*1c20*/  HADD2.F32 R28, -RZ, R78.H0_H0 ;  /* 0x2000004eff1c7230 */ /* 0x000fca0000004100 */
[----:B------:R-:W-:Y:S01]  /*1c30*/  FMUL.FTZ R68, R28, R71 ;  /* 0x000000471c447220 */ /* 0x000fe20000410000 */
[----:B------:R-:W-:-:S04]  /*1c40*/  F2FP.F16.F32.PACK_AB R13, RZ, R70 ;  /* 0x00000046ff0d723e */ /* 0x000fc800000000ff */
[----:B------:R-:W-:-:S04]  /*1c50*/  F2FP.F16.F32.PACK_AB R68, RZ, R68 ;  /* 0x00000044ff44723e */ /* 0x000fc800000000ff */
[----:B------:R-:W-:-:S05]  /*1c60*/  PRMT R68, R68, 0x5410, R13 ;  /* 0x0000541044447816 */ /* 0x000fca000000000d */
[----:B------:R-:W-:Y:S02]  /*1c70*/  HADD2 R40, R68, R40 ;  /* 0x0000002844287230 */ /* 0x000fe40000000000 */
[--C-:B0-----:R-:W-:Y:S02]  /*1c80*/  HADD2.F32 R68, -RZ, R36.reuse.H0_H0 ;  /* 0x20000024ff447230 */ /* 0x101fe40000004100 */
        /* <DEDUP_REMOVED lines=9> */
[----:B------:R-:W-:-:S05]  /*1d20*/  HADD2.F32 R13, -RZ, R37.H0_H0 ;  /* 0x20000025ff0d7230 */ /* 0x000fca0000004100 */
[-C--:B------:R-:W-:Y:S01]  /*1d30*/  FFMA.FTZ R67, R59, R13.reuse, R12 ;  /* 0x0000000d3b437223 */ /* 0x080fe2000001000c */
[-C--:B------:R-:W-:Y:S01]  /*1d40*/  FFMA.FTZ R69, R60, R13.reuse, R69 ;  /* 0x0000000d3c457223 */ /* 0x080fe20000010045 */
[-C--:B------:R-:W-:Y:S01]  /*1d50*/  FFMA.FTZ R68, R48, R13.reuse, R71 ;  /* 0x0000000d30447223 */ /* 0x080fe20000010047 */
[----:B------:R-:W-:Y:S02]  /*1d60*/  FFMA.FTZ R66, R49, R13, R66 ;  /* 0x0000000d31427223 */ /* 0x000fe40000010042 */
[----:B------:R-:W0:Y:S01]  /*1d70*/  LDS.64 R12, [UR5+0x8] ;  /* 0x00000805ff0c7984 */ /* 0x000e220008000a00 */
[----:B------:R-:W-:Y:S02]  /*1d80*/  HADD2.F32 R70, -RZ, R37.H1_H1 ;  /* 0x30000025ff467230 */ /* 0x000fe40000004100 */
[C---:B------:R-:W-:Y:S01]  /*1d90*/  FFMA.FTZ R37, R63.reuse, R55, R42 ;  /* 0x000000373f257223 */ /* 0x040fe2000001002a */
[----:B------:R-:W-:Y:S01]  /*1da0*/  FFMA.FTZ R36, R63, R54, R39 ;  /* 0x000000363f247223 */ /* 0x000fe20000010027 */
        /* <DEDUP_REMOVED lines=15> */
[----:B------:R-:W-:Y:S01]  /*1ea0*/  FFMA.FTZ R66, R54, R65, R47 ;  /* 0x0000004136427223 */ /* 0x000fe2000001002f */
[----:B--2---:R-:W-:-:S02]  /*1eb0*/  LOP3.LUT R65, R7, 0xff, RZ, 0xc0, !PT ;  /* 0x000000ff07417812 */ /* 0x004fc400078ec0ff */
[----:B------:R-:W-:Y:S01]  /*1ec0*/  HFMA2.MMA R35, R42, 1, 1, R35 ;  /* 0x3c003c002a237835 */ /* 0x000fe20000000023 */
[----:B------:R-:W-:Y:S01]  /*1ed0*/  HADD2 R34, R39, R34 ;  /* 0x0000002227227230 */ /* 0x000fe20000000000 */
[----:B------:R-:W-:Y:S01]  /*1ee0*/  IADD3 R68, -R32, R65, RZ ;  /* 0x0000004120447210 */ /* 0x000fe20007ffe1ff */
[--C-:B0-----:R-:W-:Y:S02]  /*1ef0*/  HADD2.F32 R46, -RZ, R12.reuse.H0_H0 ;  /* 0x2000000cff2e7230 */ /* 0x101fe40000004100 */
[----:B------:R-:W-:Y:S02]  /*1f00*/  HADD2.F32 R47, -RZ, R12.H1_H1 ;  /* 0x3000000cff2f7230 */ /* 0x000fe40000004100 */
[--C-:B------:R-:W-:Y:S02]  /*1f10*/  HADD2.F32 R42, -RZ, R13.reuse.H0_H0 ;  /* 0x2000000dff2a7230 */ /* 0x100fe40000004100 */
[----:B------:R-:W-:Y:S01]  /*1f20*/  FFMA.FTZ R12, R46, R44, R37 ;  /* 0x0000002c2e0c7223 */ /* 0x000fe20000010025 */
[----:B------:R-:W-:-:S02]  /*1f30*/  HADD2.F32 R39, -RZ, R13.H1_H1 ;  /* 0x3000000dff277230 */ /* 0x000fc40000004100 */
[----:B------:R-:W-:Y:S01]  /*1f40*/  FFMA.FTZ R13, R14, R46, R57 ;  /* 0x0000002e0e0d7223 */ /* 0x000fe20000010039 */
[----:B------:R-:W-:Y:S01]  /*1f50*/  FFMA.FTZ R37, R46, R45, R36 ;  /* 0x0000002d2e257223 */ /* 0x000fe20000010024 */
[----:B------:R-:W-:Y:S02]  /*1f60*/  FFMA.FTZ R65, R47, R58, R12 ;  /* 0x0000003a2f417223 */ /* 0x000fe4000001000c */
[----:B------:R-:W-:Y:S02]  /*1f70*/  FFMA.FTZ R36, R56, R47, R13 ;  /* 0x0000002f38247223 */ /* 0x000fe4000001000d */
[----:B------:R-:W0:Y:S01]  /*1f80*/  LDS.64 R12, [UR5+0x308] ;  /* 0x00030805ff0c7984 */ /* 0x000e220008000a00 */
[----:B------:R-:W-:Y:S01]  /*1f90*/  LOP3.LUT R54, R4, 0xff, RZ, 0xc0, !PT ;  /* 0x000000ff04367812 */ /* 0x000fe200078ec0ff */
[----:B------:R-:W-:Y:S01]  /*1fa0*/  FFMA.FTZ R64, R46, R43, R64 ;  /* 0x0000002b2e407223 */ /* 0x000fe20000010040 */
[----:B------:R-:W-:Y:S02]  /*1fb0*/  SHF.R.U32.HI R63, RZ, 0x8, R4 ;  /* 0x00000008ff3f7819 */ /* 0x000fe40000011604 */
[----:B------:R-:W-:Y:S01]  /*1fc0*/  IADD3 R67, -R19, R54, RZ ;  /* 0x0000003613437210 */ /* 0x000fe20007ffe1ff */
[----:B------:R-:W-:Y:S01]  /*1fd0*/  FFMA.FTZ R54, R47, R62, R37 ;  /* 0x0000003e2f367223 */ /* 0x000fe20000010025 */
[----:B------:R-:W-:Y:S01]  /*1fe0*/  LOP3.LUT R46, R63, 0xff, RZ, 0xc0, !PT ;  /* 0x000000ff3f2e7812 */ /* 0x000fe200078ec0ff */
[----:B------:R-:W-:Y:S01]  /*1ff0*/  FFMA.FTZ R63, R47, R61, R64 ;  /* 0x0000003d2f3f7223 */ /* 0x000fe20000010040 */
[----:B------:R-:W-:Y:S01]  /*2000*/  FFMA.FTZ R37, R59, R42, R36 ;  /* 0x0000002a3b257223 */ /* 0x000fe20000010024 */
[----:B------:R-:W-:-:S02]  /*2010*/  SHF.R.U32.HI R36, RZ, 0x8, R7 ;  /* 0x00000008ff247819 */ /* 0x000fc40000011607 */
[----:B------:R-:W-:Y:S01]  /*2020*/  IADD3 R69, -R19, R46, RZ ;  /* 0x0000002e13457210 */ /* 0x000fe20007ffe1ff */
[----:B------:R-:W-:Y:S01]  /*2030*/  FFMA.FTZ R46, R42, R48, R63 ;  /* 0x000000302a2e7223 */ /* 0x000fe2000001003f */
[----:B------:R-:W-:Y:S01]  /*2040*/  LOP3.LUT R63, R36, 0xff, RZ, 0xc0, !PT ;  /* 0x000000ff243f7812 */ /* 0x000fe200078ec0ff */
[----:B------:R-:W-:Y:S01]  /*2050*/  FFMA.FTZ R36, R50, R39, R37 ;  /* 0x0000002732247223 */ /* 0x000fe20000010025 */
[----:B------:R-:W-:Y:S01]  /*2060*/  SHF.R.U32.HI R37, RZ, 0x10, R4 ;  /* 0x00000010ff257819 */ /* 0x000fe20000011604 */
[----:B------:R1:W-:Y:S01]  /*2070*/  I2F.F16 R57, R68 ;  /* 0x0000004400397306 */ /* 0x0003e20000200c00 */
[----:B------:R-:W-:Y:S01]  /*2080*/  FFMA.FTZ R64, R42, R49, R54 ;  /* 0x000000312a407223 */ /* 0x000fe20000010036 */
[----:B------:R-:W-:Y:S01]  /*2090*/  FMUL.FTZ R36, R36, R33 ;  /* 0x0000002124247220 */ /* 0x000fe20000410000 */
[----:B-1----:R-:W-:Y:S01]  /*20a0*/  FFMA.FTZ R68, R42, R60, R65 ;  /* 0x0000003c2a447223 */ /* 0x002fe20000010041 */
[----:B------:R-:W-:Y:S01]  /*20b0*/  FFMA.FTZ R42, R39, R51, R46 ;  /* 0x00000033272a7223 */ /* 0x000fe2000001002e */
[----:B------:R-:W-:-:S03]  /*20c0*/  LOP3.LUT R46, R37, 0xff, RZ, 0xc0, !PT ;  /* 0x000000ff252e7812 */ /* 0x000fc600078ec0ff */
[----:B------:R1:W2:Y:S01]  /*20d0*/  I2F.F16 R47, R67 ;  /* 0x00000043002f7306 */ /* 0x0002a20000200c00 */
[C---:B------:R-:W-:Y:S01]  /*20e0*/  FFMA.FTZ R68, R39.reuse, R52, R68 ;  /* 0x0000003427447223 */ /* 0x040fe20000010044 */
[----:B------:R-:W-:Y:S01]  /*20f0*/  FFMA.FTZ R39, R39, R53, R64 ;  /* 0x0000003527277223 */ /* 0x000fe20000010040 */
[----:B-1----:R-:W-:Y:S02]  /*2100*/  IADD3 R67, -R32, R63, RZ ;  /* 0x0000003f20437210 */ /* 0x002fe40007ffe1ff */
[----:B------:R-:W-:Y:S01]  /*2110*/  IADD3 R63, -R19, R46, RZ ;  /* 0x0000002e133f7210 */ /* 0x000fe20007ffe1ff */
[----:B------:R-:W-:Y:S01]  /*2120*/  FMUL.FTZ R46, R42, R31 ;  /* 0x0000001f2a2e7220 */ /* 0x000fe20000410000 */
[----:B------:R-:W-:Y:S01]  /*2130*/  F2FP.F16.F32.PACK_AB R36, RZ, R36 ;  /* 0x00000024ff24723e */ /* 0x000fe200000000ff */
[----:B------:R-:W-:Y:S01]  /*2140*/  FMUL.FTZ R37, R68, R29 ;  /* 0x0000001d44257220 */ /* 0x000fe20000410000 */
[----:B------:R-:W-:Y:S02]  /*2150*/  FMUL.FTZ R39, R39, R28 ;  /* 0x0000001c27277220 */ /* 0x000fe40000410000 */
[----:B------:R-:W-:-:S02]  /*2160*/  F2FP.F16.F32.PACK_AB R46, RZ, R46 ;  /* 0x0000002eff2e723e */ /* 0x000fc400000000ff */
[----:B------:R-:W-:Y:S02]  /*2170*/  LEA.HI R4, R4, -R19, RZ, 0x8 ;  /* 0x8000001304047211 */ /* 0x000fe400078f40ff */
[----:B------:R-:W-:Y:S02]  /*2180*/  PRMT R36, R36, 0x5410, R46 ;  /* 0x0000541024247816 */ /* 0x000fe4000000002e */
[----:B------:R-:W-:Y:S02]  /*2190*/  F2FP.F16.F32.PACK_AB R37, RZ, R37 ;  /* 0x00000025ff25723e */ /* 0x000fe400000000ff */
[----:B------:R-:W-:Y:S01]  /*21a0*/  F2FP.F16.F32.PACK_AB R39, RZ, R39 ;  /* 0x00000027ff27723e */ /* 0x000fe200000000ff */
[----:B------:R1:W-:Y:S01]  /*21b0*/  I2F.F16 R42, R63 ;  /* 0x0000003f002a7306 */ /* 0x0003e20000200c00 */
[----:B------:R-:W-:Y:S01]  /*21c0*/  HFMA2.MMA R36, R36, 1, 1, R2 ;  /* 0x3c003c0024247835 */ /* 0x000fe20000000002 */
[----:B0-----:R-:W-:Y:S01]  /*21d0*/  HADD2.F32 R2, -RZ, R13.H0_H0 ;  /* 0x2000000dff027230 */ /* 0x001fe20000004100 */
[----:B------:R-:W-:Y:S01]  /*21e0*/  PRMT R39, R39, 0x5410, R37 ;  /* 0x0000541027277816 */ /* 0x000fe20000000025 */
[----:B------:R-:W-:Y:S01]  /*21f0*/  HADD2.F32 R37, -RZ, R12.H1_H1 ;  /* 0x3000000cff257230 */ /* 0x000fe20000004100 */
[----:B------:R-:W-:-:S03]  /*2200*/  SHF.R.U32.HI R64, RZ, 0x10, R7 ;  /* 0x00000010ff407819 */ /* 0x000fc60000011607 */
[----:B------:R0:W-:Y:S01]  /*2210*/  I2F.F16 R46, R4 ;  /* 0x00000004002e7306 */ /* 0x0001e20000200c00 */
[----:B-1----:R-:W-:Y:S01]  /*2220*/  HADD2.F32 R63, -RZ, R12.H0_H0 ;  /* 0x2000000cff3f7230 */ /* 0x002fe20000004100 */
[----:B------:R-:W-:Y:S01]  /*2230*/  SHF.R.U32.HI R12, RZ, 0x8, R5 ;  /* 0x00000008ff0c7819 */ /* 0x000fe20000011605 */
[----:B0-----:R-:W-:Y:S01]  /*2240*/  HADD2.F32 R4, -RZ, R13.H1_H1 ;  /* 0x3000000dff047230 */ /* 0x001fe20000004100 */
[----:B------:R-:W-:Y:S02]  /*2250*/  LEA.HI R13, R7, -R32, RZ, 0x8 ;  /* 0x80000020070d7211 */ /* 0x000fe400078f40ff */
[----:B------:R-:W-:Y:S01]  /*2260*/  LOP3.LUT R7, R5, 0xff, RZ, 0xc0, !PT ;  /* 0x000000ff05077812 */ /* 0x000fe200078ec0ff */
[-C--:B------:R-:W-:Y:S01]  /*2270*/  FFMA.FTZ R38, R43, R63.reuse, R38 ;  /* 0x0000003f2b267223 */ /* 0x080fe20000010026 */
[----:B------:R-:W-:Y:S02]  /*2280*/  FFMA.FTZ R15, R14, R63, R15 ;  /* 0x0000003f0e0f7223 */ /* 0x000fe4000001000f */
[----:B------:R-:W-:Y:S01]  /*2290*/  IADD3 R43, -R30, R7, RZ ;  /* 0x000000071e2b7210 */ /* 0x000fe20007ffe1ff */
[----:B------:R0:W-:Y:S01]  /*22a0*/  I2F.F16 R14, R13 ;  /* 0x0000000d000e7306 */ /* 0x0001e20000200c00 */
[----:B------:R-:W-:-:S02]  /*22b0*/  LOP3.LUT R7, R12, 0xff, RZ, 0xc0, !PT ;  /* 0x000000ff0c077812 */ /* 0x000fc400078ec0ff */
[----:B0-----:R-:W0:Y:S01]  /*22c0*/  LDS.64 R12, [UR5+0x110] ;  /* 0x00011005ff0c7984 */ /* 0x001e220008000a00 */
[-C--:B------:R-:W-:Y:S01]  /*22d0*/  FFMA.FTZ R56, R56, R37.reuse, R15 ;  /* 0x0000002538387223 */ /* 0x080fe2000001000f */
[----:B------:R-:W-:Y:S01]  /*22e0*/  FFMA.FTZ R61, R61, R37, R38 ;  /* 0x000000253d3d7223 */ /* 0x000fe20000010026 */
        /* <DEDUP_REMOVED lines=8> */
[----:B------:R-:W-:Y:S01]  /*2370*/  LOP3.LUT R38, R6, 0xff, RZ, 0xc0, !PT ;  /* 0x000000ff06267812 */ /* 0x000fe200078ec0ff */
[-C--:B------:R-:W-:Y:S01]  /*2380*/  FFMA.FTZ R55, R60, R2.reuse, R55 ;  /* 0x000000023c377223 */ /* 0x080fe20000010037 */
[----:B------:R-:W-:Y:S01]  /*2390*/  FFMA.FTZ R62, R49, R2, R62 ;  /* 0x00000002313e7223 */ /* 0x000fe2000001003e */
[----:B------:R-:W-:Y:S01]  /*23a0*/  IADD3 R7, -R30, R7, RZ ;  /* 0x000000071e077210 */ /* 0x000fe20007ffe1ff */
[----:B------:R-:W-:Y:S01]  /*23b0*/  FMUL.FTZ R50, R33, R50 ;  /* 0x0000003221327220 */ /* 0x000fe20000410000 */
[----:B------:R-:W-:Y:S01]  /*23c0*/  FMUL.FTZ R48, R31, R48 ;  /* 0x000000301f307220 */ /* 0x000fe20000410000 */
[----:B------:R-:W-:Y:S01]  /*23d0*/  IADD3 R2, -R27, R38, RZ ;  /* 0x000000261b027210 */ /* 0x000fe20007ffe1ff */
[-C--:B------:R-:W-:Y:S01]  /*23e0*/  FFMA.FTZ R52, R52, R4.reuse, R55 ;  /* 0x0000000434347223 */ /* 0x080fe20000010037 */
[----:B------:R-:W-:Y:S01]  /*23f0*/  FFMA.FTZ R53, R53, R4, R62 ;  /* 0x0000000435357223 */ /* 0x000fe2000001003e */
[----:B------:R-:W-:Y:S01]  /*2400*/  SHF.R.U32.HI R15, RZ, 0x8, R6 ;  /* 0x00000008ff0f7819 */ /* 0x000fe20000011606 */
[----:B------:R-:W1:Y:S01]  /*2410*/  I2F.F16 R7, R7 ;  /* 0x0000000700077306 */ /* 0x000e620000200c00 */
[----:B------:R-:W-:-:S02]  /*2420*/  F2FP.F16.F32.PACK_AB R50, RZ, R50 ;  /* 0x00000032ff32723e */ /* 0x000fc400000000ff */
[----:B------:R-:W-:Y:S01]  /*2430*/  F2FP.F16.F32.PACK_AB R48, RZ, R48 ;  /* 0x00000030ff30723e */ /* 0x000fe200000000ff */
[----:B------:R-:W-:Y:S01]  /*2440*/  FMUL.FTZ R52, R29, R52 ;  /* 0x000000341d347220 */ /* 0x000fe20000410000 */
[----:B------:R-:W-:Y:S01]  /*2450*/  FMUL.FTZ R53, R28, R53 ;  /* 0x000000351c357220 */ /* 0x000fe20000410000 */
[----:B------:R-:W-:Y:S02]  /*2460*/  SHF.R.U32.HI R4, RZ, 0x10, R6 ;  /* 0x00000010ff047819 */ /* 0x000fe40000011606 */
[----:B------:R-:W4:Y:S01]  /*2470*/  I2F.F16 R54, R69 ;  /* 0x0000004500367306 */ /* 0x000f220000200c00 */
[----:B------:R-:W-:Y:S02]  /*2480*/  LOP3.LUT R38, R15, 0xff, RZ, 0xc0, !PT ;  /* 0x000000ff0f267812 */ /* 0x000fe400078ec0ff */
[----:B------:R-:W-:Y:S02]  /*2490*/  SHF.R.U32.HI R15, RZ, 0x10, R5 ;  /* 0x00000010ff0f7819 */ /* 0x000fe40000011605 */
[----:B------:R-:W-:-:S03]  /*24a0*/  PRMT R50, R50, 0x5410, R48 ;  /* 0x0000541032327816 */ /* 0x000fc60000000030 */
[----:B------:R-:W3:Y:S01]  /*24b0*/  I2F.F16 R43, R43 ;  /* 0x0000002b002b7306 */ /* 0x000ee20000200c00 */
[----:B------:R-:W-:Y:S02]  /*24c0*/  LOP3.LUT R4, R4, 0xff, RZ, 0xc0, !PT ;  /* 0x000000ff04047812 */ /* 0x000fe400078ec0ff */
[----:B------:R-:W-:-:S05]  /*24d0*/  F2FP.F16.F32.PACK_AB R52, RZ, R52 ;  /* 0x00000034ff34723e */ /* 0x000fca00000000ff */
[----:B------:R-:W3:Y:S01]  /*24e0*/  I2F.F16 R2, R2 ;  /* 0x0000000200027306 */ /* 0x000ee20000200c00 */
[----:B------:R-:W-:Y:S02]  /*24f0*/  F2FP.F16.F32.PACK_AB R53, RZ, R53 ;  /* 0x00000035ff35723e */ /* 0x000fe400000000ff */
[----:B------:R-:W-:Y:S01]  /*2500*/  LOP3.LUT R15, R15, 0xff, RZ, 0xc0, !PT ;  /* 0x000000ff0f0f7812 */ /* 0x000fe200078ec0ff */
[----:B------:R-:W-:Y:S01]  /*2510*/  HFMA2.MMA R37, R50, 1, 1, R16 ;  /* 0x3c003c0032257835 */ /* 0x000fe20000000010 */
[----:B------:R-:W-:Y:S01]  /*2520*/  IADD3 R38, -R27, R38, RZ ;  /* 0x000000261b267210 */ /* 0x000fe20007ffe1ff */
[----:B--2---:R-:W-:Y:S01]  /*2530*/  HADD2.F32 R47, -RZ, R47.H0_H0 ;  /* 0x2000002fff2f7230 */ /* 0x004fe20000004100 */
[----:B------:R-:W-:Y:S02]  /*2540*/  LEA.HI R49, R5, -R30, RZ, 0x8 ;  /* 0x8000001e05317211 */ /* 0x000fe400078f40ff */
[----:B------:R-:W-:Y:S02]  /*2550*/  PRMT R53, R53, 0x5410, R52 ;  /* 0x0000541035357816 */ /* 0x000fe40000000034 */
[----:B------:R-:W-:Y:S01]  /*2560*/  LEA.HI R50, R6, -R27, RZ, 0x8 ;  /* 0x8000001b06327211 */ /* 0x000fe200078f40ff */
[----:B0-----:R-:W-:Y:S01]  /*2570*/  HADD2.F32 R6, -RZ, R12.H0_H0 ;  /* 0x2000000cff067230 */ /* 0x001fe20000004100 */
[----:B------:R-:W-:-:S02]  /*2580*/  IADD3 R66, -R27, R4, RZ ;  /* 0x000000041b427210 */ /* 0x000fc40007ffe1ff */
[----:B------:R-:W-:Y:S01]  /*2590*/  IADD3 R15, -R30, R15, RZ ;  /* 0x0000000f1e0f7210 */ /* 0x000fe20007ffe1ff */
[----:B------:R-:W0:Y:S01]  /*25a0*/  LDS.64 R4, [UR5+0x210] ;  /* 0x00021005ff047984 */ /* 0x000e220008000a00 */
[----:B------:R2:W-:Y:S01]  /*25b0*/  I2F.F16 R68, R38 ;  /* 0x0000002600447306 */ /* 0x0005e20000200c00 */
[----:B-1----:R-:W-:Y:S02]  /*25c0*/  HADD2.F32 R48, -RZ, R7.H0_H0 ;  /* 0x20000007ff307230 */ /* 0x002fe40000004100 */
[----:B------:R-:W-:Y:S01]  /*25d0*/  FFMA.FTZ R7, R47, R6, RZ ;  /* 0x000000062f077223 */ /* 0x000fe200000100ff */
[----:B----4-:R-:W-:Y:S02]  /*25e0*/  HADD2.F32 R54, -RZ, R54.H0_H0 ;  /* 0x20000036ff367230 */ /* 0x010fe40000004100 */
[----:B---3--:R-:W-:Y:S02]  /*25f0*/  HADD2.F32 R43, -RZ, R43.H0_H0 ;  /* 0x2000002bff2b7230 */ /* 0x008fe40000004100 */
[----:B------:R-:W-:Y:S01]  /*2600*/  HADD2.F32 R2, -RZ, R2.H0_H0 ;  /* 0x20000002ff027230 */ /* 0x000fe20000004100 */
[----:B------:R1:W-:Y:S01]  /*2610*/  I2F.F16 R45, R15 ;  /* 0x0000000f002d7306 */ /* 0x0003e20000200c00 */
[----:B--2---:R-:W-:-:S02]  /*2620*/  HADD2 R38, R53, R3 ;  /* 0x0000000335267230 */ /* 0x004fc40000000000 */
[----:B------:R-:W-:Y:S02]  /*2630*/  HADD2.F32 R3, -RZ, R57.H0_H0 ;  /* 0x20000039ff037230 */ /* 0x000fe40000004100 */
[-C--:B------:R-:W-:Y:S01]  /*2640*/  FFMA.FTZ R55, R43, R6.reuse, RZ ;  /* 0x000000062b377223 */ /* 0x080fe200000100ff */
[--C-:B------:R-:W-:Y:S02]  /*2650*/  HADD2.F32 R51, -RZ, R13.reuse.H0_H0 ;  /* 0x2000000dff337230 */ /* 0x100fe40000004100 */
[----:B-1----:R-:W-:Y:S02]  /*2660*/  HADD2.F32 R15, -RZ, R12.H1_H1 ;  /* 0x3000000cff0f7230 */ /* 0x002fe40000004100 */
[-C--:B------:R-:W-:Y:S01]  /*2670*/  FFMA.FTZ R16, R3, R6.reuse, RZ ;  /* 0x0000000603107223 */ /* 0x080fe200000100ff */
[----:B------:R-:W-:Y:S02]  /*2680*/  HADD2.F32 R62, -RZ, R13.H1_H1 ;  /* 0x3000000dff3e7230 */ /* 0x000fe40000004100 */
[----:B------:R-:W-:Y:S01]  /*2690*/  FFMA.FTZ R57, R2, R6, RZ ;  /* 0x0000000602397223 */ /* 0x000fe200000100ff */
[----:B------:R-:W-:Y:S01]  /*26a0*/  LOP3.LUT R65, R64, 0xff, RZ, 0xc0, !PT ;  /* 0x000000ff40417812 */ /* 0x000fe200078ec0ff */
[----:B------:R-:W-:Y:S01]  /*26b0*/  FFMA.FTZ R53, R54, R15, R7 ;  /* 0x0000000f36357223 */ /* 0x000fe20000010007 */
[----:B------:R-:W1:Y:S01]  /*26c0*/  LDS.64 R12, [UR5+0x10] ;  /* 0x00001005ff0c7984 */ /* 0x000e620008000a00 */
[----:B------:R-:W2:Y:S03]  /*26d0*/  I2F.F16 R67, R67 ;  /* 0x0000004300437306 */ /* 0x000ea60000200c00 */
[----:B------:R-:W3:Y:S01]  /*26e0*/  LDS.64 R6, [UR5+0x310] ;  /* 0x00031005ff067984 */ /* 0x000ee20008000a00 */
[----:B------:R-:W-:Y:S01]  /*26f0*/  IADD3 R65, -R32, R65, RZ ;  /* 0x0000004120417210 */ /* 0x000fe20007ffe1ff */
[----:B------:R-:W-:-:S03]  /*2700*/  HADD2 R39, R39, R17 ;  /* 0x0000001127277230 */ /* 0x000fc60000000000 */
[----:B------:R-:W4:Y:S08]  /*2710*/  I2F.F16 R17, R65 ;  /* 0x0000004100117306 */ /* 0x000f300000200c00 */
[----:B------:R-:W0:Y:S08]  /*2720*/  I2F.F16 R49, R49 ;  /* 0x0000003100317306 */ /* 0x000e300000200c00 */
[----:B------:R-:W1:Y:S01]  /*2730*/  I2F.F16 R66, R66 ;  /* 0x0000004200427306 */ /* 0x000e620000200c00 */
[----:B--2---:R-:W-:-:S02]  /*2740*/  HADD2.F32 R67, -RZ, R67.H0_H0 ;  /* 0x20000043ff437230 */ /* 0x004fc40000004100 */
[----:B------:R-:W-:-:S05]  /*2750*/  HADD2.F32 R68, -RZ, R68.H0_H0 ;  /* 0x20000044ff447230 */ /* 0x000fca0000004100 */
[----:B------:R-:W2:Y:S01]  /*2760*/  I2F.F16 R50, R50 ;  /* 0x0000003200327306 */ /* 0x000ea20000200c00 */
[----:B------:R-:W-:Y:S02]  /*2770*/  HADD2.F32 R64, -RZ, R42.H0_H0 ;  /* 0x2000002aff407230 */ /* 0x000fe40000004100 */
[-C--:B------:R-:W-:Y:S01]  /*2780*/  FFMA.FTZ R55, R48, R15.reuse, R55 ;  /* 0x0000000f30377223 */ /* 0x080fe20000010037 */
[----:B------:R-:W-:Y:S02]  /*2790*/  HADD2.F32 R42, -RZ, R45.H0_H0 ;  /* 0x2000002dff2a7230 */ /* 0x000fe40000004100 */
[-C--:B------:R-:W-:Y:S01]  /*27a0*/  FFMA.FTZ R52, R67, R15.reuse, R16 ;  /* 0x0000000f43347223 */ /* 0x080fe20000010010 */
[----:B------:R-:W-:Y:S01]  /*27b0*/  FFMA.FTZ R57, R68, R15, R57 ;  /* 0x0000000f44397223 */ /* 0x000fe20000010039 */
[----:B----4-:R-:W-:Y:S02]  /*27c0*/  HADD2.F32 R15, -RZ, R17.H0_H0 ;  /* 0x20000011ff0f7230 */ /* 0x010fe40000004100 */
[----:B------:R-:W-:-:S02]  /*27d0*/  HADD2.F32 R16, -RZ, R14.H0_H0 ;  /* 0x2000000eff107230 */ /* 0x000fc40000004100 */
[-C--:B------:R-:W-:Y:S01]  /*27e0*/  FFMA.FTZ R14, R42, R51.reuse, R55 ;  /* 0x000000332a0e7223 */ /* 0x080fe20000010037 */
[----:B0-----:R-:W-:Y:S02]  /*27f0*/  HADD2.F32 R45, -RZ, R49.H0_H0 ;  /* 0x20000031ff2d7230 */ /* 0x001fe40000004100 */
[----:B-1----:R-:W-:Y:S02]  /*2800*/  HADD2.F32 R66, -RZ, R66.H0_H0 ;  /* 0x20000042ff427230 */ /* 0x002fe40000004100 */
[-C--:B------:R-:W-:Y:S01]  /*2810*/  FFMA.FTZ R53, R64, R51.reuse, R53 ;  /* 0x0000003340357223 */ /* 0x080fe20000010035 */
[----:B------:R-:W-:Y:S02]  /*2820*/  HADD2.F32 R44, -RZ, R46.H0_H0 ;  /* 0x2000002eff2c7230 */ /* 0x000fe40000004100 */
[-C--:B------:R-:W-:Y:S01]  /*2830*/  FFMA.FTZ R61, R15, R51.reuse, R52 ;  /* 0x000000330f3d7223 */ /* 0x080fe20000010034 */
[----:B--2---:R-:W-:Y:S02]  /*2840*/  HADD2.F32 R17, -RZ, R50.H0_H0 ;  /* 0x20000032ff117230 */ /* 0x004fe40000004100 */
[----:B------:R-:W-:Y:S01]  /*2850*/  FFMA.FTZ R55, R45, R62, R14 ;  /* 0x0000003e2d377223 */ /* 0x000fe2000001000e */
[----:B------:R-:W-:Y:S01]  /*2860*/  FFMA.FTZ R46, R66, R51, R57 ;  /* 0x00000033422e7223 */ /* 0x000fe20000010039 */
[----:B------:R-:W-:-:S02]  /*2870*/  HADD2.F32 R14, -RZ, R4.H0_H0 ;  /* 0x20000004ff0e7230 */ /* 0x000fc40000004100 */
        /* <DEDUP_REMOVED lines=8> */
[----:B------:R-:W-:Y:S01]  /*2900*/  SHF.R.U32.HI R14, RZ, 0x8, R8 ;  /* 0x00000008ff0e7819 */ /* 0x000fe20000011608 */
[----:B------:R-:W-:Y:S01]  /*2910*/  HADD2.F32 R51, -RZ, R5.H0_H0 ;  /* 0x20000005ff337230 */ /* 0x000fe20000004100 */
[----:B------:R-:W-:Y:S01]  /*2920*/  LOP3.LUT R4, R8, 0xff, RZ, 0xc0, !PT ;  /* 0x000000ff08047812 */ /* 0x000fe200078ec0ff */
[-C--:B------:R-:W-:Y:S01]  /*2930*/  FFMA.FTZ R59, R48, R49.reuse, R57 ;  /* 0x00000031303b7223 */ /* 0x080fe20000010039 */
[-C--:B------:R-:W-:Y:S01]  /*2940*/  FFMA.FTZ R46, R67, R49.reuse, R46 ;  /* 0x00000031432e7223 */ /* 0x080fe2000001002e */
[----:B------:R-:W-:Y:S01]  /*2950*/  LOP3.LUT R52, R14, 0xff, RZ, 0xc0, !PT ;  /* 0x000000ff0e347812 */ /* 0x000fe200078ec0ff */
[----:B------:R-:W-:Y:S01]  /*2960*/  FFMA.FTZ R63, R68, R49, R63 ;  /* 0x00000031443f7223 */ /* 0x000fe2000001003f */
[----:B------:R-:W-:Y:S01]  /*2970*/  HADD2.F32 R14, -RZ, R12.H0_H0 ;  /* 0x2000000cff0e7230 */ /* 0x000fe20000004100 */
[----:B------:R-:W-:Y:S01]  /*2980*/  IADD3 R50, -R19, R4, RZ ;  /* 0x0000000413327210 */ /* 0x000fe20007ffe1ff */
[----:B---3--:R-:W-:-:S02]  /*2990*/  HADD2.F32 R70, -RZ, R6.H0_H0 ;  /* 0x20000006ff467230 */ /* 0x008fc40000004100 */
[----:B------:R-:W-:Y:S01]  /*29a0*/  FFMA.FTZ R53, R54, R49, R53 ;  /* 0x0000003136357223 */ /* 0x000fe20000010035 */
[----:B------:R-:W-:Y:S02]  /*29b0*/  HADD2.F32 R5, -RZ, R5.H1_H1 ;  /* 0x30000005ff057230 */ /* 0x000fe40000004100 */
[-C--:B------:R-:W-:Y:S01]  /*29c0*/  FFMA.FTZ R4, R42, R51.reuse, R59 ;  /* 0x000000332a047223 */ /* 0x080fe2000001003b */
[-C--:B------:R-:W-:Y:S01]  /*29d0*/  FFMA.FTZ R49, R15, R51.reuse, R46 ;  /* 0x000000330f317223 */ /* 0x080fe2000001002e */
[----:B------:R-:W-:Y:S01]  /*29e0*/  FFMA.FTZ R46, R66, R51, R63 ;  /* 0x00000033422e7223 */ /* 0x000fe2000001003f */
[----:B------:R-:W-:Y:S02]  /*29f0*/  HADD2.F32 R71, -RZ, R12.H1_H1 ;  /* 0x3000000cff477230 */ /* 0x000fe40000004100 */
[C---:B------:R-:W-:Y:S01]  /*2a00*/  FFMA.FTZ R59, R47.reuse, R14, RZ ;  /* 0x0000000e2f3b7223 */ /* 0x040fe200000100ff */
[----:B------:R-:W-:Y:S01]  /*2a10*/  FFMA.FTZ R63, R47, R70, RZ ;  /* 0x000000462f3f7223 */ /* 0x000fe200000100ff */
[----:B------:R-:W-:-:S02]  /*2a20*/  HADD2.F32 R6, -RZ, R6.H1_H1 ;  /* 0x30000006ff067230 */ /* 0x000fc40000004100 */
[----:B------:R-:W-:Y:S01]  /*2a30*/  FFMA.FTZ R47, R45, R5, R4 ;  /* 0x000000052d2f7223 */ /* 0x000fe20000010004 */
[----:B------:R-:W-:Y:S01]  /*2a40*/  FFMA.FTZ R4, R14, R43, RZ ;  /* 0x0000002b0e047223 */ /* 0x000fe200000100ff */
[----:B------:R-:W-:Y:S01]  /*2a50*/  FFMA.FTZ R57, R64, R51, R53 ;  /* 0x0000003340397223 */ /* 0x000fe20000010035 */
[C---:B------:R-:W-:Y:S01]  /*2a60*/  FFMA.FTZ R59, R54.reuse, R71, R59 ;  /* 0x00000047363b7223 */ /* 0x040fe2000001003b */
[----:B------:R0:W1:Y:S01]  /*2a70*/  I2F.F16 R51, R50 ;  /* 0x0000003200337306 */ /* 0x0000620000200c00 */
[----:B------:R-:W-:Y:S01]  /*2a80*/  FFMA.FTZ R54, R54, R6, R63 ;  /* 0x0000000636367223 */ /* 0x000fe2000001003f */
[----:B------:R-:W-:Y:S01]  /*2a90*/  SHF.R.U32.HI R12, RZ, 0x10, R8 ;  /* 0x00000010ff0c7819 */ /* 0x000fe20000011608 */
[-C--:B------:R-:W-:Y:S01]  /*2aa0*/  FFMA.FTZ R49, R16, R5.reuse, R49 ;  /* 0x0000000510317223 */ /* 0x080fe20000010031 */
[-C--:B------:R-:W-:Y:S01]  /*2ab0*/  FFMA.FTZ R46, R17, R5.reuse, R46 ;  /* 0x00000005112e7223 */ /* 0x080fe2000001002e */
[----:B------:R-:W-:Y:S01]  /*2ac0*/  FFMA.FTZ R63, R71, R48, R4 ;  /* 0x00000030473f7223 */ /* 0x000fe20000010004 */
[----:B0-----:R-:W-:-:S02]  /*2ad0*/  FFMA.FTZ R50, R44, R5, R57 ;  /* 0x000000052c327223 */ /* 0x001fc40000010039 */
[----:B------:R-:W0:Y:S01]  /*2ae0*/  LDS.64 R4, [UR5+0x118] ;  /* 0x00011805ff047984 */ /* 0x000e220008000a00 */
[----:B------:R-:W-:Y:S01]  /*2af0*/  LOP3.LUT R12, R12, 0xff, RZ, 0xc0, !PT ;  /* 0x000000ff0c0c7812 */ /* 0x000fe200078ec0ff */
[----:B------:R-:W-:Y:S01]  /*2b00*/  FFMA.FTZ R43, R43, R70, RZ ;  /* 0x000000462b2b7223 */ /* 0x000fe200000100ff */
[----:B------:R-:W-:Y:S02]  /*2b10*/  HADD2.F32 R69, -RZ, R7.H0_H0 ;  /* 0x20000007ff457230 */ /* 0x000fe40000004100 */
[----:B------:R-:W-:Y:S01]  /*2b20*/  IADD3 R58, -R19, R12, RZ ;  /* 0x0000000c133a7210 */ /* 0x000fe20007ffe1ff */
[----:B------:R-:W-:Y:S01]  /*2b30*/  FFMA.FTZ R65, R48, R6, R43 ;  /* 0x0000000630417223 */ /* 0x000fe2000001002b */
[----:B------:R-:W-:Y:S01]  /*2b40*/  HADD2.F32 R12, -RZ, R13.H0_H0 ;  /* 0x2000000dff0c7230 */ /* 0x000fe20000004100 */
[----:B------:R-:W-:Y:S02]  /*2b50*/  LOP3.LUT R43, R11, 0xff, RZ, 0xc0, !PT ;  /* 0x000000ff0b2b7812 */ /* 0x000fe400078ec0ff */
[----:B------:R-:W-:-:S02]  /*2b60*/  IADD3 R52, -R19, R52, RZ ;  /* 0x0000003413347210 */ /* 0x000fc40007ffe1ff */
[----:B------:R-:W-:Y:S01]  /*2b70*/  IADD3 R60, -R32, R43, RZ ;  /* 0x0000002b203c7210 */ /* 0x000fe20007ffe1ff */
[----:B------:R-:W-:Y:S01]  /*2b80*/  FFMA.FTZ R43, R12, R42, R63 ;  /* 0x0000002a0c2b7223 */ /* 0x000fe2000001003f */
[----:B------:R-:W-:Y:S01]  /*2b90*/  LEA.HI R57, R8, -R19, RZ, 0x8 ;  /* 0x8000001308397211 */ /* 0x000fe200078f40ff */
[-C--:B------:R-:W-:Y:S01]  /*2ba0*/  FFMA.FTZ R8, R42, R69.reuse, R65 ;  /* 0x000000452a087223 */ /* 0x080fe20000010041 */
[----:B------:R-:W-:Y:S02]  /*2bb0*/  LOP3.LUT R63, R9, 0xff, RZ, 0xc0, !PT ;  /* 0x000000ff093f7812 */ /* 0x000fe400078ec0ff */
[----:B------:R-:W-:Y:S01]  /*2bc0*/  SHF.R.U32.HI R42, RZ, 0x8, R9 ;  /* 0x00000008ff2a7819 */ /* 0x000fe20000011609 */
[----:B------:R2:W-:Y:S01]  /*2bd0*/  I2F.F16 R53, R52 ;  /* 0x0000003400357306 */ /* 0x0005e20000200c00 */
[C---:B------:R-:W-:Y:S01]  /*2be0*/  FFMA.FTZ R59, R64.reuse, R12, R59 ;  /* 0x0000000c403b7223 */ /* 0x040fe2000001003b */
[----:B------:R-:W-:Y:S01]  /*2bf0*/  FFMA.FTZ R64, R64, R69, R54 ;  /* 0x0000004540407223 */ /* 0x000fe20000010036 */
[----:B--2---:R-:W-:-:S02]  /*2c00*/  IADD3 R52, -R30, R63, RZ ;  /* 0x0000003f1e347210 */ /* 0x004fc40007ffe1ff */
[----:B------:R-:W-:Y:S02]  /*2c10*/  LOP3.LUT R63, R42, 0xff, RZ, 0xc0, !PT ;  /* 0x000000ff2a3f7812 */ /* 0x000fe400078ec0ff */
[----:B------:R-:W-:Y:S02]  /*2c20*/  SHF.R.U32.HI R42, RZ, 0x10, R9 ;  /* 0x00000010ff2a7819 */ /* 0x000fe40000011609 */
[----:B------:R-:W-:Y:S02]  /*2c30*/  IADD3 R54, -R30, R63, RZ ;  /* 0x0000003f1e367210 */ /* 0x000fe40007ffe1ff */
[----:B------:R-:W-:Y:S01]  /*2c40*/  LOP3.LUT R63, R42, 0xff, RZ, 0xc0, !PT ;  /* 0x000000ff2a3f7812 */ /* 0x000fe200078ec0ff */
[----:B------:R-:W2:Y:S01]  /*2c50*/  I2F.F16 R52, R52 ;  /* 0x0000003400347306 */ /* 0x000ea20000200c00 */
[----:B------:R-:W-:Y:S02]  /*2c60*/  HADD2.F32 R48, -RZ, R13.H1_H1 ;  /* 0x3000000dff307230 */ /* 0x000fe40000004100 */
[----:B------:R-:W-:Y:S01]  /*2c70*/  IADD3 R63, -R30, R63, RZ ;  /* 0x0000003f1e3f7210 */ /* 0x000fe20007ffe1ff */
[----:B------:R-:W-:Y:S01]  /*2c80*/  HADD2.F32 R65, -RZ, R7.H1_H1 ;  /* 0x30000007ff417230 */ /* 0x000fe20000004100 */
[----:B------:R-:W-:-:S03]  /*2c90*/  LEA.HI R13, R9, -R30, RZ, 0x8 ;  /* 0x8000001e090d7211 */ /* 0x000fc600078f40ff */
[----:B------:R-:W3:Y:S01]  /*2ca0*/  I2F.F16 R54, R54 ;  /* 0x0000003600367306 */ /* 0x000ee20000200c00 */
[C---:B------:R-:W-:Y:S01]  /*2cb0*/  FFMA.FTZ R42, R44.reuse, R48, R59 ;  /* 0x000000302c2a7223 */ /* 0x040fe2000001003b */
[----:B------:R-:W-:Y:S01]  /*2cc0*/  FFMA.FTZ R44, R44, R65, R64 ;  /* 0x000000412c2c7223 */ /* 0x000fe20000010040 */
[----:B------:R-:W-:-:S05]  /*2cd0*/  LOP3.LUT R64, R10, 0xff, RZ, 0xc0, !PT ;  /* 0x000000ff0a407812 */ /* 0x000fca00078ec0ff */
[----:B------:R-:W4:Y:S01]  /*2ce0*/  I2F.F16 R58, R58 ;  /* 0x0000003a003a7306 */ /* 0x000f220000200c00 */
[----:B0-----:R-:W-:Y:S01]  /*2cf0*/  HADD2.F32 R9, -RZ, R4.H0_H0 ;  /* 0x20000004ff097230 */ /* 0x001fe20000004100 */
[----:B------:R-:W-:-:S06]  /*2d00*/  IADD3 R59, -R27, R64, RZ ;  /* 0x000000401b3b7210 */ /* 0x000fcc0007ffe1ff */
[----:B------:R-:W0:Y:S01]  /*2d10*/  I2F.F16 R63, R63 ;  /* 0x0000003f003f7306 */ /* 0x000e220000200c00 */
[----:B-1----:R-:W-:Y:S02]  /*2d20*/  HADD2.F32 R51, -RZ, R51.H0_H0 ;  /* 0x20000033ff337230 */ /* 0x002fe40000004100 */
[----:B--2---:R-:W-:-:S05]  /*2d30*/  HADD2.F32 R52, -RZ, R52.H0_H0 ;  /* 0x20000034ff347230 */ /* 0x004fca0000004100 */
[----:B------:R-:W1:Y:S01]  /*2d40*/  I2F.F16 R57, R57 ;  /* 0x0000003900397306 */ /* 0x000e620000200c00 */
[----:B------:R-:W-:Y:S01]  /*2d50*/  FFMA.FTZ R43, R48, R45, R43 ;  /* 0x0000002d302b7223 */ /* 0x000fe2000001002b */
[----:B------:R-:W-:-:S06]  /*2d60*/  FFMA.FTZ R45, R45, R65, R8 ;  /* 0x000000412d2d7223 */ /* 0x000fcc0000010008 */
[----:B------:R-:W2:Y:S01]  /*2d70*/  I2F.F16 R13, R13 ;  /* 0x0000000d000d7306 */ /* 0x000ea20000200c00 */
[----:B------:R-:W-:Y:S02]  /*2d80*/  HADD2.F32 R7, -RZ, R4.H1_H1 ;  /* 0x30000004ff077230 */ /* 0x000fe40000004100 */
[----:B------:R-:W-:Y:S01]  /*2d90*/  FFMA.FTZ R64, R51, R9, R56 ;  /* 0x0000000933407223 */ /* 0x000fe20000010038 */
[----:B------:R-:W-:Y:S02]  /*2da0*/  HADD2.F32 R53, -RZ, R53.H0_H0 ;  /* 0x20000035ff357230 */ /* 0x000fe40000004100 */
[--C-:B------:R-:W-:Y:S02]  /*2db0*/  HADD2.F32 R4, -RZ, R5.reuse.H0_H0 ;  /* 0x20000005ff047230 */ /* 0x100fe40000004100 */
[----:B------:R-:W-:Y:S01]  /*2dc0*/  HADD2.F32 R8, -RZ, R5.H1_H1 ;  /* 0x30000005ff087230 */ /* 0x000fe20000004100 */
[----:B------:R-:W2:Y:S01]  /*2dd0*/  I2F.F16 R60, R60 ;  /* 0x0000003c003c7306 */ /* 0x000ea20000200c00 */
[----:B---3--:R-:W-:-:S02]  /*2de0*/  HADD2.F32 R54, -RZ, R54.H0_H0 ;  /* 0x20000036ff367230 */ /* 0x008fc40000004100 */
[----:B------:R-:W-:Y:S01]  /*2df0*/  FFMA.FTZ R5, R52, R9, R55 ;  /* 0x0000000934057223 */ /* 0x000fe20000010037 */
[----:B----4-:R-:W-:Y:S02]  /*2e00*/  HADD2.F32 R55, -RZ, R58.H0_H0 ;  /* 0x2000003aff377230 */ /* 0x010fe40000004100 */
[-C--:B------:R-:W-:Y:S01]  /*2e10*/  FFMA.FTZ R64, R53, R7.reuse, R64 ;  /* 0x0000000735407223 */ /* 0x080fe20000010040 */
[----:B0-----:R-:W-:Y:S01]  /*2e20*/  HADD2.F32 R56, -RZ, R63.H0_H0 ;  /* 0x2000003fff387230 */ /* 0x001fe20000004100 */
[----:B------:R-:W0:Y:S01]  /*2e30*/  I2F.F16 R59, R59 ;  /* 0x0000003b003b7306 */ /* 0x000e220000200c00 */
[----:B------:R-:W-:Y:S01]  /*2e40*/  FFMA.FTZ R5, R54, R7, R5 ;  /* 0x0000000736057223 */ /* 0x000fe20000010005 */
[----:B-1----:R-:W-:Y:S02]  /*2e50*/  HADD2.F32 R57, -RZ, R57.H0_H0 ;  /* 0x20000039ff397230 */ /* 0x002fe40000004100 */
[----:B------:R-:W-:Y:S01]  /*2e60*/  FFMA.FTZ R64, R55, R4, R64 ;  /* 0x0000000437407223 */ /* 0x000fe20000010040 */
[----:B--2---:R-:W-:-:S02]  /*2e70*/  HADD2.F32 R58, -RZ, R13.H0_H0 ;  /* 0x2000000dff3a7230 */ /* 0x004fc40000004100 */
[----:B------:R-:W-:Y:S01]  /*2e80*/  FFMA.FTZ R5, R56, R4, R5 ;  /* 0x0000000438057223 */ /* 0x000fe20000010005 */
[----:B------:R-:W-:-:S03]  /*2e90*/  FFMA.FTZ R74, R57, R8, R64 ;  /* 0x00000008394a7223 */ /* 0x000fc60000010040 */
[----:B------:R-:W-:Y:S01]  /*2ea0*/  FFMA.FTZ R64, R58, R8, R5 ;  /* 0x000000083a407223 */ /* 0x000fe20000010005 */
[----:B------:R-:W-:-:S03]  /*2eb0*/  HADD2.F32 R60, -RZ, R60.H0_H0 ;  /* 0x2000003cff3c7230 */ /* 0x000fc60000004100 */
[----:B------:R-:W-:Y:S01]  /*2ec0*/  FMUL.FTZ R5, R31, R64 ;  /* 0x000000401f057220 */ /* 0x000fe20000410000 */
[----:B0-----:R-:W-:Y:S02]  /*2ed0*/  HADD2.F32 R59, -RZ, R59.H0_H0 ;  /* 0x2000003bff3b7230 */ /* 0x001fe40000004100 */
[----:B------:R-:W-:Y:S01]  /*2ee0*/  FMUL.FTZ R63, R33, R74 ;  /* 0x0000004a213f7220 */ /* 0x000fe20000410000 */
[-C--:B------:R-:W-:Y:S02]  /*2ef0*/  FFMA.FTZ R74, R60, R9.reuse, R61 ;  /* 0x000000093c4a7223 */ /* 0x080fe4000001003d */
[----:B------:R-:W-:Y:S01]  /*2f00*/  FFMA.FTZ R13, R59, R9, R62 ;  /* 0x000000093b0d7223 */ /* 0x000fe2000001003e */
[----:B------:R-:W-:Y:S02]  /*2f10*/  F2FP.F16.F32.PACK_AB R9, RZ, R5 ;  /* 0x00000005ff09723e */ /* 0x000fe400000000ff */
[----:B------:R-:W-:-:S04]  /*2f20*/  SHF.R.U32.HI R5, RZ, 0x8, R11 ;  /* 0x00000008ff057819 */ /* 0x000fc8000001160b */
[----:B------:R-:W-:Y:S02]  /*2f30*/  LOP3.LUT R61, R5, 0xff, RZ, 0xc0, !PT ;  /* 0x000000ff053d7812 */ /* 0x000fe400078ec0ff */
[----:B------:R-:W-:-:S04]  /*2f40*/  SHF.R.U32.HI R5, RZ, 0x8, R10 ;  /* 0x00000008ff057819 */ /* 0x000fc8000001160a */
[----:B------:R-:W-:Y:S02]  /*2f50*/  LOP3.LUT R62, R5, 0xff, RZ, 0xc0, !PT ;  /* 0x000000ff053e7812 */ /* 0x000fe400078ec0ff */
[----:B------:R-:W-:Y:S02]  /*2f60*/  IADD3 R75, -R32, R61, RZ ;  /* 0x0000003d204b7210 */ /* 0x000fe40007ffe1ff */
[----:B------:R-:W-:Y:S02]  /*2f70*/  IADD3 R64, -R27, R62, RZ ;  /* 0x0000003e1b407210 */ /* 0x000fe40007ffe1ff */
[----:B------:R-:W0:Y:S01]  /*2f80*/  I2F.F16 R61, R75 ;  /* 0x0000004b003d7306 */ /* 0x000e220000200c00 */
[----:B------:R-:W-:-:S07]  /*2f90*/  F2FP.F16.F32.PACK_AB R63, RZ, R63 ;  /* 0x0000003fff3f723e */ /* 0x000fce00000000ff */
[----:B------:R-:W1:Y:S01]  /*2fa0*/  I2F.F16 R62, R64 ;  /* 0x00000040003e7306 */ /* 0x000e620000200c00 */
[----:B------:R-:W-:Y:S01]  /*2fb0*/  PRMT R5, R63, 0x5410, R9 ;  /* 0x000054103f057816 */ /* 0x000fe20000000009 */
[----:B0-----:R-:W-:-:S05]  /*2fc0*/  HADD2.F32 R61, -RZ, R61.H0_H0 ;  /* 0x2000003dff3d7230 */ /* 0x001fca0000004100 */
[----:B------:R-:W-:Y:S01]  /*2fd0*/  HFMA2.MMA R41, R5, 1, 1, R41 ;  /* 0x3c003c0005297835 */ /* 0x000fe20000000029 */
[----:B------:R-:W-:Y:S01]  /*2fe0*/  SHF.R.U32.HI R5, RZ, 0x10, R11 ;  /* 0x00000010ff057819 */ /* 0x000fe2000001160b */
[----:B-1----:R-:W-:Y:S02]  /*2ff0*/  HADD2.F32 R62, -RZ, R62.H0_H0 ;  /* 0x2000003eff3e7230 */ /* 0x002fe40000004100 */
[----:B------:R-:W-:-:S03]  /*3000*/  FFMA.FTZ R74, R61, R7, R74 ;  /* 0x000000073d4a7223 */ /* 0x000fc6000001004a */
[----:B------:R-:W-:Y:S01]  /*3010*/  FFMA.FTZ R13, R62, R7, R13 ;  /* 0x000000073e0d7223 */ /* 0x000fe2000001000d */
[----:B------:R-:W-:Y:S02]  /*3020*/  LOP3.LUT R7, R5, 0xff, RZ, 0xc0, !PT ;  /* 0x000000ff05077812 */ /* 0x000fe400078ec0ff */
[----:B------:R-:W-:-:S04]  /*3030*/  SHF.R.U32.HI R5, RZ, 0x10, R10 ;  /* 0x00000010ff057819 */ /* 0x000fc8000001160a */
[----:B------:R-:W-:Y:S02]  /*3040*/  LOP3.LUT R64, R5, 0xff, RZ, 0xc0, !PT ;  /* 0x000000ff05407812 */ /* 0x000fe400078ec0ff */
[----:B------:R-:W-:Y:S02]  /*3050*/  IADD3 R76, -R32, R7, RZ ;  /* 0x00000007204c7210 */ /* 0x000fe40007ffe1ff */
[----:B------:R-:W-:Y:S02]  /*3060*/  IADD3 R75, -R27, R64, RZ ;  /* 0x000000401b4b7210 */ /* 0x000fe40007ffe1ff */
[----:B------:R-:W0:Y:S08]  /*3070*/  I2F.F16 R63, R76 ;  /* 0x0000004c003f7306 */ /* 0x000e300000200c00 */
[----:B------:R-:W1:Y:S01]  /*3080*/  I2F.F16 R64, R75 ;  /* 0x0000004b00407306 */ /* 0x000e620000200c00 */
[----:B0-----:R-:W-:-:S02]  /*3090*/  HADD2.F32 R63, -RZ, R63.H0_H0 ;  /* 0x2000003fff3f7230 */ /* 0x001fc40000004100 */
[----:B-1----:R-:W-:-:S03]  /*30a0*/  HADD2.F32 R64, -RZ, R64.H0_H0 ;  /* 0x20000040ff407230 */ /* 0x002fc60000004100 */
[----:B------:R-:W-:Y:S01]  /*30b0*/  FFMA.FTZ R9, R63, R4, R74 ;  /* 0x000000043f097223 */ /* 0x000fe2000001004a */
[----:B------:R-:W-:Y:S01]  /*30c0*/  FFMA.FTZ R74, R3, R70, RZ ;  /* 0x00000046034a7223 */ /* 0x000fe200000100ff */
[----:B------:R-:W-:Y:S01]  /*30d0*/  FFMA.FTZ R13, R64, R4, R13 ;  /* 0x00000004400d7223 */ /* 0x000fe2000001000d */
[C---:B------:R-:W-:Y:S01]  /*30e0*/  FFMA.FTZ R4, R14.reuse, R3, RZ ;  /* 0x000000030e047223 */ /* 0x040fe200000100ff */
[----:B------:R-:W-:Y:S01]  /*30f0*/  MOV R3, UR6 ;  /* 0x0000000600037c02 */ /* 0x000fe20008000f00 */
[----:B------:R-:W-:Y:S01]  /*3100*/  FFMA.FTZ R5, R14, R2, RZ ;  /* 0x000000020e057223 */ /* 0x000fe200000100ff */
[----:B------:R-:W-:-:S03]  /*3110*/  FFMA.FTZ R7, R2, R70, RZ ;  /* 0x0000004602077223 */ /* 0x000fc600000100ff */
[----:B------:R-:W-:-:S04]  /*3120*/  IMAD.WIDE R2, R3, 0x4, R72 ;  /* 0x0000000403027825 */ /* 0x000fc800078e0248 */
[C---:B------:R-:W-:Y:S01]  /*3130*/  FFMA.FTZ R73, R71.reuse, R67, R4 ;  /* 0x0000004347497223 */ /* 0x040fe20000010004 */
[----:B------:R-:W-:Y:S01]  /*3140*/  FFMA.FTZ R71, R71, R68, R5 ;  /* 0x0000004447477223 */ /* 0x000fe20000010005 */
[-C--:B------:R-:W-:Y:S01]  /*3150*/  FFMA.FTZ R74, R67, R6.reuse, R74 ;  /* 0x00000006434a7223 */ /* 0x080fe2000001004a */
[----:B------:R-:W-:Y:S02]  /*3160*/  FFMA.FTZ R75, R68, R6, R7 ;  /* 0x00000006444b7223 */ /* 0x000fe40000010007 */
[----:B------:R0:W2:Y:S01]  /*3170*/  LDG.E.128.CONSTANT R4, desc[UR12][R2.64] ;  /* 0x0000000c02047981 */ /* 0x0000a2000c1e9d00 */
[----:B------:R-:W-:Y:S02]  /*3180*/  LEA.HI R11, R11, -R32, RZ, 0x8 ;  /* 0x800000200b0b7211 */ /* 0x000fe400078f40ff */
[----:B------:R-:W-:-:S04]  /*3190*/  LEA.HI R10, R10, -R27, RZ, 0x8 ;  /* 0x8000001b0a0a7211 */ /* 0x000fc800078f40ff */
[----:B------:R-:W1:Y:S08]  /*31a0*/  I2F.F16 R11, R11 ;  /* 0x0000000b000b7306 */ /* 0x000e700000200c00 */
[----:B------:R3:W4:Y:S01]  /*31b0*/  I2F.F16 R68, R10 ;  /* 0x0000000a00447306 */ /* 0x0007220000200c00 */
[----:B------:R-:W-:Y:S01]  /*31c0*/  FFMA.FTZ R70, R12, R66, R71 ;  /* 0x000000420c467223 */ /* 0x000fe20000010047 */
[----:B------:R-:W-:Y:S01]  /*31d0*/  FFMA.FTZ R72, R66, R69, R75 ;  /* 0x0000004542487223 */ /* 0x000fe2000001004b */
[----:B------:R-:W-:Y:S01]  /*31e0*/  FFMA.FTZ R67, R12, R15, R73 ;  /* 0x0000000f0c437223 */ /* 0x000fe20000010049 */
[----:B------:R-:W-:Y:S01]  /*31f0*/  FFMA.FTZ R71, R15, R69, R74 ;  /* 0x000000450f477223 */ /* 0x000fe2000001004a */
[----:B------:R-:W-:Y:S01]  /*3200*/  MOV R15, UR6 ;  /* 0x00000006000f7c02 */ /* 0x000fe20008000f00 */
[----:B-1----:R-:W-:-:S02]  /*3210*/  HADD2.F32 R66, -RZ, R11.H0_H0 ;  /* 0x2000000bff427230 */ /* 0x002fc40000004100 */
[----:B---3--:R-:W1:Y:S02]  /*3220*/  LDS.64 R10, [UR5+0x218] ;  /* 0x00021805ff0a7984 */ /* 0x008e640008000a00 */
[----:B0-----:R-:W-:-:S04]  /*3230*/  IMAD.WIDE R2, R15, 0x4, R2 ;  /* 0x000000040f027825 */ /* 0x001fc800078e0202 */
[----:B------:R-:W-:Y:S01]  /*3240*/  FFMA.FTZ R12, R66, R8, R9 ;  /* 0x00000008420c7223 */ /* 0x000fe20000010009 */
[----:B----4-:R-:W-:-:S05]  /*3250*/  HADD2.F32 R68, -RZ, R68.H0_H0 ;  /* 0x20000044ff447230 */ /* 0x010fca0000004100 */
[----:B------:R-:W-:Y:S01]  /*3260*/  FFMA.FTZ R9, R68, R8, R13 ;  /* 0x0000000844097223 */ /* 0x000fe2000001000d */
[----:B------:R-:W-:Y:S02]  /*3270*/  FMUL.FTZ R8, R29, R12 ;  /* 0x0000000c1d087220 */ /* 0x000fe40000410000 */
[----:B------:R-:W3:Y:S01]  /*3280*/  LDG.E.128.CONSTANT R12, desc[UR12][R2.64] ;  /* 0x0000000c020c7981 */ /* 0x000ee2000c1e9d00 */
[----:B------:R-:W-:Y:S02]  /*3290*/  FMUL.FTZ R9, R28, R9 ;  /* 0x000000091c097220 */ /* 0x000fe40000410000 */
[----:B------:R-:W-:-:S03]  /*32a0*/  F2FP.F16.F32.PACK_AB R8, RZ, R8 ;  /* 0x00000008ff08723e */ /* 0x000fc600000000ff */
[----:B------:R-:W-:-:S04]  /*32b0*/  F2FP.F16.F32.PACK_AB R9, RZ, R9 ;  /* 0x00000009ff09723e */ /* 0x000fc800000000ff */
[----:B------:R-:W-:-:S06]  /*32c0*/  PRMT R9, R9, 0x5410, R8 ;  /* 0x0000541009097816 */ /* 0x000fcc0000000008 */
[----:B------:R-:W-:Y:S01]  /*32d0*/  HFMA2.MMA R40, R9, 1, 1, R40 ;  /* 0x3c003c0009287835 */ /* 0x000fe20000000028 */
[--C-:B-1----:R-:W-:Y:S02]  /*32e0*/  HADD2.F32 R8, -RZ, R10.reuse.H0_H0 ;  /* 0x2000000aff087230 */ /* 0x102fe40000004100 */
[----:B------:R-:W-:-:S03]  /*32f0*/  HADD2.F32 R10, -RZ, R10.H1_H1 ;  /* 0x3000000aff0a7230 */ /* 0x000fc60000004100 */
[-C--:B------:R-:W-:Y:S01]  /*3300*/  FFMA.FTZ R47, R52, R8.reuse, R47 ;  /* 0x00000008342f7223 */ /* 0x080fe2000001002f */
[-C--:B------:R-:W-:Y:S01]  /*3310*/  FFMA.FTZ R50, R51, R8.reuse, R50 ;  /* 0x0000000833327223 */ /* 0x080fe20000010032 */
[-C--:B------:R-:W-:Y:S01]  /*3320*/  FFMA.FTZ R74, R60, R8.reuse, R49 ;  /* 0x000000083c4a7223 */ /* 0x080fe20000010031 */
[----:B------:R-:W-:Y:S01]  /*3330*/  FFMA.FTZ R9, R59, R8, R46 ;  /* 0x000000083b097223 */ /* 0x000fe2000001002e */
[-C--:B------:R-:W-:Y:S01]  /*3340*/  FFMA.FTZ R69, R54, R10.reuse, R47 ;  /* 0x0000000a36457223 */ /* 0x080fe2000001002f */
[----:B------:R-:W-:Y:S02]  /*3350*/  HADD2.F32 R47, -RZ, R11.H0_H0 ;  /* 0x2000000bff2f7230 */ /* 0x000fe40000004100 */
[-C--:B------:R-:W-:Y:S01]  /*3360*/  FFMA.FTZ R50, R53, R10.reuse, R50 ;  /* 0x0000000a35327223 */ /* 0x080fe20000010032 */
[-C--:B------:R-:W-:Y:S01]  /*3370*/  FFMA.FTZ R74, R61, R10.reuse, R74 ;  /* 0x0000000a3d4a7223 */ /* 0x080fe2000001004a */
[----:B------:R-:W-:Y:S02]  /*3380*/  FFMA.FTZ R9, R62, R10, R9 ;  /* 0x0000000a3e097223 */ /* 0x000fe40000010009 */
[-C--:B------:R-:W-:Y:S01]  /*3390*/  FFMA.FTZ R10, R55, R47.reuse, R50 ;  /* 0x0000002f370a7223 */ /* 0x080fe20000010032 */
[-C--:B------:R-:W-:Y:S01]  /*33a0*/  FFMA.FTZ R49, R63, R47.reuse, R74 ;  /* 0x0000002f3f317223 */ /* 0x080fe2000001004a */
[-C--:B------:R-:W-:Y:S01]  /*33b0*/  FFMA.FTZ R69, R56, R47.reuse, R69 ;  /* 0x0000002f38457223 */ /* 0x080fe20000010045 */
[----:B------:R-:W-:-:S02]  /*33c0*/  FFMA.FTZ R47, R64, R47, R9 ;  /* 0x0000002f402f7223 */ /* 0x000fc40000010009 */
[----:B------:R-:W0:Y:S01]  /*33d0*/  LDS.64 R8, [UR5+0x18] ;  /* 0x00001805ff087984 */ /* 0x000e220008000a00 */
[----:B------:R-:W-:Y:S02]  /*33e0*/  HADD2.F32 R11, -RZ, R11.H1_H1 ;  /* 0x3000000bff0b7230 */ /* 0x000fe40000004100 */
[----:B------:R-:W-:Y:S01]  /*33f0*/  FFMA.FTZ R67, R48, R16, R67 ;  /* 0x0000001030437223 */ /* 0x000fe20000010043 */
[----:B------:R-:W-:Y:S02]  /*3400*/  FFMA.FTZ R71, R16, R65, R71 ;  /* 0x0000004110477223 */ /* 0x000fe40000010047 */
[-C--:B------:R-:W-:Y:S01]  /*3410*/  FFMA.FTZ R10, R57, R11.reuse, R10 ;  /* 0x0000000b390a7223 */ /* 0x080fe2000001000a */
[----:B------:R-:W-:-:S03]  /*3420*/  FFMA.FTZ R16, R58, R11, R69 ;  /* 0x0000000b3a107223 */ /* 0x000fc60000010045 */
[----:B------:R-:W-:Y:S01]  /*3430*/  FMUL.FTZ R10, R33, R10 ;  /* 0x0000000a210a7220 */ /* 0x000fe20000410000 */
[----:B------:R-:W-:-:S04]  /*3440*/  FMUL.FTZ R16, R31, R16 ;  /* 0x000000101f107220 */ /* 0x000fc80000410000 */
[----:B------:R-:W-:Y:S02]  /*3450*/  F2FP.F16.F32.PACK_AB R10, RZ, R10 ;  /* 0x0000000aff0a723e */ /* 0x000fe400000000ff */
[----:B------:R-:W-:Y:S01]  /*3460*/  F2FP.F16.F32.PACK_AB R16, RZ, R16 ;  /* 0x00000010ff10723e */ /* 0x000fe200000000ff */
[----:B------:R-:W-:Y:S01]  /*3470*/  FFMA.FTZ R70, R48, R17, R70 ;  /* 0x0000001130467223 */ /* 0x000fe20000010046 */
[-C--:B------:R-:W-:Y:S01]  /*3480*/  FFMA.FTZ R46, R66, R11.reuse, R49 ;  /* 0x0000000b422e7223 */ /* 0x080fe20000010031 */
[----:B------:R-:W-:Y:S01]  /*3490*/  FFMA.FTZ R47, R68, R11, R47 ;  /* 0x0000000b442f7223 */ /* 0x000fe2000001002f */
[----:B------:R-:W-:Y:S02]  /*34a0*/  PRMT R48, R10, 0x5410, R16 ;  /* 0x000054100a307816 */ /* 0x000fe40000000010 */
[----:B------:R-:W1:Y:S01]  /*34b0*/  LDS.64 R10, [UR5+0x318] ;  /* 0x00031805ff0a7984 */ /* 0x000e620008000a00 */
[----:B------:R-:W-:Y:S01]  /*34c0*/  FMUL.FTZ R46, R29, R46 ;  /* 0x0000002e1d2e7220 */ /* 0x000fe20000410000 */
[----:B------:R-:W-:-:S04]  /*34d0*/  FMUL.FTZ R47, R28, R47 ;  /* 0x0000002f1c2f7220 */ /* 0x000fc80000410000 */
[----:B------:R-:W-:Y:S02]  /*34e0*/  F2FP.F16.F32.PACK_AB R46, RZ, R46 ;  /* 0x0000002eff2e723e */ /* 0x000fe400000000ff */
[----:B------:R-:W-:-:S04]  /*34f0*/  F2FP.F16.F32.PACK_AB R47, RZ, R47 ;  /* 0x0000002fff2f723e */ /* 0x000fc800000000ff */
[----:B------:R-:W-:Y:S01]  /*3500*/  PRMT R47, R47, 0x5410, R46 ;  /* 0x000054102f2f7816 */ /* 0x000fe2000000002e */
[----:B0-----:R-:W-:-:S05]  /*3510*/  HADD2.F32 R16, -RZ, R8.H0_H0 ;  /* 0x20000008ff107230 */ /* 0x001fca0000004100 */
[----:B------:R-:W-:Y:S01]  /*3520*/  HFMA2.MMA R34, R47, 1, 1, R34 ;  /* 0x3c003c002f227835 */ /* 0x000fe20000000022 */
[----:B------:R-:W-:Y:S02]  /*3530*/  HADD2.F32 R8, -RZ, R8.H1_H1 ;  /* 0x30000008ff087230 */ /* 0x000fe40000004100 */
[----:B------:R-:W-:Y:S01]  /*3540*/  FFMA.FTZ R42, R51, R16, R42 ;  /* 0x00000010332a7223 */ /* 0x000fe2000001002a */
[C---:B------:R-:W-:Y:S01]  /*3550*/  FFMA.FTZ R67, R16.reuse, R60, R67 ;  /* 0x0000003c10437223 */ /* 0x040fe20000010043 */
[C---:B------:R-:W-:Y:S01]  /*3560*/  FFMA.FTZ R43, R16.reuse, R52, R43 ;  /* 0x00000034102b7223 */ /* 0x040fe2000001002b */
[----:B------:R-:W-:Y:S01]  /*3570*/  FFMA.FTZ R47, R16, R59, R70 ;  /* 0x0000003b102f7223 */ /* 0x000fe20000010046 */
[----:B------:R-:W-:Y:S01]  /*3580*/  FFMA.FTZ R72, R17, R65, R72 ;  /* 0x0000004111487223 */ /* 0x000fe20000010048 */
[----:B------:R-:W-:Y:S01]  /*3590*/  FFMA.FTZ R16, R53, R8, R42 ;  /* 0x0000000835107223 */ /* 0x000fe2000001002a */
[----:B------:R-:W-:Y:S01]  /*35a0*/  HFMA2.MMA R35, R48, 1, 1, R35 ;  /* 0x3c003c0030237835 */ /* 0x000fe20000000023 */
[C---:B------:R-:W-:Y:S01]  /*35b0*/  FFMA.FTZ R42, R8.reuse, R61, R67 ;  /* 0x0000003d082a7223 */ /* 0x040fe20000010043 */
[C---:B------:R-:W-:Y:S01]  /*35c0*/  FFMA.FTZ R43, R8.reuse, R54, R43 ;  /* 0x00000036082b7223 */ /* 0x040fe2000001002b */
[----:B------:R-:W-:Y:S01]  /*35d0*/  FFMA.FTZ R47, R8, R62, R47 ;  /* 0x0000003e082f7223 */ /* 0x000fe2000001002f */
[----:B--2---:R-:W-:-:S02]  /*35e0*/  SHF.R.U32.HI R49, RZ, 0x8, R4 ;  /* 0x00000008ff317819 */ /* 0x004fc40000011604 */
[----:B------:R-:W-:Y:S02]  /*35f0*/  LOP3.LUT R17, R7, 0xff, RZ, 0xc0, !PT ;  /* 0x000000ff07117812 */ /* 0x000fe400078ec0ff */
[----:B------:R-:W-:Y:S02]  /*3600*/  LOP3.LUT R48, R4, 0xff, RZ, 0xc0, !PT ;  /* 0x000000ff04307812 */ /* 0x000fe400078ec0ff */
[----:B------:R-:W-:Y:S01]  /*3610*/  LOP3.LUT R8, R49, 0xff, RZ, 0xc0, !PT ;  /* 0x000000ff31087812 */ /* 0x000fe200078ec0ff */
[--C-:B------:R-:W-:Y:S01]  /*3620*/  HADD2.F32 R49, -RZ, R9.reuse.H0_H0 ;  /* 0x20000009ff317230 */ /* 0x100fe20000004100 */
[----:B------:R-:W-:Y:S01]  /*3630*/  IADD3 R46, -R32, R17, RZ ;  /* 0x00000011202e7210 */ /* 0x000fe20007ffe1ff */
[----:B------:R-:W-:Y:S01]  /*3640*/  HADD2.F32 R9, -RZ, R9.H1_H1 ;  /* 0x30000009ff097230 */ /* 0x000fe20000004100 */
[----:B------:R-:W-:Y:S02]  /*3650*/  IADD3 R17, -R19, R48, RZ ;  /* 0x0000003013117210 */ /* 0x000fe40007ffe1ff */
[----:B------:R-:W-:Y:S01]  /*3660*/  SHF.R.U32.HI R48, RZ, 0x8, R7 ;  /* 0x00000008ff307819 */ /* 0x000fe20000011607 */
[----:B------:R-:W-:Y:S01]  /*3670*/  FFMA.FTZ R50, R55, R49, R16 ;  /* 0x0000003137327223 */ /* 0x000fe20000010010 */
[----:B------:R-:W-:Y:S01]  /*3680*/  IADD3 R65, -R19, R8, RZ ;  /* 0x0000000813417210 */ /* 0x000fe20007ffe1ff */
[C---:B------:R-:W-:Y:S01]  /*3690*/  FFMA.FTZ R8, R49.reuse, R63, R42 ;  /* 0x0000003f31087223 */ /* 0x040fe2000001002a */
[C---:B------:R-:W-:Y:S01]  /*36a0*/  FFMA.FTZ R43, R49.reuse, R56, R43 ;  /* 0x00000038312b7223 */ /* 0x040fe2000001002b */
[----:B------:R-:W-:Y:S01]  /*36b0*/  FFMA.FTZ R47, R49, R64, R47 ;  /* 0x00000040312f7223 */ /* 0x000fe2000001002f */
[----:B------:R-:W-:Y:S01]  /*36c0*/  LOP3.LUT R67, R48, 0xff, RZ, 0xc0, !PT ;  /* 0x000000ff30437812 */ /* 0x000fe200078ec0ff */
[----:B------:R-:W-:Y:S01]  /*36d0*/  FFMA.FTZ R50, R57, R9, R50 ;  /* 0x0000000939327223 */ /* 0x000fe20000010032 */
[C---:B------:R-:W-:Y:S01]  /*36e0*/  FFMA.FTZ R8, R9.reuse, R66, R8 ;  /* 0x0000004209087223 */ /* 0x040fe20000010008 */
[C---:B------:R-:W-:Y:S01]  /*36f0*/  FFMA.FTZ R48, R9.reuse, R58, R43 ;  /* 0x0000003a09307223 */ /* 0x040fe2000001002b */
[----:B------:R-:W-:Y:S01]  /*3700*/  FFMA.FTZ R9, R9, R68, R47 ;  /* 0x0000004409097223 */ /* 0x000fe2000001002f */
[----:B-1----:R-:W-:-:S02]  /*3710*/  HADD2.F32 R47, -RZ, R10.H0_H0 ;  /* 0x2000000aff2f7230 */ /* 0x002fc40000004100 */
[----:B------:R-:W-:Y:S01]  /*3720*/  HADD2.F32 R49, -RZ, R10.H1_H1 ;  /* 0x3000000aff317230 */ /* 0x000fe20000004100 */
[----:B------:R-:W-:Y:S02]  /*3730*/  SHF.R.U32.HI R42, RZ, 0x10, R4 ;  /* 0x00000010ff2a7819 */ /* 0x000fe40000011604 */
[-C--:B------:R-:W-:Y:S01]  /*3740*/  FFMA.FTZ R45, R52, R47.reuse, R45 ;  /* 0x0000002f342d7223 */ /* 0x080fe2000001002d */
[----:B------:R-:W-:Y:S01]  /*3750*/  FFMA.FTZ R70, R51, R47, R44 ;  /* 0x0000002f33467223 */ /* 0x000fe2000001002c */
[----:B------:R-:W-:Y:S01]  /*3760*/  LEA.HI R44, R4, -R19, RZ, 0x8 ;  /* 0x80000013042c7211 */ /* 0x000fe200078f40ff */
[-C--:B------:R-:W-:Y:S01]  /*3770*/  FFMA.FTZ R60, R60, R47.reuse, R71 ;  /* 0x0000002f3c3c7223 */ /* 0x080fe20000010047 */
[--C-:B------:R-:W-:Y:S02]  /*3780*/  HADD2.F32 R4, -RZ, R11.reuse.H0_H0 ;  /* 0x2000000bff047230 */ /* 0x100fe40000004100 */
[----:B------:R-:W-:Y:S01]  /*3790*/  FFMA.FTZ R59, R59, R47, R72 ;  /* 0x0000002f3b3b7223 */ /* 0x000fe20000010048 */
[----:B------:R-:W-:Y:S01]  /*37a0*/  SHF.R.U32.HI R51, RZ, 0x10, R7 ;  /* 0x00000010ff337819 */ /* 0x000fe20000011607 */
[-C--:B------:R-:W-:Y:S01]  /*37b0*/  FFMA.FTZ R47, R54, R49.reuse, R45 ;  /* 0x00000031362f7223 */ /* 0x080fe2000001002d */
[----:B------:R-:W-:Y:S01]  /*37c0*/  HADD2.F32 R11, -RZ, R11.H1_H1 ;  /* 0x3000000bff0b7230 */ /* 0x000fe20000004100 */
[----:B------:R-:W-:Y:S01]  /*37d0*/  LEA.HI R54, R7, -R32, RZ, 0x8 ;  /* 0x8000002007367211 */ /* 0x000fe200078f40ff */
[-C--:B------:R-:W-:Y:S01]  /*37e0*/  FFMA.FTZ R70, R53, R49.reuse, R70 ;  /* 0x0000003135467223 */ /* 0x080fe20000010046 */
[----:B------:R-:W-:Y:S01]  /*37f0*/  LOP3.LUT R51, R51, 0xff, RZ, 0xc0, !PT ;  /* 0x000000ff33337812 */ /* 0x000fe200078ec0ff */
[----:B------:R-:W-:Y:S01]  /*3800*/  FFMA.FTZ R7, R56, R4, R47 ;  /* 0x0000000438077223 */ /* 0x000fe2000001002f */
[-C--:B------:R-:W-:Y:S01]  /*3810*/  FFMA.FTZ R60, R61, R49.reuse, R60 ;  /* 0x000000313d3c7223 */ /* 0x080fe2000001003c */
[----:B------:R-:W-:Y:S01]  /*3820*/  FFMA.FTZ R59, R62, R49, R59 ;  /* 0x000000313e3b7223 */ /* 0x000fe2000001003b */
[----:B------:R-:W-:Y:S01]  /*3830*/  SHF.R.U32.HI R10, RZ, 0x8, R5 ;  /* 0x00000008ff0a7819 */ /* 0x000fe20000011605 */
[----:B------:R-:W-:Y:S01]  /*3840*/  FMUL.FTZ R50, R33, R50 ;  /* 0x0000003221327220 */ /* 0x000fe20000410000 */
[----:B------:R-:W-:Y:S01]  /*3850*/  FMUL.FTZ R48, R31, R48 ;  /* 0x000000301f307220 */ /* 0x000fe20000410000 */
[----:B------:R-:W-:Y:S01]  /*3860*/  IADD3 R52, -R32, R51, RZ ;  /* 0x0000003320347210 */ /* 0x000fe20007ffe1ff */
[----:B------:R-:W-:Y:S01]  /*3870*/  FFMA.FTZ R58, R58, R11, R7 ;  /* 0x0000000b3a3a7223 */ /* 0x000fe20000010007 */
[-C--:B------:R-:W-:Y:S01]  /*3880*/  FFMA.FTZ R70, R55, R4.reuse, R70 ;  /* 0x0000000437467223 */ /* 0x080fe20000010046 */
[-C--:B------:R-:W-:Y:S01]  /*3890*/  FFMA.FTZ R63, R63, R4.reuse, R60 ;  /* 0x000000043f3f7223 */ /* 0x080fe2000001003c */
[----:B------:R-:W-:Y:S01]  /*38a0*/  FFMA.FTZ R51, R64, R4, R59 ;  /* 0x0000000440337223 */ /* 0x000fe2000001003b */
[----:B------:R-:W-:Y:S01]  /*38b0*/  LOP3.LUT R53, R10, 0xff, RZ, 0xc0, !PT ;  /* 0x000000ff0a357812 */ /* 0x000fe200078ec0ff */
[----:B------:R-:W-:Y:S01]  /*38c0*/  FMUL.FTZ R7, R29, R8 ;  /* 0x000000081d077220 */ /* 0x000fe20000410000 */
[----:B------:R-:W-:-:S02]  /*38d0*/  F2FP.F16.F32.PACK_AB R8, RZ, R50 ;  /* 0x00000032ff08723e */ /* 0x000fc400000000ff */
[----:B------:R-:W-:Y:S01]  /*38e0*/  F2FP.F16.F32.PACK_AB R48, RZ, R48 ;  /* 0x00000030ff30723e */ /* 0x000fe200000000ff */
[----:B------:R0:W-:Y:S01]  /*38f0*/  I2F.F16 R47, R54 ;  /* 0x00000036002f7306 */ /* 0x0001e20000200c00 */
[-C--:B------:R-:W-:Y:S01]  /*3900*/  FFMA.FTZ R4, R57, R11.reuse, R70 ;  /* 0x0000000b39047223 */ /* 0x080fe20000010046 */
[-C--:B------:R-:W-:Y:S01]  /*3910*/  FFMA.FTZ R66, R66, R11.reuse, R63 ;  /* 0x0000000b42427223 */ /* 0x080fe2000001003f */
[----:B------:R-:W-:Y:S01]  /*3920*/  FFMA.FTZ R51, R68, R11, R51 ;  /* 0x0000000b44337223 */ /* 0x000fe20000010033 */
[----:B------:R-:W-:Y:S01]  /*3930*/  IADD3 R50, -R30, R53, RZ ;  /* 0x000000351e327210 */ /* 0x000fe20007ffe1ff */
[----:B------:R-:W1:Y:S01]  /*3940*/  LDS.64 R10, [UR5+0x120] ;  /* 0x00012005ff0a7984 */ /* 0x000e620008000a00 */
[----:B------:R-:W-:Y:S01]  /*3950*/  SHF.R.U32.HI R53, RZ, 0x8, R6 ;  /* 0x00000008ff357819 */ /* 0x000fe20000011606 */
[----:B------:R-:W-:Y:S01]  /*3960*/  FMUL.FTZ R9, R28, R9 ;  /* 0x000000091c097220 */ /* 0x000fe20000410000 */
[----:B0-----:R-:W-:Y:S02]  /*3970*/  PRMT R54, R8, 0x5410, R48 ;  /* 0x0000541008367816 */ /* 0x001fe40000000030 */
[----:B------:R-:W-:-:S02]  /*3980*/  SHF.R.U32.HI R8, RZ, 0x10, R5 ;  /* 0x00000010ff087819 */ /* 0x000fc40000011605 */
[----:B------:R-:W-:Y:S02]  /*3990*/  LOP3.LUT R48, R53, 0xff, RZ, 0xc0, !PT ;  /* 0x000000ff35307812 */ /* 0x000fe400078ec0ff */
[----:B------:R-:W-:Y:S01]  /*39a0*/  LOP3.LUT R53, R8, 0xff, RZ, 0xc0, !PT ;  /* 0x000000ff08357812 */ /* 0x000fe200078ec0ff */
[----:B------:R-:W-:Y:S01]  /*39b0*/  FMUL.FTZ R4, R33, R4 ;  /* 0x0000000421047220 */ /* 0x000fe20000410000 */
[----:B------:R-:W-:Y:S01]  /*39c0*/  F2FP.F16.F32.PACK_AB R7, RZ, R7 ;  /* 0x00000007ff07723e */ /* 0x000fe200000000ff */
[----:B------:R-:W-:Y:S01]  /*39d0*/  FMUL.FTZ R58, R31, R58 ;  /* 0x0000003a1f3a7220 */ /* 0x000fe20000410000 */
[----:B------:R-:W-:Y:S02]  /*39e0*/  F2FP.F16.F32.PACK_AB R9, RZ, R9 ;  /* 0x00000009ff09723e */ /* 0x000fe400000000ff */
[----:B------:R-:W-:Y:S02]  /*39f0*/  SHF.R.U32.HI R8, RZ, 0x10, R6 ;  /* 0x00000010ff087819 */ /* 0x000fe40000011606 */
[----:B------:R-:W-:-:S02]  /*3a00*/  PRMT R9, R9, 0x5410, R7 ;  /* 0x0000541009097816 */ /* 0x000fc40000000007 */
[----:B------:R-:W-:Y:S01]  /*3a10*/  LOP3.LUT R8, R8, 0xff, RZ, 0xc0, !PT ;  /* 0x000000ff08087812 */ /* 0x000fe200078ec0ff */
[----:B------:R0:W-:Y:S01]  /*3a20*/  I2F.F16 R45, R52 ;  /* 0x00000034002d7306 */ /* 0x0001e20000200c00 */
[----:B------:R-:W-:Y:S02]  /*3a30*/  F2FP.F16.F32.PACK_AB R4, RZ, R4 ;  /* 0x00000004ff04723e */ /* 0x000fe400000000ff */
[----:B------:R-:W-:Y:S01]  /*3a40*/  F2FP.F16.F32.PACK_AB R58, RZ, R58 ;  /* 0x0000003aff3a723e */ /* 0x000fe200000000ff */
[----:B------:R-:W-:Y:S01]  /*3a50*/  HADD2 R39, R9, R39 ;  /* 0x0000002709277230 */ /* 0x000fe20000000000 */
[----:B------:R-:W-:Y:S02]  /*3a60*/  LOP3.LUT R49, R5, 0xff, RZ, 0xc0, !PT ;  /* 0x000000ff05317812 */ /* 0x000fe400078ec0ff */
[----:B------:R-:W-:Y:S02]  /*3a70*/  IADD3 R64, -R27, R8, RZ ;  /* 0x000000081b407210 */ /* 0x000fe40007ffe1ff */
[----:B0-----:R-:W-:Y:S01]  /*3a80*/  LOP3.LUT R52, R6, 0xff, RZ, 0xc0, !PT ;  /* 0x000000ff06347812 */ /* 0x001fe200078ec0ff */
[----:B------:R-:W0:Y:S01]  /*3a90*/  LDS.64 R8, [UR5+0x220] ;  /* 0x00022005ff087984 */ /* 0x000e220008000a00 */
[----:B------:R-:W-:-:S02]  /*3aa0*/  PRMT R4, R4, 0x5410, R58 ;  /* 0x0000541004047816 */ /* 0x000fc4000000003a */
[----:B------:R-:W-:Y:S01]  /*3ab0*/  IADD3 R52, -R27, R52, RZ ;  /* 0x000000341b347210 */ /* 0x000fe20007ffe1ff */
[----:B------:R-:W-:Y:S01]  /*3ac0*/  HFMA2.MMA R36, R54, 1, 1, R36 ;  /* 0x3c003c0036247835 */ /* 0x000fe20000000024 */
[----:B------:R-:W-:Y:S02]  /*3ad0*/  IADD3 R49, -R30, R49, RZ ;  /* 0x000000311e317210 */ /* 0x000fe40007ffe1ff */
[----:B------:R2:W-:Y:S01]  /*3ae0*/  I2F.F16 R74, R52 ;  /* 0x00000034004a7306 */ /* 0x0005e20000200c00 */
[----:B------:R-:W-:Y:S01]  /*3af0*/  LEA.HI R54, R6, -R27, RZ, 0x8 ;  /* 0x8000001b06367211 */ /* 0x000fe200078f40ff */
[----:B------:R-:W-:Y:S01]  /*3b00*/  HFMA2.MMA R37, R4, 1, 1, R37 ;  /* 0x3c003c0004257835 */ /* 0x000fe20000000025 */
[----:B------:R-:W4:Y:S01]  /*3b10*/  LDS.64 R6, [UR5+0x20] ;  /* 0x00002005ff067984 */ /* 0x000f220008000a00 */
[----:B------:R-:W-:Y:S01]  /*3b20*/  FMUL.FTZ R66, R29, R66 ;  /* 0x000000421d427220 */ /* 0x000fe20000410000 */
[----:B------:R-:W-:Y:S01]  /*3b30*/  FMUL.FTZ R51, R28, R51 ;  /* 0x000000331c337220 */ /* 0x000fe20000410000 */
[----:B------:R-:W-:-:S02]  /*3b40*/  LOP3.LUT R42, R42, 0xff, RZ, 0xc0, !PT ;  /* 0x000000ff2a2a7812 */ /* 0x000fc400078ec0ff */
[----:B--2---:R-:W-:Y:S01]  /*3b50*/  LEA.HI R52, R5, -R30, RZ, 0x8 ;  /* 0x8000001e05347211 */ /* 0x004fe200078f40ff */
[----:B------:R-:W2:Y:S01]  /*3b60*/  I2F.F16 R16, R65 ;  /* 0x0000004100107306 */ /* 0x000ea20000200c00 */
[----:B------:R-:W3:Y:S01]  /*3b70*/  LDS.64 R4, [UR5+0x320] ;  /* 0x00032005ff047984 */ /* 0x000ee20008000a00 */
[----:B------:R-:W-:Y:S02]  /*3b80*/  IADD3 R75, -R27, R48, RZ ;  /* 0x000000301b4b7210 */ /* 0x000fe40007ffe1ff */
[----:B------:R-:W-:-:S04]  /*3b90*/  IADD3 R67, -R32, R67, RZ ;  /* 0x0000004320437210 */ /* 0x000fc80007ffe1ff */
[----:B------:R-:W0:Y:S01]  /*3ba0*/  I2F.F16 R49, R49 ;  /* 0x0000003100317306 */ /* 0x000e220000200c00 */
[----:B------:R-:W-:Y:S02]  /*3bb0*/  IADD3 R42, -R19, R42, RZ ;  /* 0x0000002a132a7210 */ /* 0x000fe40007ffe1ff */
[----:B------:R-:W-:Y:S02]  /*3bc0*/  F2FP.F16.F32.PACK_AB R66, RZ, R66 ;  /* 0x00000042ff42723e */ /* 0x000fe400000000ff */
[----:B------:R-:W-:-:S03]  /*3bd0*/  IADD3 R48, -R30, R53, RZ ;  /* 0x000000351e307210 */ /* 0x000fc60007ffe1ff */
[----:B------:R-:W4:Y:S01]  /*3be0*/  I2F.F16 R46, R46 ;  /* 0x0000002e002e7306 */ /* 0x000f220000200c00 */
[----:B------:R-:W-:-:S07]  /*3bf0*/  F2FP.F16.F32.PACK_AB R51, RZ, R51 ;  /* 0x00000033ff33723e */ /* 0x000fce00000000ff */
[----:B------:R-:W3:Y:S01]  /*3c00*/  I2F.F16 R17, R17 ;  /* 0x0000001100117306 */ /* 0x000ee20000200c00 */
[----:B------:R-:W-:-:S07]  /*3c10*/  PRMT R51, R51, 0x5410, R66 ;  /* 0x0000541033337816 */ /* 0x000fce0000000042 */
[----:B------:R-:W3:Y:S01]  /*3c20*/  I2F.F16 R50, R50 ;  /* 0x0000003200327306 */ /* 0x000ee20000200c00 */
[----:B------:R-:W-:-:S07]  /*3c30*/  HADD2 R38, R51, R38 ;  /* 0x0000002633267230 */ /* 0x000fce0000000000 */
[----:B------:R-:W3:Y:S01]  /*3c40*/  I2F.F16 R43, R67 ;  /* 0x00000043002b7306 */ /* 0x000ee20000200c00 */
[----:B--2---:R-:W-:-:S07]  /*3c50*/  HADD2.F32 R51, -RZ, R16.H0_H0 ;  /* 0x20000010ff337230 */ /* 0x004fce0000004100 */
[----:B------:R-:W2:Y:S01]  /*3c60*/  I2F.F16 R75, R75 ;  /* 0x0000004b004b7306 */ /* 0x000ea20000200c00 */
[----:B-1----:R-:W-:Y:S02]  /*3c70*/  HADD2.F32 R57, -RZ, R10.H0_H0 ;  /* 0x2000000aff397230 */ /* 0x002fe40000004100 */
[----:B0-----:R-:W-:-:S05]  /*3c80*/  HADD2.F32 R16, -RZ, R49.H0_H0 ;  /* 0x20000031ff107230 */ /* 0x001fca0000004100 */
[----:B------:R-:W0:Y:S01]  /*3c90*/  I2F.F16 R42, R42 ;  /* 0x0000002a002a7306 */ /* 0x000e220000200c00 */
[----:B------:R-:W-:-:S07]  /*3ca0*/  HADD2.F32 R53, -RZ, R11.H0_H0 ;  /* 0x2000000bff357230 */ /* 0x000fce0000004100 */
[----:B------:R-:W1:Y:S01]  /*3cb0*/  I2F.F16 R48, R48 ;  /* 0x0000003000307306 */ /* 0x000e620000200c00 */
[----:B------:R-:W-:-:S07]  /*3cc0*/  HADD2.F32 R55, -RZ, R11.H1_H1 ;  /* 0x3000000bff377230 */ /* 0x000fce0000004100 */
[----:B------:R-:W1:Y:S01]  /*3cd0*/  I2F.F16 R64, R64 ;  /* 0x0000004000407306 */ /* 0x000e620000200c00 */
[----:B----4-:R-:W-:Y:S02]  /*3ce0*/  HADD2.F32 R11, -RZ, R46.H0_H0 ;  /* 0x2000002eff0b7230 */ /* 0x010fe40000004100 */
[----:B---3--:R-:W-:-:S05]  /*3cf0*/  HADD2.F32 R17, -RZ, R17.H0_H0 ;  /* 0x20000011ff117230 */ /* 0x008fca0000004100 */
[----:B------:R-:W3:Y:S01]  /*3d00*/  I2F.F16 R44, R44 ;  /* 0x0000002c002c7306 */ /* 0x000ee20000200c00 */
[----:B------:R-:W-:Y:S02]  /*3d10*/  HADD2.F32 R74, -RZ, R74.H0_H0 ;  /* 0x2000004aff4a7230 */ /* 0x000fe40000004100 */
[----:B------:R-:W-:-:S05]  /*3d20*/  HADD2.F32 R56, -RZ, R10.H1_H1 ;  /* 0x3000000aff387230 */ /* 0x000fca0000004100 */
[----:B------:R-:W4:Y:S01]  /*3d30*/  I2F.F16 R52, R52 ;  /* 0x0000003400347306 */ /* 0x000f220000200c00 */
[----:B------:R-:W-:Y:S02]  /*3d40*/  HADD2.F32 R49, -RZ, R50.H0_H0 ;  /* 0x20000032ff317230 */ /* 0x000fe40000004100 */
[----:B------:R-:W-:-:S05]  /*3d50*/  FFMA.FTZ R50, R16, R57, RZ ;  /* 0x0000003910327223 */ /* 0x000fca00000100ff */
[----:B------:R-:W4:Y:S01]  /*3d60*/  I2F.F16 R54, R54 ;  /* 0x0000003600367306 */ /* 0x000f220000200c00 */
[----:B------:R-:W-:Y:S02]  /*3d70*/  HADD2.F32 R10, -RZ, R43.H0_H0 ;  /* 0x2000002bff0a7230 */ /* 0x000fe40000004100 */
[-C--:B------:R-:W-:Y:S01]  /*3d80*/  FFMA.FTZ R46, R17, R57.reuse, RZ ;  /* 0x00000039112e7223 */ /* 0x080fe200000100ff */
[----:B--2---:R-:W-:Y:S02]  /*3d90*/  HADD2.F32 R75, -RZ, R75.H0_H0 ;  /* 0x2000004bff4b7230 */ /* 0x004fe40000004100 */
[-C--:B------:R-:W-:Y:S01]  /*3da0*/  FFMA.FTZ R43, R11, R57.reuse, RZ ;  /* 0x000000390b2b7223 */ /* 0x080fe200000100ff */
[----:B------:R-:W-:Y:S01]  /*3db0*/  FFMA.FTZ R58, R74, R57, RZ ;  /* 0x000000394a3a7223 */ /* 0x000fe200000100ff */
[-C--:B------:R-:W-:Y:S01]  /*3dc0*/  FFMA.FTZ R59, R49, R56.reuse, R50 ;  /* 0x00000038313b7223 */ /* 0x080fe20000010032 */
[----:B0-----:R-:W-:Y:S02]  /*3dd0*/  HADD2.F32 R50, -RZ, R42.H0_H0 ;  /* 0x2000002aff327230 */ /* 0x001fe40000004100 */
[----:B------:R-:W-:Y:S01]  /*3de0*/  FFMA.FTZ R57, R51, R56, R46 ;  /* 0x0000003833397223 */ /* 0x000fe2000001002e */
[----:B------:R-:W-:-:S02]  /*3df0*/  HADD2.F32 R68, -RZ, R45.H0_H0 ;  /* 0x2000002dff447230 */ /* 0x000fc40000004100 */
[-C--:B------:R-:W-:Y:S01]  /*3e00*/  FFMA.FTZ R63, R10, R56.reuse, R43 ;  /* 0x000000380a3f7223 */ /* 0x080fe2000001002b */
[----:B-1----:R-:W-:Y:S02]  /*3e10*/  HADD2.F32 R48, -RZ, R48.H0_H0 ;  /* 0x20000030ff307230 */ /* 0x002fe40000004100 */
[----:B------:R-:W-:Y:S01]  /*3e20*/  FFMA.FTZ R61, R75, R56, R58 ;  /* 0x000000384b3d7223 */ /* 0x000fe2000001003a */
[----:B------:R-:W-:Y:S02]  /*3e30*/  HADD2.F32 R64, -RZ, R64.H0_H0 ;  /* 0x20000040ff407230 */ /* 0x000fe40000004100 */
[-C--:B------:R-:W-:Y:S01]  /*3e40*/  FFMA.FTZ R57, R50, R53.reuse, R57 ;  /* 0x0000003532397223 */ /* 0x080fe20000010039 */
[----:B---3--:R-:W-:Y:S02]  /*3e50*/  HADD2.F32 R44, -RZ, R44.H0_H0 ;  /* 0x2000002cff2c7230 */ /* 0x008fe40000004100 */
[----:B------:R-:W-:Y:S01]  /*3e60*/  FFMA.FTZ R71, R48, R53, R59 ;  /* 0x0000003530477223 */ /* 0x000fe2000001003b */
[----:B------:R-:W-:-:S02]  /*3e70*/  HADD2.F32 R43, -RZ, R47.H0_H0 ;  /* 0x2000002fff2b7230 */ /* 0x000fc40000004100 */
[----:B----4-:R-:W-:Y:S02]  /*3e80*/  HADD2.F32 R46, -RZ, R52.H0_H0 ;  /* 0x20000034ff2e7230 */ /* 0x010fe40000004100 */
[-C--:B------:R-:W-:Y:S01]  /*3e90*/  FFMA.FTZ R52, R68, R53.reuse, R63 ;  /* 0x0000003544347223 */ /* 0x080fe2000001003f */
[----:B------:R-:W-:Y:S02]  /*3ea0*/  HADD2.F32 R42, -RZ, R54.H0_H0 ;  /* 0x20000036ff2a7230 */ /* 0x000fe40000004100 */
[----:B------:R-:W-:Y:S01]  /*3eb0*/  FFMA.FTZ R61, R64, R53, R61 ;  /* 0x00000035403d7223 */ /* 0x000fe2000001003d */
[--C-:B------:R-:W-:Y:S02]  /*3ec0*/  HADD2.F32 R47, -RZ, R8.reuse.H0_H0 ;  /* 0x20000008ff2f7230 */ /* 0x100fe40000004100 */
[-C--:B------:R-:W-:Y:S01]  /*3ed0*/  FFMA.FTZ R54, R44, R55.reuse, R57 ;  /* 0x000000372c367223 */ /* 0x080fe20000010039 */
[-C--:B------:R-:W-:Y:S01]  /*3ee0*/  FFMA.FTZ R59, R43, R55.reuse, R52 ;  /* 0x000000372b3b7223 */ /* 0x080fe20000010034 */
[-C--:B------:R-:W-:Y:S01]  /*3ef0*/  FFMA.FTZ R71, R46, R55.reuse, R71 ;  /* 0x000000372e477223 */ /* 0x080fe20000010047 */
[----:B------:R-:W-:Y:S01]  /*3f00*/  FFMA.FTZ R55, R42, R55, R61 ;  /* 0x000000372a377223 */ /* 0x000fe2000001003d */
[----:B------:R-:W-:-:S02]  /*3f10*/  HADD2.F32 R52, -RZ, R8.H1_H1 ;  /* 0x30000008ff347230 */ /* 0x000fc40000004100 */
[-C--:B------:R-:W-:Y:S01]  /*3f20*/  FFMA.FTZ R56, R17, R47.reuse, RZ ;  /* 0x0000002f11387223 */ /* 0x080fe200000100ff */
[--C-:B------:R-:W-:Y:S02]  /*3f30*/  HADD2.F32 R45, -RZ, R9.reuse.H0_H0 ;  /* 0x20000009ff2d7230 */ /* 0x100fe40000004100 */
[-C--:B------:R-:W-:Y:S01]  /*3f40*/  FFMA.FTZ R53, R11, R47.reuse, RZ ;  /* 0x0000002f0b357223 */ /* 0x080fe200000100ff */
[----:B------:R-:W-:Y:S02]  /*3f50*/  HADD2.F32 R61, -RZ, R9.H1_H1 ;  /* 0x30000009ff3d7230 */ /* 0x000fe40000004100 */
[-C--:B------:R-:W-:Y:S01]  /*3f60*/  FFMA.FTZ R58, R16, R47.reuse, RZ ;  /* 0x0000002f103a7223 */ /* 0x080fe200000100ff */
[----:B------:R-:W-:Y:S02]  /*3f70*/  HADD2.F32 R9, -RZ, R6.H0_H0 ;  /* 0x20000006ff097230 */ /* 0x000fe40000004100 */
[----:B------:R-:W-:Y:S01]  /*3f80*/  FFMA.FTZ R60, R74, R47, RZ ;  /* 0x0000002f4a3c7223 */ /* 0x000fe200000100ff */
[----:B------:R-:W-:-:S02]  /*3f90*/  HADD2.F32 R8, -RZ, R4.H0_H0 ;  /* 0x20000004ff087230 */ /* 0x000fc40000004100 */
[-C--:B------:R-:W-:Y:S01]  /*3fa0*/  FFMA.FTZ R47, R51, R52.reuse, R56 ;  /* 0x00000034332f7223 */ /* 0x080fe20000010038 */
[-C--:B------:R-:W-:Y:S01]  /*3fb0*/  FFMA.FTZ R57, R10, R52.reuse, R53 ;  /* 0x000000340a397223 */ /* 0x080fe20000010035 */
[-C--:B------:R-:W-:Y:S01]  /*3fc0*/  FFMA.FTZ R65, R49, R52.reuse, R58 ;  /* 0x0000003431417223 */ /* 0x080fe2000001003a */
[----:B------:R-:W-:Y:S01]  /*3fd0*/  FFMA.FTZ R53, R75, R52, R60 ;  /* 0x000000344b357223 */ /* 0x000fe2000001003c */
[----:B------:R-:W-:Y:S02]  /*3fe0*/  HADD2.F32 R6, -RZ, R6.H1_H1 ;  /* 0x30000006ff067230 */ /* 0x000fe40000004100 */
[C---:B------:R-:W-:Y:S01]  /*3ff0*/  FFMA.FTZ R52, R17.reuse, R9, RZ ;  /* 0x0000000911347223 */ /* 0x040fe200000100ff */
[----:B------:R-:W-:Y:S02]  /*4000*/  HADD2.F32 R4, -RZ, R4.H1_H1 ;  /* 0x30000004ff047230 */ /* 0x000fe40000004100 */
[----:B------:R-:W-:Y:S01]  /*4010*/  FFMA.FTZ R63, R17, R8, RZ ;  /* 0x00000008113f7223 */ /* 0x000fe200000100ff */
[-C--:B------:R-:W-:Y:S01]  /*4020*/  FFMA.FTZ R47, R50, R45.reuse, R47 ;  /* 0x0000002d322f7223 */ /* 0x080fe2000001002f */
[-C--:B------:R-:W-:Y:S01]  /*4030*/  FFMA.FTZ R56, R68, R45.reuse, R57 ;  /* 0x0000002d44387223 */ /* 0x080fe20000010039 */
[-C--:B------:R-:W-:Y:S01]  /*4040*/  FFMA.FTZ R65, R48, R45.reuse, R65 ;  /* 0x0000002d30417223 */ /* 0x080fe20000010041 */
[----:B------:R-:W-:Y:S01]  /*4050*/  FFMA.FTZ R45, R64, R45, R53 ;  /* 0x0000002d402d7223 */ /* 0x000fe20000010035 */
[----:B------:R-:W-:Y:S01]  /*4060*/  LOP3.LUT R58, R12, 0xff, RZ, 0xc0, !PT ;  /* 0x000000ff0c3a7812 */ /* 0x000fe200078ec0ff */
[----:B------:R-:W-:Y:S01]  /*4070*/  FFMA.FTZ R17, R51, R6, R52 ;  /* 0x0000000633117223 */ /* 0x000fe20000010034 */
[----:B------:R-:W-:Y:S01]  /*4080*/  SHF.R.U32.HI R53, RZ, 0x8, R12 ;  /* 0x00000008ff357819 */ /* 0x000fe2000001160c */
[----:B------:R-:W-:-:S02]  /*4090*/  HADD2.F32 R79, -RZ, R7.H0_H0 ;  /* 0x20000007ff4f7230 */ /* 0x000fc40000004100 */
[----:B------:R-:W-:Y:S01]  /*40a0*/  FFMA.FTZ R52, R51, R4, R63 ;  /* 0x0000000433347223 */ /* 0x000fe2000001003f */
[----:B------:R-:W-:Y:S01]  /*40b0*/  HADD2.F32 R69, -RZ, R5.H0_H0 ;  /* 0x20000005ff457230 */ /* 0x000fe20000004100 */
[----:B------:R-:W-:Y:S01]  /*40c0*/  IADD3 R51, -R19, R58, RZ ;  /* 0x0000003a13337210 */ /* 0x000fe20007ffe1ff */
[-C--:B------:R-:W-:Y:S01]  /*40d0*/  FFMA.FTZ R62, R44, R61.reuse, R47 ;  /* 0x0000003d2c3e7223 */ /* 0x080fe2000001002f */
[-C--:B------:R-:W-:Y:S01]  /*40e0*/  FFMA.FTZ R63, R43, R61.reuse, R56 ;  /* 0x0000003d2b3f7223 */ /* 0x080fe20000010038 */
[-C--:B------:R-:W-:Y:S01]  /*40f0*/  FFMA.FTZ R65, R46, R61.reuse, R65 ;  /* 0x0000003d2e417223 */ /* 0x080fe20000010041 */
[----:B------:R-:W-:Y:S01]  /*4100*/  LOP3.LUT R58, R53, 0xff, RZ, 0xc0, !PT ;  /* 0x000000ff353a7812 */ /* 0x000fe200078ec0ff */
[----:B------:R-:W-:Y:S01]  /*4110*/  FFMA.FTZ R61, R42, R61, R45 ;  /* 0x0000003d2a3d7223 */ /* 0x000fe2000001002d */
[C---:B------:R-:W-:Y:S01]  /*4120*/  FFMA.FTZ R45, R50.reuse, R79, R17 ;  /* 0x0000004f322d7223 */ /* 0x040fe20000010011 */
[----:B------:R-:W-:Y:S01]  /*4130*/  FFMA.FTZ R56, R50, R69, R52 ;  /* 0x0000004532387223 */ /* 0x000fe20000010034 */
[----:B------:R-:W-:Y:S01]  /*4140*/  FFMA.FTZ R47, R9, R16, RZ ;  /* 0x00000010092f7223 */ /* 0x000fe200000100ff */
[----:B------:R-:W-:Y:S01]  /*4150*/  FFMA.FTZ R50, R16, R8, RZ ;  /* 0x0000000810327223 */ /* 0x000fe200000100ff */
[----:B------:R-:W-:-:S02]  /*4160*/  LOP3.LUT R17, R15, 0xff, RZ, 0xc0, !PT ;  /* 0x000000ff0f117812 */ /* 0x000fc400078ec0ff */
[----:B------:R-:W-:Y:S01]  /*4170*/  IADD3 R60, -R19, R58, RZ ;  /* 0x0000003a133c7210 */ /* 0x000fe20007ffe1ff */
[----:B------:R-:W-:Y:S01]  /*4180*/  FFMA.FTZ R58, R6, R49, R47 ;  /* 0x00000031063a7223 */ /* 0x000fe2000001002f */
[----:B------:R-:W-:Y:S01]  /*4190*/  SHF.R.U32.HI R16, RZ, 0x8, R15 ;  /* 0x00000008ff107819 */ /* 0x000fe2000001160f */
[----:B------:R-:W-:Y:S01]  /*41a0*/  FFMA.FTZ R49, R49, R4, R50 ;  /* 0x0000000431317223 */ /* 0x000fe20000010032 */
[----:B------:R-:W-:Y:S02]  /*41b0*/  IADD3 R50, -R32, R17, RZ ;  /* 0x0000001120327210 */ /* 0x000fe40007ffe1ff */
[----:B------:R-:W-:Y:S01]  /*41c0*/  LOP3.LUT R17, R16, 0xff, RZ, 0xc0, !PT ;  /* 0x000000ff10117812 */ /* 0x000fe200078ec0ff */
[----:B------:R-:W-:Y:S02]  /*41d0*/  HADD2.F32 R47, -RZ, R5.H1_H1 ;  /* 0x30000005ff2f7230 */ /* 0x000fe40000004100 */
[----:B------:R-:W-:Y:S01]  /*41e0*/  HADD2.F32 R53, -RZ, R7.H1_H1 ;  /* 0x30000007ff357230 */ /* 0x000fe20000004100 */
[----:B------:R-:W-:-:S02]  /*41f0*/  IADD3 R5, -R32, R17, RZ ;  /* 0x0000001120057210 */ /* 0x000fc40007ffe1ff */
[----:B------:R-:W0:Y:S02]  /*4200*/  LDS.64 R16, [UR5+0x128] ;  /* 0x00012805ff107984 */ /* 0x000e240008000a00 */
[C---:B------:R-:W-:Y:S01]  /*4210*/  FFMA.FTZ R52, R44.reuse, R53, R45 ;  /* 0x000000352c347223 */ /* 0x040fe2000001002d */
[----:B------:R-:W-:Y:S01]  /*4220*/  FFMA.FTZ R44, R44, R47, R56 ;  /* 0x0000002f2c2c7223 */ /* 0x000fe20000010038 */
[----:B------:R-:W-:Y:S01]  /*4230*/  FFMA.FTZ R56, R79, R48, R58 ;  /* 0x000000304f387223 */ /* 0x000fe2000001003a */
[----:B------:R-:W-:Y:S01]  /*4240*/  FFMA.FTZ R45, R48, R69, R49 ;  /* 0x00000045302d7223 */ /* 0x000fe20000010031 */
[----:B------:R-:W-:Y:S02]  /*4250*/  SHF.R.U32.HI R48, RZ, 0x8, R13 ;  /* 0x00000008ff307819 */ /* 0x000fe4000001160d */
[----:B------:R-:W-:Y:S02]  /*4260*/  LOP3.LUT R58, R14, 0xff, RZ, 0xc0, !PT ;  /* 0x000000ff0e3a7812 */ /* 0x000fe400078ec0ff */
[----:B------:R-:W-:-:S02]  /*4270*/  LOP3.LUT R49, R48, 0xff, RZ, 0xc0, !PT ;  /* 0x000000ff30317812 */ /* 0x000fc400078ec0ff */
[----:B------:R-:W-:Y:S02]  /*4280*/  IADD3 R66, -R27, R58, RZ ;  /* 0x0000003a1b427210 */ /* 0x000fe40007ffe1ff */
[C---:B------:R-:W-:Y:S02]  /*4290*/  IADD3 R58, -R30.reuse, R49, RZ ;  /* 0x000000311e3a7210 */ /* 0x040fe40007ffe1ff */
[----:B------:R-:W-:Y:S02]  /*42a0*/  LOP3.LUT R7, R13, 0xff, RZ, 0xc0, !PT ;  /* 0x000000ff0d077812 */ /* 0x000fe400078ec0ff */
[----:B------:R-:W-:Y:S02]  /*42b0*/  SHF.R.U32.HI R49, RZ, 0x8, R14 ;  /* 0x00000008ff317819 */ /* 0x000fe4000001160e */
[----:B------:R-:W-:Y:S02]  /*42c0*/  IADD3 R7, -R30, R7, RZ ;  /* 0x000000071e077210 */ /* 0x000fe40007ffe1ff */
[----:B------:R-:W-:Y:S01]  /*42d0*/  LOP3.LUT R70, R49, 0xff, RZ, 0xc0, !PT ;  /* 0x000000ff31467812 */ /* 0x000fe200078ec0ff */
[----:B------:R-:W1:Y:S03]  /*42e0*/  I2F.F16 R50, R50 ;  /* 0x0000003200327306 */ /* 0x000e660000200c00 */
[----:B------:R-:W-:-:S05]  /*42f0*/  IADD3 R57, -R27, R70, RZ ;  /* 0x000000461b397210 */ /* 0x000fca0007ffe1ff */
[----:B------:R-:W2:Y:S08]  /*4300*/  I2F.F16 R51, R51 ;  /* 0x0000003300337306 */ /* 0x000eb00000200c00 */
[----:B------:R-:W3:Y:S08]  /*4310*/  I2F.F16 R7, R7 ;  /* 0x0000000700077306 */ /* 0x000ef00000200c00 */
[----:B------:R-:W4:Y:S08]  /*4320*/  I2F.F16 R48, R66 ;  /* 0x0000004200307306 */ /* 0x000f300000200c00 */
[----:B------:R-:W4:Y:S08]  /*4330*/  I2F.F16 R60, R60 ;  /* 0x0000003c003c7306 */ /* 0x000f300000200c00 */
[----:B------:R-:W4:Y:S08]  /*4340*/  I2F.F16 R5, R5 ;  /* 0x0000000500057306 */ /* 0x000f300000200c00 */
[----:B------:R-:W4:Y:S08]  /*4350*/  I2F.F16 R58, R58 ;  /* 0x0000003a003a7306 */ /* 0x000f300000200c00 */
[----:B------:R-:W4:Y:S01]  /*4360*/  I2F.F16 R57, R57 ;  /* 0x0000003900397306 */ /* 0x000f220000200c00 */
[----:B------:R-:W-:Y:S01]  /*4370*/  FFMA.FTZ R49, R53, R46, R56 ;  /* 0x0000002e35317223 */ /* 0x000fe20000010038 */
[----:B-1----:R-:W-:-:S02]  /*4380*/  HADD2.F32 R50, -RZ, R50.H0_H0 ;  /* 0x20000032ff327230 */ /* 0x002fc40000004100 */
[----:B------:R-:W-:Y:S01]  /*4390*/  FFMA.FTZ R45, R46, R47, R45 ;  /* 0x0000002f2e2d7223 */ /* 0x000fe2000001002d */
[----:B0-----:R-:W-:Y:S02]  /*43a0*/  HADD2.F32 R56, -RZ, R16.H0_H0 ;  /* 0x20000010ff387230 */ /* 0x001fe40000004100 */
[----:B--2---:R-:W-:Y:S02]  /*43b0*/  HADD2.F32 R51, -RZ, R51.H0_H0 ;  /* 0x20000033ff337230 */ /* 0x004fe40000004100 */
[----:B---3--:R-:W-:Y:S02]  /*43c0*/  HADD2.F32 R46, -RZ, R7.H0_H0 ;  /* 0x20000007ff2e7230 */ /* 0x008fe40000004100 */
[----:B----4-:R-:W-:Y:S02]  /*43d0*/  HADD2.F32 R48, -RZ, R48.H0_H0 ;  /* 0x20000030ff307230 */ /* 0x010fe40000004100 */
[-C--:B------:R-:W-:Y:S01]  /*43e0*/  FFMA.FTZ R66, R50, R56.reuse, R59 ;  /* 0x0000003832427223 */ /* 0x080fe2000001003b */
[----:B------:R-:W-:Y:S01]  /*43f0*/  FFMA.FTZ R7, R51, R56, R54 ;  /* 0x0000003833077223 */ /* 0x000fe20000010036 */
[----:B------:R-:W-:-:S02]  /*4400*/  HADD2.F32 R16, -RZ, R16.H1_H1 ;  /* 0x30000010ff107230 */ /* 0x000fc40000004100 */
[-C--:B------:R-:W-:Y:S01]  /*4410*/  FFMA.FTZ R71, R46, R56.reuse, R71 ;  /* 0x000000382e477223 */ /* 0x080fe20000010047 */
[----:B------:R-:W-:Y:S02]  /*4420*/  HADD2.F32 R60, -RZ, R60.H0_H0 ;  /* 0x2000003cff3c7230 */ /* 0x000fe40000004100 */
[----:B------:R-:W-:Y:S01]  /*4430*/  FFMA.FTZ R54, R48, R56, R55 ;  /* 0x0000003830367223 */ /* 0x000fe20000010037 */
[----:B------:R-:W-:Y:S02]  /*4440*/  HADD2.F32 R59, -RZ, R5.H0_H0 ;  /* 0x20000005ff3b7230 */ /* 0x000fe40000004100 */
[----:B------:R-:W-:Y:S02]  /*4450*/  HADD2.F32 R58, -RZ, R58.H0_H0 ;  /* 0x2000003aff3a7230 */ /* 0x000fe40000004100 */
[----:B------:R-:W-:Y:S02]  /*4460*/  HADD2.F32 R57, -RZ, R57.H0_H0 ;  /* 0x20000039ff397230 */ /* 0x000fe40000004100 */
[-C--:B------:R-:W-:Y:S01]  /*4470*/  FFMA.FTZ R7, R60, R16.reuse, R7 ;  /* 0x000000103c077223 */ /* 0x080fe20000010007 */
[-C--:B------:R-:W-:Y:S01]  /*4480*/  FFMA.FTZ R66, R59, R16.reuse, R66 ;  /* 0x000000103b427223 */ /* 0x080fe20000010042 */
[-C--:B------:R-:W-:Y:S01]  /*4490*/  FFMA.FTZ R71, R58, R16.reuse, R71 ;  /* 0x000000103a477223 */ /* 0x080fe20000010047 */
[----:B------:R-:W-:Y:S01]  /*44a0*/  FFMA.FTZ R5, R57, R16, R54 ;  /* 0x0000001039057223 */ /* 0x000fe20000010036 */
[----:B------:R-:W-:-:S02]  /*44b0*/  SHF.R.U32.HI R16, RZ, 0x10, R12 ;  /* 0x00000010ff107819 */ /* 0x000fc4000001160c */
[----:B------:R-:W-:Y:S02]  /*44c0*/  SHF.R.U32.HI R54, RZ, 0x10, R13 ;  /* 0x00000010ff367819 */ /* 0x000fe4000001160d */
[----:B------:R-:W-:Y:S02]  /*44d0*/  LOP3.LUT R16, R16, 0xff, RZ, 0xc0, !PT ;  /* 0x000000ff10107812 */ /* 0x000fe400078ec0ff */
[----:B------:R-:W-:Y:S02]  /*44e0*/  LOP3.LUT R55, R54, 0xff, RZ, 0xc0, !PT ;  /* 0x000000ff36377812 */ /* 0x000fe400078ec0ff */
[----:B------:R-:W-:Y:S02]  /*44f0*/  IADD3 R56, -R19, R16, RZ ;  /* 0x0000001013387210 */ /* 0x000fe40007ffe1ff */
[----:B------:R-:W-:Y:S02]  /*4500*/  SHF.R.U32.HI R16, RZ, 0x10, R14 ;  /* 0x00000010ff107819 */ /* 0x000fe4000001160e */
[----:B------:R-:W-:-:S02]  /*4510*/  IADD3 R67, -R30, R55, RZ ;  /* 0x000000371e437210 */ /* 0x000fc40007ffe1ff */
[----:B------:R-:W-:Y:S02]  /*4520*/  LOP3.LUT R16, R16, 0xff, RZ, 0xc0, !PT ;  /* 0x000000ff10107812 */ /* 0x000fe400078ec0ff */
[----:B------:R-:W-:Y:S02]  /*4530*/  SHF.R.U32.HI R55, RZ, 0x10, R15 ;  /* 0x00000010ff377819 */ /* 0x000fe4000001160f */
[----:B------:R-:W-:Y:S02]  /*4540*/  IADD3 R76, -R27, R16, RZ ;  /* 0x000000101b4c7210 */ /* 0x000fe40007ffe1ff */
[----:B------:R-:W-:Y:S02]  /*4550*/  LOP3.LUT R55, R55, 0xff, RZ, 0xc0, !PT ;  /* 0x000000ff37377812 */ /* 0x000fe400078ec0ff */
[----:B------:R-:W0:Y:S02]  /*4560*/  I2F.F16 R16, R76 ;  /* 0x0000004c00107306 */ /* 0x000e240000200c00 */
[----:B------:R-:W-:-:S06]  /*4570*/  IADD3 R80, -R32, R55, RZ ;  /* 0x0000003720507210 */ /* 0x000fcc0007ffe1ff */
[----:B------:R-:W1:Y:S08]  /*4580*/  I2F.F16 R56, R56 ;  /* 0x0000003800387306 */ /* 0x000e700000200c00 */
[----:B------:R-:W2:Y:S08]  /*4590*/  I2F.F16 R54, R67 ;  /* 0x0000004300367306 */ /* 0x000eb00000200c00 */
[----:B------:R-:W3:Y:S01]  /*45a0*/  I2F.F16 R55, R80 ;  /* 0x0000005000377306 */ /* 0x000ee20000200c00 */
[----:B------:R-:W-:-:S02]  /*45b0*/  HADD2.F32 R73, -RZ, R17.H0_H0 ;  /* 0x20000011ff497230 */ /* 0x000fc40000004100 */
[----:B0-----:R-:W-:Y:S01]  /*45c0*/  HADD2.F32 R16, -RZ, R16.H0_H0 ;  /* 0x20000010ff107230 */ /* 0x001fe20000004100 */
[----:B------:R-:W-:Y:S01]  /*45d0*/  MOV R81, UR6 ;  /* 0x0000000600517c02 */ /* 0x000fe20008000f00 */
[----:B-1----:R-:W-:Y:S02]  /*45e0*/  HADD2.F32 R56, -RZ, R56.H0_H0 ;  /* 0x20000038ff387230 */ /* 0x002fe40000004100 */
[----:B--2---:R-:W-:Y:S02]  /*45f0*/  HADD2.F32 R54, -RZ, R54.H0_H0 ;  /* 0x20000036ff367230 */ /* 0x004fe40000004100 */
[----:B------:R-:W-:Y:S01]  /*4600*/  FFMA.FTZ R72, R16, R73, R5 ;  /* 0x0000004910487223 */ /* 0x000fe20000010005 */
[C---:B------:R-:W-:Y:S01]  /*4610*/  FFMA.FTZ R5, R9.reuse, R74, RZ ;  /* 0x0000004a09057223 */ /* 0x040fe200000100ff */
[----:B------:R-:W-:Y:S01]  /*4620*/  FFMA.FTZ R9, R9, R11, RZ ;  /* 0x0000000b09097223 */ /* 0x000fe200000100ff */
[-C--:B------:R-:W-:Y:S01]  /*4630*/  FFMA.FTZ R11, R11, R8.reuse, RZ ;  /* 0x000000080b0b7223 */ /* 0x080fe200000100ff */
[----:B------:R-:W-:Y:S01]  /*4640*/  FFMA.FTZ R8, R74, R8, RZ ;  /* 0x000000084a087223 */ /* 0x000fe200000100ff */
[----:B---3--:R-:W-:-:S02]  /*4650*/  HADD2.F32 R55, -RZ, R55.H0_H0 ;  /* 0x20000037ff377230 */ /* 0x008fc40000004100 */
[----:B------:R-:W-:Y:S01]  /*4660*/  FFMA.FTZ R70, R56, R73, R7 ;  /* 0x0000004938467223 */ /* 0x000fe20000010007 */
[----:B------:R-:W-:-:S04]  /*4670*/  IMAD.WIDE R80, R81, 0x4, R2 ;  /* 0x0000000451507825 */ /* 0x000fc800078e0202 */
[-C--:B------:R-:W-:Y:S01]  /*4680*/  FFMA.FTZ R71, R54, R73.reuse, R71 ;  /* 0x0000004936477223 */ /* 0x080fe20000010047 */
[----:B------:R-:W-:Y:S01]  /*4690*/  FFMA.FTZ R73, R55, R73, R66 ;  /* 0x0000004937497223 */ /* 0x000fe20000010042 */
[C---:B------:R-:W-:Y:S01]  /*46a0*/  FFMA.FTZ R66, R6.reuse, R75, R5 ;  /* 0x0000004b06427223 */ /* 0x040fe20000010005 */
[----:B------:R-:W-:Y:S01]  /*46b0*/  FFMA.FTZ R9, R6, R10, R9 ;  /* 0x0000000a06097223 */ /* 0x000fe20000010009 */
[-C--:B------:R-:W-:Y:S01]  /*46c0*/  FFMA.FTZ R11, R10, R4.reuse, R11 ;  /* 0x000000040a0b7223 */ /* 0x080fe2000001000b */
[----:B------:R-:W-:Y:S02]  /*46d0*/  FFMA.FTZ R75, R75, R4, R8 ;  /* 0x000000044b4b7223 */ /* 0x000fe40000010008 */
[----:B------:R0:W2:Y:S01]  /*46e0*/  LDG.E.128.CONSTANT R4, desc[UR12][R80.64] ;  /* 0x0000000c50047981 */ /* 0x0000a2000c1e9d00 */
[----:B------:R-:W-:Y:S01]  /*46f0*/  MOV R3, UR6 ;  /* 0x0000000600037c02 */ /* 0x000fe20008000f00 */
[C---:B------:R-:W-:Y:S01]  /*4700*/  FFMA.FTZ R67, R79.reuse, R64, R66 ;  /* 0x000000404f437223 */ /* 0x040fe20000010042 */
[----:B------:R-:W-:-:S03]  /*4710*/  FFMA.FTZ R66, R79, R68, R9 ;  /* 0x000000444f427223 */ /* 0x000fc60000010009 */
[----:B------:R-:W-:-:S04]  /*4720*/  IMAD.WIDE R2, R3, 0x4, R80 ;  /* 0x0000000403027825 */ /* 0x000fc800078e0250 */
[----:B------:R-:W-:Y:S02]  /*4730*/  FFMA.FTZ R68, R68, R69, R11 ;  /* 0x0000004544447223 */ /* 0x000fe4000001000b */
[----:B------:R-:W3:Y:S01]  /*4740*/  LDG.E.128.CONSTANT R8, desc[UR12][R2.64] ;  /* 0x0000000c02087981 */ /* 0x000ee2000c1e9d00 */
[----:B------:R-:W-:-:S04]  /*4750*/  LEA.HI R79, R12, -R19, RZ, 0x8 ;  /* 0x800000130c4f7211 */ /* 0x000fc800078f40ff */
[----:B------:R-:W1:Y:S01]  /*4760*/  I2F.F16 R74, R79 ;  /* 0x0000004f004a7306 */ /* 0x000e620000200c00 */
[----:B------:R-:W-:Y:S01]  /*4770*/  HADD2.F32 R12, -RZ, R17.H1_H1 ;  /* 0x30000011ff0c7230 */ /* 0x000fe20000004100 */
[----:B0-----:R-:W-:Y:S01]  /*4780*/  LEA.HI R81, R13, -R30, RZ, 0x8 ;  /* 0x8000001e0d517211 */ /* 0x001fe200078f40ff */
[----:B-1----:R-:W-:-:S05]  /*4790*/  HADD2.F32 R17, -RZ, R74.H0_H0 ;  /* 0x2000004aff117230 */ /* 0x002fca0000004100 */
[----:B------:R-:W-:-:S04]  /*47a0*/  FFMA.FTZ R70, R17, R12, R70 ;  /* 0x0000000c11467223 */ /* 0x000fc80000010046 */
[----:B------:R-:W-:Y:S02]  /*47b0*/  FMUL.FTZ R76, R33, R70 ;  /* 0x00000046214c7220 */ /* 0x000fe40000410000 */
[----:B------:R-:W0:Y:S01]  /*47c0*/  I2F.F16 R70, R81 ;  /* 0x0000005100467306 */ /* 0x000e220000200c00 */
[----:B------:R-:W-:Y:S02]  /*47d0*/  LEA.HI R79, R15, -R32, RZ, 0x8 ;  /* 0x800000200f4f7211 */ /* 0x000fe400078f40ff */
[----:B------:R-:W-:Y:S01]  /*47e0*/  LEA.HI R80, R14, -R27, RZ, 0x8 ;  /* 0x8000001b0e507211 */ /* 0x000fe200078f40ff */
[----:B0-----:R-:W-:-:S05]  /*47f0*/  HADD2.F32 R70, -RZ, R70.H0_H0 ;  /* 0x20000046ff467230 */ /* 0x001fca0000004100 */
[----:B------:R-:W-:Y:S02]  /*4800*/  FFMA.FTZ R74, R70, R12, R71 ;  /* 0x0000000c464a7223 */ /* 0x000fe40000010047 */
[----:B------:R-:W0:Y:S02]  /*4810*/  I2F.F16 R71, R80 ;  /* 0x0000005000477306 */ /* 0x000e240000200c00 */
[----:B------:R-:W-:-:S06]  /*4820*/  FMUL.FTZ R13, R31, R74 ;  /* 0x0000004a1f0d7220 */ /* 0x000fcc0000410000 */
[----:B------:R-:W1:Y:S01]  /*4830*/  I2F.F16 R74, R79 ;  /* 0x0000004f004a7306 */ /* 0x000e620000200c00 */
[----:B------:R-:W-:Y:S02]  /*4840*/  F2FP.F16.F32.PACK_AB R13, RZ, R13 ;  /* 0x0000000dff0d723e */ /* 0x000fe400000000ff */
[----:B------:R-:W-:Y:S01]  /*4850*/  F2FP.F16.F32.PACK_AB R76, RZ, R76 ;  /* 0x0000004cff4c723e */ /* 0x000fe200000000ff */
[----:B0-----:R-:W-:-:S03]  /*4860*/  HADD2.F32 R71, -RZ, R71.H0_H0 ;  /* 0x20000047ff477230 */ /* 0x001fc60000004100 */
[----:B------:R-:W-:Y:S01]  /*4870*/  PRMT R76, R76, 0x5410, R13 ;  /* 0x000054104c4c7816 */ /* 0x000fe2000000000d */
[----:B-1----:R-:W-:Y:S02]  /*4880*/  HADD2.F32 R74, -RZ, R74.H0_H0 ;  /* 0x2000004aff4a7230 */ /* 0x002fe40000004100 */
[----:B------:R-:W-:-:S03]  /*4890*/  FFMA.FTZ R15, R71, R12, R72 ;  /* 0x0000000c470f7223 */ /* 0x000fc60000010048 */
[----:B------:R-:W-:Y:S02]  /*48a0*/  FFMA.FTZ R14, R74, R12, R73 ;  /* 0x0000000c4a0e7223 */ /* 0x000fe40000010049 */
[----:B------:R-:W0:Y:S01]  /*48b0*/  LDS.64 R12, [UR5+0x228] ;  /* 0x00022805ff0c7984 */ /* 0x000e220008000a00 */
[----:B------:R-:W-:Y:S01]  /*48c0*/  FMUL.FTZ R15, R28, R15 ;  /* 0x0000000f1c0f7220 */ /* 0x000fe20000410000 */
[----:B------:R-:W-:-:S04]  /*48d0*/  FMUL.FTZ R14, R29, R14 ;  /* 0x0000000e1d0e7220 */ /* 0x000fc80000410000 */
[----:B------:R-:W-:Y:S02]  /*48e0*/  F2FP.F16.F32.PACK_AB R15, RZ, R15 ;  /* 0x0000000fff0f723e */ /* 0x000fe400000000ff */
[----:B------:R-:W-:-:S04]  /*48f0*/  F2FP.F16.F32.PACK_AB R14, RZ, R14 ;  /* 0x0000000eff0e723e */ /* 0x000fc800000000ff */
[----:B------:R-:W-:-:S05]  /*4900*/  PRMT R15, R15, 0x5410, R14 ;  /* 0x000054100f0f7816 */ /* 0x000fca000000000e */
[----:B------:R-:W-:Y:S02]  /*4910*/  HADD2 R40, R15, R40 ;  /* 0x000000280f287230 */ /* 0x000fe40000000000 */
[----:B------:R-:W-:Y:S01]  /*4920*/  FFMA.FTZ R75, R64, R69, R75 ;  /* 0x00000045404b7223 */ /* 0x000fe2000001004b */
[--C-:B0-----:R-:W-:Y:S02]  /*4930*/  HADD2.F32 R14, -RZ, R12.reuse.H0_H0 ;  /* 0x2000000cff0e7230 */ /* 0x101fe40000004100 */
        /* <DEDUP_REMOVED lines=9> */
[----:B------:R-:W-:Y:S01]  /*49d0*/  FFMA.FTZ R69, R57, R12, R14 ;  /* 0x0000000c39457223 */ /* 0x000fe2000001000e */
[----:B------:R-:W-:-:S02]  /*49e0*/  FFMA.FTZ R12, R56, R61, R15 ;  /* 0x0000003d380c7223 */ /* 0x000fc4000001000f */
[----:B------:R-:W0:Y:S01]  /*49f0*/  LDS.64 R14, [UR5+0x28] ;  /* 0x00002805ff0e7984 */ /* 0x000e220008000a00 */
[-C--:B------:R-:W-:Y:S01]  /*4a00*/  FFMA.FTZ R63, R55, R61.reuse, R62 ;  /* 0x0000003d373f7223 */ /* 0x080fe2000001003e */
[----:B------:R-:W-:Y:S02]  /*4a10*/  HADD2.F32 R13, -RZ, R13.H1_H1 ;  /* 0x3000000dff0d7230 */ /* 0x000fe40000004100 */
[-C--:B------:R-:W-:Y:S01]  /*4a20*/  FFMA.FTZ R65, R54, R61.reuse, R65 ;  /* 0x0000003d36417223 */ /* 0x080fe20000010041 */
[----:B------:R-:W-:Y:S01]  /*4a30*/  FFMA.FTZ R62, R16, R61, R69 ;  /* 0x0000003d103e7223 */ /* 0x000fe20000010045 */
[C---:B------:R-:W-:Y:S01]  /*4a40*/  FFMA.FTZ R61, R53.reuse, R43, R66 ;  /* 0x0000002b353d7223 */ /* 0x040fe20000010042 */
[----:B------:R-:W-:Y:S01]  /*4a50*/  FFMA.FTZ R67, R53, R42, R67 ;  /* 0x0000002a35437223 */ /* 0x000fe20000010043 */
[----:B------:R-:W-:Y:S01]  /*4a60*/  FFMA.FTZ R53, R43, R47, R68 ;  /* 0x0000002f2b357223 */ /* 0x000fe20000010044 */
[-C--:B------:R-:W-:Y:S01]  /*4a70*/  FFMA.FTZ R66, R17, R13.reuse, R12 ;  /* 0x0000000d11427223 */ /* 0x080fe2000001000c */
[-C--:B------:R-:W-:Y:S01]  /*4a80*/  FFMA.FTZ R64, R74, R13.reuse, R63 ;  /* 0x0000000d4a407223 */ /* 0x080fe2000001003f */
[-C--:B------:R-:W-:Y:S01]  /*4a90*/  FFMA.FTZ R68, R70, R13.reuse, R65 ;  /* 0x0000000d46447223 */ /* 0x080fe20000010041 */
[----:B------:R-:W-:-:S02]  /*4aa0*/  FFMA.FTZ R43, R71, R13, R62 ;  /* 0x0000000d472b7223 */ /* 0x000fc4000001003e */
[----:B------:R-:W1:Y:S01]  /*4ab0*/  LDS.64 R12, [UR5+0x328] ;  /* 0x00032805ff0c7984 */ /* 0x000e620008000a00 */
[----:B------:R-:W-:Y:S01]  /*4ac0*/  FMUL.FTZ R66, R33, R66 ;  /* 0x0000004221427220 */ /* 0x000fe20000410000 */
[----:B------:R-:W-:Y:S01]  /*4ad0*/  FMUL.FTZ R68, R31, R68 ;  /* 0x000000441f447220 */ /* 0x000fe20000410000 */
[----:B------:R-:W-:Y:S01]  /*4ae0*/  FMUL.FTZ R64, R29, R64 ;  /* 0x000000401d407220 */ /* 0x000fe20000410000 */
[----:B------:R-:W-:Y:S02]  /*4af0*/  FMUL.FTZ R43, R28, R43 ;  /* 0x0000002b1c2b7220 */ /* 0x000fe40000410000 */
[----:B------:R-:W-:Y:S02]  /*4b00*/  F2FP.F16.F32.PACK_AB R66, RZ, R66 ;  /* 0x00000042ff42723e */ /* 0x000fe400000000ff */
[----:B------:R-:W-:Y:S02]  /*4b10*/  F2FP.F16.F32.PACK_AB R68, RZ, R68 ;  /* 0x00000044ff44723e */ /* 0x000fe400000000ff */
[----:B------:R-:W-:-:S02]  /*4b20*/  F2FP.F16.F32.PACK_AB R64, RZ, R64 ;  /* 0x00000040ff40723e */ /* 0x000fc400000000ff */
[----:B------:R-:W-:Y:S02]  /*4b30*/  PRMT R66, R66, 0x5410, R68 ;  /* 0x0000541042427816 */ /* 0x000fe40000000044 */
[----:B------:R-:W-:Y:S01]  /*4b40*/  F2FP.F16.F32.PACK_AB R43, RZ, R43 ;  /* 0x0000002bff2b723e */ /* 0x000fe200000000ff */
[----:B------:R-:W-:-:S03]  /*4b50*/  FFMA.FTZ R75, R42, R47, R75 ;  /* 0x0000002f2a4b7223 */ /* 0x000fc6000001004b */
[----:B------:R-:W-:Y:S01]  /*4b60*/  PRMT R63, R43, 0x5410, R64 ;  /* 0x000054102b3f7816 */ /* 0x000fe20000000040 */
[----:B------:R-:W-:Y:S01]  /*4b70*/  HFMA2.MMA R43, R66, 1, 1, R35 ;  /* 0x3c003c00422b7835 */ /* 0x000fe20000000023 */
[--C-:B0-----:R-:W-:Y:S02]  /*4b80*/  HADD2.F32 R62, -RZ, R14.reuse.H0_H0 ;  /* 0x2000000eff3e7230 */ /* 0x101fe40000004100 */
[----:B------:R-:W-:-:S03]  /*4b90*/  HADD2.F32 R14, -RZ, R14.H1_H1 ;  /* 0x3000000eff0e7230 */ /* 0x000fc60000004100 */
[----:B------:R-:W-:Y:S01]  /*4ba0*/  FFMA.FTZ R47, R51, R62, R52 ;  /* 0x0000003e332f7223 */ /* 0x000fe20000010034 */
[----:B------:R-:W-:-:S03]  /*4bb0*/  HADD2.F32 R35, -RZ, R15.H0_H0 ;  /* 0x2000000fff237230 */ /* 0x000fc60000004100 */
[----:B------:R-:W-:Y:S01]  /*4bc0*/  FFMA.FTZ R47, R60, R14, R47 ;  /* 0x0000000e3c2f7223 */ /* 0x000fe2000001002f */
[----:B------:R-:W-:Y:S01]  /*4bd0*/  HFMA2.MMA R42, R63, 1, 1, R34 ;  /* 0x3c003c003f2a7835 */ /* 0x000fe20000000022 */
[C---:B------:R-:W-:Y:S01]  /*4be0*/  FFMA.FTZ R61, R62.reuse, R50, R61 ;  /* 0x000000323e3d7223 */ /* 0x040fe2000001003d */
[C---:B------:R-:W-:Y:S01]  /*4bf0*/  FFMA.FTZ R49, R62.reuse, R46, R49 ;  /* 0x0000002e3e317223 */ /* 0x040fe20000010031 */
[----:B------:R-:W-:Y:S01]  /*4c00*/  FFMA.FTZ R62, R62, R48, R67 ;  /* 0x000000303e3e7223 */ /* 0x000fe20000010043 */
[----:B------:R-:W-:Y:S01]  /*4c10*/  FFMA.FTZ R34, R56, R35, R47 ;  /* 0x0000002338227223 */ /* 0x000fe2000001002f */
[--C-:B-1----:R-:W-:Y:S02]  /*4c20*/  HADD2.F32 R47, -RZ, R12.reuse.H0_H0 ;  /* 0x2000000cff2f7230 */ /* 0x102fe40000004100 */
        /* <DEDUP_REMOVED lines=8> */
[----:B------:R-:W-:Y:S02]  /*4cb0*/  HADD2.F32 R35, -RZ, R13.H0_H0 ;  /* 0x2000000dff237230 */ /* 0x000fe40000004100 */
[-C--:B------:R-:W-:Y:S01]  /*4cc0*/  FFMA.FTZ R51, R51, R47.reuse, R44 ;  /* 0x0000002f33337223 */ /* 0x080fe2000001002c */
[----:B------:R-:W-:Y:S01]  /*4cd0*/  FFMA.FTZ R57, R57, R12, R48 ;  /* 0x0000000c39397223 */ /* 0x000fe20000010030 */
[----:B------:R-:W-:Y:S02]  /*4ce0*/  HADD2.F32 R15, -RZ, R15.H1_H1 ;  /* 0x3000000fff0f7230 */ /* 0x000fe40000004100 */
[-C--:B------:R-:W-:Y:S01]  /*4cf0*/  FFMA.FTZ R50, R50, R47.reuse, R53 ;  /* 0x0000002f32327223 */ /* 0x080fe20000010035 */
[----:B------:R-:W-:Y:S01]  /*4d00*/  FFMA.FTZ R45, R46, R47, R45 ;  /* 0x0000002f2e2d7223 */ /* 0x000fe2000001002d */
[----:B------:R-:W-:-:S02]  /*4d10*/  HADD2.F32 R13, -RZ, R13.H1_H1 ;  /* 0x3000000dff0d7230 */ /* 0x000fc40000004100 */
[----:B------:R-:W-:Y:S01]  /*4d20*/  FFMA.FTZ R16, R16, R35, R57 ;  /* 0x0000002310107223 */ /* 0x000fe20000010039 */
[-C--:B------:R-:W-:Y:S01]  /*4d30*/  FFMA.FTZ R51, R60, R12.reuse, R51 ;  /* 0x0000000c3c337223 */ /* 0x080fe20000010033 */
[----:B------:R-:W-:Y:S01]  /*4d40*/  FFMA.FTZ R45, R58, R12, R45 ;  /* 0x0000000c3a2d7223 */ /* 0x000fe2000001002d */
[----:B------:R-:W-:Y:S01]  /*4d50*/  FFMA.FTZ R34, R17, R15, R34 ;  /* 0x0000000f11227223 */ /* 0x000fe20000010022 */
[C---:B------:R-:W-:Y:S01]  /*4d60*/  FFMA.FTZ R52, R15.reuse, R74, R52 ;  /* 0x0000004a0f347223 */ /* 0x040fe20000010034 */
[C---:B------:R-:W-:Y:S01]  /*4d70*/  FFMA.FTZ R14, R15.reuse, R70, R49 ;  /* 0x000000460f0e7223 */ /* 0x040fe20000010031 */
[----:B------:R-:W-:Y:S01]  /*4d80*/  FFMA.FTZ R15, R15, R71, R62 ;  /* 0x000000470f0f7223 */ /* 0x000fe2000001003e */
[----:B------:R-:W-:Y:S01]  /*4d90*/  FFMA.FTZ R71, R71, R13, R16 ;  /* 0x0000000d47477223 */ /* 0x000fe20000010010 */
[-C--:B------:R-:W-:Y:S01]  /*4da0*/  FFMA.FTZ R56, R56, R35.reuse, R51 ;  /* 0x0000002338387223 */ /* 0x080fe20000010033 */
[----:B------:R-:W-:-:S03]  /*4db0*/  FFMA.FTZ R45, R54, R35, R45 ;  /* 0x00000023362d7223 */ /* 0x000fc6000001002d */
[-C--:B------:R-:W-:Y:S01]  /*4dc0*/  FFMA.FTZ R56, R17, R13.reuse, R56 ;  /* 0x0000000d11387223 */ /* 0x080fe20000010038 */
[----:B------:R-:W-:Y:S01]  /*4dd0*/  FFMA.FTZ R70, R70, R13, R45 ;  /* 0x0000000d46467223 */ /* 0x000fe2000001002d */
[----:B------:R-:W-:Y:S02]  /*4de0*/  FMUL.FTZ R45, R29, R52 ;  /* 0x000000341d2d7220 */ /* 0x000fe40000410000 */
[----:B------:R-:W-:Y:S01]  /*4df0*/  FMUL.FTZ R56, R33, R56 ;  /* 0x0000003821387220 */ /* 0x000fe20000410000 */
[----:B------:R-:W-:Y:S02]  /*4e00*/  FMUL.FTZ R70, R31, R70 ;  /* 0x000000461f467220 */ /* 0x000fe40000410000 */
[----:B------:R-:W-:Y:S02]  /*4e10*/  F2FP.F16.F32.PACK_AB R45, RZ, R45 ;  /* 0x0000002dff2d723e */ /* 0x000fe400000000ff */
[----:B------:R-:W-:Y:S02]  /*4e20*/  F2FP.F16.F32.PACK_AB R56, RZ, R56 ;  /* 0x00000038ff38723e */ /* 0x000fe400000000ff */
[----:B------:R-:W-:-:S04]  /*4e30*/  F2FP.F16.F32.PACK_AB R70, RZ, R70 ;  /* 0x00000046ff46723e */ /* 0x000fc800000000ff */
[----:B------:R-:W-:Y:S02]  /*4e40*/  PRMT R56, R56, 0x5410, R70 ;  /* 0x0000541038387816 */ /* 0x000fe40000000046 */
[----:B--2---:R-:W-:-:S04]  /*4e50*/  LOP3.LUT R44, R4, 0xff, RZ, 0xc0, !PT ;  /* 0x000000ff042c7812 */ /* 0x004fc800078ec0ff */
[----:B------:R-:W-:Y:S01]  /*4e60*/  IADD3 R46, -R19, R44, RZ ;  /* 0x0000002c132e7210 */ /* 0x000fe20007ffe1ff */
[----:B------:R-:W-:Y:S01]  /*4e70*/  FFMA.FTZ R44, R59, R12, R50 ;  /* 0x0000000c3b2c7223 */ /* 0x000fe20000010032 */
[--C-:B------:R-:W-:Y:S02]  /*4e80*/  SHF.R.U32.HI R12, RZ, 0x8, R4.reuse ;  /* 0x00000008ff0c7819 */ /* 0x100fe40000011604 */
[----:B------:R-:W-:Y:S01]  /*4e90*/  SHF.R.U32.HI R16, RZ, 0x10, R4 ;  /* 0x00000010ff107819 */ /* 0x000fe20000011604 */
[----:B------:R-:W-:Y:S01]  /*4ea0*/  FFMA.FTZ R55, R55, R35, R44 ;  /* 0x0000002337377223 */ /* 0x000fe2000001002c */
[----:B------:R-:W-:Y:S01]  /*4eb0*/  LOP3.LUT R12, R12, 0xff, RZ, 0xc0, !PT ;  /* 0x000000ff0c0c7812 */ /* 0x000fe200078ec0ff */
[----:B------:R-:W-:Y:S01]  /*4ec0*/  FMUL.FTZ R44, R33, R34 ;  /* 0x00000022212c7220 */ /* 0x000fe20000410000 */
[----:B------:R-:W-:Y:S01]  /*4ed0*/  LOP3.LUT R16, R16, 0xff, RZ, 0xc0, !PT ;  /* 0x000000ff10107812 */ /* 0x000fe200078ec0ff */
[----:B------:R-:W-:Y:S01]  /*4ee0*/  FFMA.FTZ R74, R74, R13, R55 ;  /* 0x0000000d4a4a7223 */ /* 0x000fe20000010037 */
[----:B------:R-:W-:-:S02]  /*4ef0*/  SHF.R.U32.HI R34, RZ, 0x8, R5 ;  /* 0x00000008ff227819 */ /* 0x000fc40000011605 */
[C---:B------:R-:W-:Y:S02]  /*4f00*/  IADD3 R53, -R19.reuse, R12, RZ ;  /* 0x0000000c13357210 */ /* 0x040fe40007ffe1ff */
[----:B------:R-:W0:Y:S01]  /*4f10*/  LDS.64 R12, [UR5+0x130] ;  /* 0x00013005ff0c7984 */ /* 0x000e220008000a00 */
[----:B------:R-:W-:Y:S02]  /*4f20*/  IADD3 R16, -R19, R16, RZ ;  /* 0x0000001013107210 */ /* 0x000fe40007ffe1ff */
[----:B------:R-:W-:Y:S02]  /*4f30*/  LOP3.LUT R17, R5, 0xff, RZ, 0xc0, !PT ;  /* 0x000000ff05117812 */ /* 0x000fe400078ec0ff */
[----:B------:R-:W-:Y:S01]  /*4f40*/  LOP3.LUT R35, R34, 0xff, RZ, 0xc0, !PT ;  /* 0x000000ff22237812 */ /* 0x000fe200078ec0ff */
[----:B------:R1:W2:Y:S01]  /*4f50*/  I2F.F16 R50, R46 ;  /* 0x0000002e00327306 */ /* 0x0002a20000200c00 */
[----:B------:R-:W-:Y:S01]  /*4f60*/  LEA.HI R47, R4, -R19, RZ, 0x8 ;  /* 0x80000013042f7211 */ /* 0x000fe200078f40ff */
[----:B------:R-:W-:Y:S01]  /*4f70*/  FMUL.FTZ R4, R31, R14 ;  /* 0x0000000e1f047220 */ /* 0x000fe20000410000 */
[----:B------:R-:W-:-:S02]  /*4f80*/  IADD3 R55, -R30, R17, RZ ;  /* 0x000000111e377210 */ /* 0x000fc40007ffe1ff */
[----:B------:R-:W-:Y:S02]  /*4f90*/  IADD3 R54, -R30, R35, RZ ;  /* 0x000000231e367210 */ /* 0x000fe40007ffe1ff */
[----:B------:R-:W-:Y:S01]  /*4fa0*/  LDS.64 R34, [UR5+0x330] ;  /* 0x00033005ff227984 */ /* 0x000fe20008000a00 */
[----:B------:R4:W-:Y:S01]  /*4fb0*/  I2F.F16 R52, R16 ;  /* 0x0000001000347306 */ /* 0x0009e20000200c00 */
[----:B-1----:R-:W-:Y:S02]  /*4fc0*/  FMUL.FTZ R46, R28, R15 ;  /* 0x0000000f1c2e7220 */ /* 0x002fe40000410000 */
[----:B------:R-:W1:Y:S04]  /*4fd0*/  LDS.64 R14, [UR5+0x30] ;  /* 0x00003005ff0e7984 */ /* 0x000e680008000a00 */
[----:B----4-:R-:W4:Y:S01]  /*4fe0*/  LDS.64 R16, [UR5+0x230] ;  /* 0x00023005ff107984 */ /* 0x010f220008000a00 */
[----:B------:R-:W-:-:S02]  /*4ff0*/  F2FP.F16.F32.PACK_AB R44, RZ, R44 ;  /* 0x0000002cff2c723e */ /* 0x000fc400000000ff */
[----:B------:R-:W-:Y:S02]  /*5000*/  F2FP.F16.F32.PACK_AB R4, RZ, R4 ;  /* 0x00000004ff04723e */ /* 0x000fe400000000ff */
[----:B------:R-:W-:Y:S02]  /*5010*/  F2FP.F16.F32.PACK_AB R46, RZ, R46 ;  /* 0x0000002eff2e723e */ /* 0x000fe400000000ff */
[----:B------:R-:W-:Y:S02]  /*5020*/  PRMT R44, R44, 0x5410, R4 ;  /* 0x000054102c2c7816 */ /* 0x000fe40000000004 */
[----:B------:R-:W-:-:S04]  /*5030*/  PRMT R46, R46, 0x5410, R45 ;  /* 0x000054102e2e7816 */ /* 0x000fc8000000002d */
[----:B------:R-:W-:Y:S01]  /*5040*/  HFMA2.MMA R45, R44, 1, 1, R36 ;  /* 0x3c003c002c2d7835 */ /* 0x000fe20000000024 */
[----:B------:R-:W-:Y:S01]  /*5050*/  HADD2 R44, R46, R39 ;  /* 0x000000272e2c7230 */ /* 0x000fe20000000000 */
[----:B------:R-:W-:Y:S02]  /*5060*/  HFMA2.MMA R39, R56, 1, 1, R37 ;  /* 0x3c003c0038277835 */ /* 0x000fe40000000025 */
[----:B------:R-:W4:Y:S01]  /*5070*/  LDS.64 R36, [UR5+0x138] ;  /* 0x00013805ff247984 */ /* 0x000f220008000a00 */
[----:B------:R2:W-:Y:S01]  /*5080*/  I2F.F16 R57, R47 ;  /* 0x0000002f00397306 */ /* 0x0005e20000200c00 */
[----:B------:R-:W-:Y:S01]  /*5090*/  LEA.HI R60, R5, -R30, RZ, 0x8 ;  /* 0x8000001e053c7211 */ /* 0x000fe200078f40ff */
[--C-:B0-----:R-:W-:Y:S01]  /*50a0*/  HADD2.F32 R4, -RZ, R12.reuse.H0_H0 ;  /* 0x2000000cff047230 */ /* 0x101fe20000004100 */
[----:B---3--:R-:W-:Y:S01]  /*50b0*/  LEA.HI R48, R8, -R19, RZ, 0x8 ;  /* 0x8000001308307211 */ /* 0x008fe200078f40ff */
[----:B------:R-:W-:-:S04]  /*50c0*/  HADD2.F32 R46, -RZ, R12.H1_H1 ;  /* 0x3000000cff2e7230 */ /* 0x000fc80000004100 */
[----:B------:R-:W0:Y:S01]  /*50d0*/  I2F.F16 R53, R53 ;  /* 0x0000003500357306 */ /* 0x000e220000200c00 */
[----:B--2---:R-:W-:Y:S02]  /*50e0*/  SHF.R.U32.HI R47, RZ, 0x10, R5 ;  /* 0x00000010ff2f7819 */ /* 0x004fe40000011605 */
[--C-:B------:R-:W-:Y:S01]  /*50f0*/  SHF.R.U32.HI R5, RZ, 0x8, R8.reuse ;  /* 0x00000008ff057819 */ /* 0x100fe20000011608 */
[----:B------:R-:W-:Y:S01]  /*5100*/  FMUL.FTZ R74, R29, R74 ;  /* 0x0000004a1d4a7220 */ /* 0x000fe20000410000 */
[----:B------:R-:W-:Y:S01]  /*5110*/  LOP3.LUT R12, R8, 0xff, RZ, 0xc0, !PT ;  /* 0x000000ff080c7812 */ /* 0x000fe200078ec0ff */
[----:B------:R-:W-:Y:S01]  /*5120*/  FMUL.FTZ R71, R28, R71 ;  /* 0x000000471c477220 */ /* 0x000fe20000410000 */
[----:B------:R-:W-:Y:S02]  /*5130*/  SHF.R.U32.HI R49, RZ, 0x10, R8 ;  /* 0x00000010ff317819 */ /* 0x000fe40000011608 */
[----:B------:R-:W-:Y:S02]  /*5140*/  LOP3.LUT R8, R5, 0xff, RZ, 0xc0, !PT ;  /* 0x000000ff05087812 */ /* 0x000fe400078ec0ff */
[----:B------:R-:W-:Y:S01]  /*5150*/  LOP3.LUT R64, R49, 0xff, RZ, 0xc0, !PT ;  /* 0x000000ff31407812 */ /* 0x000fe200078ec0ff */
[----:B-1----:R-:W-:Y:S01]  /*5160*/  HADD2.F32 R5, -RZ, R14.H0_H0 ;  /* 0x2000000eff057230 */ /* 0x002fe20000004100 */
[----:B------:R-:W-:Y:S01]  /*5170*/  LOP3.LUT R49, R9, 0xff, RZ, 0xc0, !PT ;  /* 0x000000ff09317812 */ /* 0x000fe200078ec0ff */
[----:B------:R-:W-:Y:S01]  /*5180*/  HADD2.F32 R51, -RZ, R50.H0_H0 ;  /* 0x20000032ff337230 */ /* 0x000fe20000004100 */
[----:B------:R-:W-:Y:S01]  /*5190*/  IADD3 R65, -R19, R8, RZ ;  /* 0x0000000813417210 */ /* 0x000fe20007ffe1ff */
[----:B----4-:R-:W-:Y:S01]  /*51a0*/  HADD2.F32 R8, -RZ, R16.H0_H0 ;  /* 0x20000010ff087230 */ /* 0x010fe20000004100 */
[----:B------:R-:W-:-:S02]  /*51b0*/  F2FP.F16.F32.PACK_AB R74, RZ, R74 ;  /* 0x0000004aff4a723e */ /* 0x000fc400000000ff */
[----:B------:R-:W-:Y:S02]  /*51c0*/  LOP3.LUT R47, R47, 0xff, RZ, 0xc0, !PT ;  /* 0x000000ff2f2f7812 */ /* 0x000fe400078ec0ff */
[----:B------:R-:W-:Y:S02]  /*51d0*/  F2FP.F16.F32.PACK_AB R71, RZ, R71 ;  /* 0x00000047ff47723e */ /* 0x000fe400000000ff */
[----:B------:R-:W-:Y:S01]  /*51e0*/  IADD3 R63, -R19, R12, RZ ;  /* 0x0000000c133f7210 */ /* 0x000fe20007ffe1ff */
[----:B------:R-:W-:Y:S01]  /*51f0*/  HADD2.F32 R12, -RZ, R34.H0_H0 ;  /* 0x20000022ff0c7230 */ /* 0x000fe20000004100 */
[----:B------:R-:W1:Y:S01]  /*5200*/  I2F.F16 R55, R55 ;  /* 0x0000003700377306 */ /* 0x000e620000200c00 */
[C---:B------:R-:W-:Y:S01]  /*5210*/  IADD3 R59, -R30.reuse, R49, RZ ;  /* 0x000000311e3b7210 */ /* 0x040fe20007ffe1ff */
[----:B------:R-:W-:Y:S01]  /*5220*/  HADD2.F32 R49, -RZ, R16.H1_H1 ;  /* 0x30000010ff317230 */ /* 0x000fe20000004100 */
[----:B------:R-:W-:Y:S01]  /*5230*/  IADD3 R58, -R30, R47, RZ ;  /* 0x0000002f1e3a7210 */ /* 0x000fe20007ffe1ff */
[----:B0-----:R-:W-:Y:S01]  /*5240*/  HADD2.F32 R53, -RZ, R53.H0_H0 ;  /* 0x20000035ff357230 */ /* 0x001fe20000004100 */
[----:B------:R-:W-:Y:S01]  /*5250*/  PRMT R71, R71, 0x5410, R74 ;  /* 0x0000541047477816 */ /* 0x000fe2000000004a */
[----:B------:R-:W-:Y:S01]  /*5260*/  HADD2.F32 R50, -RZ, R34.H1_H1 ;  /* 0x30000022ff327230 */ /* 0x000fe20000004100 */
[----:B------:R-:W-:Y:S01]  /*5270*/  IADD3 R64, -R19, R64, RZ ;  /* 0x0000004013407210 */ /* 0x000fe20007ffe1ff */
[C---:B------:R-:W-:Y:S01]  /*5280*/  FFMA.FTZ R74, R51.reuse, R5, RZ ;  /* 0x00000005334a7223 */ /* 0x040fe200000100ff */
[C---:B------:R-:W-:Y:S01]  /*5290*/  FFMA.FTZ R61, R51.reuse, R4, RZ ;  /* 0x00000004333d7223 */ /* 0x040fe200000100ff */
[----:B------:R-:W-:Y:S01]  /*52a0*/  FFMA.FTZ R16, R51, R8, RZ ;  /* 0x0000000833107223 */ /* 0x000fe200000100ff */
[----:B------:R-:W0:Y:S01]  /*52b0*/  I2F.F16 R54, R54 ;  /* 0x0000003600367306 */ /* 0x000e220000200c00 */
[----:B------:R-:W-:-:S02]  /*52c0*/  HADD2.F32 R19, -RZ, R14.H1_H1 ;  /* 0x3000000eff137230 */ /* 0x000fc40000004100 */
[----:B------:R-:W-:Y:S01]  /*52d0*/  FFMA.FTZ R51, R51, R12, RZ ;  /* 0x0000000c33337223 */ /* 0x000fe200000100ff */
[----:B------:R-:W-:Y:S01]  /*52e0*/  SHF.R.U32.HI R14, RZ, 0x8, R9 ;  /* 0x00000008ff0e7819 */ /* 0x000fe20000011609 */
[C---:B------:R-:W-:Y:S02]  /*52f0*/  FFMA.FTZ R62, R53.reuse, R46, R61 ;  /* 0x0000002e353e7223 */ /* 0x040fe4000001003d */
[C---:B------:R-:W-:Y:S01]  /*5300*/  FFMA.FTZ R61, R53.reuse, R50, R51 ;  /* 0x00000032353d7223 */ /* 0x040fe20000010033 */
[----:B------:R-:W-:Y:S01]  /*5310*/  LOP3.LUT R51, R14, 0xff, RZ, 0xc0, !PT ;  /* 0x000000ff0e337812 */ /* 0x000fe200078ec0ff */
[----:B------:R-:W2:Y:S01]  /*5320*/  I2F.F16 R58, R58 ;  /* 0x0000003a003a7306 */ /* 0x000ea20000200c00 */
[----:B------:R-:W-:Y:S01]  /*5330*/  SHF.R.U32.HI R14, RZ, 0x10, R9 ;  /* 0x00000010ff0e7819 */ /* 0x000fe20000011609 */
[C---:B------:R-:W-:Y:S01]  /*5340*/  FFMA.FTZ R74, R53.reuse, R19, R74 ;  /* 0x00000013354a7223 */ /* 0x040fe2000001004a */
[----:B------:R-:W-:Y:S01]  /*5350*/  FFMA.FTZ R16, R53, R49, R16 ;  /* 0x0000003135107223 */ /* 0x000fe20000010010 */
[----:B------:R-:W-:Y:S01]  /*5360*/  IADD3 R34, -R30, R51, RZ ;  /* 0x000000331e227210 */ /* 0x000fe20007ffe1ff */
[----:B------:R-:W-:Y:S01]  /*5370*/  HADD2.F32 R69, -RZ, R52.H0_H0 ;  /* 0x20000034ff457230 */ /* 0x000fe20000004100 */
[----:B------:R-:W-:-:S02]  /*5380*/  LEA.HI R66, R9, -R30, RZ, 0x8 ;  /* 0x8000001e09427211 */ /* 0x000fc400078f40ff */
[----:B------:R-:W3:Y:S01]  /*5390*/  I2F.F16 R60, R60 ;  /* 0x0000003c003c7306 */ /* 0x000ee20000200c00 */
[----:B------:R-:W-:Y:S02]  /*53a0*/  HADD2.F32 R47, -RZ, R13.H0_H0 ;  /* 0x2000000dff2f7230 */ /* 0x000fe40000004100 */
[----:B------:R-:W-:Y:S02]  /*53b0*/  HADD2.F32 R53, -RZ, R15.H0_H0 ;  /* 0x2000000fff357230 */ /* 0x000fe40000004100 */
[----:B------:R-:W-:Y:S02]  /*53c0*/  HADD2.F32 R51, -RZ, R17.H0_H0 ;  /* 0x20000011ff337230 */ /* 0x000fe40000004100 */
[----:B------:R-:W-:Y:S01]  /*53d0*/  HADD2.F32 R52, -RZ, R35.H0_H0 ;  /* 0x20000023ff347230 */ /* 0x000fe20000004100 */
[----:B------:R-:W4:Y:S01]  /*53e0*/  I2F.F16 R59, R59 ;  /* 0x0000003b003b7306 */ /* 0x000f220000200c00 */
[----:B-1----:R-:W-:Y:S01]  /*53f0*/  HADD2.F32 R9, -RZ, R55.H0_H0 ;  /* 0x20000037ff097230 */ /* 0x002fe20000004100 */
[----:B------:R-:W-:Y:S01]  /*5400*/  LOP3.LUT R67, R14, 0xff, RZ, 0xc0, !PT ;  /* 0x000000ff0e437812 */ /* 0x000fe200078ec0ff */
[C---:B------:R-:W-:Y:S01]  /*5410*/  FFMA.FTZ R74, R69.reuse, R53, R74 ;  /* 0x00000035454a7223 */ /* 0x040fe2000001004a */
[C---:B------:R-:W-:Y:S01]  /*5420*/  FFMA.FTZ R62, R69.reuse, R47, R62 ;  /* 0x0000002f453e7223 */ /* 0x040fe2000001003e */
[C---:B------:R-:W-:Y:S01]  /*5430*/  FFMA.FTZ R16, R69.reuse, R51, R16 ;  /* 0x0000003345107223 */ /* 0x040fe20000010010 */
[----:B------:R-:W-:-:S02]  /*5440*/  FFMA.FTZ R14, R69, R52, R61 ;  /* 0x00000034450e7223 */ /* 0x000fc4000001003d */
[----:B------:R-:W1:Y:S01]  /*5450*/  I2F.F16 R63, R63 ;  /* 0x0000003f003f7306 */ /* 0x000e620000200c00 */
[----:B0-----:R-:W-:Y:S01]  /*5460*/  HADD2.F32 R54, -RZ, R54.H0_H0 ;  /* 0x20000036ff367230 */ /* 0x001fe20000004100 */
[----:B------:R-:W-:Y:S01]  /*5470*/  IADD3 R67, -R30, R67, RZ ;  /* 0x000000431e437210 */ /* 0x000fe20007ffe1ff */
[----:B------:R-:W-:Y:S01]  /*5480*/  FFMA.FTZ R69, R9, R4, RZ ;  /* 0x0000000409457223 */ /* 0x000fe200000100ff */
[----:B------:R-:W-:-:S04]  /*5490*/  HADD2.F32 R30, -RZ, R36.H0_H0 ;  /* 0x20000024ff1e7230 */ /* 0x000fc80000004100 */
[----:B------:R-:W0:Y:S01]  /*54a0*/  I2F.F16 R34, R34 ;  /* 0x0000002200227306 */ /* 0x000e220000200c00 */
[----:B------:R-:W-:Y:S02]  /*54b0*/  HADD2.F32 R56, -RZ, R36.H1_H1 ;  /* 0x30000024ff387230 */ /* 0x000fe40000004100 */
[----:B------:R-:W-:Y:S01]  /*54c0*/  FFMA.FTZ R69, R54, R46, R69 ;  /* 0x0000002e36457223 */ /* 0x000fe20000010045 */
[----:B--2---:R-:W-:-:S04]  /*54d0*/  HADD2.F32 R58, -RZ, R58.H0_H0 ;  /* 0x2000003aff3a7230 */ /* 0x004fc80000004100 */
[----:B------:R-:W2:Y:S01]  /*54e0*/  I2F.F16 R65, R65 ;  /* 0x0000004100417306 */ /* 0x000ea20000200c00 */
[----:B------:R-:W-:Y:S02]  /*54f0*/  HADD2.F32 R13, -RZ, R13.H1_H1 ;  /* 0x3000000dff0d7230 */ /* 0x000fe40000004100 */
[----:B------:R-:W-:Y:S01]  /*5500*/  FFMA.FTZ R69, R58, R47, R69 ;  /* 0x0000002f3a457223 */ /* 0x000fe20000010045 */
[--C-:B------:R-:W-:Y:S02]  /*5510*/  HADD2.F32 R55, -RZ, R37.reuse.H0_H0 ;  /* 0x20000025ff377230 */ /* 0x100fe40000004100 */
[----:B------:R-:W-:Y:S02]  /*5520*/  HADD2.F32 R61, -RZ, R37.H1_H1 ;  /* 0x30000025ff3d7230 */ /* 0x000fe40000004100 */
[----:B------:R-:W2:Y:S01]  /*5530*/  I2F.F16 R36, R67 ;  /* 0x0000004300247306 */ /* 0x000ea20000200c00 */
[----:B---3--:R-:W-:Y:S02]  /*5540*/  HADD2.F32 R60, -RZ, R60.H0_H0 ;  /* 0x2000003cff3c7230 */ /* 0x008fe40000004100 */
[----:B------:R-:W-:-:S05]  /*5550*/  HADD2.F32 R73, -RZ, R57.H0_H0 ;  /* 0x20000039ff497230 */ /* 0x000fca0000004100 */
[----:B------:R-:W3:Y:S01]  /*5560*/  I2F.F16 R64, R64 ;  /* 0x0000004000407306 */ /* 0x000ee20000200c00 */
[----:B----4-:R-:W-:Y:S02]  /*5570*/  HADD2.F32 R59, -RZ, R59.H0_H0 ;  /* 0x2000003bff3b7230 */ /* 0x010fe40000004100 */
[----:B------:R-:W-:Y:S01]  /*5580*/  FFMA.FTZ R68, R60, R13, R69 ;  /* 0x0000000d3c447223 */ /* 0x000fe20000010045 */
[----:B-1----:R-:W-:-:S04]  /*5590*/  HADD2.F32 R63, -RZ, R63.H0_H0 ;  /* 0x2000003fff3f7230 */ /* 0x002fc80000004100 */
[----:B------:R-:W1:Y:S01]  /*55a0*/  I2F.F16 R48, R48 ;  /* 0x0000003000307306 */ /* 0x000e620000200c00 */
[----:B------:R-:W-:-:S07]  /*55b0*/  FFMA.FTZ R62, R73, R13, R62 ;  /* 0x0000000d493e7223 */ /* 0x000fce000001003e */
[----:B------:R1:W4:Y:S01]  /*55c0*/  I2F.F16 R37, R66 ;  /* 0x0000004200257306 */ /* 0x0003220000200c00 */
[----:B0-----:R-:W-:Y:S02]  /*55d0*/  HADD2.F32 R57, -RZ, R34.H0_H0 ;  /* 0x20000022ff397230 */ /* 0x001fe40000004100 */
[-C--:B------:R-:W-:Y:S01]  /*55e0*/  FFMA.FTZ R68, R59, R30.reuse, R68 ;  /* 0x0000001e3b447223 */ /* 0x080fe20000010044 */
[----:B--2---:R-:W-:Y:S02]  /*55f0*/  HADD2.F32 R65, -RZ, R65.H0_H0 ;  /* 0x20000041ff417230 */ /* 0x004fe40000004100 */
[----:B------:R-:W-:Y:S01]  /*5600*/  FFMA.FTZ R34, R63, R30, R62 ;  /* 0x0000001e3f227223 */ /* 0x000fe2000001003e */
[----:B------:R-:W-:Y:S02]  /*5610*/  HADD2.F32 R62, -RZ, R36.H0_H0 ;  /* 0x20000024ff3e7230 */ /* 0x000fe40000004100 */
[----:B------:R-:W-:Y:S01]  /*5620*/  FFMA.FTZ R69, R57, R56, R68 ;  /* 0x0000003839457223 */ /* 0x000fe20000010044 */
[----:B---3--:R-:W-:-:S02]  /*5630*/  HADD2.F32 R64, -RZ, R64.H0_H0 ;  /* 0x20000040ff407230 */ /* 0x008fc40000004100 */
[----:B------:R-:W-:Y:S01]  /*5640*/  FFMA.FTZ R67, R65, R56, R34 ;  /* 0x0000003841437223 */ /* 0x000fe20000010022 */
[----:B-1----:R-:W-:Y:S02]  /*5650*/  HADD2.F32 R66, -RZ, R48.H0_H0 ;  /* 0x20000030ff427230 */ /* 0x002fe40000004100 */
[-C--:B------:R-:W-:Y:S01]  /*5660*/  FFMA.FTZ R69, R62, R55.reuse, R69 ;  /* 0x000000373e457223 */ /* 0x080fe20000010045 */
[----:B----4-:R-:W-:Y:S02]  /*5670*/  HADD2.F32 R48, -RZ, R37.H0_H0 ;  /* 0x20000025ff307230 */ /* 0x010fe40000004100 */
[----:B------:R-:W-:Y:S01]  /*5680*/  FFMA.FTZ R37, R64, R55, R67 ;  /* 0x0000003740257223 */ /* 0x000fe20000010043 */
[----:B------:R-:W-:Y:S02]  /*5690*/  HADD2 R38, R71, R38 ;  /* 0x0000002647267230 */ /* 0x000fe40000000000 */
[-C--:B------:R-:W-:Y:S01]  /*56a0*/  FFMA.FTZ R36, R48, R61.reuse, R69 ;  /* 0x0000003d30247223 */ /* 0x080fe20000010045 */
[----:B------:R-:W-:Y:S01]  /*56b0*/  FFMA.FTZ R34, R66, R61, R37 ;  /* 0x0000003d42227223 */ /* 0x000fe20000010025 */
[----:B------:R-:W-:-:S02]  /*56c0*/  HADD2.F32 R67, -RZ, R15.H1_H1 ;  /* 0x3000000fff437230 */ /* 0x000fc40000004100 */
[----:B------:R-:W-:Y:S02]  /*56d0*/  HADD2.F32 R69, -RZ, R17.H1_H1 ;  /* 0x30000011ff457230 */ /* 0x000fe40000004100 */
[----:B------:R-:W-:Y:S01]  /*56e0*/  FMUL.FTZ R15, R31, R36 ;  /* 0x000000241f0f7220 */ /* 0x000fe20000410000 */
[----:B------:R-:W-:Y:S02]  /*56f0*/  HADD2.F32 R71, -RZ, R35.H1_H1 ;  /* 0x30000023ff477230 */ /* 0x000fe40000004100 */
[----:B------:R-:W-:Y:S01]  /*5700*/  FMUL.FTZ R34, R33, R34 ;  /* 0x0000002221227220 */ /* 0x000fe20000410000 */
[C---:B------:R-:W-:Y:S01]  /*5710*/  FFMA.FTZ R74, R73.reuse, R67, R74 ;  /* 0x00000043494a7223 */ /* 0x040fe2000001004a */
[C---:B------:R-:W-:Y:S01]  /*5720*/  FFMA.FTZ R75, R73.reuse, R69, R16 ;  /* 0x00000045494b7223 */ /* 0x040fe20000010010 */
[----:B------:R-:W-:Y:S01]  /*5730*/  F2FP.F16.F32.PACK_AB R37, RZ, R15 ;  /* 0x0000000fff25723e */ /* 0x000fe200000000ff */
[----:B------:R-:W-:Y:S01]  /*5740*/  FFMA.FTZ R73, R73, R71, R14 ;  /* 0x0000004749497223 */ /* 0x000fe2000001000e */
[----:B------:R-:W-:Y:S01]  /*5750*/  F2FP.F16.F32.PACK_AB R36, RZ, R34 ;  /* 0x00000022ff24723e */ /* 0x000fe200000000ff */
[----:B------:R-:W0:Y:S04]  /*5760*/  LDS.64 R14, [UR5+0x38] ;  /* 0x00003805ff0e7984 */ /* 0x000e280008000a00 */
[----:B------:R-:W1:Y:S04]  /*5770*/  LDS.64 R16, [UR5+0x238] ;  /* 0x00023805ff107984 */ /* 0x000e680008000a00 */
[----:B------:R-:W2:Y:S01]  /*5780*/  LDS.64 R34, [UR5+0x338] ;  /* 0x00033805ff227984 */ /* 0x000ea20008000a00 */
[----:B------:R-:W-:Y:S01]  /*5790*/  HFMA2.MMA R41, R76, 1, 1, R41 ;  /* 0x3c003c004c297835 */ /* 0x000fe20000000029 */
[----:B------:R-:W-:-:S02]  /*57a0*/  PRMT R36, R36, 0x5410, R37 ;  /* 0x0000541024247816 */ /* 0x000fc40000000025 */
[----:B------:R-:W-:-:S05]  /*57b0*/  MOV R37, UR6 ;  /* 0x0000000600257c02 */ /* 0x000fca0008000f00 */
[----:B------:R-:W-:Y:S01]  /*57c0*/  HFMA2.MMA R41, R36, 1, 1, R41 ;  /* 0x3c003c0024297835 */ /* 0x000fe20000000029 */
[----:B------:R-:W-:-:S04]  /*57d0*/  IMAD.WIDE R36, R37, 0x4, R2 ;  /* 0x0000000425247825 */ /* 0x000fc800078e0202 */
[----:B0-----:R-:W-:Y:S02]  /*57e0*/  HADD2.F32 R72, -RZ, R14.H0_H0 ;  /* 0x2000000eff487230 */ /* 0x001fe40000004100 */
[----:B-1----:R-:W-:Y:S02]  /*57f0*/  HADD2.F32 R68, -RZ, R16.H0_H0 ;  /* 0x20000010ff447230 */ /* 0x002fe40000004100 */
[----:B--2---:R-:W-:Y:S02]  /*5800*/  HADD2.F32 R70, -RZ, R34.H0_H0 ;  /* 0x20000022ff467230 */ /* 0x004fe40000004100 */
[C---:B------:R-:W-:Y:S01]  /*5810*/  FFMA.FTZ R2, R63.reuse, R72, R74 ;  /* 0x000000483f027223 */ /* 0x040fe2000001004a */
[----:B------:R-:W-:Y:S02]  /*5820*/  HADD2.F32 R14, -RZ, R14.H1_H1 ;  /* 0x3000000eff0e7230 */ /* 0x000fe40000004100 */
[----:B------:R-:W-:Y:S01]  /*5830*/  FFMA.FTZ R3, R63, R68, R75 ;  /* 0x000000443f037223 */ /* 0x000fe2000001004b */
[----:B------:R-:W-:-:S02]  /*5840*/  HADD2.F32 R16, -RZ, R16.H1_H1 ;  /* 0x30000010ff107230 */ /* 0x000fc40000004100 */
[----:B------:R-:W-:Y:S01]  /*5850*/  FFMA.FTZ R63, R63, R70, R73 ;  /* 0x000000463f3f7223 */ /* 0x000fe20000010049 */
[----:B------:R-:W-:Y:S02]  /*5860*/  HADD2.F32 R34, -RZ, R34.H1_H1 ;  /* 0x30000022ff227230 */ /* 0x000fe40000004100 */
[C---:B------:R-:W-:Y:S01]  /*5870*/  FFMA.FTZ R81, R65.reuse, R14, R2 ;  /* 0x0000000e41517223 */ /* 0x040fe20000010002 */
[C---:B------:R-:W-:Y:S01]  /*5880*/  FFMA.FTZ R74, R65.reuse, R16, R3 ;  /* 0x00000010414a7223 */ /* 0x040fe20000010003 */
[----:B------:R-:W-:Y:S02]  /*5890*/  HADD2.F32 R3, -RZ, R17.H0_H0 ;  /* 0x20000011ff037230 */ /* 0x000fe40000004100 */
[----:B------:R-:W-:Y:S01]  /*58a0*/  FFMA.FTZ R2, R65, R34, R63 ;  /* 0x0000002241027223 */ /* 0x000fe2000001003f */
[----:B------:R-:W-:Y:S02]  /*58b0*/  HADD2.F32 R65, -RZ, R15.H0_H0 ;  /* 0x2000000fff417230 */ /* 0x000fe40000004100 */
[----:B------:R-:W-:-:S02]  /*58c0*/  HADD2.F32 R63, -RZ, R35.H0_H0 ;  /* 0x20000023ff3f7230 */ /* 0x000fc40000004100 */
[----:B------:R-:W-:Y:S02]  /*58d0*/  HADD2.F32 R75, -RZ, R15.H1_H1 ;  /* 0x3000000fff4b7230 */ /* 0x000fe40000004100 */
[C---:B------:R-:W-:Y:S01]  /*58e0*/  FFMA.FTZ R81, R64.reuse, R65, R81 ;  /* 0x0000004140517223 */ /* 0x040fe20000010051 */
[----:B------:R-:W-:Y:S02]  /*58f0*/  HADD2.F32 R15, -RZ, R17.H1_H1 ;  /* 0x30000011ff0f7230 */ /* 0x000fe40000004100 */
[C---:B------:R-:W-:Y:S01]  /*5900*/  FFMA.FTZ R79, R64.reuse, R3, R74 ;  /* 0x00000003404f7223 */ /* 0x040fe2000001004a */
[----:B------:R-:W-:Y:S02]  /*5910*/  HADD2.F32 R35, -RZ, R35.H1_H1 ;  /* 0x30000023ff237230 */ /* 0x000fe40000004100 */
[----:B------:R-:W-:Y:S01]  /*5920*/  FFMA.FTZ R73, R64, R63, R2 ;  /* 0x0000003f40497223 */ /* 0x000fe20000010002 */
[C---:B------:R-:W-:Y:S01]  /*5930*/  FFMA.FTZ R2, R66.reuse, R75, R81 ;  /* 0x0000004b42027223 */ /* 0x040fe20000010051 */
[----:B------:R-:W-:-:S02]  /*5940*/  FFMA.FTZ R64, R66, R15, R79 ;  /* 0x0000000f42407223 */ /* 0x000fc4000001004f */
[----:B------:R-:W-:Y:S01]  /*5950*/  FFMA.FTZ R66, R66, R35, R73 ;  /* 0x0000002342427223 */ /* 0x000fe20000010049 */
[C---:B------:R-:W-:Y:S01]  /*5960*/  FMUL.FTZ R2, R33.reuse, R2 ;  /* 0x0000000221027220 */ /* 0x040fe20000410000 */
[C---:B------:R-:W-:Y:S02]  /*5970*/  FMUL.FTZ R64, R33.reuse, R64 ;  /* 0x0000004021407220 */ /* 0x040fe40000410000 */
[----:B------:R-:W-:Y:S01]  /*5980*/  FMUL.FTZ R33, R33, R66 ;  /* 0x0000004221217220 */ /* 0x000fe20000410000 */
[----:B------:R-:W-:-:S04]  /*5990*/  FFMA.FTZ R66, R5, R9, RZ ;  /* 0x0000000905427223 */ /* 0x000fc800000100ff */
[----:B------:R-:W-:-:S04]  /*59a0*/  FFMA.FTZ R66, R19, R54, R66 ;  /* 0x0000003613427223 */ /* 0x000fc80000010042 */
[----:B------:R-:W-:-:S04]  /*59b0*/  FFMA.FTZ R66, R53, R58, R66 ;  /* 0x0000003a35427223 */ /* 0x000fc80000010042 */
[----:B------:R-:W-:-:S04]  /*59c0*/  FFMA.FTZ R17, R67, R60, R66 ;  /* 0x0000003c43117223 */ /* 0x000fc80000010042 */
[----:B------:R-:W-:-:S04]  /*59d0*/  FFMA.FTZ R17, R72, R59, R17 ;  /* 0x0000003b48117223 */ /* 0x000fc80000010011 */
[----:B------:R-:W-:Y:S01]  /*59e0*/  FFMA.FTZ R66, R14, R57, R17 ;  /* 0x000000390e427223 */ /* 0x000fe20000010011 */
[C---:B------:R-:W-:Y:S01]  /*59f0*/  FFMA.FTZ R17, R9.reuse, R8, RZ ;  /* 0x0000000809117223 */ /* 0x040fe200000100ff */
[----:B------:R-:W-:Y:S02]  /*5a00*/  FFMA.FTZ R9, R9, R12, RZ ;  /* 0x0000000c09097223 */ /* 0x000fe400000100ff */
[----:B------:R-:W-:Y:S01]  /*5a10*/  FFMA.FTZ R66, R65, R62, R66 ;  /* 0x0000003e41427223 */ /* 0x000fe20000010042 */
[C---:B------:R-:W-:Y:S01]  /*5a20*/  FFMA.FTZ R17, R54.reuse, R49, R17 ;  /* 0x0000003136117223 */ /* 0x040fe20000010011 */
[----:B------:R-:W-:Y:S02]  /*5a30*/  FFMA.FTZ R9, R54, R50, R9 ;  /* 0x0000003236097223 */ /* 0x000fe40000010009 */
[----:B------:R-:W-:Y:S01]  /*5a40*/  FFMA.FTZ R66, R75, R48, R66 ;  /* 0x000000304b427223 */ /* 0x000fe20000010042 */
[C---:B------:R-:W-:Y:S01]  /*5a50*/  FFMA.FTZ R17, R58.reuse, R51, R17 ;  /* 0x000000333a117223 */ /* 0x040fe20000010011 */
[----:B------:R-:W-:-:S02]  /*5a60*/  FFMA.FTZ R58, R58, R52, R9 ;  /* 0x000000343a3a7223 */ /* 0x000fc40000010009 */
[----:B------:R-:W-:Y:S01]  /*5a70*/  FMUL.FTZ R66, R31, R66 ;  /* 0x000000421f427220 */ /* 0x000fe20000410000 */
[C---:B------:R-:W-:Y:S01]  /*5a80*/  FFMA.FTZ R54, R60.reuse, R69, R17 ;  /* 0x000000453c367223 */ /* 0x040fe20000010011 */
[----:B------:R-:W-:Y:S01]  /*5a90*/  FFMA.FTZ R9, R60, R71, R58 ;  /* 0x000000473c097223 */ /* 0x000fe2000001003a */
[----:B------:R-:W-:Y:S02]  /*5aa0*/  F2FP.F16.F32.PACK_AB R2, RZ, R2 ;  /* 0x00000002ff02723e */ /* 0x000fe400000000ff */
[C---:B------:R-:W-:Y:S01]  /*5ab0*/  FFMA.FTZ R54, R59.reuse, R68, R54 ;  /* 0x000000443b367223 */ /* 0x040fe20000010036 */
[----:B------:R-:W-:Y:S01]  /*5ac0*/  FFMA.FTZ R9, R59, R70, R9 ;  /* 0x000000463b097223 */ /* 0x000fe20000010009 */
[----:B------:R-:W-:Y:S02]  /*5ad0*/  F2FP.F16.F32.PACK_AB R66, RZ, R66 ;  /* 0x00000042ff42723e */ /* 0x000fe400000000ff */
[----:B------:R-:W-:Y:S01]  /*5ae0*/  SHF.R.U32.HI R74, RZ, 0x8, R6 ;  /* 0x00000008ff4a7819 */ /* 0x000fe20000011606 */
[C---:B------:R-:W-:Y:S01]  /*5af0*/  FFMA.FTZ R17, R57.reuse, R16, R54 ;  /* 0x0000001039117223 */ /* 0x040fe20000010036 */
[----:B------:R-:W-:Y:S01]  /*5b00*/  FFMA.FTZ R54, R57, R34, R9 ;  /* 0x0000002239367223 */ /* 0x000fe20000010009 */
[----:B------:R-:W-:-:S02]  /*5b10*/  PRMT R2, R2, 0x5410, R66 ;  /* 0x0000541002027816 */ /* 0x000fc40000000042 */
[----:B------:R-:W-:Y:S01]  /*5b20*/  LOP3.LUT R74, R74, 0xff, RZ, 0xc0, !PT ;  /* 0x000000ff4a4a7812 */ /* 0x000fe200078ec0ff */
[C---:B------:R-:W-:Y:S01]  /*5b30*/  FFMA.FTZ R17, R62.reuse, R3, R17 ;  /* 0x000000033e117223 */ /* 0x040fe20000010011 */
[----:B------:R-:W-:Y:S02]  /*5b40*/  SHF.R.U32.HI R58, RZ, 0x10, R6 ;  /* 0x00000010ff3a7819 */ /* 0x000fe40000011606 */
[--C-:B------:R-:W-:Y:S02]  /*5b50*/  SHF.R.U32.HI R9, RZ, 0x8, R10.reuse ;  /* 0x00000008ff097819 */ /* 0x100fe4000001160a */
[----:B------:R-:W-:Y:S01]  /*5b60*/  SHF.R.U32.HI R60, RZ, 0x10, R10 ;  /* 0x00000010ff3c7819 */ /* 0x000fe2000001160a */
[----:B------:R-:W-:Y:S01]  /*5b70*/  FFMA.FTZ R62, R62, R63, R54 ;  /* 0x0000003f3e3e7223 */ /* 0x000fe20000010036 */
[----:B------:R-:W-:Y:S02]  /*5b80*/  LOP3.LUT R54, R10, 0xff, RZ, 0xc0, !PT ;  /* 0x000000ff0a367812 */ /* 0x000fe400078ec0ff */
[----:B------:R-:W-:Y:S01]  /*5b90*/  IADD3 R59, -R27, R74, RZ ;  /* 0x0000004a1b3b7210 */ /* 0x000fe20007ffe1ff */
[----:B------:R-:W-:Y:S01]  /*5ba0*/  HFMA2.MMA R2, R2, 1, 1, R45 ;  /* 0x3c003c0002027835 */ /* 0x000fe2000000002d */
[----:B------:R-:W-:-:S02]  /*5bb0*/  LOP3.LUT R58, R58, 0xff, RZ, 0xc0, !PT ;  /* 0x000000ff3a3a7812 */ /* 0x000fc400078ec0ff */
[----:B------:R-:W-:Y:S02]  /*5bc0*/  LOP3.LUT R66, R6, 0xff, RZ, 0xc0, !PT ;  /* 0x000000ff06427812 */ /* 0x000fe400078ec0ff */
[----:B------:R-:W-:Y:S02]  /*5bd0*/  LOP3.LUT R74, R9, 0xff, RZ, 0xc0, !PT ;  /* 0x000000ff094a7812 */ /* 0x000fe400078ec0ff */
[----:B------:R-:W-:Y:S02]  /*5be0*/  LOP3.LUT R60, R60, 0xff, RZ, 0xc0, !PT ;  /* 0x000000ff3c3c7812 */ /* 0x000fe400078ec0ff */
[----:B------:R-:W-:Y:S02]  /*5bf0*/  LEA.HI R45, R10, -R27, RZ, 0x8 ;  /* 0x8000001b0a2d7211 */ /* 0x000fe400078f40ff */
[----:B------:R-:W-:Y:S02]  /*5c00*/  LOP3.LUT R9, R7, 0xff, RZ, 0xc0, !PT ;  /* 0x000000ff07097812 */ /* 0x000fe400078ec0ff */
[----:B------:R-:W-:-:S02]  /*5c10*/  IADD3 R10, -R27, R54, RZ ;  /* 0x000000361b0a7210 */ /* 0x000fc40007ffe1ff */
[----:B------:R-:W-:Y:S02]  /*5c20*/  LEA.HI R6, R6, -R27, RZ, 0x8 ;  /* 0x8000001b06067211 */ /* 0x000fe400078f40ff */
[C---:B------:R-:W-:Y:S02]  /*5c30*/  IADD3 R66, -R27.reuse, R66, RZ ;  /* 0x000000421b427210 */ /* 0x040fe40007ffe1ff */
[C---:B------:R-:W-:Y:S02]  /*5c40*/  IADD3 R58, -R27.reuse, R58, RZ ;  /* 0x0000003a1b3a7210 */ /* 0x040fe40007ffe1ff */
[C---:B------:R-:W-:Y:S02]  /*5c50*/  IADD3 R54, -R27.reuse, R74, RZ ;  /* 0x0000004a1b367210 */ /* 0x040fe40007ffe1ff */
[----:B------:R-:W-:Y:S02]  /*5c60*/  IADD3 R57, -R27, R60, RZ ;  /* 0x0000003c1b397210 */ /* 0x000fe40007ffe1ff */
[----:B------:R-:W-:-:S02]  /*5c70*/  SHF.R.U32.HI R27, RZ, 0x8, R7 ;  /* 0x00000008ff1b7819 */ /* 0x000fc40000011607 */
[----:B------:R-:W-:Y:S02]  /*5c80*/  IADD3 R9, -R32, R9, RZ ;  /* 0x0000000920097210 */ /* 0x000fe40007ffe1ff */
[----:B------:R-:W-:Y:S01]  /*5c90*/  LOP3.LUT R27, R27, 0xff, RZ, 0xc0, !PT ;  /* 0x000000ff1b1b7812 */ /* 0x000fe200078ec0ff */
[C---:B------:R-:W-:Y:S01]  /*5ca0*/  FFMA.FTZ R60, R48.reuse, R15, R17 ;  /* 0x0000000f303c7223 */ /* 0x040fe20000010011 */
[----:B------:R-:W-:Y:S01]  /*5cb0*/  FFMA.FTZ R62, R48, R35, R62 ;  /* 0x00000023303e7223 */ /* 0x000fe2000001003e */
[----:B------:R-:W-:Y:S01]  /*5cc0*/  I2F.F16 R17, R66 ;  /* 0x0000004200117306 */ /* 0x000fe20000200c00 */
[----:B------:R-:W-:Y:S02]  /*5cd0*/  IADD3 R73, -R32, R27, RZ ;  /* 0x0000001b20497210 */ /* 0x000fe40007ffe1ff */
[----:B------:R-:W-:Y:S01]  /*5ce0*/  SHF.R.U32.HI R48, RZ, 0x10, R7 ;  /* 0x00000010ff307819 */ /* 0x000fe20000011607 */
[----:B------:R-:W-:-:S04]  /*5cf0*/  FMUL.FTZ R27, R31, R60 ;  /* 0x0000003c1f1b7220 */ /* 0x000fc80000410000 */
[----:B------:R-:W0:Y:S01]  /*5d00*/  I2F.F16 R9, R9 ;  /* 0x0000000900097306 */ /* 0x000e220000200c00 */
[----:B------:R-:W-:-:S07]  /*5d10*/  LOP3.LUT R79, R48, 0xff, RZ, 0xc0, !PT ;  /* 0x000000ff304f7812 */ /* 0x000fce00078ec0ff */
[----:B------:R-:W1:Y:S01]  /*5d20*/  I2F.F16 R59, R59 ;  /* 0x0000003b003b7306 */ /* 0x000e620000200c00 */
[----:B------:R-:W-:-:S07]  /*5d30*/  IADD3 R48, -R32, R79, RZ ;  /* 0x0000004f20307210 */ /* 0x000fce0007ffe1ff */
[----:B------:R2:W3:Y:S01]  /*5d40*/  I2F.F16 R60, R73 ;  /* 0x00000049003c7306 */ /* 0x0004e20000200c00 */
[----:B------:R-:W-:Y:S01]  /*5d50*/  LEA.HI R7, R7, -R32, RZ, 0x8 ;  /* 0x8000002007077211 */ /* 0x000fe200078f40ff */
[----:B0-----:R-:W-:Y:S02]  /*5d60*/  HADD2.F32 R9, -RZ, R9.H0_H0 ;  /* 0x20000009ff097230 */ /* 0x001fe40000004100 */
[----:B------:R-:W-:-:S04]  /*5d70*/  HADD2.F32 R17, -RZ, R17.H0_H0 ;  /* 0x20000011ff117230 */ /* 0x000fc80000004100 */
[----:B------:R-:W-:Y:S01]  /*5d80*/  I2F.F16 R58, R58 ;  /* 0x0000003a003a7306 */ /* 0x000fe20000200c00 */
[----:B-1----:R-:W-:Y:S02]  /*5d90*/  HADD2.F32 R59, -RZ, R59.H0_H0 ;  /* 0x2000003bff3b7230 */ /* 0x002fe40000004100 */
[-C--:B--2---:R-:W-:Y:S01]  /*5da0*/  FFMA.FTZ R73, R9, R4.reuse, RZ ;  /* 0x0000000409497223 */ /* 0x084fe200000100ff */
[----:B------:R-:W-:-:S04]  /*5db0*/  FFMA.FTZ R4, R17, R4, RZ ;  /* 0x0000000411047223 */ /* 0x000fc800000100ff */
[----:B------:R-:W0:Y:S01]  /*5dc0*/  I2F.F16 R48, R48 ;  /* 0x0000003000307306 */ /* 0x000e220000200c00 */
[----:B---3--:R-:W-:Y:S02]  /*5dd0*/  HADD2.F32 R60, -RZ, R60.H0_H0 ;  /* 0x2000003cff3c7230 */ /* 0x008fe40000004100 */
[----:B------:R-:W-:Y:S01]  /*5de0*/  FMUL.FTZ R31, R31, R62 ;  /* 0x0000003e1f1f7220 */ /* 0x000fe20000410000 */
[----:B------:R-:W-:-:S04]  /*5df0*/  FFMA.FTZ R4, R59, R46, R4 ;  /* 0x0000002e3b047223 */ /* 0x000fc80000010004 */
[----:B------:R-:W1:Y:S01]  /*5e00*/  I2F.F16 R7, R7 ;  /* 0x0000000700077306 */ /* 0x000e620000200c00 */
[----:B------:R-:W-:Y:S01]  /*5e10*/  FFMA.FTZ R62, R60, R46, R73 ;  /* 0x0000002e3c3e7223 */ /* 0x000fe20000010049 */
[----:B------:R-:W-:-:S06]  /*5e20*/  FFMA.FTZ R46, R5, R9, RZ ;  /* 0x00000009052e7223 */ /* 0x000fcc00000100ff */
[----:B------:R-:W2:Y:S01]  /*5e30*/  I2F.F16 R6, R6 ;  /* 0x0000000600067306 */ /* 0x000ea20000200c00 */
[----:B------:R-:W-:Y:S01]  /*5e40*/  FFMA.FTZ R66, R5, R17, RZ ;  /* 0x0000001105427223 */ /* 0x000fe200000100ff */
[----:B------:R-:W-:Y:S01]  /*5e50*/  FFMA.FTZ R46, R19, R60, R46 ;  /* 0x0000003c132e7223 */ /* 0x000fe2000001002e */
[----:B0-----:R-:W-:Y:S02]  /*5e60*/  HADD2.F32 R5, -RZ, R48.H0_H0 ;  /* 0x20000030ff057230 */ /* 0x001fe40000004100 */
[-C--:B------:R-:W-:Y:S01]  /*5e70*/  FFMA.FTZ R73, R9, R8.reuse, RZ ;  /* 0x0000000809497223 */ /* 0x080fe200000100ff */
[----:B------:R-:W-:Y:S01]  /*5e80*/  FFMA.FTZ R66, R19, R59, R66 ;  /* 0x0000003b13427223 */ /* 0x000fe20000010042 */
[----:B------:R-:W-:Y:S02]  /*5e90*/  HADD2.F32 R19, -RZ, R58.H0_H0 ;  /* 0x2000003aff137230 */ /* 0x000fe40000004100 */
[----:B------:R-:W-:Y:S01]  /*5ea0*/  FFMA.FTZ R8, R17, R8, RZ ;  /* 0x0000000811087223 */ /* 0x000fe200000100ff */
[----:B-1----:R-:W-:-:S02]  /*5eb0*/  HADD2.F32 R58, -RZ, R7.H0_H0 ;  /* 0x20000007ff3a7230 */ /* 0x002fc40000004100 */
[C---:B------:R-:W-:Y:S01]  /*5ec0*/  FFMA.FTZ R46, R53.reuse, R5, R46 ;  /* 0x00000005352e7223 */ /* 0x040fe2000001002e */
[----:B------:R-:W-:Y:S01]  /*5ed0*/  FFMA.FTZ R66, R53, R19, R66 ;  /* 0x0000001335427223 */ /* 0x000fe20000010042 */
[-C--:B------:R-:W-:Y:S01]  /*5ee0*/  FFMA.FTZ R8, R59, R49.reuse, R8 ;  /* 0x000000313b087223 */ /* 0x080fe20000010008 */
[----:B------:R-:W-:Y:S01]  /*5ef0*/  LOP3.LUT R53, R11, 0xff, RZ, 0xc0, !PT ;  /* 0x000000ff0b357812 */ /* 0x000fe200078ec0ff */
[----:B--2---:R-:W-:Y:S02]  /*5f00*/  HADD2.F32 R74, -RZ, R6.H0_H0 ;  /* 0x20000006ff4a7230 */ /* 0x004fe40000004100 */
[----:B------:R-:W-:Y:S01]  /*5f10*/  FFMA.FTZ R6, R60, R49, R73 ;  /* 0x000000313c067223 */ /* 0x000fe20000010049 */
[----:B------:R-:W-:Y:S01]  /*5f20*/  SHF.R.U32.HI R49, RZ, 0x8, R11 ;  /* 0x00000008ff317819 */ /* 0x000fe2000001160b */
[----:B------:R-:W-:Y:S01]  /*5f30*/  FFMA.FTZ R7, R67, R58, R46 ;  /* 0x0000003a43077223 */ /* 0x000fe2000001002e */
[----:B------:R-:W-:Y:S01]  /*5f40*/  IADD3 R46, -R32, R53, RZ ;  /* 0x00000035202e7210 */ /* 0x000fe20007ffe1ff */
[----:B------:R-:W-:Y:S01]  /*5f50*/  FFMA.FTZ R53, R5, R47, R62 ;  /* 0x0000002f05357223 */ /* 0x000fe2000001003e */
[----:B------:R-:W-:-:S02]  /*5f60*/  LOP3.LUT R49, R49, 0xff, RZ, 0xc0, !PT ;  /* 0x000000ff31317812 */ /* 0x000fc400078ec0ff */
[----:B------:R-:W-:Y:S02]  /*5f70*/  SHF.R.U32.HI R62, RZ, 0x10, R11 ;  /* 0x00000010ff3e7819 */ /* 0x000fe4000001160b */
[----:B------:R-:W-:Y:S01]  /*5f80*/  LEA.HI R48, R11, -R32, RZ, 0x8 ;  /* 0x800000200b307211 */ /* 0x000fe200078f40ff */
[----:B------:R-:W-:Y:S01]  /*5f90*/  FFMA.FTZ R47, R19, R47, R4 ;  /* 0x0000002f132f7223 */ /* 0x000fe20000010004 */
[----:B------:R-:W-:Y:S01]  /*5fa0*/  IADD3 R11, -R32, R49, RZ ;  /* 0x00000031200b7210 */ /* 0x000fe20007ffe1ff */
[----:B------:R-:W0:Y:S01]  /*5fb0*/  I2F.F16 R4, R46 ;  /* 0x0000002e00047306 */ /* 0x000e220000200c00 */
[----:B------:R-:W-:-:S04]  /*5fc0*/  LOP3.LUT R49, R62, 0xff, RZ, 0xc0, !PT ;  /* 0x000000ff3e317812 */ /* 0x000fc800078ec0ff */
[----:B------:R-:W-:-:S03]  /*5fd0*/  IADD3 R32, -R32, R49, RZ ;  /* 0x0000003120207210 */ /* 0x000fc60007ffe1ff */
[----:B------:R-:W1:Y:S08]  /*5fe0*/  I2F.F16 R10, R10 ;  /* 0x0000000a000a7306 */ /* 0x000e700000200c00 */
[----:B------:R-:W2:Y:S08]  /*5ff0*/  I2F.F16 R11, R11 ;  /* 0x0000000b000b7306 */ /* 0x000eb00000200c00 */
[----:B------:R-:W3:Y:S01]  /*6000*/  I2F.F16 R54, R54 ;  /* 0x0000003600367306 */ /* 0x000ee20000200c00 */
[----:B0-----:R-:W-:-:S02]  /*6010*/  HADD2.F32 R4, -RZ, R4.H0_H0 ;  /* 0x20000004ff047230 */ /* 0x001fc40000004100 */
[----:B------:R-:W-:-:S05]  /*6020*/  FFMA.FTZ R53, R58, R13, R53 ;  /* 0x0000000d3a357223 */ /* 0x000fca0000010035 */
[----:B------:R-:W0:Y:S01]  /*6030*/  I2F.F16 R57, R57 ;  /* 0x0000003900397306 */ /* 0x000e220000200c00 */
[----:B------:R-:W-:-:S07]  /*6040*/  FFMA.FTZ R9, R9, R12, RZ ;  /* 0x0000000c09097223 */ /* 0x000fce00000100ff */
[----:B------:R-:W4:Y:S01]  /*6050*/  I2F.F16 R32, R32 ;  /* 0x0000002000207306 */ /* 0x000f220000200c00 */
[----:B-1----:R-:W-:Y:S02]  /*6060*/  HADD2.F32 R10, -RZ, R10.H0_H0 ;  /* 0x2000000aff0a7230 */ /* 0x002fe40000004100 */
[----:B------:R-:W-:Y:S01]  /*6070*/  FFMA.FTZ R47, R74, R13, R47 ;  /* 0x0000000d4a2f7223 */ /* 0x000fe2000001002f */
[----:B------:R-:W-:-:S04]  /*6080*/  FFMA.FTZ R13, R5, R51, R6 ;  /* 0x00000033050d7223 */ /* 0x000fc80000010006 */
[----:B------:R-:W1:Y:S01]  /*6090*/  I2F.F16 R48, R48 ;  /* 0x0000003000307306 */ /* 0x000e620000200c00 */
[----:B--2---:R-:W-:Y:S02]  /*60a0*/  HADD2.F32 R11, -RZ, R11.H0_H0 ;  /* 0x2000000bff0b7230 */ /* 0x004fe40000004100 */
[----:B------:R-:W-:-:S05]  /*60b0*/  FFMA.FTZ R67, R67, R74, R66 ;  /* 0x0000004a43437223 */ /* 0x000fca0000010042 */
[----:B------:R-:W2:Y:S01]  /*60c0*/  I2F.F16 R45, R45 ;  /* 0x0000002d002d7306 */ /* 0x000ea20000200c00 */
[----:B------:R-:W-:Y:S01]  /*60d0*/  FFMA.FTZ R60, R60, R50, R9 ;  /* 0x000000323c3c7223 */ /* 0x000fe20000010009 */
[----:B------:R-:W-:Y:S01]  /*60e0*/  FFMA.FTZ R6, R4, R30, R53 ;  /* 0x0000001e04067223 */ /* 0x000fe20000010035 */
[----:B---3--:R-:W-:Y:S02]  /*60f0*/  HADD2.F32 R9, -RZ, R54.H0_H0 ;  /* 0x20000036ff097230 */ /* 0x008fe40000004100 */
[----:B------:R-:W-:Y:S01]  /*6100*/  FFMA.FTZ R12, R17, R12, RZ ;  /* 0x0000000c110c7223 */ /* 0x000fe200000100ff */
[----:B------:R-:W-:Y:S01]  /*6110*/  FFMA.FTZ R30, R10, R30, R47 ;  /* 0x0000001e0a1e7223 */ /* 0x000fe2000001002f */
[C---:B------:R-:W-:Y:S01]  /*6120*/  FFMA.FTZ R7, R72.reuse, R4, R7 ;  /* 0x0000000448077223 */ /* 0x040fe20000010007 */
[----:B------:R-:W-:Y:S01]  /*6130*/  FFMA.FTZ R47, R11, R56, R6 ;  /* 0x000000380b2f7223 */ /* 0x000fe20000010006 */
[----:B------:R-:W-:Y:S01]  /*6140*/  FFMA.FTZ R72, R72, R10, R67 ;  /* 0x0000000a48487223 */ /* 0x000fe20000010043 */
[----:B0-----:R-:W-:-:S02]  /*6150*/  HADD2.F32 R6, -RZ, R57.H0_H0 ;  /* 0x20000039ff067230 */ /* 0x001fc40000004100 */
[----:B------:R-:W-:Y:S01]  /*6160*/  FFMA.FTZ R50, R59, R50, R12 ;  /* 0x000000323b327223 */ /* 0x000fe2000001000c */
[----:B----4-:R-:W-:Y:S02]  /*6170*/  HADD2.F32 R32, -RZ, R32.H0_H0 ;  /* 0x20000020ff207230 */ /* 0x010fe40000004100 */
[----:B------:R-:W-:Y:S01]  /*6180*/  FFMA.FTZ R17, R9, R56, R30 ;  /* 0x0000003809117223 */ /* 0x000fe2000001001e */
[C---:B------:R-:W-:Y:S01]  /*6190*/  FFMA.FTZ R12, R14.reuse, R11, R7 ;  /* 0x0000000b0e0c7223 */ /* 0x040fe20000010007 */
[----:B------:R-:W-:Y:S01]  /*61a0*/  FFMA.FTZ R51, R19, R51, R8 ;  /* 0x0000003313337223 */ /* 0x000fe20000010008 */
[----:B------:R-:W-:Y:S01]  /*61b0*/  FFMA.FTZ R7, R14, R9, R72 ;  /* 0x000000090e077223 */ /* 0x000fe20000010048 */
[----:B-1----:R-:W-:Y:S02]  /*61c0*/  HADD2.F32 R48, -RZ, R48.H0_H0 ;  /* 0x20000030ff307230 */ /* 0x002fe40000004100 */
[----:B------:R-:W-:Y:S01]  /*61d0*/  FFMA.FTZ R47, R32, R55, R47 ;  /* 0x00000037202f7223 */ /* 0x000fe2000001002f */
[----:B--2---:R-:W-:-:S02]  /*61e0*/  HADD2.F32 R8, -RZ, R45.H0_H0 ;  /* 0x2000002dff087230 */ /* 0x004fc40000004100 */
[----:B------:R-:W-:Y:S01]  /*61f0*/  FFMA.FTZ R17, R6, R55, R17 ;  /* 0x0000003706117223 */ /* 0x000fe20000010011 */
[C---:B------:R-:W-:Y:S01]  /*6200*/  FFMA.FTZ R12, R65.reuse, R32, R12 ;  /* 0x00000020410c7223 */ /* 0x040fe2000001000c */
[----:B------:R-:W-:Y:S01]  /*6210*/  FFMA.FTZ R7, R65, R6, R7 ;  /* 0x0000000641077223 */ /* 0x000fe20000010007 */
[-C--:B------:R-:W-:Y:S01]  /*6220*/  FFMA.FTZ R14, R48, R61.reuse, R47 ;  /* 0x0000003d300e7223 */ /* 0x080fe2000001002f */
[----:B------:R-:W-:Y:S01]  /*6230*/  FFMA.FTZ R17, R8, R61, R17 ;  /* 0x0000003d08117223 */ /* 0x000fe20000010011 */
[C---:B------:R-:W-:Y:S01]  /*6240*/  FFMA.FTZ R12, R75.reuse, R48, R12 ;  /* 0x000000304b0c7223 */ /* 0x040fe2000001000c */
[----:B------:R-:W-:Y:S01]  /*6250*/  FFMA.FTZ R7, R75, R8, R7 ;  /* 0x000000084b077223 */ /* 0x000fe20000010007 */
[C---:B------:R-:W-:Y:S01]  /*6260*/  FMUL.FTZ R14, R29.reuse, R14 ;  /* 0x0000000e1d0e7220 */ /* 0x040fe20000410000 */
[C---:B------:R-:W-:Y:S01]  /*6270*/  FMUL.FTZ R17, R28.reuse, R17 ;  /* 0x000000111c117220 */ /* 0x040fe20000410000 */
[----:B------:R-:W-:Y:S01]  /*6280*/  FMUL.FTZ R12, R29, R12 ;  /* 0x0000000c1d0c7220 */ /* 0x000fe20000410000 */
[----:B------:R-:W-:Y:S01]  /*6290*/  FMUL.FTZ R7, R28, R7 ;  /* 0x000000071c077220 */ /* 0x000fe20000410000 */
[----:B------:R-:W-:Y:S01]  /*62a0*/  FFMA.FTZ R5, R5, R52, R60 ;  /* 0x0000003405057223 */ /* 0x000fe2000001003c */
[----:B------:R-:W-:Y:S01]  /*62b0*/  F2FP.F16.F32.PACK_AB R14, RZ, R14 ;  /* 0x0000000eff0e723e */ /* 0x000fe200000000ff */
[----:B------:R-:W-:Y:S01]  /*62c0*/  FFMA.FTZ R50, R19, R52, R50 ;  /* 0x0000003413327223 */ /* 0x000fe20000010032 */
[----:B------:R-:W-:-:S02]  /*62d0*/  F2FP.F16.F32.PACK_AB R17, RZ, R17 ;  /* 0x00000011ff11723e */ /* 0x000fc400000000ff */
[----:B------:R-:W-:Y:S02]  /*62e0*/  F2FP.F16.F32.PACK_AB R12, RZ, R12 ;  /* 0x0000000cff0c723e */ /* 0x000fe400000000ff */
[----:B------:R-:W-:Y:S01]  /*62f0*/  F2FP.F16.F32.PACK_AB R7, RZ, R7 ;  /* 0x00000007ff07723e */ /* 0x000fe200000000ff */
[C---:B------:R-:W-:Y:S01]  /*6300*/  FFMA.FTZ R13, R58.reuse, R69, R13 ;  /* 0x000000453a0d7223 */ /* 0x040fe2000001000d */
[----:B------:R-:W-:Y:S01]  /*6310*/  PRMT R17, R17, 0x5410, R14 ;  /* 0x0000541011117816 */ /* 0x000fe2000000000e */
[----:B------:R-:W-:Y:S01]  /*6320*/  FFMA.FTZ R5, R58, R71, R5 ;  /* 0x000000473a057223 */ /* 0x000fe20000010005 */
[C---:B------:R-:W-:Y:S01]  /*6330*/  FFMA.FTZ R51, R74.reuse, R69, R51 ;  /* 0x000000454a337223 */ /* 0x040fe20000010033 */
[----:B------:R-:W-:Y:S01]  /*6340*/  FFMA.FTZ R71, R74, R71, R50 ;  /* 0x000000474a477223 */ /* 0x000fe20000010032 */
[----:B------:R-:W-:Y:S01]  /*6350*/  PRMT R7, R7, 0x5410, R12 ;  /* 0x0000541007077816 */ /* 0x000fe2000000000c */
[-C--:B------:R-:W-:Y:S01]  /*6360*/  FFMA.FTZ R12, R4, R68.reuse, R13 ;  /* 0x00000044040c7223 */ /* 0x080fe2000001000d */
[----:B------:R-:W-:Y:S01]  /*6370*/  FFMA.FTZ R68, R10, R68, R51 ;  /* 0x000000440a447223 */ /* 0x000fe20000010033 */
[-C--:B------:R-:W-:Y:S01]  /*6380*/  FFMA.FTZ R13, R4, R70.reuse, R5 ;  /* 0x00000046040d7223 */ /* 0x080fe20000010005 */
[----:B------:R-:W-:Y:S01]  /*6390*/  FFMA.FTZ R71, R10, R70, R71 ;  /* 0x000000460a477223 */ /* 0x000fe20000010047 */
[----:B------:R-:W-:Y:S01]  /*63a0*/  HFMA2.MMA R40, R17, 1, 1, R40 ;  /* 0x3c003c0011287835 */ /* 0x000fe20000000028 */
[----:B------:R-:W-:-:S02]  /*63b0*/  HADD2 R17, R7, R44 ;  /* 0x0000002c07117230 */ /* 0x000fc40000000000 */
[-C--:B------:R-:W-:Y:S01]  /*63c0*/  FFMA.FTZ R7, R11, R16.reuse, R12 ;  /* 0x000000100b077223 */ /* 0x080fe2000001000c */
[----:B------:R-:W-:Y:S01]  /*63d0*/  FFMA.FTZ R5, R9, R16, R68 ;  /* 0x0000001009057223 */ /* 0x000fe20000010044 */
[-C--:B------:R-:W-:Y:S01]  /*63e0*/  FFMA.FTZ R4, R11, R34.reuse, R13 ;  /* 0x000000220b047223 */ /* 0x080fe2000001000d */
[----:B------:R-:W-:Y:S01]  /*63f0*/  FFMA.FTZ R71, R9, R34, R71 ;  /* 0x0000002209477223 */ /* 0x000fe20000010047 */
[----:B------:R-:W-:Y:S01]  /*6400*/  UIADD3 UR10, UR10, 0x20, URZ ;  /* 0x000000200a0a7890 */ /* 0x000fe2000fffe03f */
[-C--:B------:R-:W-:Y:S01]  /*6410*/  FFMA.FTZ R7, R32, R3.reuse, R7 ;  /* 0x0000000320077223 */ /* 0x080fe20000010007 */
[----:B------:R-:W-:Y:S01]  /*6420*/  FFMA.FTZ R5, R6, R3, R5 ;  /* 0x0000000306057223 */ /* 0x000fe20000010005 */
[-C--:B------:R-:W-:Y:S01]  /*6430*/  FFMA.FTZ R32, R32, R63.reuse, R4 ;  /* 0x0000003f20207223 */ /* 0x080fe20000010004 */
[----:B------:R-:W-:Y:S01]  /*6440*/  FFMA.FTZ R71, R6, R63, R71 ;  /* 0x0000003f06477223 */ /* 0x000fe20000010047 */
[----:B------:R-:W-:Y:S01]  /*6450*/  UISETP.GE.AND UP0, UPT, UR10, UR9, UPT ;  /* 0x000000090a00728c */ /* 0x000fe2000bf06270 */
[-C--:B------:R-:W-:Y:S01]  /*6460*/  FFMA.FTZ R4, R48, R15.reuse, R7 ;  /* 0x0000000f30047223 */ /* 0x080fe20000010007 */
[----:B------:R-:W-:Y:S01]  /*6470*/  FFMA.FTZ R5, R8, R15, R5 ;  /* 0x0000000f08057223 */ /* 0x000fe20000010005 */
[-C--:B------:R-:W-:Y:S01]  /*6480*/  FFMA.FTZ R32, R48, R35.reuse, R32 ;  /* 0x0000002330207223 */ /* 0x080fe20000010020 */
[----:B------:R-:W-:Y:S01]  /*6490*/  FFMA.FTZ R71, R8, R35, R71 ;  /* 0x0000002308477223 */ /* 0x000fe20000010047 */
[C---:B------:R-:W-:Y:S01]  /*64a0*/  FMUL.FTZ R4, R29.reuse, R4 ;  /* 0x000000041d047220 */ /* 0x040fe20000410000 */
[----:B------:R-:W-:Y:S01]  /*64b0*/  PLOP3.LUT P1, PT, PT, PT, UP0, 0x80, 0x0 ;  /* 0x000000000000781c */ /* 0x000fe20003f2f008 */
[C---:B------:R-:W-:Y:S01]  /*64c0*/  FMUL.FTZ R5, R28.reuse, R5 ;  /* 0x000000051c057220 */ /* 0x040fe20000410000 */
[----:B------:R-:W-:Y:S01]  /*64d0*/  FMUL.FTZ R32, R29, R32 ;  /* 0x000000201d207220 */ /* 0x000fe20000410000 */
        /* <DEDUP_REMOVED lines=9> */
[----:B------:R-:W-:Y:S02]  /*6570*/  PRMT R64, R64, 0x5410, R27 ;  /* 0x0000541040407816 */ /* 0x000fe4000000001b */
[----:B------:R-:W-:Y:S02]  /*6580*/  PRMT R33, R33, 0x5410, R31 ;  /* 0x0000541021217816 */ /* 0x000fe4000000001f */
[----:B------:R-:W-:Y:S02]  /*6590*/  PRMT R5, R5, 0x5410, R4 ;  /* 0x0000541005057816 */ /* 0x000fe40000000004 */
[----:B------:R-:W-:Y:S01]  /*65a0*/  PRMT R71, R71, 0x5410, R32 ;  /* 0x0000541047477816 */ /* 0x000fe20000000020 */
[----:B------:R-:W-:Y:S01]  /*65b0*/  UIADD3 UR5, UR5, 0x40, URZ ;  /* 0x0000004005057890 */ /* 0x000fe2000fffe03f */
[----:B------:R-:W-:Y:S01]  /*65c0*/  HFMA2.MMA R35, R64, 1, 1, R43 ;  /* 0x3c003c0040237835 */ /* 0x000fe2000000002b */
[----:B------:R-:W-:Y:S01]  /*65d0*/  @!P0 MOV R24, R20 ;  /* 0x0000001400188202 */ /* 0x000fe20000000f00 */
[----:B------:R-:W-:Y:S01]  /*65e0*/  HFMA2.MMA R16, R33, 1, 1, R39 ;  /* 0x3c003c0021107835 */ /* 0x000fe20000000027 */
[----:B------:R-:W-:Y:S01]  /*65f0*/  HADD2 R34, R5, R42 ;  /* 0x0000002a05227230 */ /* 0x000fe20000000000 */
[----:B------:R-:W-:Y:S01]  /*6600*/  IADD3 R20, R20, 0x20, RZ ;  /* 0x0000002014147810 */ /* 0x000fe20007ffe0ff */
[----:B------:R-:W-:Y:S01]  /*6610*/  HADD2 R3, R71, R38 ;  /* 0x0000002647037230 */ /* 0x000fe20000000000 */
[----:B------:R-:W-:Y:S07]  /*6620*/  @!P1 BRA `(.L_x_1371) ;  /* 0xffffffa400009947 */ /* 0x000fee000383ffff */
.L_x_1370:
        /* <DEDUP_REMOVED lines=11> */
.L_x_1375:
[----:B------:R-:W0:Y:S02]  /*66e0*/  LDS R4, [R0] ;  /* 0x0000000000047984 */ /* 0x000e240000000800 */
[----:B0-----:R-:W-:-:S10]  /*66f0*/  HFMA2.MMA R5, R4, 1, 1, R2 ;  /* 0x3c003c0004057835 */ /* 0x001fd40000000002 */
[----:B------:R-:W0:Y:S02]  /*6700*/  ATOMS.CAST.SPIN R5, [R0], R4, R5 ;  /* 0x000000040005738d */ /* 0x000e240001800005 */
[----:B0-----:R-:W-:-:S13]  /*6710*/  ISETP.EQ.U32.AND P0, PT, R5, 0x1, PT ;  /* 0x000000010500780c */ /* 0x001fda0003f02070 */
[----:B------:R-:W-:Y:S05]  /*6720*/  @!P0 BRA `(.L_x_1375) ;  /* 0xfffffffc00ec8947 */ /* 0x000fea000383ffff */
[----:B------:R-:W-:Y:S05]  /*6730*/  BRA `(.L_x_1373) ;  /* 0x00000000000c7947 */ /* 0x000fea0003800000 */
.L_x_1374:
[----:B------:R-:W2:Y:S02]  /*6740*/  LD.E R0, desc[UR12][R8.64] ;  /* 0x0000000c08007980 */ /* 0x000ea4000c101900 */
[----:B--2---:R-:W-:-:S05]  /*6750*/  IADD3 R5, R2, R0, RZ ;  /* 0x0000000002057210 */ /* 0x004fca0007ffe0ff */
[----:B------:R0:W-:Y:S02]  /*6760*/  ST.E desc[UR12][R8.64], R5 ;  /* 0x0000000508007985 */ /* 0x0001e4000c10190c */
.L_x_1373:
[----:B------:R-:W-:Y:S05]  /*6770*/  BSYNC B0 ;  /* 0x0000000000007941 */ /* 0x000fea0003800000 */
.L_x_1372:
        /* <DEDUP_REMOVED lines=9> */
.L_x_1379:
[----:B------:R-:W0:Y:S02]  /*6810*/  LDS R4, [R0+0x4] ;  /* 0x0000040000047984 */ /* 0x000e240000000800 */
[----:B0-----:R-:W-:-:S06]  /*6820*/  HADD2 R5, R4, R17 ;  /* 0x0000001104057230 */ /* 0x001fcc0000000000 */
[----:B------:R-:W0:Y:S02]  /*6830*/  ATOMS.CAST.SPIN R5, [R0+0x4], R4, R5 ;  /* 0x000004040005738d */ /* 0x000e240001800005 */
[----:B0-----:R-:W-:-:S13]  /*6840*/  ISETP.EQ.U32.AND P0, PT, R5, 0x1, PT ;  /* 0x000000010500780c */ /* 0x001fda0003f02070 */
[----:B------:R-:W-:Y:S05]  /*6850*/  @!P0 BRA `(.L_x_1379) ;  /* 0xfffffffc00ec8947 */ /* 0x000fea000383ffff */
[----:B------:R-:W-:Y:S05]  /*6860*/  BRA `(.L_x_1377) ;  /* 0x00000000000c7947 */ /* 0x000fea0003800000 */
.L_x_1378:
[----:B------:R-:W0:Y:S02]  /*6870*/  LD.E R0, desc[UR12][R8.64+0x4] ;  /* 0x0000040c08007980 */ /* 0x000e24000c101900 */
[----:B0-----:R-:W-:-:S05]  /*6880*/  IADD3 R5, R17, R0, RZ ;  /* 0x0000000011057210 */ /* 0x001fca0007ffe0ff */
[----:B------:R1:W-:Y:S02]  /*6890*/  ST.E desc[UR12][R8.64+0x4], R5 ;  /* 0x0000040508007985 */ /* 0x0003e4000c10190c */
.L_x_1377:
[----:B------:R-:W-:Y:S05]  /*68a0*/  BSYNC B0 ;  /* 0x0000000000007941 */ /* 0x000fea0003800000 */
.L_x_1376:
        /* <DEDUP_REMOVED lines=9> */
.L_x_1383:
[----:B------:R-:W0:Y:S02]  /*6940*/  LDS R4, [R0] ;  /* 0x0000000000047984 */ /* 0x000e240000000800 */
[----:B0-----:R-:W-:-:S10]  /*6950*/  HFMA2.MMA R5, R4, 1, 1, R41 ;  /* 0x3c003c0004057835 */ /* 0x001fd40000000029 */
[----:B------:R-:W0:Y:S02]  /*6960*/  ATOMS.CAST.SPIN R5, [R0], R4, R5 ;  /* 0x000000040005738d */ /* 0x000e240001800005 */
[----:B0-----:R-:W-:-:S13]  /*6970*/  ISETP.EQ.U32.AND P0, PT, R5, 0x1, PT ;  /* 0x000000010500780c */ /* 0x001fda0003f02070 */
[----:B------:R-:W-:Y:S05]  /*6980*/  @!P0 BRA `(.L_x_1383) ;  /* 0xfffffffc00ec8947 */ /* 0x000fea000383ffff */
[----:B------:R-:W-:Y:S05]  /*6990*/  BRA `(.L_x_1381) ;  /* 0x00000000000c7947 */ /* 0x000fea0003800000 */
.L_x_1382:
[----:B------:R-:W2:Y:S02]  /*69a0*/  LD.E R0, desc[UR12][R8.64] ;  /* 0x0000000c08007980 */ /* 0x000ea4000c101900 */
[----:B--2---:R-:W-:-:S05]  /*69b0*/  IADD3 R5, R41, R0, RZ ;  /* 0x0000000029057210 */ /* 0x004fca0007ffe0ff */
[----:B------:R0:W-:Y:S02]  /*69c0*/  ST.E desc[UR12][R8.64], R5 ;  /* 0x0000000508007985 */ /* 0x0001e4000c10190c */
.L_x_1381:
[----:B------:R-:W-:Y:S05]  /*69d0*/  BSYNC B0 ;  /* 0x0000000000007941 */ /* 0x000fea0003800000 */
.L_x_1380:
        /* <DEDUP_REMOVED lines=9> */
.L_x_1387:
[----:B------:R-:W0:Y:S02]  /*6a70*/  LDS R4, [R0] ;  /* 0x0000000000047984 */ /* 0x000e240000000800 */
[----:B0-----:R-:W-:-:S06]  /*6a80*/  HADD2 R5, R4, R40 ;  /* 0x0000002804057230 */ /* 0x001fcc0000000000 */
[----:B------:R-:W0:Y:S02]  /*6a90*/  ATOMS.CAST.SPIN R5, [R0], R4, R5 ;  /* 0x000000040005738d */ /* 0x000e240001800005 */
[----:B0-----:R-:W-:-:S13]  /*6aa0*/  ISETP.EQ.U32.AND P0, PT, R5, 0x1, PT ;  /* 0x000000010500780c */ /* 0x001fda0003f02070 */
[----:B------:R-:W-:Y:S05]  /*6ab0*/  @!P0 BRA `(.L_x_1387) ;  /* 0xfffffffc00ec8947 */ /* 0x000fea000383ffff */
[----:B------:R-:W-:Y:S05]  /*6ac0*/  BRA `(.L_x_1385) ;  /* 0x00000000000c7947 */ /* 0x000fea0003800000 */
.L_x_1386:
[----:B------:R-:W2:Y:S02]  /*6ad0*/  LD.E R0, desc[UR12][R6.64] ;  /* 0x0000000c06007980 */ /* 0x000ea4000c101900 */
[----:B--2---:R-:W-:-:S05]  /*6ae0*/  IADD3 R5, R40, R0, RZ ;  /* 0x0000000028057210 */ /* 0x004fca0007ffe0ff */
[----:B------:R0:W-:Y:S02]  /*6af0*/  ST.E desc[UR12][R6.64], R5 ;  /* 0x0000000506007985 */ /* 0x0001e4000c10190c */
.L_x_1385:
[----:B------:R-:W-:Y:S05]  /*6b00*/  BSYNC B0 ;  /* 0x0000000000007941 */ /* 0x000fea0003800000 */
.L_x_1384:
        /* <DEDUP_REMOVED lines=9> */
.L_x_1391:
[----:B------:R-:W0:Y:S02]  /*6ba0*/  LDS R4, [R0] ;  /* 0x0000000000047984 */ /* 0x000e240000000800 */
[----:B0-----:R-:W-:-:S10]  /*6bb0*/  HFMA2.MMA R5, R4, 1, 1, R35 ;  /* 0x3c003c0004057835 */ /* 0x001fd40000000023 */
[----:B------:R-:W0:Y:S02]  /*6bc0*/  ATOMS.CAST.SPIN R5, [R0], R4, R5 ;  /* 0x000000040005738d */ /* 0x000e240001800005 */
[----:B0-----:R-:W-:-:S13]  /*6bd0*/  ISETP.EQ.U32.AND P0, PT, R5, 0x1, PT ;  /* 0x000000010500780c */ /* 0x001fda0003f02070 */
[----:B------:R-:W-:Y:S05]  /*6be0*/  @!P0 BRA `(.L_x_1391) ;  /* 0xfffffffc00ec8947 */ /* 0x000fea000383ffff */
[----:B------:R-:W-:Y:S05]  /*6bf0*/  BRA `(.L_x_1389) ;  /* 0x00000000000c7947 */ /* 0x000fea0003800000 */
.L_x_1390:
[----:B------:R-:W2:Y:S02]  /*6c00*/  LD.E R0, desc[UR12][R6.64] ;  /* 0x0000000c06007980 */ /* 0x000ea4000c101900 */
[----:B--2---:R-:W-:-:S05]  /*6c10*/  IADD3 R5, R35, R0, RZ ;  /* 0x0000000023057210 */ /* 0x004fca0007ffe0ff */
[----:B------:R0:W-:Y:S02]  /*6c20*/  ST.E desc[UR12][R6.64], R5 ;  /* 0x0000000506007985 */ /* 0x0001e4000c10190c */
.L_x_1389:
[----:B------:R-:W-:Y:S05]  /*6c30*/  BSYNC B0 ;  /* 0x0000000000007941 */ /* 0x000fea0003800000 */
.L_x_1388:
        /* <DEDUP_REMOVED lines=12> */
.L_x_1396:
[----:B------:R-:W0:Y:S02]  /*6d00*/  LDS R4, [R0] ;  /* 0x0000000000047984 */ /* 0x000e240000000800 */
[----:B0-----:R-:W-:-:S06]  /*6d10*/  HADD2 R5, R4, R34 ;  /* 0x0000002204057230 */ /* 0x001fcc0000000000 */
[----:B------:R-:W0:Y:S02]  /*6d20*/  ATOMS.CAST.SPIN R5, [R0], R4, R5 ;  /* 0x000000040005738d */ /* 0x000e240001800005 */
[----:B0-----:R-:W-:-:S13]  /*6d30*/  ISETP.EQ.U32.AND P0, PT, R5, 0x1, PT ;  /* 0x000000010500780c */ /* 0x001fda0003f02070 */
[----:B------:R-:W-:Y:S05]  /*6d40*/  @!P0 BRA `(.L_x_1396) ;  /* 0xfffffffc00ec8947 */ /* 0x000fea000383ffff */
[----:B------:R-:W-:Y:S05]  /*6d50*/  BSYNC B1 ;  /* 0x0000000000017941 */ /* 0x000fea0003800000 */
.L_x_1395:
[----:B------:R-:W-:Y:S05]  /*6d60*/  BRA `(.L_x_1393) ;  /* 0x00000000000c7947 */ /* 0x000fea0003800000 */
.L_x_1394:
[----:B------:R-:W2:Y:S02]  /*6d70*/  LD.E R0, desc[UR12][R4.64] ;  /* 0x0000000c04007980 */ /* 0x000ea4000c101900 */
[----:B--2---:R-:W-:-:S05]  /*6d80*/  IADD3 R9, R34, R0, RZ ;  /* 0x0000000022097210 */ /* 0x004fca0007ffe0ff */
[----:B------:R0:W-:Y:S02]  /*6d90*/  ST.E desc[UR12][R4.64], R9 ;  /* 0x0000000904007985 */ /* 0x0001e4000c10190c */
.L_x_1393:
[----:B------:R-:W-:Y:S05]  /*6da0*/  BSYNC B0 ;  /* 0x0000000000007941 */ /* 0x000fea0003800000 */
.L_x_1392:
        /* <DEDUP_REMOVED lines=8> */
.L_x_1400:
[----:B------:R-:W0:Y:S02]  /*6e30*/  LDS R4, [R0] ;  /* 0x0000000000047984 */ /* 0x000e240000000800 */
[----:B0-----:R-:W-:-:S10]  /*6e40*/  HFMA2.MMA R5, R4, 1, 1, R16 ;  /* 0x3c003c0004057835 */ /* 0x001fd40000000010 */
[----:B------:R-:W0:Y:S02]  /*6e50*/  ATOMS.CAST.SPIN R5, [R0], R4, R5 ;  /* 0x000000040005738d */ /* 0x000e240001800005 */
[----:B0-----:R-:W-:-:S13]  /*6e60*/  ISETP.EQ.U32.AND P0, PT, R5, 0x1, PT ;  /* 0x000000010500780c */ /* 0x001fda0003f02070 */
[----:B------:R-:W-:Y:S05]  /*6e70*/  @!P0 BRA `(.L_x_1400) ;  /* 0xfffffffc00ec8947 */ /* 0x000fea000383ffff */
[----:B------:R-:W-:Y:S05]  /*6e80*/  BRA `(.L_x_1398) ;  /* 0x00000000000c7947 */ /* 0x000fea0003800000 */
.L_x_1399:
[----:B------:R-:W2:Y:S02]  /*6e90*/  LD.E R0, desc[UR12][R4.64] ;  /* 0x0000000c04007980 */ /* 0x000ea4000c101900 */
[----:B--2---:R-:W-:-:S05]  /*6ea0*/  IADD3 R9, R16, R0, RZ ;  /* 0x0000000010097210 */ /* 0x004fca0007ffe0ff */
[----:B------:R0:W-:Y:S02]  /*6eb0*/  ST.E desc[UR12][R4.64], R9 ;  /* 0x0000000904007985 */ /* 0x0001e4000c10190c */
.L_x_1398:
[----:B------:R-:W-:Y:S05]  /*6ec0*/  BSYNC B0 ;  /* 0x0000000000007941 */ /* 0x000fea0003800000 */
.L_x_1397:
[----:B0-----:R-:W-:-:S04]  /*6ed0*/  IADD3 R4, P0, R6, UR4, RZ ;  /* 0x0000000406047c10 */ /* 0x001fc8000ff1e0ff */
[----:B------:R-:W-:-:S08]  /*6ee0*/  IADD3.X R5, R7, UR5, RZ, P0, !PT ;  /* 0x0000000507057c10 */ /* 0x000fd000087fe4ff */
[----:B------:R0:W-:Y:S02]  /*6ef0*/  ATOM.E.ADD.F16x2.RN.STRONG.GPU P0, RZ, desc[UR12][R4.64], R3 ;  /* 0x0000000304ff79a2 */ /* 0x0001e4000810e1cc */
[----:B0-----:R-:W-:Y:S05]  /*6f00*/  @P0 EXIT ;  /* 0x000000000000094d */ /* 0x001fea0003800000 */
[----:B------:R-:W0:Y:S02]  /*6f10*/  QSPC.E.S P0, RZ, [R4] ;  /* 0x0000000004ff73aa */ /* 0x000e240000000500 */
[----:B0-----:R-:W-:Y:S05]  /*6f20*/  @!P0 BRA `(.L_x_1401) ;  /* 0x0000000000208947 */ /* 0x001fea0003800000 */
[----:B------:R-:W-:Y:S02]  /*6f30*/  MOV R4, R4 ;  /* 0x0000000400047202 */ /* 0x000fe40000000f00 */
[----:B------:R-:W-:-:S07]  /*6f40*/  MOV R5, R3 ;  /* 0x0000000300057202 */ /* 0x000fce0000000f00 */
.L_x_1402:
[----:B------:R-:W0:Y:S02]  /*6f50*/  LDS R2, [R4] ;  /* 0x0000000004027984 */ /* 0x000e240000000800 */
[----:B0-----:R-:W-:-:S06]  /*6f60*/  HADD2 R3, R2, R5 ;  /* 0x0000000502037230 */ /* 0x001fcc0000000000 */
[----:B------:R-:W0:Y:S02]  /*6f70*/  ATOMS.CAST.SPIN R3, [R4], R2, R3 ;  /* 0x000000020403738d */ /* 0x000e240001800003 */
[----:B0-----:R-:W-:-:S13]  /*6f80*/  ISETP.EQ.U32.AND P0, PT, R3, 0x1, PT ;  /* 0x000000010300780c */ /* 0x001fda0003f02070 */
[----:B------:R-:W-:Y:S05]  /*6f90*/  @!P0 BRA `(.L_x_1402) ;  /* 0xfffffffc00ec8947 */ /* 0x000fea000383ffff */
[----:B------:R-:W-:Y:S05]  /*6fa0*/  EXIT ;  /* 0x000000000000794d */ /* 0x000fea0003800000 */
.L_x_1401:
[----:B------:R-:W2:Y:S02]  /*6fb0*/  LD.E R0, desc[UR12][R4.64] ;  /* 0x0000000c04007980 */ /* 0x000ea4000c101900 */
[----:B--2---:R-:W-:-:S05]  /*6fc0*/  IADD3 R3, R3, R0, RZ ;  /* 0x0000000003037210 */ /* 0x004fca0007ffe0ff */
[----:B------:R-:W-:Y:S01]  /*6fd0*/  ST.E desc[UR12][R4.64], R3 ;  /* 0x0000000304007985 */ /* 0x000fe2000c10190c */
[----:B------:R-:W-:Y:S05]  /*6fe0*/  EXIT ;  /* 0x000000000000794d */ /* 0x000fea0003800000 */
.L_x_1403:
        /* <DEDUP_REMOVED lines=9> */
.L_x_1833:


//--------------------- .text._ZN4vllm4gptq33gemm_half_q_half_gptq_4bit_kernelILb1ELi4EEEvPK6__halfPKjS6_S4_PS2_iiiibPKi --------------------------
	.section	.text._ZN4vllm4gptq33gemm_half_q_half_gptq_4bit_kernelILb1ELi4EEEvPK6__halfPKjS6_S4_PS2_iiiibPKi,"ax",@progbits
	.align	128
        .global         _ZN4vllm4gptq33gemm_half_q_half_gptq_4bit_kernelILb1ELi4EEEvPK6__halfPKjS6_S4_PS2_iiiibPKi
        .type           _ZN4vllm4gptq33gemm_half_q_half_gptq_4bit_kernelILb1ELi4EEEvPK6__halfPKjS6_S4_PS2_iiiibPKi,@function
        .size           _ZN4vllm4gptq33gemm_half_q_half_gptq_4bit_kernelILb1ELi4EEEvPK6__halfPKjS6_S4_PS2_iiiibPKi,(.L_x_1834 - _ZN4vllm4gptq33gemm_half_q_half_gptq_4bit_kernelILb1ELi4EEEvPK6__halfPKjS6_S4_PS2_iiiibPKi)
        .other          _ZN4vllm4gptq33gemm_half_q_half_gptq_4bit_kernelILb1ELi4EEEvPK6__halfPKjS6_S4_PS2_iiiibPKi,@"STO_CUDA_ENTRY STV_DEFAULT"
_ZN4vllm4gptq33gemm_half_q_half_gptq_4bit_kernelILb1ELi4EEEvPK6__halfPKjS6_S4_PS2_iiiibPKi:
.text._ZN4vllm4gptq33gemm_half_q_half_gptq_4bit_kernelILb1ELi4EEEvPK6__halfPKjS6_S4_PS2_iiiibPKi:
[----:B------:R-:W-:Y:S08]  /*0000*/  LDC R1, c[0x0][0x28] ;  /* 0x00000a00ff017b82 */ /* 0x000ff00000000800 */
[----:B------:R-:W0:Y:S01]  /*0010*/  S2UR UR8, SR_CTAID.Z ;  /* 0x00000000000879c3 */ /* 0x000e220000002700 */
[----:B------:R-:W1:Y:S01]  /*0020*/  S2R R5, SR_TID.X ;  /* 0x0000000000057919 */ /* 0x000e620000002100 */
[----:B------:R-:W-:Y:S01]  /*0030*/  ULDC.64 UR10, c[0x0][0x208] ;  /* 0x00008200000a7ab9 */ /* 0x000fe20000000a00 */
[----:B------:R-:W-:Y:S01]  /*0040*/  BSSY B0, `(.L_x_1404) ;  /* 0x000003b000007945 */ /* 0x000fe20003800000 */
[----:B------:R-:W2:Y:S04]  /*0050*/  S2R R0, SR_CTAID.X ;  /* 0x0000000000007919 */ /* 0x000ea80000002500 */
[----:B------:R-:W3:Y:S01]  /*0060*/  LDC R13, c[0x0][0x240] ;  /* 0x00009000ff0d7b82 */ /* 0x000ee20000000800 */
[----:B0-----:R-:W-:-:S06]  /*0070*/  USHF.L.U32 UR5, UR8, 0x7, URZ ;  /* 0x0000000708057899 */ /* 0x001fcc000800063f */
[----:B------:R-:W-:Y:S02]  /*0080*/  MOV R30, UR5 ;  /* 0x00000005001e7c02 */ /* 0x000fe40008000f00 */
[----:B-1----:R-:W-:Y:S02]  /*0090*/  IADD3 R3, R5, UR5, RZ ;  /* 0x0000000505037c10 */ /* 0x002fe4000fffe0ff */
[----:B---3--:R-:W-:Y:S02]  /*00a0*/  VIADDMNMX.U32 R30, R30, 0x80, R13, PT ;  /* 0x000000801e1e7846 */ /* 0x008fe4000380000d */
[----:B--2---:R-:W-:Y:S02]  /*00b0*/  LEA R0, R0, R5, 0x7 ;  /* 0x0000000500007211 */ /* 0x004fe400078e38ff */
        /* <DEDUP_REMOVED lines=35> */
.L_x_1406:
        /* <DEDUP_REMOVED lines=16> */
.L_x_1405:
[----:B------:R-:W-:Y:S05]  /*03f0*/  BSYNC B0 ;  /* 0x0000000000007941 */ /* 0x000fea0003800000 */
.L_x_1404:
[----:B------:R-:W-:Y:S02]  /*0400*/  ULDC UR7, c[0x0][0x23c] ;  /* 0x00008f0000077ab9 */ /* 0x000fe40000000800 */
[----:B------:R-:W-:-:S13]  /*0410*/  ISETP.GE.AND P0, PT, R29, UR7, PT ;  /* 0x000000071d007c0c */ /* 0x000fda000bf06270 */
[----:B------:R-:W-:Y:S05]  /*0420*/  @P0 EXIT ;  /* 0x000000000000094d */ /* 0x000fea0003800000 */
[----:B------:R-:W2:Y:S01]  /*0430*/  LDC R6, c[0x0][0x244] ;  /* 0x00009100ff067b82 */ /* 0x000ea20000000800 */
[----:B01----:R-:W-:Y:S01]  /*0440*/  IABS R7, R13 ;  /* 0x0000000d00077213 */ /* 0x003fe20000000000 */
[----:B------:R-:W-:Y:S01]  /*0450*/  ULDC.U8 UR4, c[0x0][0x248] ;  /* 0x0000920000047ab9 */ /* 0x000fe20000000000 */
[----:B------:R-:W-:-:S04]  /*0460*/  SHF.R.S32.HI R8, RZ, 0x1f, R29 ;  /* 0x0000001fff087819 */ /* 0x000fc8000001141d */
[----:B------:R-:W-:-:S04]  /*0470*/  LEA.HI R8, R8, R29, RZ, 0x3 ;  /* 0x0000001d08087211 */ /* 0x000fc800078f18ff */
[----:B------:R-:W-:Y:S02]  /*0480*/  SHF.R.S32.HI R15, RZ, 0x3, R8 ;  /* 0x00000003ff0f7819 */ /* 0x000fe40000011408 */
        /* <DEDUP_REMOVED lines=32> */
[----:B------:R-:W-:-:S05]  /*0690*/  IMAD.HI.U32 R4, R3, UR5, RZ ;  /* 0x0000000503047c27 */ /* 0x000fca000f8e00ff */
[----:B------:R-:W-:-:S05]  /*06a0*/  IADD3 R3, RZ, -R4, RZ ;  /* 0x80000004ff037210 */ /* 0x000fca0007ffe0ff */
[----:B------:R-:W-:-:S05]  /*06b0*/  IMAD R3, R0, R3, UR5 ;  /* 0x0000000500037e24 */ /* 0x000fca000f8e0203 */
        /* <DEDUP_REMOVED lines=20> */
[----:B------:R-:W-:Y:S01]  /*0800*/  HFMA2.MMA R47, -RZ, RZ, 0, 0 ;  /* 0x00000000ff2f7435 */ /* 0x000fe200000001ff */
[----:B------:R-:W-:Y:S01]  /*0810*/  CS2R R62, SRZ ;  /* 0x00000000003e7805 */ /* 0x000fe2000001ff00 */
[----:B------:R-:W-:Y:S01]  /*0820*/  HFMA2.MMA R51, -RZ, RZ, 0, 0 ;  /* 0x00000000ff337435 */ /* 0x000fe200000001ff */
[----:B------:R-:W-:Y:S01]  /*0830*/  USEL UR12, URZ, 0x1, UP0 ;  /* 0x000000013f0c7887 */ /* 0x000fe20008000000 */
[----:B------:R-:W-:Y:S01]  /*0840*/  HFMA2.MMA R31, -RZ, RZ, 0, 0 ;  /* 0x00000000ff1f7435 */ /* 0x000fe200000001ff */
[----:B------:R-:W-:-:S02]  /*0850*/  MOV R65, RZ ;  /* 0x000000ff00417202 */ /* 0x000fc40000000f00 */
[----:B------:R-:W-:Y:S02]  /*0860*/  CS2R R38, SRZ ;  /* 0x0000000000267805 */ /* 0x000fe4000001ff00 */
[----:B------:R-:W-:Y:S02]  /*0870*/  MOV R45, RZ ;  /* 0x000000ff002d7202 */ /* 0x000fe40000000f00 */
[----:B------:R-:W-:Y:S02]  /*0880*/  CS2R R34, SRZ ;  /* 0x0000000000227805 */ /* 0x000fe4000001ff00 */
[----:B------:R-:W-:Y:S02]  /*0890*/  MOV R49, RZ ;  /* 0x000000ff00317202 */ /* 0x000fe40000000f00 */
[----:B------:R-:W-:Y:S02]  /*08a0*/  CS2R R32, SRZ ;  /* 0x0000000000207805 */ /* 0x000fe4000001ff00 */
        /* <DEDUP_REMOVED lines=29> */
[----:B-1----:R-:W-:Y:S01]  /*0a80*/  HADD2 R14, R9.H0_H0, -R14.H0_H0 ;  /* 0xa000000e090e7230 */ /* 0x002fe20000000800 */
[----:B---3--:R-:W-:-:S04]  /*0a90*/  IADD3 R16, R16, 0xe400, RZ ;  /* 0x0000e40010107810 */ /* 0x008fc80007ffe0ff */
[----:B------:R-:W-:Y:S01]  /*0aa0*/  PRMT R16, R16, 0x5410, R16 ;  /* 0x0000541010107816 */ /* 0x000fe20000000010 */
[----:B----4-:R-:W-:Y:S01]  /*0ab0*/  HADD2 R9, R9.H0_H0, -R18.H0_H0 ;  /* 0xa000001209097230 */ /* 0x010fe20000000800 */
[----:B------:R-:W-:Y:S06]  /*0ac0*/  @P0 BRA `(.L_x_1407) ;  /* 0x0000003400100947 */ /* 0x000fec0003800000 */
[----:B------:R-:W2:Y:S04]  /*0ad0*/  LDG.E.CONSTANT R12, desc[UR10][R2.64] ;  /* 0x0000000a020c7981 */ /* 0x000ea8000c1e9900 */
[----:B------:R0:W3:Y:S01]  /*0ae0*/  LDG.E.CONSTANT R10, desc[UR10][R2.64+0x4] ;  /* 0x0000040a020a7981 */ /* 0x0000e2000c1e9900 */
[----:B------:R-:W-:Y:S01]  /*0af0*/  USHF.L.U32 UR4, UR8, 0x4, URZ ;  /* 0x0000000408047899 */ /* 0x000fe2000800063f */
[----:B------:R-:W1:Y:S01]  /*0b00*/  S2UR UR6, SR_CgaCtaId ;  /* 0x00000000000679c3 */ /* 0x000e620000008800 */
[----:B------:R-:W-:Y:S01]  /*0b10*/  IADD3 R0, R0, UR5, RZ ;  /* 0x0000000500007c10 */ /* 0x000fe2000fffe0ff */
[----:B------:R-:W-:Y:S01]  /*0b20*/  ULDC.64 UR8, c[0x0][0x218] ;  /* 0x0000860000087ab9 */ /* 0x000fe20000000a00 */
[----:B------:R-:W-:Y:S01]  /*0b30*/  ULOP3.LUT UR4, UR4, 0x1ffffff0, URZ, 0xc0, !UPT ;  /* 0x1ffffff004047892 */ /* 0x000fe2000f8ec03f */
[----:B------:R-:W-:-:S02]  /*0b40*/  MOV R5, R7 ;  /* 0x0000000700057202 */ /* 0x000fc40000000f00 */
[----:B------:R-:W-:Y:S01]  /*0b50*/  MOV R7, R14 ;  /* 0x0000000e00077202 */ /* 0x000fe20000000f00 */
[----:B------:R-:W-:Y:S01]  /*0b60*/  UIMAD UR4, UR4, UR7, URZ ;  /* 0x00000007040472a4 */ /* 0x000fe2000f8e023f */
[----:B0-----:R-:W-:Y:S02]  /*0b70*/  MOV R3, R6 ;  /* 0x0000000600037202 */ /* 0x001fe40000000f00 */
[----:B------:R-:W-:Y:S01]  /*0b80*/  MOV R6, R13 ;  /* 0x0000000d00067202 */ /* 0x000fe20000000f00 */
[----:B------:R-:W-:Y:S01]  /*0b90*/  USHF.R.S32.HI UR7, URZ, 0x1f, UR4 ;  /* 0x0000001f3f077899 */ /* 0x000fe20008011404 */
[----:B------:R-:W-:Y:S02]  /*0ba0*/  MOV R2, R8 ;  /* 0x0000000800027202 */ /* 0x000fe40000000f00 */
[----:B------:R-:W-:Y:S01]  /*0bb0*/  IADD3 R41, P0, R29, UR4, RZ ;  /* 0x000000041d297c10 */ /* 0x000fe2000ff1e0ff */
[----:B------:R-:W-:Y:S01]  /*0bc0*/  UMOV UR4, 0x400 ;  /* 0x0000040000047882 */ /* 0x000fe20000000000 */
[----:B------:R-:W-:-:S02]  /*0bd0*/  MOV R8, R16 ;  /* 0x0000001000087202 */ /* 0x000fc40000000f00 */
[----:B------:R-:W-:Y:S01]  /*0be0*/  LEA.HI.X.SX32 R18, R29, UR7, 0x1, P0 ;  /* 0x000000071d127c11 */ /* 0x000fe200080f0eff */
[----:B------:R-:W-:Y:S01]  /*0bf0*/  ULDC UR7, c[0x0][0x23c] ;  /* 0x00008f0000077ab9 */ /* 0x000fe20000000800 */
[C---:B------:R-:W-:Y:S02]  /*0c00*/  LEA R36, P0, R41.reuse, UR8, 0x2 ;  /* 0x0000000829247c11 */ /* 0x040fe4000f8010ff */
[----:B------:R-:W-:Y:S02]  /*0c10*/  R2UR UR8, R4 ;  /* 0x00000000040872ca */ /* 0x000fe400000e0000 */
[----:B------:R-:W-:Y:S01]  /*0c20*/  MOV R4, R11 ;  /* 0x0000000b00047202 */ /* 0x000fe20000000f00 */
[----:B-1----:R-:W-:Y:S01]  /*0c30*/  ULEA UR4, UR6, UR4, 0x18 ;  /* 0x0000000406047291 */ /* 0x002fe2000f8ec03f */
[----:B------:R-:W-:Y:S02]  /*0c40*/  LEA.HI.X R41, R41, UR9, R18, 0x2, P0 ;  /* 0x0000000929297c11 */ /* 0x000fe400080f1412 */
[----:B------:R-:W-:-:S02]  /*0c50*/  MOV R63, RZ ;  /* 0x000000ff003f7202 */ /* 0x000fc40000000f00 */
[----:B------:R-:W-:Y:S01]  /*0c60*/  MOV R11, R0 ;  /* 0x00000000000b7202 */ /* 0x000fe20000000f00 */
[--C-:B--2---:R-:W-:Y:S02]  /*0c70*/  HADD2.F32 R14, -RZ, R12.reuse.H0_H0 ;  /* 0x2000000cff0e7230 */ /* 0x104fe40000004100 */
[----:B------:R-:W-:Y:S02]  /*0c80*/  HADD2.F32 R12, -RZ, R12.H1_H1 ;  /* 0x3000000cff0c7230 */ /* 0x000fe40000004100 */
[--C-:B---3--:R-:W-:Y:S02]  /*0c90*/  HADD2.F32 R13, -RZ, R10.reuse.H0_H0 ;  /* 0x2000000aff0d7230 */ /* 0x108fe40000004100 */
[----:B------:R-:W-:-:S07]  /*0ca0*/  HADD2.F32 R10, -RZ, R10.H1_H1 ;  /* 0x3000000aff0a7230 */ /* 0x000fce0000004100 */
.L_x_1409:
[----:B------:R-:W-:Y:S01]  /*0cb0*/  MOV R40, R36 ;  /* 0x0000002400287202 */ /* 0x000fe20000000f00 */
[----:B------:R-:W0:Y:S01]  /*0cc0*/  LDS.128 R24, [UR4] ;  /* 0x00000004ff187984 */ /* 0x000e220008000c00 */
[----:B------:R-:W-:-:S03]  /*0cd0*/  MOV R67, UR7 ;  /* 0x0000000700437c02 */ /* 0x000fc60008000f00 */
[----:B------:R-:W2:Y:S02]  /*0ce0*/  LDG.E.128.CONSTANT R20, desc[UR10][R40.64] ;  /* 0x0000000a28147981 */ /* 0x000ea4000c1e9d00 */
[----:B------:R-:W-:-:S05]  /*0cf0*/  IMAD.WIDE R66, R67, 0x4, R40 ;  /* 0x0000000443427825 */ /* 0x000fca00078e0228 */
[----:B------:R1:W5:Y:S01]  /*0d00*/  LDG.E.128.CONSTANT R16, desc[UR10][R66.64] ;  /* 0x0000000a42107981 */ /* 0x000362000c1e9d00 */
[----:B------:R-:W-:Y:S02]  /*0d10*/  ISETP.NE.AND P0, PT, R11, UR5, PT ;  /* 0x000000050b007c0c */ /* 0x000fe4000bf05270 */
[C---:B--2---:R-:W-:Y:S02]  /*0d20*/  LOP3.LUT R44, R20.reuse, 0xf000f, RZ, 0xc0, !PT ;  /* 0x000f000f142c7812 */ /* 0x044fe400078ec0ff */
[----:B------:R-:W-:Y:S02]  /*0d30*/  LOP3.LUT R42, R20, 0xf000f0, RZ, 0xc0, !PT ;  /* 0x00f000f0142a7812 */ /* 0x000fe400078ec0ff */
[----:B------:R-:W-:Y:S02]  /*0d40*/  SHF.R.U32.HI R46, RZ, 0x8, R20 ;  /* 0x00000008ff2e7819 */ /* 0x000fe40000011614 */
[C---:B------:R-:W-:Y:S02]  /*0d50*/  LOP3.LUT R48, R21.reuse, 0xf000f, RZ, 0xc0, !PT ;  /* 0x000f000f15307812 */ /* 0x040fe400078ec0ff */
[----:B------:R-:W-:-:S02]  /*0d60*/  LOP3.LUT R20, R21, 0xf000f0, RZ, 0xc0, !PT ;  /* 0x00f000f015147812 */ /* 0x000fc400078ec0ff */
[C---:B------:R-:W-:Y:S02]  /*0d70*/  LOP3.LUT R40, R22.reuse, 0xf000f, RZ, 0xc0, !PT ;  /* 0x000f000f16287812 */ /* 0x040fe400078ec0ff */
[----:B------:R-:W-:Y:S02]  /*0d80*/  LOP3.LUT R50, R22, 0xf000f0, RZ, 0xc0, !PT ;  /* 0x00f000f016327812 */ /* 0x000fe400078ec0ff */
[----:B------:R-:W-:Y:S02]  /*0d90*/  SHF.R.U32.HI R41, RZ, 0x8, R22 ;  /* 0x00000008ff297819 */ /* 0x000fe40000011616 */
[----:B------:R-:W-:Y:S02]  /*0da0*/  SHF.R.U32.HI R21, RZ, 0x8, R21 ;  /* 0x00000008ff157819 */ /* 0x000fe40000011615 */
[C---:B------:R-:W-:Y:S02]  /*0db0*/  LOP3.LUT R22, R23.reuse, 0xf000f, RZ, 0xc0, !PT ;  /* 0x000f000f17167812 */ /* 0x040fe400078ec0ff */
[----:B------:R-:W-:-:S02]  /*0dc0*/  LOP3.LUT R52, R23, 0xf000f0, RZ, 0xc0, !PT ;  /* 0x00f000f017347812 */ /* 0x000fc400078ec0ff */
[----:B------:R-:W-:Y:S01]  /*0dd0*/  SHF.R.U32.HI R36, RZ, 0x8, R23 ;  /* 0x00000008ff247819 */ /* 0x000fe20000011617 */
[----:B01----:R-:W-:Y:S06]  /*0de0*/  @P0 BRA `(.L_x_1408) ;  /* 0x0000000000c00947 */ /* 0x003fec0003800000 */
        /* <DEDUP_REMOVED lines=48> */
.L_x_1408:
[----:B------:R-:W-:Y:S02]  /*10f0*/  LOP3.LUT R23, R44, 0x64006400, RZ, 0xfc, !PT ;  /* 0x640064002c177812 */ /* 0x000fe400078efcff */
[----:B------:R-:W-:Y:S02]  /*1100*/  LOP3.LUT R44, R46, 0xf000f, RZ, 0xc0, !PT ;  /* 0x000f000f2e2c7812 */ /* 0x000fe400078ec0ff */
[----:B------:R-:W-:Y:S02]  /*1110*/  LOP3.LUT R59, R22, 0x64006400, RZ, 0xfc, !PT ;  /* 0x64006400163b7812 */ /* 0x000fe400078efcff */
[----:B------:R-:W-:Y:S01]  /*1120*/  HFMA2.MMA R54, R23, 1, 1, R2 ;  /* 0x3c003c0017367835 */ /* 0x000fe20000000002 */
[----:B------:R-:W-:Y:S02]  /*1130*/  LOP3.LUT R42, R42, 0x64006400, RZ, 0xfc, !PT ;  /* 0x640064002a2a7812 */ /* 0x000fe400078efcff */
[----:B------:R-:W-:Y:S02]  /*1140*/  LOP3.LUT R46, R46, 0xf000f0, RZ, 0xc0, !PT ;  /* 0x00f000f02e2e7812 */ /* 0x000fe400078ec0ff */
[----:B------:R-:W-:-:S02]  /*1150*/  LOP3.LUT R22, R52, 0x64006400, RZ, 0xfc, !PT ;  /* 0x6400640034167812 */ /* 0x000fc400078efcff */
[----:B------:R-:W-:Y:S01]  /*1160*/  LOP3.LUT R53, R48, 0x64006400, RZ, 0xfc, !PT ;  /* 0x6400640030357812 */ /* 0x000fe200078efcff */
[----:B------:R-:W-:Y:S01]  /*1170*/  HFMA2.MMA R52, R42, 0.0625, 0.0625, R3 ;  /* 0x2c002c002a347835 */ /* 0x000fe20000000003 */
[----:B------:R-:W-:Y:S02]  /*1180*/  LOP3.LUT R48, R20, 0x64006400, RZ, 0xfc, !PT ;  /* 0x6400640014307812 */ /* 0x000fe400078efcff */
[----:B------:R-:W-:Y:S01]  /*1190*/  LOP3.LUT R57, R40, 0x64006400, RZ, 0xfc, !PT ;  /* 0x6400640028397812 */ /* 0x000fe200078efcff */
[----:B------:R-:W-:Y:S01]  /*11a0*/  HADD2 R40, R53, R4 ;  /* 0x0000000435287230 */ /* 0x000fe20000000000 */
[----:B------:R-:W-:Y:S01]  /*11b0*/  LOP3.LUT R20, R46, 0x64006400, RZ, 0xfc, !PT ;  /* 0x640064002e147812 */ /* 0x000fe200078efcff */
[----:B------:R-:W-:Y:S01]  /*11c0*/  HFMA2 R46, R22, 0.0625, 0.0625, R9 ;  /* 0x2c002c00162e7831 */ /* 0x000fe20000000009 */
[----:B------:R-:W-:Y:S01]  /*11d0*/  HFMA2.MMA R22, R54, R24, RZ ;  /* 0x0000001836167235 */ /* 0x000fe200000000ff */
[----:B------:R-:W-:Y:S01]  /*11e0*/  LOP3.LUT R56, R50, 0x64006400, RZ, 0xfc, !PT ;  /* 0x6400640032387812 */ /* 0x000fe200078efcff */
[----:B------:R-:W-:Y:S01]  /*11f0*/  HFMA2.MMA R42, R57, 1, 1, R6 ;  /* 0x3c003c00392a7835 */ /* 0x000fe20000000006 */
[----:B------:R-:W-:Y:S01]  /*1200*/  LOP3.LUT R55, R44, 0x64006400, RZ, 0xfc, !PT ;  /* 0x640064002c377812 */ /* 0x000fe200078efcff */
[----:B------:R-:W-:-:S02]  /*1210*/  HADD2 R53, R59, R8 ;  /* 0x000000083b357230 */ /* 0x000fc40000000000 */
[----:B------:R-:W-:Y:S01]  /*1220*/  HFMA2 R50, R48, 0.0625, 0.0625, R5 ;  /* 0x2c002c0030327831 */ /* 0x000fe20000000005 */
[----:B------:R-:W-:Y:S01]  /*1230*/  HFMA2.MMA R48, R56, 0.0625, 0.0625, R7 ;  /* 0x2c002c0038307835 */ /* 0x000fe20000000007 */
[----:B------:R-:W-:Y:S02]  /*1240*/  HADD2 R44, R55, R2 ;  /* 0x00000002372c7230 */ /* 0x000fe40000000000 */
[----:B------:R-:W-:Y:S01]  /*1250*/  HFMA2 R22, R52, R25, R22 ;  /* 0x0000001934167231 */ /* 0x000fe20000000016 */
[-C--:B------:R-:W-:Y:S01]  /*1260*/  HFMA2.MMA R57, R42, R24.reuse, RZ ;  /* 0x000000182a397235 */ /* 0x080fe200000000ff */
[----:B------:R-:W-:Y:S01]  /*1270*/  HFMA2 R23, R40, R24, RZ.H0_H0 ;  /* 0x0000001828177231 */ /* 0x000fe200000400ff */
[----:B------:R-:W-:Y:S01]  /*1280*/  HFMA2.MMA R58, R53, R24, RZ ;  /* 0x00000018353a7235 */ /* 0x000fe200000000ff */
[----:B------:R-:W-:Y:S02]  /*1290*/  HFMA2 R55, R20, 0.0625, 0.0625, R3 ;  /* 0x2c002c0014377831 */ /* 0x000fe40000000003 */
[----:B------:R-:W-:-:S02]  /*12a0*/  HFMA2 R56, R44, R26, R22 ;  /* 0x0000001a2c387231 */ /* 0x000fc40000000016 */
[-C--:B------:R-:W-:Y:S01]  /*12b0*/  HFMA2.MMA R24, R50, R25.reuse, R23 ;  /* 0x0000001932187235 */ /* 0x080fe20000000017 */
[----:B------:R-:W-:Y:S01]  /*12c0*/  LOP3.LUT R23, R21, 0xf000f, RZ, 0xc0, !PT ;  /* 0x000f000f15177812 */ /* 0x000fe200078ec0ff */
[----:B------:R-:W-:Y:S02]  /*12d0*/  HFMA2.MMA R20, R48, R25, R57 ;  /* 0x0000001930147235 */ /* 0x000fe40000000039 */
[----:B------:R-:W-:Y:S01]  /*12e0*/  HFMA2.MMA R57, R55, R27, R56 ;  /* 0x0000001b37397235 */ /* 0x000fe20000000038 */
[----:B------:R-:W-:Y:S01]  /*12f0*/  LOP3.LUT R56, R36, 0xf000f, RZ, 0xc0, !PT ;  /* 0x000f000f24387812 */ /* 0x000fe200078ec0ff */
[----:B------:R-:W-:Y:S01]  /*1300*/  HFMA2 R22, R46, R25, R58 ;  /* 0x000000192e167231 */ /* 0x000fe2000000003a */
[----:B------:R-:W-:Y:S02]  /*1310*/  LOP3.LUT R23, R23, 0x64006400, RZ, 0xfc, !PT ;  /* 0x6400640017177812 */ /* 0x000fe400078efcff */
[----:B------:R-:W-:Y:S02]  /*1320*/  LOP3.LUT R25, R41, 0xf000f, RZ, 0xc0, !PT ;  /* 0x000f000f29197812 */ /* 0x000fe400078ec0ff */
[----:B------:R-:W-:-:S02]  /*1330*/  LOP3.LUT R59, R56, 0x64006400, RZ, 0xfc, !PT ;  /* 0x64006400383b7812 */ /* 0x000fc400078efcff */
[----:B------:R-:W-:Y:S01]  /*1340*/  LOP3.LUT R25, R25, 0x64006400, RZ, 0xfc, !PT ;  /* 0x6400640019197812 */ /* 0x000fe200078efcff */
[----:B------:R-:W-:Y:S01]  /*1350*/  HFMA2.MMA R58, R23, 1, 1, R4 ;  /* 0x3c003c00173a7835 */ /* 0x000fe20000000004 */
[--C-:B------:R-:W-:Y:S01]  /*1360*/  HADD2.F32 R64, -RZ, R57.reuse.H0_H0 ;  /* 0x20000039ff407230 */ /* 0x100fe20000004100 */
[----:B------:R-:W-:Y:S01]  /*1370*/  LOP3.LUT R41, R41, 0xf000f0, RZ, 0xc0, !PT ;  /* 0x00f000f029297812 */ /* 0x000fe200078ec0ff */
[----:B------:R-:W-:Y:S01]  /*1380*/  HFMA2.MMA R56, R59, 1, 1, R8 ;  /* 0x3c003c003b387835 */ /* 0x000fe20000000008 */
[----:B------:R-:W-:Y:S02]  /*1390*/  HADD2.F32 R61, -RZ, R57.H1_H1 ;  /* 0x30000039ff3d7230 */ /* 0x000fe40000004100 */
[----:B------:R-:W-:Y:S01]  /*13a0*/  HADD2 R57, R25, R6 ;  /* 0x0000000619397230 */ /* 0x000fe20000000000 */
[----:B------:R-:W-:Y:S01]  /*13b0*/  LOP3.LUT R59, R21, 0xf000f0, RZ, 0xc0, !PT ;  /* 0x00f000f0153b7812 */ /* 0x000fe200078ec0ff */
[-C--:B------:R-:W-:Y:S02]  /*13c0*/  HFMA2.MMA R24, R58, R26.reuse, R24 ;  /* 0x0000001a3a187235 */ /* 0x080fe40000000018 */
[----:B------:R-:W-:Y:S01]  /*13d0*/  HFMA2 R25, R57, R26, R20 ;  /* 0x0000001a39197231 */ /* 0x000fe20000000014 */
[----:B------:R-:W-:Y:S01]  /*13e0*/  LOP3.LUT R60, R41, 0x64006400, RZ, 0xfc, !PT ;  /* 0x64006400293c7812 */ /* 0x000fe200078efcff */
[----:B------:R-:W-:Y:S01]  /*13f0*/  HFMA2.MMA R26, R56, R26, R22 ;  /* 0x0000001a381a7235 */ /* 0x000fe20000000016 */
[----:B------:R-:W-:Y:S01]  /*1400*/  FADD.FTZ R64, R64, R61 ;  /* 0x0000003d40407221 */ /* 0x000fe20000010000 */
[----:B------:R-:W0:Y:S01]  /*1410*/  LDS.128 R20, [UR4+0x100] ;  /* 0x00010004ff147984 */ /* 0x000e220008000c00 */
[----:B------:R-:W-:-:S02]  /*1420*/  LOP3.LUT R61, R36, 0xf000f0, RZ, 0xc0, !PT ;  /* 0x00f000f0243d7812 */ /* 0x000fc400078ec0ff */
[----:B------:R-:W-:Y:S01]  /*1430*/  HFMA2.MMA R60, R60, 0.0625, 0.0625, R7 ;  /* 0x2c002c003c3c7835 */ /* 0x000fe20000000007 */
[----:B------:R-:W-:Y:S01]  /*1440*/  LOP3.LUT R36, R59, 0x64006400, RZ, 0xfc, !PT ;  /* 0x640064003b247812 */ /* 0x000fe200078efcff */
[----:B------:R-:W-:Y:S01]  /*1450*/  FFMA.FTZ R63, R14, R64, R63 ;  /* 0x000000400e3f7223 */ /* 0x000fe2000001003f */
[----:B------:R-:W-:-:S03]  /*1460*/  LOP3.LUT R68, R61, 0x64006400, RZ, 0xfc, !PT ;  /* 0x640064003d447812 */ /* 0x000fc600078efcff */
[----:B------:R-:W-:Y:S02]  /*1470*/  HFMA2 R59, R36, 0.0625, 0.0625, R5 ;  /* 0x2c002c00243b7831 */ /* 0x000fe40000000005 */
[----:B------:R-:W-:Y:S02]  /*1480*/  HFMA2 R61, R68, 0.0625, 0.0625, R9 ;  /* 0x2c002c00443d7831 */ /* 0x000fe40000000009 */
[----:B------:R-:W-:Y:S02]  /*1490*/  HFMA2 R25, R60, R27, R25 ;  /* 0x0000001b3c197231 */ /* 0x000fe40000000019 */
[-C--:B------:R-:W-:Y:S02]  /*14a0*/  HFMA2.MMA R24, R59, R27.reuse, R24 ;  /* 0x0000001b3b187235 */ /* 0x080fe40000000018 */
[----:B------:R-:W-:Y:S01]  /*14b0*/  HFMA2.MMA R26, R61, R27, R26 ;  /* 0x0000001b3d1a7235 */ /* 0x000fe2000000001a */
[--C-:B------:R-:W-:Y:S02]  /*14c0*/  HADD2.F32 R36, -RZ, R25.reuse.H0_H0 ;  /* 0x20000019ff247230 */ /* 0x100fe40000004100 */
[----:B------:R-:W-:-:S05]  /*14d0*/  HADD2.F32 R25, -RZ, R25.H1_H1 ;  /* 0x30000019ff197230 */ /* 0x000fca0000004100 */
[----:B------:R-:W-:Y:S01]  /*14e0*/  FADD.FTZ R36, R36, R25 ;  /* 0x0000001924247221 */ /* 0x000fe20000010000 */
[----:B------:R-:W-:Y:S02]  /*14f0*/  HADD2.F32 R27, -RZ, R24.H0_H0 ;  /* 0x20000018ff1b7230 */ /* 0x000fe40000004100 */
[--C-:B------:R-:W-:Y:S02]  /*1500*/  HADD2.F32 R25, -RZ, R26.reuse.H0_H0 ;  /* 0x2000001aff197230 */ /* 0x100fe40000004100 */
[----:B------:R-:W-:Y:S01]  /*1510*/  FFMA.FTZ R36, R13, R36, R62 ;  /* 0x000000240d247223 */ /* 0x000fe2000001003e */
[----:B------:R-:W-:Y:S02]  /*1520*/  HADD2.F32 R26, -RZ, R26.H1_H1 ;  /* 0x3000001aff1a7230 */ /* 0x000fe40000004100 */
[----:B------:R-:W-:-:S03]  /*1530*/  HADD2.F32 R24, -RZ, R24.H1_H1 ;  /* 0x30000018ff187230 */ /* 0x000fc60000004100 */
[----:B------:R-:W-:Y:S02]  /*1540*/  FADD.FTZ R25, R25, R26 ;  /* 0x0000001a19197221 */ /* 0x000fe40000010000 */
[----:B------:R-:W-:Y:S02]  /*1550*/  FADD.FTZ R24, R27, R24 ;  /* 0x000000181b187221 */ /* 0x000fe40000010000 */
[----:B------:R-:W-:Y:S01]  /*1560*/  FFMA.FTZ R43, R10, R25, R43 ;  /* 0x000000190a2b7223 */ /* 0x000fe2000001002b */
[-C--:B0-----:R-:W-:Y:S01]  /*1570*/  HFMA2 R26, R54, R20.reuse, RZ.H0_H0 ;  /* 0x00000014361a7231 */ /* 0x081fe200000400ff */
[-C--:B------:R-:W-:Y:S01]  /*1580*/  HFMA2.MMA R25, R40, R20.reuse, RZ ;  /* 0x0000001428197235 */ /* 0x080fe200000000ff */
[----:B------:R-:W-:Y:S01]  /*1590*/  FFMA.FTZ R41, R12, R24, R65 ;  /* 0x000000180c297223 */ /* 0x000fe20000010041 */
[----:B------:R-:W-:Y:S01]  /*15a0*/  HFMA2.MMA R62, R53, R20, RZ ;  /* 0x00000014353e7235 */ /* 0x000fe200000000ff */
[----:B------:R-:W-:Y:S02]  /*15b0*/  HFMA2 R24, R42, R20, RZ.H0_H0 ;  /* 0x000000142a187231 */ /* 0x000fe400000400ff */
[----:B------:R-:W-:-:S02]  /*15c0*/  HFMA2.MMA R26, R52, R21, R26 ;  /* 0x00000015341a7235 */ /* 0x000fc4000000001a */
[----:B------:R-:W-:Y:S01]  /*15d0*/  HFMA2 R27, R48, R21, R24 ;  /* 0x00000015301b7231 */ /* 0x000fe20000000018 */
[-C--:B------:R-:W-:Y:S02]  /*15e0*/  HFMA2.MMA R20, R50, R21.reuse, R25 ;  /* 0x0000001532147235 */ /* 0x080fe40000000019 */
[----:B------:R-:W-:-:S03]  /*15f0*/  HFMA2.MMA R62, R46, R21, R62 ;  /* 0x000000152e3e7235 */ /* 0x000fc6000000003e */
[----:B------:R-:W-:Y:S02]  /*1600*/  HFMA2.MMA R21, R57, R22, R27 ;  /* 0x0000001639157235 */ /* 0x000fe4000000001b */
[----:B------:R-:W-:-:S03]  /*1610*/  HFMA2 R26, R44, R22, R26 ;  /* 0x000000162c1a7231 */ /* 0x000fc6000000001a */
[-C--:B------:R-:W-:Y:S02]  /*1620*/  HFMA2 R20, R58, R22.reuse, R20 ;  /* 0x000000163a147231 */ /* 0x080fe40000000014 */
[-C--:B------:R-:W-:Y:S02]  /*1630*/  HFMA2 R26, R55, R23.reuse, R26 ;  /* 0x00000017371a7231 */ /* 0x080fe4000000001a */
[----:B------:R-:W-:Y:S02]  /*1640*/  HFMA2 R62, R56, R22, R62 ;  /* 0x00000016383e7231 */ /* 0x000fe4000000003e */
[-C--:B------:R-:W-:Y:S01]  /*1650*/  HFMA2.MMA R20, R59, R23.reuse, R20 ;  /* 0x000000173b147235 */ /* 0x080fe20000000014 */
[--C-:B------:R-:W-:Y:S02]  /*1660*/  HADD2.F32 R24, -RZ, R26.reuse.H0_H0 ;  /* 0x2000001aff187230 */ /* 0x100fe40000004100 */
[----:B------:R-:W-:Y:S02]  /*1670*/  HFMA2 R21, R60, R23, R21 ;  /* 0x000000173c157231 */ /* 0x000fe40000000015 */
[----:B------:R-:W-:Y:S01]  /*1680*/  HADD2.F32 R25, -RZ, R26.H1_H1 ;  /* 0x3000001aff197230 */ /* 0x000fe20000004100 */
[----:B------:R-:W-:-:S04]  /*1690*/  HFMA2.MMA R23, R61, R23, R62 ;  /* 0x000000173d177235 */ /* 0x000fc8000000003e */
[----:B------:R-:W-:Y:S02]  /*16a0*/  FADD.FTZ R22, R24, R25 ;  /* 0x0000001918167221 */ /* 0x000fe40000010000 */
[----:B------:R-:W0:Y:S01]  /*16b0*/  LDS.128 R24, [UR4+0x200] ;  /* 0x00020004ff187984 */ /* 0x000e220008000c00 */
[--C-:B------:R-:W-:Y:S02]  /*16c0*/  HADD2.F32 R65, -RZ, R20.reuse.H1_H1 ;  /* 0x30000014ff417230 */ /* 0x100fe40000004100 */
[----:B------:R-:W-:Y:S01]  /*16d0*/  FFMA.FTZ R45, R14, R22, R45 ;  /* 0x000000160e2d7223 */ /* 0x000fe2000001002d */
[----:B------:R-:W-:Y:S02]  /*16e0*/  HADD2.F32 R22, -RZ, R20.H0_H0 ;  /* 0x20000014ff167230 */ /* 0x000fe40000004100 */
[--C-:B------:R-:W-:Y:S02]  /*16f0*/  HADD2.F32 R20, -RZ, R21.reuse.H0_H0 ;  /* 0x20000015ff147230 */ /* 0x100fe40000004100 */
[----:B------:R-:W-:-:S02]  /*1700*/  HADD2.F32 R21, -RZ, R21.H1_H1 ;  /* 0x30000015ff157230 */ /* 0x000fc40000004100 */
[----:B------:R-:W-:Y:S01]  /*1710*/  FADD.FTZ R22, R22, R65 ;  /* 0x0000004116167221 */ /* 0x000fe20000010000 */
[--C-:B------:R-:W-:Y:S02]  /*1720*/  HADD2.F32 R62, -RZ, R23.reuse.H1_H1 ;  /* 0x30000017ff3e7230 */ /* 0x100fe40000004100 */
[----:B------:R-:W-:Y:S01]  /*1730*/  FADD.FTZ R20, R20, R21 ;  /* 0x0000001514147221 */ /* 0x000fe20000010000 */
[----:B------:R-:W-:Y:S02]  /*1740*/  HADD2.F32 R21, -RZ, R23.H0_H0 ;  /* 0x20000017ff157230 */ /* 0x000fe40000004100 */
[----:B------:R-:W-:Y:S01]  /*1750*/  FFMA.FTZ R47, R12, R22, R47 ;  /* 0x000000160c2f7223 */ /* 0x000fe2000001002f */
[----:B------:R-:W-:Y:S02]  /*1760*/  FFMA.FTZ R38, R13, R20, R38 ;  /* 0x000000140d267223 */ /* 0x000fe40000010026 */
[----:B------:R-:W-:-:S04]  /*1770*/  FADD.FTZ R21, R21, R62 ;  /* 0x0000003e15157221 */ /* 0x000fc80000010000 */
[----:B------:R-:W-:Y:S01]  /*1780*/  FFMA.FTZ R49, R10, R21, R49 ;  /* 0x000000150a317223 */ /* 0x000fe20000010031 */
[-C--:B0-----:R-:W-:Y:S01]  /*1790*/  HFMA2 R20, R54, R24.reuse, RZ.H0_H0 ;  /* 0x0000001836147231 */ /* 0x081fe200000400ff */
[----:B------:R-:W-:Y:S01]  /*17a0*/  HFMA2.MMA R62, R53, R24, RZ ;  /* 0x00000018353e7235 */ /* 0x000fe200000000ff */
[----:B------:R-:W-:-:S04]  /*17b0*/  HFMA2 R21, R42, R24, RZ.H0_H0 ;  /* 0x000000182a157231 */ /* 0x000fc800000400ff */
[----:B------:R-:W-:Y:S02]  /*17c0*/  HFMA2.MMA R22, R52, R25, R20 ;  /* 0x0000001934167235 */ /* 0x000fe40000000014 */
[----:B------:R-:W-:Y:S01]  /*17d0*/  HFMA2.MMA R20, R40, R24, RZ ;  /* 0x0000001828147235 */ /* 0x000fe200000000ff */
[----:B------:R-:W-:Y:S01]  /*17e0*/  HFMA2 R24, R48, R25, R21 ;  /* 0x0000001930187231 */ /* 0x000fe20000000015 */
[----:B------:R-:W-:-:S05]  /*17f0*/  HFMA2.MMA R62, R46, R25, R62 ;  /* 0x000000192e3e7235 */ /* 0x000fca000000003e */
[----:B------:R-:W-:Y:S01]  /*1800*/  HFMA2.MMA R24, R57, R26, R24 ;  /* 0x0000001a39187235 */ /* 0x000fe20000000018 */
[----:B------:R-:W-:Y:S01]  /*1810*/  HFMA2 R22, R44, R26, R22 ;  /* 0x0000001a2c167231 */ /* 0x000fe20000000016 */
[----:B------:R-:W-:-:S03]  /*1820*/  HFMA2.MMA R23, R50, R25, R20 ;  /* 0x0000001932177235 */ /* 0x000fc60000000014 */
[----:B------:R-:W-:Y:S02]  /*1830*/  HFMA2 R22, R55, R27, R22 ;  /* 0x0000001b37167231 */ /* 0x000fe40000000016 */
[----:B------:R-:W-:-:S03]  /*1840*/  HFMA2 R62, R56, R26, R62 ;  /* 0x0000001a383e7231 */ /* 0x000fc6000000003e */
[----:B------:R-:W-:Y:S02]  /*1850*/  HADD2.F32 R20, -RZ, R22.H0_H0 ;  /* 0x20000016ff147230 */ /* 0x000fe40000004100 */
[----:B------:R-:W-:Y:S02]  /*1860*/  HFMA2 R24, R60, R27, R24 ;  /* 0x0000001b3c187231 */ /* 0x000fe40000000018 */
[----:B------:R-:W-:Y:S02]  /*1870*/  HADD2.F32 R21, -RZ, R22.H1_H1 ;  /* 0x30000016ff157230 */ /* 0x000fe40000004100 */
[----:B------:R-:W-:Y:S02]  /*1880*/  HFMA2 R25, R58, R26, R23 ;  /* 0x0000001a3a197231 */ /* 0x000fe40000000017 */
[----:B------:R-:W-:Y:S02]  /*1890*/  HADD2.F32 R65, -RZ, R24.H1_H1 ;  /* 0x30000018ff417230 */ /* 0x000fe40000004100 */
[----:B------:R-:W-:-:S02]  /*18a0*/  FADD.FTZ R26, R20, R21 ;  /* 0x00000015141a7221 */ /* 0x000fc40000010000 */
[----:B------:R-:W0:Y:S01]  /*18b0*/  LDS.128 R20, [UR4+0x300] ;  /* 0x00030004ff147984 */ /* 0x000e220008000c00 */
[-C--:B------:R-:W-:Y:S01]  /*18c0*/  HFMA2.MMA R25, R59, R27.reuse, R25 ;  /* 0x0000001b3b197235 */ /* 0x080fe20000000019 */
[----:B------:R-:W-:Y:S01]  /*18d0*/  FFMA.FTZ R51, R14, R26, R51 ;  /* 0x0000001a0e337223 */ /* 0x000fe20000010033 */
[----:B------:R-:W-:Y:S01]  /*18e0*/  HFMA2.MMA R27, R61, R27, R62 ;  /* 0x0000001b3d1b7235 */ /* 0x000fe2000000003e */
[----:B------:R-:W-:-:S05]  /*18f0*/  HADD2.F32 R62, -RZ, R24.H0_H0 ;  /* 0x20000018ff3e7230 */ /* 0x000fca0000004100 */
[----:B------:R-:W-:Y:S01]  /*1900*/  FADD.FTZ R62, R62, R65 ;  /* 0x000000413e3e7221 */ /* 0x000fe20000010000 */
[----:B------:R-:W-:Y:S01]  /*1910*/  MOV R65, UR7 ;  /* 0x0000000700417c02 */ /* 0x000fe20008000f00 */
[--C-:B------:R-:W-:Y:S02]  /*1920*/  HADD2.F32 R26, -RZ, R25.reuse.H0_H0 ;  /* 0x20000019ff1a7230 */ /* 0x100fe40000004100 */
[----:B------:R-:W-:Y:S02]  /*1930*/  HADD2.F32 R25, -RZ, R25.H1_H1 ;  /* 0x30000019ff197230 */ /* 0x000fe40000004100 */
[----:B------:R-:W-:Y:S01]  /*1940*/  FFMA.FTZ R34, R13, R62, R34 ;  /* 0x0000003e0d227223 */ /* 0x000fe20000010022 */
[--C-:B------:R-:W-:Y:S02]  /*1950*/  HADD2.F32 R24, -RZ, R27.reuse.H0_H0 ;  /* 0x2000001bff187230 */ /* 0x100fe40000004100 */
[----:B------:R-:W-:Y:S02]  /*1960*/  HADD2.F32 R27, -RZ, R27.H1_H1 ;  /* 0x3000001bff1b7230 */ /* 0x000fe40000004100 */
[----:B------:R-:W-:Y:S01]  /*1970*/  FADD.FTZ R25, R26, R25 ;  /* 0x000000191a197221 */ /* 0x000fe20000010000 */
[----:B------:R-:W-:-:S04]  /*1980*/  IMAD.WIDE R64, R65, 0x4, R66 ;  /* 0x0000000441407825 */ /* 0x000fc800078e0242 */
[----:B------:R-:W-:Y:S01]  /*1990*/  FFMA.FTZ R37, R12, R25, R37 ;  /* 0x000000190c257223 */ /* 0x000fe20000010025 */
[----:B------:R-:W-:-:S04]  /*19a0*/  FADD.FTZ R24, R24, R27 ;  /* 0x0000001b18187221 */ /* 0x000fc80000010000 */
[----:B------:R-:W-:Y:S01]  /*19b0*/  FFMA.FTZ R31, R10, R24, R31 ;  /* 0x000000180a1f7223 */ /* 0x000fe2000001001f */
[-C--:B0-----:R-:W-:Y:S01]  /*19c0*/  HFMA2.MMA R25, R40, R20.reuse, RZ ;  /* 0x0000001428197235 */ /* 0x081fe200000000ff */
[-C--:B------:R-:W-:Y:S02]  /*19d0*/  HFMA2 R26, R54, R20.reuse, RZ.H0_H0 ;  /* 0x00000014361a7231 */ /* 0x080fe400000400ff */
[----:B------:R-:W-:Y:S01]  /*19e0*/  HFMA2 R24, R42, R20, RZ.H0_H0 ;  /* 0x000000142a187231 */ /* 0x000fe200000400ff */
[----:B------:R-:W-:Y:S01]  /*19f0*/  HFMA2.MMA R20, R53, R20, RZ ;  /* 0x0000001435147235 */ /* 0x000fe200000000ff */
        /* <DEDUP_REMOVED lines=9> */
[----:B------:R-:W-:Y:S02]  /*1a90*/  HADD2.F32 R24, -RZ, R26.H0_H0 ;  /* 0x2000001aff187230 */ /* 0x000fe40000004100 */
[----:B------:R-:W-:-:S04]  /*1aa0*/  HFMA2.MMA R20, R56, R22, R20 ;  /* 0x0000001638147235 */ /* 0x000fc80000000014 */
[----:B------:R-:W-:Y:S01]  /*1ab0*/  HFMA2.MMA R59, R59, R23, R25 ;  /* 0x000000173b3b7235 */ /* 0x000fe20000000019 */
[----:B------:R-:W-:-:S03]  /*1ac0*/  HADD2.F32 R25, -RZ, R26.H1_H1 ;  /* 0x3000001aff197230 */ /* 0x000fc60000004100 */
[----:B------:R-:W-:Y:S02]  /*1ad0*/  HFMA2.MMA R61, R61, R23, R20 ;  /* 0x000000173d3d7235 */ /* 0x000fe40000000014 */
[----:B------:R-:W-:Y:S01]  /*1ae0*/  FADD.FTZ R40, R24, R25 ;  /* 0x0000001918287221 */ /* 0x000fe20000010000 */
[----:B------:R0:W2:Y:S01]  /*1af0*/  LDG.E.128.CONSTANT R20, desc[UR10][R64.64] ;  /* 0x0000000a40147981 */ /* 0x0000a2000c1e9d00 */
[--C-:B------:R-:W-:Y:S01]  /*1b00*/  HADD2.F32 R44, -RZ, R60.reuse.H0_H0 ;  /* 0x2000003cff2c7230 */ /* 0x100fe20000004100 */
[C---:B-----5:R-:W-:Y:S01]  /*1b10*/  LOP3.LUT R54, R19.reuse, 0xf000f, RZ, 0xc0, !PT ;  /* 0x000f000f13367812 */ /* 0x060fe200078ec0ff */
[--C-:B------:R-:W-:Y:S01]  /*1b20*/  HADD2.F32 R42, -RZ, R59.reuse.H0_H0 ;  /* 0x2000003bff2a7230 */ /* 0x100fe20000004100 */
[----:B------:R-:W1:Y:S01]  /*1b30*/  LDS.128 R24, [UR4+0x10] ;  /* 0x00001004ff187984 */ /* 0x000e620008000c00 */
[----:B------:R-:W-:Y:S02]  /*1b40*/  HADD2.F32 R59, -RZ, R59.H1_H1 ;  /* 0x3000003bff3b7230 */ /* 0x000fe40000004100 */
[----:B------:R-:W-:Y:S01]  /*1b50*/  FFMA.FTZ R39, R14, R40, R39 ;  /* 0x000000280e277223 */ /* 0x000fe20000010027 */
[----:B------:R-:W-:Y:S01]  /*1b60*/  LOP3.LUT R40, R16, 0xf000f, RZ, 0xc0, !PT ;  /* 0x000f000f10287812 */ /* 0x000fe200078ec0ff */
[----:B------:R-:W-:Y:S01]  /*1b70*/  HADD2.F32 R53, -RZ, R60.H1_H1 ;  /* 0x3000003cff357230 */ /* 0x000fe20000004100 */
[----:B------:R-:W-:Y:S01]  /*1b80*/  LOP3.LUT R56, R19, 0xf000f0, RZ, 0xc0, !PT ;  /* 0x00f000f013387812 */ /* 0x000fe200078ec0ff */
[----:B------:R-:W-:Y:S01]  /*1b90*/  FADD.FTZ R42, R42, R59 ;  /* 0x0000003b2a2a7221 */ /* 0x000fe20000010000 */
[----:B------:R-:W-:Y:S01]  /*1ba0*/  SHF.R.U32.HI R52, RZ, 0x8, R19 ;  /* 0x00000008ff347819 */ /* 0x000fe20000011613 */
[--C-:B------:R-:W-:Y:S01]  /*1bb0*/  HADD2.F32 R46, -RZ, R61.reuse.H0_H0 ;  /* 0x2000003dff2e7230 */ /* 0x100fe20000004100 */
[----:B------:R-:W-:Y:S01]  /*1bc0*/  LOP3.LUT R19, R40, 0x64006400, RZ, 0xfc, !PT ;  /* 0x6400640028137812 */ /* 0x000fe200078efcff */
[----:B------:R-:W-:Y:S01]  /*1bd0*/  FFMA.FTZ R35, R12, R42, R35 ;  /* 0x0000002a0c237223 */ /* 0x000fe20000010023 */
[----:B------:R-:W-:Y:S01]  /*1be0*/  LOP3.LUT R42, R16, 0xf000f0, RZ, 0xc0, !PT ;  /* 0x00f000f0102a7812 */ /* 0x000fe200078ec0ff */
[----:B------:R-:W-:Y:S01]  /*1bf0*/  FADD.FTZ R44, R44, R53 ;  /* 0x000000352c2c7221 */ /* 0x000fe20000010000 */
[----:B------:R-:W-:Y:S01]  /*1c00*/  SHF.R.U32.HI R16, RZ, 0x8, R16 ;  /* 0x00000008ff107819 */ /* 0x000fe20000011610 */
[----:B------:R-:W-:Y:S01]  /*1c10*/  HADD2.F32 R61, -RZ, R61.H1_H1 ;  /* 0x3000003dff3d7230 */ /* 0x000fe20000004100 */
[C---:B------:R-:W-:Y:S01]  /*1c20*/  LOP3.LUT R53, R18.reuse, 0xf000f0, RZ, 0xc0, !PT ;  /* 0x00f000f012357812 */ /* 0x040fe200078ec0ff */
[----:B------:R-:W-:Y:S01]  /*1c30*/  FFMA.FTZ R32, R13, R44, R32 ;  /* 0x0000002c0d207223 */ /* 0x000fe20000010020 */
[----:B------:R-:W-:-:S02]  /*1c40*/  LOP3.LUT R48, R18, 0xf000f, RZ, 0xc0, !PT ;  /* 0x000f000f12307812 */ /* 0x000fc400078ec0ff */
[----:B------:R-:W-:Y:S01]  /*1c50*/  SHF.R.U32.HI R50, RZ, 0x8, R18 ;  /* 0x00000008ff327819 */ /* 0x000fe20000011612 */
[----:B------:R-:W-:Y:S01]  /*1c60*/  FADD.FTZ R46, R46, R61 ;  /* 0x0000003d2e2e7221 */ /* 0x000fe20000010000 */
[----:B------:R-:W-:Y:S02]  /*1c70*/  LOP3.LUT R60, R42, 0x64006400, RZ, 0xfc, !PT ;  /* 0x640064002a3c7812 */ /* 0x000fe400078efcff */
[----:B------:R-:W-:Y:S01]  /*1c80*/  LOP3.LUT R58, R56, 0x64006400, RZ, 0xfc, !PT ;  /* 0x64006400383a7812 */ /* 0x000fe200078efcff */
[----:B------:R-:W-:Y:S01]  /*1c90*/  HFMA2.MMA R56, R19, 1, 1, R2 ;  /* 0x3c003c0013387835 */ /* 0x000fe20000000002 */
[----:B------:R-:W-:Y:S01]  /*1ca0*/  LOP3.LUT R18, R16, 0xf000f, RZ, 0xc0, !PT ;  /* 0x000f000f10127812 */ /* 0x000fe200078ec0ff */
[----:B------:R-:W-:Y:S01]  /*1cb0*/  FFMA.FTZ R33, R10, R46, R33 ;  /* 0x0000002e0a217223 */ /* 0x000fe20000010021 */
[----:B------:R-:W-:Y:S01]  /*1cc0*/  LOP3.LUT R42, R16, 0xf000f0, RZ, 0xc0, !PT ;  /* 0x00f000f0102a7812 */ /* 0x000fe200078ec0ff */
[----:B------:R-:W-:Y:S01]  /*1cd0*/  HFMA2.MMA R60, R60, 0.0625, 0.0625, R3 ;  /* 0x2c002c003c3c7835 */ /* 0x000fe20000000003 */
[----:B------:R-:W-:Y:S01]  /*1ce0*/  LOP3.LUT R16, R53, 0x64006400, RZ, 0xfc, !PT ;  /* 0x6400640035107812 */ /* 0x000fe200078efcff */
[----:B------:R-:W-:Y:S01]  /*1cf0*/  HFMA2 R58, R58, 0.0625, 0.0625, R9 ;  /* 0x2c002c003a3a7831 */ /* 0x000fe20000000009 */
[----:B------:R-:W-:-:S02]  /*1d00*/  LOP3.LUT R55, R48, 0x64006400, RZ, 0xfc, !PT ;  /* 0x6400640030377812 */ /* 0x000fc400078efcff */
[----:B------:R-:W-:Y:S02]  /*1d10*/  LOP3.LUT R67, R54, 0x64006400, RZ, 0xfc, !PT ;  /* 0x6400640036437812 */ /* 0x000fe400078efcff */
[C---:B------:R-:W-:Y:S01]  /*1d20*/  LOP3.LUT R46, R17.reuse, 0xf000f0, RZ, 0xc0, !PT ;  /* 0x00f000f0112e7812 */ /* 0x040fe200078ec0ff */
[----:B------:R-:W-:Y:S01]  /*1d30*/  HFMA2.MMA R59, R16, 0.0625, 0.0625, R7 ;  /* 0x2c002c00103b7835 */ /* 0x000fe20000000007 */
[----:B------:R-:W-:Y:S01]  /*1d40*/  LOP3.LUT R44, R17, 0xf000f, RZ, 0xc0, !PT ;  /* 0x000f000f112c7812 */ /* 0x000fe200078ec0ff */
[----:B------:R-:W-:Y:S01]  /*1d50*/  HFMA2.MMA R55, R55, 1, 1, R6 ;  /* 0x3c003c0037377835 */ /* 0x000fe20000000006 */
[----:B------:R-:W-:Y:S01]  /*1d60*/  LOP3.LUT R46, R46, 0x64006400, RZ, 0xfc, !PT ;  /* 0x640064002e2e7812 */ /* 0x000fe200078efcff */
[-C--:B-1----:R-:W-:Y:S01]  /*1d70*/  HFMA2.MMA R16, R56, R24.reuse, RZ ;  /* 0x0000001838107235 */ /* 0x082fe200000000ff */
[----:B------:R-:W-:Y:S01]  /*1d80*/  HADD2 R54, R67, R8 ;  /* 0x0000000843367230 */ /* 0x000fe20000000000 */
[----:B------:R-:W-:Y:S02]  /*1d90*/  LOP3.LUT R53, R18, 0x64006400, RZ, 0xfc, !PT ;  /* 0x6400640012357812 */ /* 0x000fe400078efcff */
[----:B------:R-:W-:Y:S01]  /*1da0*/  HFMA2 R61, R46, 0.0625, 0.0625, R5 ;  /* 0x2c002c002e3d7831 */ /* 0x000fe20000000005 */
[----:B------:R-:W-:Y:S01]  /*1db0*/  LOP3.LUT R57, R44, 0x64006400, RZ, 0xfc, !PT ;  /* 0x640064002c397812 */ /* 0x000fe200078efcff */
[-C--:B------:R-:W-:Y:S01]  /*1dc0*/  HFMA2.MMA R19, R55, R24.reuse, RZ ;  /* 0x0000001837137235 */ /* 0x080fe200000000ff */
[----:B------:R-:W-:Y:S01]  /*1dd0*/  LOP3.LUT R42, R42, 0x64006400, RZ, 0xfc, !PT ;  /* 0x640064002a2a7812 */ /* 0x000fe200078efcff */
[----:B------:R-:W-:Y:S01]  /*1de0*/  HFMA2.MMA R46, R54, R24, RZ ;  /* 0x00000018362e7235 */ /* 0x000fe200000000ff */
[----:B------:R-:W-:Y:S01]  /*1df0*/  HADD2 R40, R53, R2 ;  /* 0x0000000235287230 */ /* 0x000fe20000000000 */
[----:B------:R-:W-:Y:S01]  /*1e00*/  SHF.R.U32.HI R17, RZ, 0x8, R17 ;  /* 0x00000008ff117819 */ /* 0x000fe20000011611 */
[----:B------:R-:W-:Y:S01]  /*1e10*/  HFMA2 R16, R60, R25, R16 ;  /* 0x000000193c107231 */ /* 0x000fe20000000010 */
[----:B------:R-:W-:Y:S01]  /*1e20*/  LOP3.LUT R66, R50, 0xf000f0, RZ, 0xc0, !PT ;  /* 0x00f000f032427812 */ /* 0x000fe200078ec0ff */
[----:B------:R-:W-:-:S02]  /*1e30*/  HADD2 R57, R57, R4 ;  /* 0x0000000439397230 */ /* 0x000fc40000000000 */
[----:B------:R-:W-:Y:S02]  /*1e40*/  HFMA2 R42, R42, 0.0625, 0.0625, R3 ;  /* 0x2c002c002a2a7831 */ /* 0x000fe40000000003 */
[----:B------:R-:W-:Y:S02]  /*1e50*/  HFMA2 R44, R40, R26, R16 ;  /* 0x0000001a282c7231 */ /* 0x000fe40000000010 */
[----:B------:R-:W-:Y:S01]  /*1e60*/  HFMA2 R18, R57, R24, RZ.H0_H0 ;  /* 0x0000001839127231 */ /* 0x000fe200000400ff */
[----:B------:R-:W-:Y:S01]  /*1e70*/  HFMA2.MMA R24, R59, R25, R19 ;  /* 0x000000193b187235 */ /* 0x000fe20000000013 */
[----:B------:R-:W-:Y:S01]  /*1e80*/  HFMA2 R16, R58, R25, R46 ;  /* 0x000000193a107231 */ /* 0x000fe2000000002e */
[----:B------:R-:W-:Y:S01]  /*1e90*/  LOP3.LUT R19, R17, 0xf000f, RZ, 0xc0, !PT ;  /* 0x000f000f11137812 */ /* 0x000fe200078ec0ff */
[----:B------:R-:W-:Y:S01]  /*1ea0*/  HFMA2.MMA R46, R42, R27, R44 ;  /* 0x0000001b2a2e7235 */ /* 0x000fe2000000002c */
[----:B------:R-:W-:Y:S01]  /*1eb0*/  LOP3.LUT R44, R52, 0xf000f, RZ, 0xc0, !PT ;  /* 0x000f000f342c7812 */ /* 0x000fe200078ec0ff */
[----:B------:R-:W-:Y:S01]  /*1ec0*/  HFMA2.MMA R18, R61, R25, R18 ;  /* 0x000000193d127235 */ /* 0x000fe20000000012 */
[----:B------:R-:W-:-:S02]  /*1ed0*/  LOP3.LUT R19, R19, 0x64006400, RZ, 0xfc, !PT ;  /* 0x6400640013137812 */ /* 0x000fc400078efcff */
[----:B------:R-:W-:Y:S02]  /*1ee0*/  LOP3.LUT R25, R50, 0xf000f, RZ, 0xc0, !PT ;  /* 0x000f000f32197812 */ /* 0x000fe400078ec0ff */
[----:B------:R-:W-:Y:S02]  /*1ef0*/  LOP3.LUT R53, R44, 0x64006400, RZ, 0xfc, !PT ;  /* 0x640064002c357812 */ /* 0x000fe400078efcff */
[----:B------:R-:W-:Y:S01]  /*1f00*/  LOP3.LUT R25, R25, 0x64006400, RZ, 0xfc, !PT ;  /* 0x6400640019197812 */ /* 0x000fe200078efcff */
[----:B------:R-:W-:Y:S01]  /*1f10*/  HFMA2.MMA R44, R19, 1, 1, R4 ;  /* 0x3c003c00132c7835 */ /* 0x000fe20000000004 */
[--C-:B------:R-:W-:Y:S02]  /*1f20*/  HADD2.F32 R62, -RZ, R46.reuse.H0_H0 ;  /* 0x2000002eff3e7230 */ /* 0x100fe40000004100 */
[----:B------:R-:W-:Y:S01]  /*1f30*/  HFMA2.MMA R48, R53, 1, 1, R8 ;  /* 0x3c003c0035307835 */ /* 0x000fe20000000008 */
[----:B------:R-:W-:Y:S02]  /*1f40*/  HADD2.F32 R67, -RZ, R46.H1_H1 ;  /* 0x3000002eff437230 */ /* 0x000fe40000004100 */
[----:B------:R-:W-:Y:S01]  /*1f50*/  HADD2 R46, R25, R6 ;  /* 0x00000006192e7230 */ /* 0x000fe20000000000 */
[----:B------:R-:W-:Y:S01]  /*1f60*/  LOP3.LUT R53, R17, 0xf000f0, RZ, 0xc0, !PT ;  /* 0x00f000f011357812 */ /* 0x000fe200078ec0ff */
[----:B------:R-:W-:-:S02]  /*1f70*/  HFMA2.MMA R25, R44, R26, R18 ;  /* 0x0000001a2c197235 */ /* 0x000fc40000000012 */
[----:B------:R-:W-:Y:S02]  /*1f80*/  HFMA2 R24, R46, R26, R24 ;  /* 0x0000001a2e187231 */ /* 0x000fe40000000018 */
[----:B------:R-:W-:Y:S01]  /*1f90*/  FADD.FTZ R62, R62, R67 ;  /* 0x000000433e3e7221 */ /* 0x000fe20000010000 */
[----:B------:R-:W-:Y:S01]  /*1fa0*/  HFMA2.MMA R26, R48, R26, R16 ;  /* 0x0000001a301a7235 */ /* 0x000fe20000000010 */
[----:B------:R-:W-:Y:S01]  /*1fb0*/  LOP3.LUT R67, R52, 0xf000f0, RZ, 0xc0, !PT ;  /* 0x00f000f034437812 */ /* 0x000fe200078ec0ff */
[----:B------:R-:W1:Y:S01]  /*1fc0*/  LDS.128 R16, [UR4+0x110] ;  /* 0x00011004ff107984 */ /* 0x000e620008000c00 */
[----:B------:R-:W-:Y:S01]  /*1fd0*/  LOP3.LUT R50, R53, 0x64006400, RZ, 0xfc, !PT ;  /* 0x6400640035327812 */ /* 0x000fe200078efcff */
[----:B------:R-:W-:Y:S01]  /*1fe0*/  FFMA.FTZ R63, R14, R62, R63 ;  /* 0x0000003e0e3f7223 */ /* 0x000fe2000001003f */
[----:B------:R-:W-:Y:S02]  /*1ff0*/  LOP3.LUT R52, R66, 0x64006400, RZ, 0xfc, !PT ;  /* 0x6400640042347812 */ /* 0x000fe400078efcff */
[----:B------:R-:W-:Y:S01]  /*2000*/  LOP3.LUT R66, R67, 0x64006400, RZ, 0xfc, !PT ;  /* 0x6400640043427812 */ /* 0x000fe200078efcff */
[----:B------:R-:W-:-:S03]  /*2010*/  HFMA2 R50, R50, 0.0625, 0.0625, R5 ;  /* 0x2c002c0032327831 */ /* 0x000fc60000000005 */
[----:B------:R-:W-:Y:S01]  /*2020*/  HFMA2.MMA R52, R52, 0.0625, 0.0625, R7 ;  /* 0x2c002c0034347835 */ /* 0x000fe20000000007 */
[----:B------:R-:W-:Y:S02]  /*2030*/  HFMA2 R53, R66, 0.0625, 0.0625, R9 ;  /* 0x2c002c0042357831 */ /* 0x000fe40000000009 */
[----:B------:R-:W-:-:S04]  /*2040*/  HFMA2.MMA R25, R50, R27, R25 ;  /* 0x0000001b32197235 */ /* 0x000fc80000000019 */
[----:B------:R-:W-:-:S03]  /*2050*/  HFMA2.MMA R26, R53, R27, R26 ;  /* 0x0000001b351a7235 */ /* 0x000fc6000000001a */
[----:B------:R-:W-:-:S03]  /*2060*/  HFMA2 R24, R52, R27, R24 ;  /* 0x0000001b34187231 */ /* 0x000fc60000000018 */
[--C-:B------:R-:W-:Y:S02]  /*2070*/  HADD2.F32 R27, -RZ, R25.reuse.H0_H0 ;  /* 0x20000019ff1b7230 */ /* 0x100fe40000004100 */
[----:B------:R-:W-:Y:S02]  /*2080*/  HADD2.F32 R62, -RZ, R25.H1_H1 ;  /* 0x30000019ff3e7230 */ /* 0x000fe40000004100 */
[--C-:B------:R-:W-:Y:S02]  /*2090*/  HADD2.F32 R25, -RZ, R24.reuse.H0_H0 ;  /* 0x20000018ff197230 */ /* 0x100fe40000004100 */
[----:B------:R-:W-:Y:S02]  /*20a0*/  HADD2.F32 R24, -RZ, R24.H1_H1 ;  /* 0x30000018ff187230 */ /* 0x000fe40000004100 */
[----:B------:R-:W-:-:S03]  /*20b0*/  FADD.FTZ R27, R27, R62 ;  /* 0x0000003e1b1b7221 */ /* 0x000fc60000010000 */
[----:B------:R-:W-:Y:S01]  /*20c0*/  FADD.FTZ R24, R25, R24 ;  /* 0x0000001819187221 */ /* 0x000fe20000010000 */
[--C-:B------:R-:W-:Y:S02]  /*20d0*/  HADD2.F32 R25, -RZ, R26.reuse.H0_H0 ;  /* 0x2000001aff197230 */ /* 0x100fe40000004100 */
[----:B------:R-:W-:Y:S01]  /*20e0*/  FFMA.FTZ R41, R12, R27, R41 ;  /* 0x0000001b0c297223 */ /* 0x000fe20000010029 */
[----:B------:R-:W-:Y:S02]  /*20f0*/  HADD2.F32 R26, -RZ, R26.H1_H1 ;  /* 0x3000001aff1a7230 */ /* 0x000fe40000004100 */
[----:B------:R-:W-:Y:S01]  /*2100*/  FFMA.FTZ R36, R13, R24, R36 ;  /* 0x000000180d247223 */ /* 0x000fe20000010024 */
[-C--:B-1----:R-:W-:Y:S02]  /*2110*/  HFMA2 R24, R56, R16.reuse, RZ.H0_H0 ;  /* 0x0000001038187231 */ /* 0x082fe400000400ff */
[----:B------:R-:W-:Y:S01]  /*2120*/  FADD.FTZ R25, R25, R26 ;  /* 0x0000001a19197221 */ /* 0x000fe20000010000 */
[----:B------:R-:W-:Y:S01]  /*2130*/  HFMA2.MMA R27, R54, R16, RZ ;  /* 0x00000010361b7235 */ /* 0x000fe200000000ff */
[----:B------:R-:W-:-:S02]  /*2140*/  HFMA2 R26, R55, R16, RZ.H0_H0 ;  /* 0x00000010371a7231 */ /* 0x000fc400000400ff */
[----:B------:R-:W-:Y:S01]  /*2150*/  FFMA.FTZ R43, R10, R25, R43 ;  /* 0x000000190a2b7223 */ /* 0x000fe2000001002b */
[----:B------:R-:W-:Y:S01]  /*2160*/  HFMA2.MMA R24, R60, R17, R24 ;  /* 0x000000113c187235 */ /* 0x000fe20000000018 */
[----:B------:R-:W-:Y:S01]  /*2170*/  HFMA2 R26, R59, R17, R26 ;  /* 0x000000113b1a7231 */ /* 0x000fe2000000001a */
[----:B------:R-:W-:Y:S02]  /*2180*/  HFMA2.MMA R25, R57, R16, RZ ;  /* 0x0000001039197235 */ /* 0x000fe400000000ff */
[----:B------:R-:W-:-:S06]  /*2190*/  HFMA2.MMA R27, R58, R17, R27 ;  /* 0x000000113a1b7235 */ /* 0x000fcc000000001b */
[-C--:B------:R-:W-:Y:S01]  /*21a0*/  HFMA2 R24, R40, R18.reuse, R24 ;  /* 0x0000001228187231 */ /* 0x080fe20000000018 */
[----:B------:R-:W-:Y:S02]  /*21b0*/  HFMA2.MMA R16, R61, R17, R25 ;  /* 0x000000113d107235 */ /* 0x000fe40000000019 */
[----:B------:R-:W-:Y:S01]  /*21c0*/  HFMA2.MMA R17, R46, R18, R26 ;  /* 0x000000122e117235 */ /* 0x000fe2000000001a */
[----:B------:R-:W-:Y:S02]  /*21d0*/  HFMA2 R24, R42, R19, R24 ;  /* 0x000000132a187231 */ /* 0x000fe40000000018 */
[----:B------:R-:W-:-:S03]  /*21e0*/  HFMA2 R62, R48, R18, R27 ;  /* 0x00000012303e7231 */ /* 0x000fc6000000001b */
[--C-:B------:R-:W-:Y:S02]  /*21f0*/  HADD2.F32 R25, -RZ, R24.reuse.H0_H0 ;  /* 0x20000018ff197230 */ /* 0x100fe40000004100 */
[----:B------:R-:W-:Y:S02]  /*2200*/  HADD2.F32 R24, -RZ, R24.H1_H1 ;  /* 0x30000018ff187230 */ /* 0x000fe40000004100 */
[----:B------:R-:W-:Y:S02]  /*2210*/  HFMA2 R16, R44, R18, R16 ;  /* 0x000000122c107231 */ /* 0x000fe40000000010 */
[----:B------:R-:W-:Y:S02]  /*2220*/  HFMA2 R17, R52, R19, R17 ;  /* 0x0000001334117231 */ /* 0x000fe40000000011 */
[----:B------:R-:W-:Y:S02]  /*2230*/  FADD.FTZ R18, R25, R24 ;  /* 0x0000001819127221 */ /* 0x000fe40000010000 */
[----:B------:R-:W1:Y:S01]  /*2240*/  LDS.128 R24, [UR4+0x210] ;  /* 0x00021004ff187984 */ /* 0x000e620008000c00 */
[-C--:B------:R-:W-:Y:S01]  /*2250*/  HFMA2.MMA R16, R50, R19.reuse, R16 ;  /* 0x0000001332107235 */ /* 0x080fe20000000010 */
[----:B------:R-:W-:Y:S01]  /*2260*/  FFMA.FTZ R45, R14, R18, R45 ;  /* 0x000000120e2d7223 */ /* 0x000fe2000001002d */
[----:B------:R-:W-:-:S08]  /*2270*/  HFMA2.MMA R19, R53, R19, R62 ;  /* 0x0000001335137235 */ /* 0x000fd0000000003e */
[--C-:B------:R-:W-:Y:S02]  /*2280*/  HADD2.F32 R18, -RZ, R16.reuse.H0_H0 ;  /* 0x20000010ff127230 */ /* 0x100fe40000004100 */
[----:B------:R-:W-:Y:S02]  /*2290*/  HADD2.F32 R67, -RZ, R16.H1_H1 ;  /* 0x30000010ff437230 */ /* 0x000fe40000004100 */
[--C-:B------:R-:W-:Y:S02]  /*22a0*/  HADD2.F32 R16, -RZ, R17.reuse.H0_H0 ;  /* 0x20000011ff107230 */ /* 0x100fe40000004100 */
[----:B------:R-:W-:Y:S02]  /*22b0*/  HADD2.F32 R17, -RZ, R17.H1_H1 ;  /* 0x30000011ff117230 */ /* 0x000fe40000004100 */
[----:B------:R-:W-:Y:S01]  /*22c0*/  FADD.FTZ R18, R18, R67 ;  /* 0x0000004312127221 */ /* 0x000fe20000010000 */
[--C-:B------:R-:W-:Y:S02]  /*22d0*/  HADD2.F32 R62, -RZ, R19.reuse.H1_H1 ;  /* 0x30000013ff3e7230 */ /* 0x100fe40000004100 */
[----:B------:R-:W-:Y:S01]  /*22e0*/  FADD.FTZ R16, R16, R17 ;  /* 0x0000001110107221 */ /* 0x000fe20000010000 */
[----:B------:R-:W-:-:S02]  /*22f0*/  HADD2.F32 R17, -RZ, R19.H0_H0 ;  /* 0x20000013ff117230 */ /* 0x000fc40000004100 */
[----:B------:R-:W-:Y:S01]  /*2300*/  FFMA.FTZ R47, R12, R18, R47 ;  /* 0x000000120c2f7223 */ /* 0x000fe2000001002f */
[----:B------:R-:W-:Y:S02]  /*2310*/  FFMA.FTZ R38, R13, R16, R38 ;  /* 0x000000100d267223 */ /* 0x000fe40000010026 */
[----:B------:R-:W-:-:S04]  /*2320*/  FADD.FTZ R17, R17, R62 ;  /* 0x0000003e11117221 */ /* 0x000fc80000010000 */
[----:B------:R-:W-:Y:S01]  /*2330*/  FFMA.FTZ R49, R10, R17, R49 ;  /* 0x000000110a317223 */ /* 0x000fe20000010031 */
[-C--:B-1----:R-:W-:Y:S01]  /*2340*/  HFMA2 R16, R56, R24.reuse, RZ.H0_H0 ;  /* 0x0000001838107231 */ /* 0x082fe200000400ff */
[-C--:B------:R-:W-:Y:S01]  /*2350*/  HFMA2.MMA R17, R57, R24.reuse, RZ ;  /* 0x0000001839117235 */ /* 0x080fe200000000ff */
[----:B------:R-:W-:Y:S01]  /*2360*/  HFMA2 R19, R55, R24, RZ.H0_H0 ;  /* 0x0000001837137231 */ /* 0x000fe200000400ff */
[----:B------:R-:W-:-:S03]  /*2370*/  HFMA2.MMA R24, R54, R24, RZ ;  /* 0x0000001836187235 */ /* 0x000fc600000000ff */
[-C--:B------:R-:W-:Y:S01]  /*2380*/  HFMA2.MMA R16, R60, R25.reuse, R16 ;  /* 0x000000193c107235 */ /* 0x080fe20000000010 */
[----:B------:R-:W-:Y:S02]  /*2390*/  HFMA2 R19, R59, R25, R19 ;  /* 0x000000193b137231 */ /* 0x000fe40000000013 */
[-C--:B------:R-:W-:Y:S02]  /*23a0*/  HFMA2.MMA R18, R61, R25.reuse, R17 ;  /* 0x000000193d127235 */ /* 0x080fe40000000011 */
[----:B------:R-:W-:Y:S02]  /*23b0*/  HFMA2.MMA R24, R58, R25, R24 ;  /* 0x000000193a187235 */ /* 0x000fe40000000018 */
[----:B------:R-:W-:-:S03]  /*23c0*/  HFMA2.MMA R62, R46, R26, R19 ;  /* 0x0000001a2e3e7235 */ /* 0x000fc60000000013 */
[----:B------:R-:W-:-:S03]  /*23d0*/  HFMA2 R16, R40, R26, R16 ;  /* 0x0000001a28107231 */ /* 0x000fc60000000010 */
[-C--:B------:R-:W-:Y:S02]  /*23e0*/  HFMA2 R25, R44, R26.reuse, R18 ;  /* 0x0000001a2c197231 */ /* 0x080fe40000000012 */
[-C--:B------:R-:W-:Y:S02]  /*23f0*/  HFMA2 R16, R42, R27.reuse, R16 ;  /* 0x0000001b2a107231 */ /* 0x080fe40000000010 */
[----:B------:R-:W-:Y:S02]  /*2400*/  HFMA2 R66, R48, R26, R24 ;  /* 0x0000001a30427231 */ /* 0x000fe40000000018 */
[-C--:B------:R-:W-:Y:S01]  /*2410*/  HFMA2.MMA R24, R50, R27.reuse, R25 ;  /* 0x0000001b32187235 */ /* 0x080fe20000000019 */
[----:B------:R-:W-:Y:S02]  /*2420*/  HADD2.F32 R17, -RZ, R16.H0_H0 ;  /* 0x20000010ff117230 */ /* 0x000fe40000004100 */
[----:B------:R-:W-:Y:S02]  /*2430*/  HFMA2 R62, R52, R27, R62 ;  /* 0x0000001b343e7231 */ /* 0x000fe4000000003e */
[----:B------:R-:W-:Y:S01]  /*2440*/  HADD2.F32 R16, -RZ, R16.H1_H1 ;  /* 0x30000010ff107230 */ /* 0x000fe20000004100 */
[----:B------:R-:W-:Y:S01]  /*2450*/  HFMA2.MMA R66, R53, R27, R66 ;  /* 0x0000001b35427235 */ /* 0x000fe20000000042 */
[----:B------:R-:W-:-:S03]  /*2460*/  MOV R27, UR7 ;  /* 0x00000007001b7c02 */ /* 0x000fc60008000f00 */
[----:B------:R-:W-:Y:S02]  /*2470*/  FADD.FTZ R26, R17, R16 ;  /* 0x00000010111a7221 */ /* 0x000fe40000010000 */
[----:B------:R-:W1:Y:S01]  /*2480*/  LDS.128 R16, [UR4+0x310] ;  /* 0x00031004ff107984 */ /* 0x000e620008000c00 */
[----:B------:R-:W-:Y:S02]  /*2490*/  HADD2.F32 R25, -RZ, R24.H1_H1 ;  /* 0x30000018ff197230 */ /* 0x000fe40000004100 */
[----:B------:R-:W-:Y:S01]  /*24a0*/  FFMA.FTZ R51, R14, R26, R51 ;  /* 0x0000001a0e337223 */ /* 0x000fe20000010033 */
[----:B0-----:R-:W-:Y:S01]  /*24b0*/  IMAD.WIDE R64, R27, 0x4, R64 ;  /* 0x000000041b407825 */ /* 0x001fe200078e0240 */
[----:B-1----:R-:W-:-:S03]  /*24c0*/  HFMA2.MMA R57, R57, R16, RZ ;  /* 0x0000001039397235 */ /* 0x002fc600000000ff */
[-C--:B------:R-:W-:Y:S01]  /*24d0*/  HFMA2 R56, R56, R16.reuse, RZ.H0_H0 ;  /* 0x0000001038387231 */ /* 0x080fe200000400ff */
[----:B------:R-:W-:Y:S01]  /*24e0*/  HFMA2.MMA R54, R54, R16, RZ ;  /* 0x0000001036367235 */ /* 0x000fe200000000ff */
[----:B------:R-:W-:Y:S02]  /*24f0*/  HFMA2 R55, R55, R16, RZ.H0_H0 ;  /* 0x0000001037377231 */ /* 0x000fe400000400ff */
[----:B------:R-:W-:Y:S02]  /*2500*/  HADD2.F32 R16, -RZ, R24.H0_H0 ;  /* 0x20000018ff107230 */ /* 0x000fe40000004100 */
[-C--:B------:R-:W-:Y:S02]  /*2510*/  HFMA2 R60, R60, R17.reuse, R56 ;  /* 0x000000113c3c7231 */ /* 0x080fe40000000038 */
[----:B------:R-:W-:Y:S01]  /*2520*/  HFMA2 R55, R59, R17, R55 ;  /* 0x000000113b377231 */ /* 0x000fe20000000037 */
[-C--:B------:R-:W-:Y:S01]  /*2530*/  HFMA2.MMA R61, R61, R17.reuse, R57 ;  /* 0x000000113d3d7235 */ /* 0x080fe20000000039 */
[----:B------:R-:W-:Y:S01]  /*2540*/  FADD.FTZ R16, R16, R25 ;  /* 0x0000001910107221 */ /* 0x000fe20000010000 */
[----:B------:R-:W-:Y:S01]  /*2550*/  HFMA2.MMA R54, R58, R17, R54 ;  /* 0x000000113a367235 */ /* 0x000fe20000000036 */
[----:B------:R-:W-:-:S02]  /*2560*/  HADD2.F32 R17, -RZ, R62.H0_H0 ;  /* 0x2000003eff117230 */ /* 0x000fc40000004100 */
[-C--:B------:R-:W-:Y:S02]  /*2570*/  HFMA2 R60, R40, R18.reuse, R60 ;  /* 0x00000012283c7231 */ /* 0x080fe4000000003c */
[----:B------:R-:W-:Y:S02]  /*2580*/  HADD2.F32 R62, -RZ, R62.H1_H1 ;  /* 0x3000003eff3e7230 */ /* 0x000fe40000004100 */
[----:B------:R-:W-:Y:S02]  /*2590*/  HFMA2 R55, R46, R18, R55 ;  /* 0x000000122e377231 */ /* 0x000fe40000000037 */
[--C-:B------:R-:W-:Y:S01]  /*25a0*/  HADD2.F32 R56, -RZ, R66.reuse.H0_H0 ;  /* 0x20000042ff387230 */ /* 0x100fe20000004100 */
[-C--:B------:R-:W-:Y:S01]  /*25b0*/  HFMA2.MMA R61, R44, R18.reuse, R61 ;  /* 0x000000122c3d7235 */ /* 0x080fe2000000003d */
[----:B------:R-:W-:Y:S01]  /*25c0*/  HADD2.F32 R57, -RZ, R66.H1_H1 ;  /* 0x30000042ff397230 */ /* 0x000fe20000004100 */
[----:B------:R-:W-:Y:S01]  /*25d0*/  HFMA2.MMA R54, R48, R18, R54 ;  /* 0x0000001230367235 */ /* 0x000fe20000000036 */
[----:B------:R-:W-:Y:S01]  /*25e0*/  FADD.FTZ R17, R17, R62 ;  /* 0x0000003e11117221 */ /* 0x000fe20000010000 */
[----:B------:R-:W-:Y:S01]  /*25f0*/  FFMA.FTZ R37, R12, R16, R37 ;  /* 0x000000100c257223 */ /* 0x000fe20000010025 */
[-C--:B------:R-:W-:Y:S01]  /*2600*/  HFMA2 R60, R42, R19.reuse, R60 ;  /* 0x000000132a3c7231 */ /* 0x080fe2000000003c */
[----:B------:R0:W3:Y:S01]  /*2610*/  LDG.E.128.CONSTANT R24, desc[UR10][R64.64] ;  /* 0x0000000a40187981 */ /* 0x0000e2000c1e9d00 */
[----:B------:R-:W-:Y:S01]  /*2620*/  FFMA.FTZ R34, R13, R17, R34 ;  /* 0x000000110d227223 */ /* 0x000fe20000010022 */
[-C--:B------:R-:W-:Y:S01]  /*2630*/  HFMA2.MMA R61, R50, R19.reuse, R61 ;  /* 0x00000013323d7235 */ /* 0x080fe2000000003d */
[----:B------:R-:W-:Y:S01]  /*2640*/  HFMA2 R55, R52, R19, R55 ;  /* 0x0000001334377231 */ /* 0x000fe20000000037 */
[----:B------:R-:W-:Y:S01]  /*2650*/  HFMA2.MMA R54, R53, R19, R54 ;  /* 0x0000001335367235 */ /* 0x000fe20000000036 */
[--C-:B------:R-:W-:Y:S01]  /*2660*/  HADD2.F32 R40, -RZ, R60.reuse.H0_H0 ;  /* 0x2000003cff287230 */ /* 0x100fe20000004100 */
[----:B------:R-:W1:Y:S01]  /*2670*/  LDS.128 R16, [UR4+0x20] ;  /* 0x00002004ff107984 */ /* 0x000e620008000c00 */
[----:B------:R-:W-:-:S02]  /*2680*/  HADD2.F32 R53, -RZ, R60.H1_H1 ;  /* 0x3000003cff357230 */ /* 0x000fc40000004100 */
[----:B------:R-:W-:Y:S01]  /*2690*/  FADD.FTZ R56, R56, R57 ;  /* 0x0000003938387221 */ /* 0x000fe20000010000 */
[--C-:B------:R-:W-:Y:S01]  /*26a0*/  HADD2.F32 R44, -RZ, R55.reuse.H0_H0 ;  /* 0x20000037ff2c7230 */ /* 0x100fe20000004100 */
[----:B--2---:R-:W-:Y:S01]  /*26b0*/  LOP3.LUT R48, R22, 0xf000f, RZ, 0xc0, !PT ;  /* 0x000f000f16307812 */ /* 0x004fe200078ec0ff */
[----:B------:R-:W-:Y:S02]  /*26c0*/  HADD2.F32 R55, -RZ, R55.H1_H1 ;  /* 0x30000037ff377230 */ /* 0x000fe40000004100 */
[----:B------:R-:W-:Y:S01]  /*26d0*/  FADD.FTZ R40, R40, R53 ;  /* 0x0000003528287221 */ /* 0x000fe20000010000 */
[--C-:B------:R-:W-:Y:S01]  /*26e0*/  HADD2.F32 R42, -RZ, R61.reuse.H0_H0 ;  /* 0x2000003dff2a7230 */ /* 0x100fe20000004100 */
[----:B------:R-:W-:Y:S01]  /*26f0*/  LOP3.LUT R50, R22, 0xf000f0, RZ, 0xc0, !PT ;  /* 0x00f000f016327812 */ /* 0x000fe200078ec0ff */
[----:B------:R-:W-:Y:S02]  /*2700*/  HADD2.F32 R61, -RZ, R61.H1_H1 ;  /* 0x3000003dff3d7230 */ /* 0x000fe40000004100 */
[----:B------:R-:W-:Y:S01]  /*2710*/  FFMA.FTZ R39, R14, R40, R39 ;  /* 0x000000280e277223 */ /* 0x000fe20000010027 */
[--C-:B------:R-:W-:Y:S01]  /*2720*/  HADD2.F32 R46, -RZ, R54.reuse.H0_H0 ;  /* 0x20000036ff2e7230 */ /* 0x100fe20000004100 */
[----:B------:R-:W-:Y:S01]  /*2730*/  LOP3.LUT R40, R20, 0xf000f, RZ, 0xc0, !PT ;  /* 0x000f000f14287812 */ /* 0x000fe200078ec0ff */
[----:B------:R-:W-:-:S02]  /*2740*/  HADD2.F32 R57, -RZ, R54.H1_H1 ;  /* 0x30000036ff397230 */ /* 0x000fc40000004100 */
[----:B------:R-:W-:Y:S01]  /*2750*/  FADD.FTZ R42, R42, R61 ;  /* 0x0000003d2a2a7221 */ /* 0x000fe20000010000 */
[----:B------:R-:W-:Y:S01]  /*2760*/  FADD.FTZ R44, R44, R55 ;  /* 0x000000372c2c7221 */ /* 0x000fe20000010000 */
[----:B------:R-:W-:Y:S01]  /*2770*/  LOP3.LUT R53, R40, 0x64006400, RZ, 0xfc, !PT ;  /* 0x6400640028357812 */ /* 0x000fe200078efcff */
[----:B------:R-:W-:Y:S01]  /*2780*/  FFMA.FTZ R31, R10, R56, R31 ;  /* 0x000000380a1f7223 */ /* 0x000fe2000001001f */
[----:B------:R-:W-:Y:S01]  /*2790*/  FADD.FTZ R46, R46, R57 ;  /* 0x000000392e2e7221 */ /* 0x000fe20000010000 */
[----:B------:R-:W-:Y:S01]  /*27a0*/  FFMA.FTZ R35, R12, R42, R35 ;  /* 0x0000002a0c237223 */ /* 0x000fe20000010023 */
[----:B------:R-:W-:Y:S01]  /*27b0*/  LOP3.LUT R57, R48, 0x64006400, RZ, 0xfc, !PT ;  /* 0x6400640030397812 */ /* 0x000fe200078efcff */
[----:B------:R-:W-:Y:S01]  /*27c0*/  FFMA.FTZ R32, R13, R44, R32 ;  /* 0x0000002c0d207223 */ /* 0x000fe20000010020 */
[----:B------:R-:W-:Y:S01]  /*27d0*/  LOP3.LUT R42, R20, 0xf000f0, RZ, 0xc0, !PT ;  /* 0x00f000f0142a7812 */ /* 0x000fe200078ec0ff */
[----:B------:R-:W-:Y:S01]  /*27e0*/  FFMA.FTZ R33, R10, R46, R33 ;  /* 0x0000002e0a217223 */ /* 0x000fe20000010021 */
[C---:B------:R-:W-:Y:S01]  /*27f0*/  LOP3.LUT R46, R21.reuse, 0xf000f0, RZ, 0xc0, !PT ;  /* 0x00f000f0152e7812 */ /* 0x040fe200078ec0ff */
[----:B------:R-:W-:Y:S01]  /*2800*/  HFMA2.MMA R48, R53, 1, 1, R2 ;  /* 0x3c003c0035307835 */ /* 0x000fe20000000002 */
[----:B------:R-:W-:Y:S01]  /*2810*/  LOP3.LUT R44, R21, 0xf000f, RZ, 0xc0, !PT ;  /* 0x000f000f152c7812 */ /* 0x000fe200078ec0ff */
[----:B------:R-:W-:Y:S01]  /*2820*/  UIADD3 UR5, UR5, 0x20, URZ ;  /* 0x0000002005057890 */ /* 0x000fe2000fffe03f */
[----:B------:R-:W-:-:S02]  /*2830*/  LOP3.LUT R52, R23, 0xf000f, RZ, 0xc0, !PT ;  /* 0x000f000f17347812 */ /* 0x000fc400078ec0ff */
[----:B------:R-:W-:Y:S01]  /*2840*/  LOP3.LUT R40, R42, 0x64006400, RZ, 0xfc, !PT ;  /* 0x640064002a287812 */ /* 0x000fe200078efcff */
[----:B------:R-:W-:Y:S01]  /*2850*/  HFMA2.MMA R42, R57, 1, 1, R6 ;  /* 0x3c003c00392a7835 */ /* 0x000fe20000000006 */
        /* <DEDUP_REMOVED lines=9> */
[----:B------:R-:W-:Y:S01]  /*28f0*/  HADD2 R46, R59, R8 ;  /* 0x000000083b2e7230 */ /* 0x000fe20000000000 */
[----:B------:R-:W-:Y:S01]  /*2900*/  LOP3.LUT R56, R54, 0x64006400, RZ, 0xfc, !PT ;  /* 0x6400640036387812 */ /* 0x000fe200078efcff */
[----:B------:R-:W-:Y:S01]  /*2910*/  HFMA2.MMA R52, R50, 0.0625, 0.0625, R7 ;  /* 0x2c002c0032347835 */ /* 0x000fe20000000007 */
[-C--:B-1----:R-:W-:Y:S01]  /*2920*/  HFMA2 R62, R44, R16.reuse, RZ.H0_H0 ;  /* 0x000000102c3e7231 */ /* 0x082fe200000400ff */
[-C--:B------:R-:W-:Y:S01]  /*2930*/  HFMA2.MMA R55, R48, R16.reuse, RZ ;  /* 0x0000001030377235 */ /* 0x080fe200000000ff */
[----:B------:R-:W-:Y:S01]  /*2940*/  HFMA2 R58, R46, R16, RZ.H0_H0 ;  /* 0x000000102e3a7231 */ /* 0x000fe200000400ff */
[----:B------:R-:W-:Y:S01]  /*2950*/  HFMA2.MMA R59, R42, R16, RZ ;  /* 0x000000102a3b7235 */ /* 0x000fe200000000ff */
[----:B------:R-:W-:Y:S01]  /*2960*/  HFMA2 R50, R56, 0.0625, 0.0625, R9 ;  /* 0x2c002c0038327831 */ /* 0x000fe20000000009 */
[----:B------:R-:W-:Y:S01]  /*2970*/  SHF.R.U32.HI R21, RZ, 0x8, R21 ;  /* 0x00000008ff157819 */ /* 0x000fe20000011615 */
[-C--:B------:R-:W-:Y:S01]  /*2980*/  HFMA2 R62, R53, R17.reuse, R62 ;  /* 0x00000011353e7231 */ /* 0x080fe2000000003e */
[----:B------:R-:W-:Y:S01]  /*2990*/  SHF.R.U32.HI R23, RZ, 0x8, R23 ;  /* 0x00000008ff177819 */ /* 0x000fe20000011617 */
[----:B------:R-:W-:Y:S01]  /*29a0*/  HFMA2 R58, R50, R17, R58 ;  /* 0x00000011323a7231 */ /* 0x000fe2000000003a */
[-C--:B------:R-:W-:Y:S01]  /*29b0*/  HFMA2.MMA R16, R40, R17.reuse, R55 ;  /* 0x0000001128107235 */ /* 0x080fe20000000037 */
[----:B------:R-:W-:Y:S01]  /*29c0*/  LOP3.LUT R54, R20, 0xf000f, RZ, 0xc0, !PT ;  /* 0x000f000f14367812 */ /* 0x000fe200078ec0ff */
[----:B------:R-:W-:Y:S01]  /*29d0*/  HFMA2.MMA R59, R52, R17, R59 ;  /* 0x00000011343b7235 */ /* 0x000fe2000000003b */
[----:B------:R-:W-:-:S02]  /*29e0*/  LOP3.LUT R17, R21, 0xf000f, RZ, 0xc0, !PT ;  /* 0x000f000f15117812 */ /* 0x000fc400078ec0ff */
[----:B------:R-:W-:Y:S02]  /*29f0*/  SHF.R.U32.HI R22, RZ, 0x8, R22 ;  /* 0x00000008ff167819 */ /* 0x000fe40000011616 */
[----:B------:R-:W-:Y:S02]  /*2a00*/  LOP3.LUT R56, R23, 0xf000f, RZ, 0xc0, !PT ;  /* 0x000f000f17387812 */ /* 0x000fe400078ec0ff */
[----:B------:R-:W-:Y:S02]  /*2a10*/  LOP3.LUT R57, R54, 0x64006400, RZ, 0xfc, !PT ;  /* 0x6400640036397812 */ /* 0x000fe400078efcff */
[----:B------:R-:W-:Y:S02]  /*2a20*/  LOP3.LUT R17, R17, 0x64006400, RZ, 0xfc, !PT ;  /* 0x6400640011117812 */ /* 0x000fe400078efcff */
[----:B------:R-:W-:Y:S01]  /*2a30*/  LOP3.LUT R54, R22, 0xf000f, RZ, 0xc0, !PT ;  /* 0x000f000f16367812 */ /* 0x000fe200078ec0ff */
[----:B------:R-:W-:Y:S01]  /*2a40*/  HADD2 R57, R57, R2 ;  /* 0x0000000239397230 */ /* 0x000fe20000000000 */
[----:B------:R-:W-:-:S02]  /*2a50*/  LOP3.LUT R61, R56, 0x64006400, RZ, 0xfc, !PT ;  /* 0x64006400383d7812 */ /* 0x000fc400078efcff */
[----:B------:R-:W-:Y:S01]  /*2a60*/  LOP3.LUT R55, R54, 0x64006400, RZ, 0xfc, !PT ;  /* 0x6400640036377812 */ /* 0x000fe200078efcff */
[----:B------:R-:W-:Y:S01]  /*2a70*/  HFMA2.MMA R56, R17, 1, 1, R4 ;  /* 0x3c003c0011387835 */ /* 0x000fe20000000004 */
[----:B------:R-:W-:Y:S01]  /*2a80*/  LOP3.LUT R20, R20, 0xf000f0, RZ, 0xc0, !PT ;  /* 0x00f000f014147812 */ /* 0x000fe200078ec0ff */
[-C--:B------:R-:W-:Y:S01]  /*2a90*/  HFMA2.MMA R16, R57, R18.reuse, R16 ;  /* 0x0000001239107235 */ /* 0x080fe20000000010 */
[----:B------:R-:W-:Y:S01]  /*2aa0*/  LOP3.LUT R21, R21, 0xf000f0, RZ, 0xc0, !PT ;  /* 0x00f000f015157812 */ /* 0x000fe200078ec0ff */
[----:B------:R-:W-:Y:S01]  /*2ab0*/  HFMA2.MMA R54, R61, 1, 1, R8 ;  /* 0x3c003c003d367835 */ /* 0x000fe20000000008 */
[----:B------:R-:W-:Y:S01]  /*2ac0*/  HADD2 R55, R55, R6 ;  /* 0x0000000637377230 */ /* 0x000fe20000000000 */
[----:B------:R-:W-:Y:S02]  /*2ad0*/  LOP3.LUT R20, R20, 0x64006400, RZ, 0xfc, !PT ;  /* 0x6400640014147812 */ /* 0x000fe400078efcff */
[----:B------:R-:W-:Y:S02]  /*2ae0*/  LOP3.LUT R23, R23, 0xf000f0, RZ, 0xc0, !PT ;  /* 0x00f000f017177812 */ /* 0x000fe400078ec0ff */
[----:B------:R-:W-:Y:S01]  /*2af0*/  HFMA2 R62, R56, R18, R62 ;  /* 0x00000012383e7231 */ /* 0x000fe2000000003e */
[----:B------:R-:W-:Y:S01]  /*2b00*/  HFMA2.MMA R17, R55, R18, R59 ;  /* 0x0000001237117235 */ /* 0x000fe2000000003b */
[----:B------:R-:W-:-:S02]  /*2b10*/  LOP3.LUT R66, R23, 0x64006400, RZ, 0xfc, !PT ;  /* 0x6400640017427812 */ /* 0x000fc400078efcff */
[----:B------:R-:W-:Y:S01]  /*2b20*/  HFMA2 R18, R54, R18, R58 ;  /* 0x0000001236127231 */ /* 0x000fe2000000003a */
[----:B------:R-:W-:Y:S02]  /*2b30*/  LOP3.LUT R58, R22, 0xf000f0, RZ, 0xc0, !PT ;  /* 0x00f000f0163a7812 */ /* 0x000fe400078ec0ff */
[----:B------:R-:W-:Y:S01]  /*2b40*/  LOP3.LUT R22, R21, 0x64006400, RZ, 0xfc, !PT ;  /* 0x6400640015167812 */ /* 0x000fe200078efcff */
[----:B------:R-:W-:Y:S01]  /*2b50*/  HFMA2 R61, R66, 0.0625, 0.0625, R9 ;  /* 0x2c002c00423d7831 */ /* 0x000fe20000000009 */
[----:B------:R-:W-:Y:S01]  /*2b60*/  LOP3.LUT R60, R58, 0x64006400, RZ, 0xfc, !PT ;  /* 0x640064003a3c7812 */ /* 0x000fe200078efcff */
[----:B------:R-:W-:Y:S01]  /*2b70*/  HFMA2.MMA R58, R20, 0.0625, 0.0625, R3 ;  /* 0x2c002c00143a7835 */ /* 0x000fe20000000003 */
[----:B------:R-:W-:Y:S01]  /*2b80*/  ISETP.LE.AND P0, PT, R30, UR5, PT ;  /* 0x000000051e007c0c */ /* 0x000fe2000bf03270 */
[----:B------:R-:W-:Y:S01]  /*2b90*/  HFMA2 R59, R22, 0.0625, 0.0625, R5 ;  /* 0x2c002c00163b7831 */ /* 0x000fe20000000005 */
[----:B------:R-:W-:Y:S01]  /*2ba0*/  IADD3 R0, R0, 0x20, RZ ;  /* 0x0000002000007810 */ /* 0x000fe20007ffe0ff */
[-C--:B------:R-:W-:Y:S01]  /*2bb0*/  HFMA2 R21, R61, R19.reuse, R18 ;  /* 0x000000133d157231 */ /* 0x080fe20000000012 */
[----:B------:R-:W-:Y:S01]  /*2bc0*/  HFMA2.MMA R60, R60, 0.0625, 0.0625, R7 ;  /* 0x2c002c003c3c7835 */ /* 0x000fe20000000007 */
[----:B------:R-:W-:-:S02]  /*2bd0*/  HFMA2 R62, R59, R19, R62 ;  /* 0x000000133b3e7231 */ /* 0x000fc4000000003e */
[----:B------:R-:W-:-:S03]  /*2be0*/  HFMA2.MMA R22, R58, R19, R16 ;  /* 0x000000133a167235 */ /* 0x000fc60000000010 */
[--C-:B------:R-:W-:Y:S02]  /*2bf0*/  HADD2.F32 R67, -RZ, R62.reuse.H0_H0 ;  /* 0x2000003eff437230 */ /* 0x100fe40000004100 */
[----:B------:R-:W-:Y:S01]  /*2c00*/  HFMA2.MMA R20, R60, R19, R17 ;  /* 0x000000133c147235 */ /* 0x000fe20000000011 */
[----:B------:R-:W-:Y:S01]  /*2c10*/  HADD2.F32 R62, -RZ, R62.H1_H1 ;  /* 0x3000003eff3e7230 */ /* 0x000fe20000004100 */
[----:B------:R-:W1:Y:S03]  /*2c20*/  LDS.128 R16, [UR4+0x120] ;  /* 0x00012004ff107984 */ /* 0x000e660008000c00 */
[--C-:B------:R-:W-:Y:S02]  /*2c30*/  HADD2.F32 R23, -RZ, R22.reuse.H0_H0 ;  /* 0x20000016ff177230 */ /* 0x100fe40000004100 */
[----:B------:R-:W-:Y:S01]  /*2c40*/  FADD.FTZ R67, R67, R62 ;  /* 0x0000003e43437221 */ /* 0x000fe20000010000 */
[----:B------:R-:W-:-:S02]  /*2c50*/  HADD2.F32 R22, -RZ, R22.H1_H1 ;  /* 0x30000016ff167230 */ /* 0x000fc40000004100 */
[----:B------:R-:W-:Y:S02]  /*2c60*/  HADD2.F32 R62, -RZ, R21.H1_H1 ;  /* 0x30000015ff3e7230 */ /* 0x000fe40000004100 */
[----:B------:R-:W-:Y:S01]  /*2c70*/  FFMA.FTZ R67, R12, R67, R41 ;  /* 0x000000430c437223 */ /* 0x000fe20000010029 */
[----:B------:R-:W-:Y:S01]  /*2c80*/  FADD.FTZ R22, R23, R22 ;  /* 0x0000001617167221 */ /* 0x000fe20000010000 */
[--C-:B------:R-:W-:Y:S02]  /*2c90*/  HADD2.F32 R23, -RZ, R20.reuse.H0_H0 ;  /* 0x20000014ff177230 */ /* 0x100fe40000004100 */
[----:B------:R-:W-:Y:S02]  /*2ca0*/  HADD2.F32 R20, -RZ, R20.H1_H1 ;  /* 0x30000014ff147230 */ /* 0x000fe40000004100 */
[----:B------:R-:W-:-:S03]  /*2cb0*/  FFMA.FTZ R63, R14, R22, R63 ;  /* 0x000000160e3f7223 */ /* 0x000fc6000001003f */
[----:B------:R-:W-:Y:S01]  /*2cc0*/  FADD.FTZ R20, R23, R20 ;  /* 0x0000001417147221 */ /* 0x000fe20000010000 */
[----:B------:R-:W-:-:S05]  /*2cd0*/  HADD2.F32 R23, -RZ, R21.H0_H0 ;  /* 0x20000015ff177230 */ /* 0x000fca0000004100 */
[----:B------:R-:W-:Y:S01]  /*2ce0*/  FADD.FTZ R23, R23, R62 ;  /* 0x0000003e17177221 */ /* 0x000fe20000010000 */
[----:B------:R-:W-:-:S03]  /*2cf0*/  FFMA.FTZ R62, R13, R20, R36 ;  /* 0x000000140d3e7223 */ /* 0x000fc60000010024 */
[----:B------:R-:W-:Y:S01]  /*2d00*/  FFMA.FTZ R43, R10, R23, R43 ;  /* 0x000000170a2b7223 */ /* 0x000fe2000001002b */
[-C--:B-1----:R-:W-:Y:S01]  /*2d10*/  HFMA2.MMA R20, R48, R16.reuse, RZ ;  /* 0x0000001030147235 */ /* 0x082fe200000000ff */
        /* <DEDUP_REMOVED lines=13> */
[-C--:B------:R-:W-:Y:S01]  /*2df0*/  HFMA2.MMA R23, R58, R19.reuse, R20 ;  /* 0x000000133a177235 */ /* 0x080fe20000000014 */
[----:B------:R-:W-:Y:S01]  /*2e00*/  HADD2.F32 R41, -RZ, R22.H1_H1 ;  /* 0x30000016ff297230 */ /* 0x000fe20000004100 */
[----:B------:R-:W-:Y:S02]  /*2e10*/  HFMA2.MMA R20, R60, R19, R16 ;  /* 0x000000133c147235 */ /* 0x000fe40000000010 */
[----:B------:R-:W1:Y:S06]  /*2e20*/  LDS.128 R16, [UR4+0x220] ;  /* 0x00022004ff107984 */ /* 0x000e6c0008000c00 */
[----:B------:R-:W-:-:S02]  /*2e30*/  HADD2.F32 R36, -RZ, R23.H0_H0 ;  /* 0x20000017ff247230 */ /* 0x000fc40000004100 */
[----:B------:R-:W-:-:S05]  /*2e40*/  HADD2.F32 R23, -RZ, R23.H1_H1 ;  /* 0x30000017ff177230 */ /* 0x000fca0000004100 */
[----:B------:R-:W-:Y:S01]  /*2e50*/  FADD.FTZ R23, R36, R23 ;  /* 0x0000001724177221 */ /* 0x000fe20000010000 */
[----:B------:R-:W-:-:S03]  /*2e60*/  HADD2.F32 R36, -RZ, R22.H0_H0 ;  /* 0x20000016ff247230 */ /* 0x000fc60000004100 */
[----:B------:R-:W-:Y:S02]  /*2e70*/  FFMA.FTZ R45, R14, R23, R45 ;  /* 0x000000170e2d7223 */ /* 0x000fe4000001002d */
[----:B------:R-:W-:Y:S01]  /*2e80*/  FADD.FTZ R22, R36, R41 ;  /* 0x0000002924167221 */ /* 0x000fe20000010000 */
[--C-:B------:R-:W-:Y:S02]  /*2e90*/  HADD2.F32 R36, -RZ, R20.reuse.H0_H0 ;  /* 0x20000014ff247230 */ /* 0x100fe40000004100 */
[----:B------:R-:W-:Y:S02]  /*2ea0*/  HADD2.F32 R41, -RZ, R20.H1_H1 ;  /* 0x30000014ff297230 */ /* 0x000fe40000004100 */
[----:B------:R-:W-:Y:S01]  /*2eb0*/  FFMA.FTZ R47, R12, R22, R47 ;  /* 0x000000160c2f7223 */ /* 0x000fe2000001002f */
[--C-:B------:R-:W-:Y:S02]  /*2ec0*/  HADD2.F32 R20, -RZ, R21.reuse.H0_H0 ;  /* 0x20000015ff147230 */ /* 0x100fe40000004100 */
[----:B------:R-:W-:-:S02]  /*2ed0*/  HADD2.F32 R21, -RZ, R21.H1_H1 ;  /* 0x30000015ff157230 */ /* 0x000fc40000004100 */
[----:B------:R-:W-:-:S03]  /*2ee0*/  FADD.FTZ R36, R36, R41 ;  /* 0x0000002924247221 */ /* 0x000fc60000010000 */
[----:B------:R-:W-:Y:S01]  /*2ef0*/  FADD.FTZ R20, R20, R21 ;  /* 0x0000001514147221 */ /* 0x000fe20000010000 */
[----:B------:R-:W-:-:S03]  /*2f00*/  FFMA.FTZ R38, R13, R36, R38 ;  /* 0x000000240d267223 */ /* 0x000fc60000010026 */
[----:B------:R-:W-:Y:S01]  /*2f10*/  FFMA.FTZ R49, R10, R20, R49 ;  /* 0x000000140a317223 */ /* 0x000fe20000010031 */
[-C--:B-1----:R-:W-:Y:S01]  /*2f20*/  HFMA2.MMA R20, R48, R16.reuse, RZ ;  /* 0x0000001030147235 */ /* 0x082fe200000000ff */
[-C--:B------:R-:W-:Y:S01]  /*2f30*/  HFMA2 R21, R44, R16.reuse, RZ.H0_H0 ;  /* 0x000000102c157231 */ /* 0x080fe200000400ff */
[----:B------:R-:W-:Y:S01]  /*2f40*/  HFMA2.MMA R22, R42, R16, RZ ;  /* 0x000000102a167235 */ /* 0x000fe200000000ff */
[----:B------:R-:W-:Y:S02]  /*2f50*/  HFMA2 R16, R46, R16, RZ.H0_H0 ;  /* 0x000000102e107231 */ /* 0x000fe400000400ff */
[-C--:B------:R-:W-:Y:S02]  /*2f60*/  HFMA2 R21, R53, R17.reuse, R21 ;  /* 0x0000001135157231 */ /* 0x080fe40000000015 */
[----:B------:R-:W-:Y:S01]  /*2f70*/  HFMA2 R23, R50, R17, R16 ;  /* 0x0000001132177231 */ /* 0x000fe20000000010 */
[-C--:B------:R-:W-:Y:S02]  /*2f80*/  HFMA2.MMA R20, R40, R17.reuse, R20 ;  /* 0x0000001128147235 */ /* 0x080fe40000000014 */
[----:B------:R-:W-:Y:S01]  /*2f90*/  HFMA2.MMA R22, R52, R17, R22 ;  /* 0x0000001134167235 */ /* 0x000fe20000000016 */
[----:B------:R-:W-:-:S02]  /*2fa0*/  HFMA2 R17, R56, R18, R21 ;  /* 0x0000001238117231 */ /* 0x000fc40000000015 */
[----:B------:R-:W-:Y:S02]  /*2fb0*/  HFMA2 R41, R54, R18, R23 ;  /* 0x0000001236297231 */ /* 0x000fe40000000017 */
[----:B------:R-:W-:Y:S01]  /*2fc0*/  HFMA2 R17, R59, R19, R17 ;  /* 0x000000133b117231 */ /* 0x000fe20000000011 */
[-C--:B------:R-:W-:Y:S02]  /*2fd0*/  HFMA2.MMA R16, R57, R18.reuse, R20 ;  /* 0x0000001239107235 */ /* 0x080fe40000000014 */
[----:B------:R-:W-:Y:S02]  /*2fe0*/  HFMA2.MMA R36, R55, R18, R22 ;  /* 0x0000001237247235 */ /* 0x000fe40000000016 */
[----:B------:R-:W1:Y:S04]  /*2ff0*/  LDS.128 R20, [UR4+0x320] ;  /* 0x00032004ff147984 */ /* 0x000e680008000c00 */
[----:B------:R-:W-:-:S02]  /*3000*/  HFMA2.MMA R18, R58, R19, R16 ;  /* 0x000000133a127235 */ /* 0x000fc40000000010 */
[----:B------:R-:W-:Y:S01]  /*3010*/  HFMA2.MMA R16, R60, R19, R36 ;  /* 0x000000133c107235 */ /* 0x000fe20000000024 */
[----:B------:R-:W-:Y:S01]  /*3020*/  HFMA2 R19, R61, R19, R41 ;  /* 0x000000133d137231 */ /* 0x000fe20000000029 */
[----:B------:R-:W-:-:S05]  /*3030*/  MOV R41, UR7 ;  /* 0x0000000700297c02 */ /* 0x000fca0008000f00 */
[----:B0-----:R-:W-:-:S04]  /*3040*/  IMAD.WIDE R64, R41, 0x4, R64 ;  /* 0x0000000429407825 */ /* 0x001fc800078e0240 */
[--C-:B------:R-:W-:Y:S02]  /*3050*/  HADD2.F32 R36, -RZ, R18.reuse.H0_H0 ;  /* 0x20000012ff247230 */ /* 0x100fe40000004100 */
[----:B------:R-:W-:-:S05]  /*3060*/  HADD2.F32 R41, -RZ, R18.H1_H1 ;  /* 0x30000012ff297230 */ /* 0x000fca0000004100 */
[----:B------:R-:W-:Y:S01]  /*3070*/  FADD.FTZ R18, R36, R41 ;  /* 0x0000002924127221 */ /* 0x000fe20000010000 */
[--C-:B------:R-:W-:Y:S01]  /*3080*/  HADD2.F32 R36, -RZ, R17.reuse.H0_H0 ;  /* 0x20000011ff247230 */ /* 0x100fe20000004100 */
[----:B------:R-:W-:Y:S01]  /*3090*/  MOV R41, R65 ;  /* 0x0000004100297202 */ /* 0x000fe20000000f00 */
[----:B------:R-:W-:Y:S02]  /*30a0*/  HADD2.F32 R17, -RZ, R17.H1_H1 ;  /* 0x30000011ff117230 */ /* 0x000fe40000004100 */
[----:B------:R-:W-:Y:S01]  /*30b0*/  FFMA.FTZ R51, R14, R18, R51 ;  /* 0x000000120e337223 */ /* 0x000fe20000010033 */
[--C-:B------:R-:W-:Y:S02]  /*30c0*/  HADD2.F32 R18, -RZ, R19.reuse.H0_H0 ;  /* 0x20000013ff127230 */ /* 0x100fe40000004100 */
[----:B------:R-:W-:Y:S02]  /*30d0*/  HADD2.F32 R19, -RZ, R19.H1_H1 ;  /* 0x30000013ff137230 */ /* 0x000fe40000004100 */
[----:B------:R-:W-:Y:S01]  /*30e0*/  FADD.FTZ R17, R36, R17 ;  /* 0x0000001124117221 */ /* 0x000fe20000010000 */
[----:B------:R-:W-:-:S03]  /*30f0*/  MOV R36, R64 ;  /* 0x0000004000247202 */ /* 0x000fc60000000f00 */
        /* <DEDUP_REMOVED lines=9> */
[----:B------:R-:W-:Y:S01]  /*3190*/  FADD.FTZ R16, R18, R19 ;  /* 0x0000001312107221 */ /* 0x000fe20000010000 */
[----:B------:R-:W-:Y:S01]  /*31a0*/  HFMA2 R20, R50, R21, R20 ;  /* 0x0000001532147231 */ /* 0x000fe20000000014 */
[-C--:B------:R-:W-:Y:S01]  /*31b0*/  HFMA2.MMA R48, R40, R21.reuse, R48 ;  /* 0x0000001528307235 */ /* 0x080fe20000000030 */
[-C--:B------:R-:W-:Y:S01]  /*31c0*/  HFMA2 R44, R56, R22.reuse, R44 ;  /* 0x00000016382c7231 */ /* 0x080fe2000000002c */
[----:B------:R-:W-:Y:S01]  /*31d0*/  HFMA2.MMA R42, R52, R21, R42 ;  /* 0x00000015342a7235 */ /* 0x000fe2000000002a */
[----:B------:R-:W-:Y:S01]  /*31e0*/  FFMA.FTZ R52, R13, R17, R34 ;  /* 0x000000110d347223 */ /* 0x000fe20000010022 */
[----:B------:R-:W-:Y:S02]  /*31f0*/  HFMA2 R20, R54, R22, R20 ;  /* 0x0000001636147231 */ /* 0x000fe40000000014 */
[----:B------:R-:W-:Y:S02]  /*3200*/  HFMA2 R44, R59, R23, R44 ;  /* 0x000000173b2c7231 */ /* 0x000fe4000000002c */
[-C--:B------:R-:W-:Y:S01]  /*3210*/  HFMA2.MMA R48, R57, R22.reuse, R48 ;  /* 0x0000001639307235 */ /* 0x080fe20000000030 */
[----:B------:R-:W-:Y:S01]  /*3220*/  FFMA.FTZ R57, R10, R16, R31 ;  /* 0x000000100a397223 */ /* 0x000fe2000001001f */
[----:B------:R-:W-:Y:S01]  /*3230*/  HFMA2.MMA R42, R55, R22, R42 ;  /* 0x00000016372a7235 */ /* 0x000fe2000000002a */
[--C-:B------:R-:W-:Y:S01]  /*3240*/  HADD2.F32 R18, -RZ, R44.reuse.H0_H0 ;  /* 0x2000002cff127230 */ /* 0x100fe20000004100 */
[----:B---3--:R-:W-:Y:S01]  /*3250*/  SHF.R.U32.HI R40, RZ, 0x8, R26 ;  /* 0x00000008ff287819 */ /* 0x008fe2000001161a */
[----:B------:R-:W-:Y:S01]  /*3260*/  HADD2.F32 R19, -RZ, R44.H1_H1 ;  /* 0x3000002cff137230 */ /* 0x000fe20000004100 */
[----:B------:R-:W-:-:S02]  /*3270*/  LOP3.LUT R34, R27, 0xf000f0, RZ, 0xc0, !PT ;  /* 0x00f000f01b227812 */ /* 0x000fc400078ec0ff */
[-C--:B------:R-:W-:Y:S01]  /*3280*/  HFMA2.MMA R48, R58, R23.reuse, R48 ;  /* 0x000000173a307235 */ /* 0x080fe20000000030 */
[----:B------:R-:W-:Y:S01]  /*3290*/  SHF.R.U32.HI R50, RZ, 0x8, R27 ;  /* 0x00000008ff327819 */ /* 0x000fe2000001161b */
[----:B------:R-:W-:Y:S01]  /*32a0*/  FADD.FTZ R53, R18, R19 ;  /* 0x0000001312357221 */ /* 0x000fe20000010000 */
[----:B------:R-:W-:Y:S01]  /*32b0*/  HFMA2.MMA R42, R60, R23, R42 ;  /* 0x000000173c2a7235 */ /* 0x000fe2000000002a */
[----:B------:R-:W-:Y:S01]  /*32c0*/  HFMA2 R23, R61, R23, R20 ;  /* 0x000000173d177231 */ /* 0x000fe20000000014 */
[----:B------:R-:W-:Y:S01]  /*32d0*/  LOP3.LUT R34, R34, 0x64006400, RZ, 0xfc, !PT ;  /* 0x6400640022227812 */ /* 0x000fe200078efcff */
[----:B------:R-:W-:Y:S01]  /*32e0*/  FFMA.FTZ R53, R12, R53, R35 ;  /* 0x000000350c357223 */ /* 0x000fe20000010023 */
[----:B------:R-:W-:Y:S02]  /*32f0*/  SHF.R.U32.HI R35, RZ, 0x8, R24 ;  /* 0x00000008ff237819 */ /* 0x000fe40000011618 */
[----:B------:R-:W-:Y:S02]  /*3300*/  HADD2.F32 R22, -RZ, R23.H0_H0 ;  /* 0x20000017ff167230 */ /* 0x000fe40000004100 */
[----:B------:R-:W-:-:S02]  /*3310*/  HFMA2 R34, R34, 0.0625, 0.0625, R9 ;  /* 0x2c002c0022227831 */ /* 0x000fc40000000009 */
[--C-:B------:R-:W-:Y:S01]  /*3320*/  HADD2.F32 R17, -RZ, R48.reuse.H0_H0 ;  /* 0x20000030ff117230 */ /* 0x100fe20000004100 */
[C---:B------:R-:W-:Y:S01]  /*3330*/  LOP3.LUT R65, R35.reuse, 0xf000f, RZ, 0xc0, !PT ;  /* 0x000f000f23417812 */ /* 0x040fe200078ec0ff */
[----:B------:R-:W-:Y:S01]  /*3340*/  HADD2.F32 R48, -RZ, R48.H1_H1 ;  /* 0x30000030ff307230 */ /* 0x000fe20000004100 */
[----:B------:R-:W-:Y:S01]  /*3350*/  LOP3.LUT R35, R35, 0xf000f0, RZ, 0xc0, !PT ;  /* 0x00f000f023237812 */ /* 0x000fe200078ec0ff */
[--C-:B------:R-:W-:Y:S01]  /*3360*/  HADD2.F32 R20, -RZ, R42.reuse.H0_H0 ;  /* 0x2000002aff147230 */ /* 0x100fe20000004100 */
[----:B------:R-:W-:Y:S01]  /*3370*/  LOP3.LUT R65, R65, 0x64006400, RZ, 0xfc, !PT ;  /* 0x6400640041417812 */ /* 0x000fe200078efcff */
[----:B------:R-:W-:Y:S02]  /*3380*/  HADD2.F32 R21, -RZ, R42.H1_H1 ;  /* 0x3000002aff157230 */ /* 0x000fe40000004100 */
[----:B------:R-:W-:Y:S01]  /*3390*/  FADD.FTZ R17, R17, R48 ;  /* 0x0000003011117221 */ /* 0x000fe20000010000 */
[----:B------:R-:W-:Y:S01]  /*33a0*/  HADD2.F32 R23, -RZ, R23.H1_H1 ;  /* 0x30000017ff177230 */ /* 0x000fe20000004100 */
[----:B------:R-:W-:Y:S01]  /*33b0*/  LOP3.LUT R60, R50, 0xf000f0, RZ, 0xc0, !PT ;  /* 0x00f000f0323c7812 */ /* 0x000fe200078ec0ff */
[----:B------:R-:W-:-:S02]  /*33c0*/  HADD2 R46, R65, R2 ;  /* 0x00000002412e7230 */ /* 0x000fc40000000000 */
[----:B------:R-:W-:Y:S01]  /*33d0*/  FFMA.FTZ R55, R14, R17, R39 ;  /* 0x000000110e377223 */ /* 0x000fe20000010027 */
[----:B------:R-:W-:Y:S01]  /*33e0*/  FADD.FTZ R20, R20, R21 ;  /* 0x0000001514147221 */ /* 0x000fe20000010000 */
[----:B------:R-:W0:Y:S01]  /*33f0*/  LDS.128 R16, [UR4+0x30] ;  /* 0x00003004ff107984 */ /* 0x000e220008000c00 */
[----:B------:R-:W-:Y:S01]  /*3400*/  FADD.FTZ R22, R22, R23 ;  /* 0x0000001716167221 */ /* 0x000fe20000010000 */
[C---:B------:R-:W-:Y:S01]  /*3410*/  LOP3.LUT R21, R24.reuse, 0xf000f0, RZ, 0xc0, !PT ;  /* 0x00f000f018157812 */ /* 0x040fe200078ec0ff */
[----:B------:R-:W-:Y:S01]  /*3420*/  FFMA.FTZ R54, R13, R20, R32 ;  /* 0x000000140d367223 */ /* 0x000fe20000010020 */
[----:B------:R-:W-:Y:S01]  /*3430*/  LOP3.LUT R20, R24, 0xf000f, RZ, 0xc0, !PT ;  /* 0x000f000f18147812 */ /* 0x000fe200078ec0ff */
[----:B------:R-:W-:Y:S01]  /*3440*/  FFMA.FTZ R59, R10, R22, R33 ;  /* 0x000000160a3b7223 */ /* 0x000fe20000010021 */
[C---:B------:R-:W-:Y:S02]  /*3450*/  LOP3.LUT R24, R26.reuse, 0xf000f, RZ, 0xc0, !PT ;  /* 0x000f000f1a187812 */ /* 0x040fe400078ec0ff */
[----:B------:R-:W-:-:S02]  /*3460*/  LOP3.LUT R33, R26, 0xf000f0, RZ, 0xc0, !PT ;  /* 0x00f000f01a217812 */ /* 0x000fc400078ec0ff */
[----:B------:R-:W-:Y:S02]  /*3470*/  LOP3.LUT R26, R27, 0xf000f, RZ, 0xc0, !PT ;  /* 0x000f000f1b1a7812 */ /* 0x000fe400078ec0ff */
[----:B------:R-:W-:Y:S02]  /*3480*/  LOP3.LUT R27, R20, 0x64006400, RZ, 0xfc, !PT ;  /* 0x64006400141b7812 */ /* 0x000fe400078efcff */
[----:B------:R-:W-:Y:S02]  /*3490*/  LOP3.LUT R31, R24, 0x64006400, RZ, 0xfc, !PT ;  /* 0x64006400181f7812 */ /* 0x000fe400078efcff */
[C---:B------:R-:W-:Y:S02]  /*34a0*/  LOP3.LUT R22, R25.reuse, 0xf000f, RZ, 0xc0, !PT ;  /* 0x000f000f19167812 */ /* 0x040fe400078ec0ff */
[----:B------:R-:W-:Y:S01]  /*34b0*/  SHF.R.U32.HI R39, RZ, 0x8, R25 ;  /* 0x00000008ff277819 */ /* 0x000fe20000011619 */
[----:B------:R-:W-:Y:S01]  /*34c0*/  HFMA2.MMA R27, R27, 1, 1, R2 ;  /* 0x3c003c001b1b7835 */ /* 0x000fe20000000002 */
[----:B------:R-:W-:Y:S01]  /*34d0*/  LOP3.LUT R23, R25, 0xf000f0, RZ, 0xc0, !PT ;  /* 0x00f000f019177812 */ /* 0x000fe200078ec0ff */
[----:B------:R-:W-:Y:S01]  /*34e0*/  HFMA2.MMA R24, R31, 1, 1, R6 ;  /* 0x3c003c001f187835 */ /* 0x000fe20000000006 */
[----:B------:R-:W-:-:S02]  /*34f0*/  LOP3.LUT R20, R21, 0x64006400, RZ, 0xfc, !PT ;  /* 0x6400640015147812 */ /* 0x000fc400078efcff */
[----:B------:R-:W-:Y:S02]  /*3500*/  LOP3.LUT R25, R22, 0x64006400, RZ, 0xfc, !PT ;  /* 0x6400640016197812 */ /* 0x000fe400078efcff */
[----:B------:R-:W-:Y:S02]  /*3510*/  LOP3.LUT R61, R39, 0xf000f, RZ, 0xc0, !PT ;  /* 0x000f000f273d7812 */ /* 0x000fe400078ec0ff */
[----:B------:R-:W-:Y:S01]  /*3520*/  LOP3.LUT R22, R33, 0x64006400, RZ, 0xfc, !PT ;  /* 0x6400640021167812 */ /* 0x000fe200078efcff */
[----:B------:R-:W-:Y:S01]  /*3530*/  HFMA2.MMA R33, R20, 0.0625, 0.0625, R3 ;  /* 0x2c002c0014217835 */ /* 0x000fe20000000003 */
[----:B------:R-:W-:Y:S01]  /*3540*/  LOP3.LUT R69, R26, 0x64006400, RZ, 0xfc, !PT ;  /* 0x640064001a457812 */ /* 0x000fe200078efcff */
[----:B------:R-:W-:Y:S01]  /*3550*/  HADD2 R26, R25, R4 ;  /* 0x00000004191a7230 */ /* 0x000fe20000000000 */
[----:B------:R-:W-:Y:S02]  /*3560*/  LOP3.LUT R21, R50, 0xf000f, RZ, 0xc0, !PT ;  /* 0x000f000f32157812 */ /* 0x000fe400078ec0ff */
[----:B------:R-:W-:Y:S01]  /*3570*/  LOP3.LUT R61, R61, 0x64006400, RZ, 0xfc, !PT ;  /* 0x640064003d3d7812 */ /* 0x000fe200078efcff */
[----:B------:R-:W-:Y:S01]  /*3580*/  HFMA2.MMA R31, R22, 0.0625, 0.0625, R7 ;  /* 0x2c002c00161f7835 */ /* 0x000fe20000000007 */
[----:B------:R-:W-:Y:S01]  /*3590*/  LOP3.LUT R32, R23, 0x64006400, RZ, 0xfc, !PT ;  /* 0x6400640017207812 */ /* 0x000fe200078efcff */
[----:B------:R-:W-:Y:S01]  /*35a0*/  HADD2 R25, R69, R8 ;  /* 0x0000000845197230 */ /* 0x000fe20000000000 */
[----:B------:R-:W-:Y:S01]  /*35b0*/  LOP3.LUT R23, R40, 0xf000f, RZ, 0xc0, !PT ;  /* 0x000f000f28177812 */ /* 0x000fe200078ec0ff */
[-C--:B0-----:R-:W-:Y:S01]  /*35c0*/  HFMA2.MMA R20, R27, R16.reuse, RZ ;  /* 0x000000101b147235 */ /* 0x081fe200000000ff */
[----:B------:R-:W-:Y:S01]  /*35d0*/  LOP3.LUT R21, R21, 0x64006400, RZ, 0xfc, !PT ;  /* 0x6400640015157812 */ /* 0x000fe200078efcff */
[----:B------:R-:W-:Y:S01]  /*35e0*/  HFMA2.MMA R56, R24, R16, RZ ;  /* 0x0000001018387235 */ /* 0x000fe200000000ff */
[----:B------:R-:W-:Y:S01]  /*35f0*/  HFMA2 R32, R32, 0.0625, 0.0625, R5 ;  /* 0x2c002c0020207831 */ /* 0x000fe20000000005 */
[----:B------:R-:W-:Y:S01]  /*3600*/  HFMA2.MMA R44, R61, 1, 1, R4 ;  /* 0x3c003c003d2c7835 */ /* 0x000fe20000000004 */
[-C--:B------:R-:W-:Y:S01]  /*3610*/  HFMA2 R22, R26, R16.reuse, RZ.H0_H0 ;  /* 0x000000101a167231 */ /* 0x080fe200000400ff */
[----:B------:R-:W-:Y:S01]  /*3620*/  LOP3.LUT R23, R23, 0x64006400, RZ, 0xfc, !PT ;  /* 0x6400640017177812 */ /* 0x000fe200078efcff */
[----:B------:R-:W-:Y:S01]  /*3630*/  HFMA2 R42, R25, R16, RZ.H0_H0 ;  /* 0x00000010192a7231 */ /* 0x000fe200000400ff */
[----:B------:R-:W-:Y:S01]  /*3640*/  HFMA2.MMA R48, R21, 1, 1, R8 ;  /* 0x3c003c0015307835 */ /* 0x000fe20000000008 */
[-C--:B------:R-:W-:Y:S01]  /*3650*/  HFMA2 R22, R32, R17.reuse, R22 ;  /* 0x0000001120167231 */ /* 0x080fe20000000016 */
[-C--:B------:R-:W-:Y:S01]  /*3660*/  HFMA2.MMA R16, R33, R17.reuse, R20 ;  /* 0x0000001121107235 */ /* 0x080fe20000000014 */
[----:B------:R-:W-:Y:S01]  /*3670*/  HFMA2 R58, R34, R17, R42 ;  /* 0x00000011223a7231 */ /* 0x000fe2000000002a */
[----:B------:R-:W-:Y:S01]  /*3680*/  HFMA2.MMA R56, R31, R17, R56 ;  /* 0x000000111f387235 */ /* 0x000fe20000000038 */
[----:B------:R-:W-:Y:S01]  /*3690*/  HADD2 R42, R23, R6 ;  /* 0x00000006172a7230 */ /* 0x000fe20000000000 */
[----:B------:R-:W-:Y:S01]  /*36a0*/  LOP3.LUT R39, R39, 0xf000f0, RZ, 0xc0, !PT ;  /* 0x00f000f027277812 */ /* 0x000fe200078ec0ff */
[-C--:B------:R-:W-:Y:S01]  /*36b0*/  HFMA2 R17, R44, R18.reuse, R22 ;  /* 0x000000122c117231 */ /* 0x080fe20000000016 */
[----:B------:R-:W-:Y:S01]  /*36c0*/  LOP3.LUT R60, R60, 0x64006400, RZ, 0xfc, !PT ;  /* 0x640064003c3c7812 */ /* 0x000fe200078efcff */
[----:B------:R-:W0:Y:S01]  /*36d0*/  LDS.128 R20, [UR4+0x130] ;  /* 0x00013004ff147984 */ /* 0x000e220008000c00 */
[-C--:B------:R-:W-:Y:S01]  /*36e0*/  HFMA2.MMA R16, R46, R18.reuse, R16 ;  /* 0x000000122e107235 */ /* 0x080fe20000000010 */
[----:B------:R-:W-:Y:S01]  /*36f0*/  LOP3.LUT R50, R39, 0x64006400, RZ, 0xfc, !PT ;  /* 0x6400640027327812 */ /* 0x000fe200078efcff */
[----:B------:R-:W-:Y:S01]  /*3700*/  HFMA2.MMA R56, R42, R18, R56 ;  /* 0x000000122a387235 */ /* 0x000fe20000000038 */
[----:B------:R-:W-:Y:S01]  /*3710*/  HFMA2 R18, R48, R18, R58 ;  /* 0x0000001230127231 */ /* 0x000fe2000000003a */
[----:B------:R-:W-:-:S02]  /*3720*/  LOP3.LUT R58, R40, 0xf000f0, RZ, 0xc0, !PT ;  /* 0x00f000f0283a7812 */ /* 0x000fc400078ec0ff */
[----:B------:R-:W-:Y:S01]  /*3730*/  LOP3.LUT R40, R35, 0x64006400, RZ, 0xfc, !PT ;  /* 0x6400640023287812 */ /* 0x000fe200078efcff */
[----:B------:R-:W-:Y:S01]  /*3740*/  HFMA2 R39, R50, 0.0625, 0.0625, R5 ;  /* 0x2c002c0032277831 */ /* 0x000fe20000000005 */
[----:B------:R-:W-:Y:S01]  /*3750*/  LOP3.LUT R58, R58, 0x64006400, RZ, 0xfc, !PT ;  /* 0x640064003a3a7812 */ /* 0x000fe200078efcff */
[----:B------:R-:W-:-:S03]  /*3760*/  HFMA2 R50, R60, 0.0625, 0.0625, R9 ;  /* 0x2c002c003c327831 */ /* 0x000fc60000000009 */
[----:B------:R-:W-:Y:S01]  /*3770*/  HFMA2.MMA R40, R40, 0.0625, 0.0625, R3 ;  /* 0x2c002c0028287835 */ /* 0x000fe20000000003 */
[-C--:B------:R-:W-:Y:S01]  /*3780*/  HFMA2 R60, R50, R19.reuse, R18 ;  /* 0x00000013323c7231 */ /* 0x080fe20000000012 */
[----:B------:R-:W-:Y:S01]  /*3790*/  HFMA2.MMA R35, R58, 0.0625, 0.0625, R7 ;  /* 0x2c002c003a237835 */ /* 0x000fe20000000007 */
[----:B------:R-:W-:-:S03]  /*37a0*/  HFMA2 R58, R39, R19, R17 ;  /* 0x00000013273a7231 */ /* 0x000fc60000000011 */
[----:B------:R-:W-:Y:S02]  /*37b0*/  HADD2.F32 R65, -RZ, R60.H1_H1 ;  /* 0x3000003cff417230 */ /* 0x000fe40000004100 */
[-C--:B------:R-:W-:Y:S01]  /*37c0*/  HFMA2.MMA R16, R40, R19.reuse, R16 ;  /* 0x0000001328107235 */ /* 0x080fe20000000010 */
[--C-:B------:R-:W-:Y:S01]  /*37d0*/  HADD2.F32 R18, -RZ, R58.reuse.H0_H0 ;  /* 0x2000003aff127230 */ /* 0x100fe20000004100 */
[----:B------:R-:W-:Y:S01]  /*37e0*/  HFMA2.MMA R56, R35, R19, R56 ;  /* 0x0000001323387235 */ /* 0x000fe20000000038 */
[----:B------:R-:W-:-:S05]  /*37f0*/  HADD2.F32 R19, -RZ, R58.H1_H1 ;  /* 0x3000003aff137230 */ /* 0x000fca0000004100 */
[----:B------:R-:W-:Y:S02]  /*3800*/  FADD.FTZ R18, R18, R19 ;  /* 0x0000001312127221 */ /* 0x000fe40000010000 */
[--C-:B------:R-:W-:Y:S02]  /*3810*/  HADD2.F32 R17, -RZ, R16.reuse.H0_H0 ;  /* 0x20000010ff117230 */ /* 0x100fe40000004100 */
[----:B------:R-:W-:Y:S02]  /*3820*/  HADD2.F32 R16, -RZ, R16.H1_H1 ;  /* 0x30000010ff107230 */ /* 0x000fe40000004100 */
[--C-:B------:R-:W-:Y:S02]  /*3830*/  HADD2.F32 R58, -RZ, R56.reuse.H0_H0 ;  /* 0x20000038ff3a7230 */ /* 0x100fe40000004100 */
[----:B------:R-:W-:Y:S02]  /*3840*/  HADD2.F32 R61, -RZ, R56.H1_H1 ;  /* 0x30000038ff3d7230 */ /* 0x000fe40000004100 */
[----:B------:R-:W-:Y:S01]  /*3850*/  FADD.FTZ R16, R17, R16 ;  /* 0x0000001011107221 */ /* 0x000fe20000010000 */
[----:B------:R-:W-:-:S02]  /*3860*/  HADD2.F32 R56, -RZ, R60.H0_H0 ;  /* 0x2000003cff387230 */ /* 0x000fc40000004100 */
[-C--:B0-----:R-:W-:Y:S02]  /*3870*/  HFMA2 R60, R25, R20.reuse, RZ.H0_H0 ;  /* 0x00000014193c7231 */ /* 0x081fe400000400ff */
[----:B------:R-:W-:Y:S01]  /*3880*/  FFMA.FTZ R63, R14, R16, R63 ;  /* 0x000000100e3f7223 */ /* 0x000fe2000001003f */
[-C--:B------:R-:W-:Y:S01]  /*3890*/  HFMA2.MMA R16, R27, R20.reuse, RZ ;  /* 0x000000141b107235 */ /* 0x080fe200000000ff */
[----:B------:R-:W-:Y:S01]  /*38a0*/  FADD.FTZ R58, R58, R61 ;  /* 0x0000003d3a3a7221 */ /* 0x000fe20000010000 */
[----:B------:R-:W-:Y:S01]  /*38b0*/  FADD.FTZ R56, R56, R65 ;  /* 0x0000004138387221 */ /* 0x000fe20000010000 */
[-C--:B------:R-:W-:Y:S02]  /*38c0*/  HFMA2 R60, R34, R21.reuse, R60 ;  /* 0x00000015223c7231 */ /* 0x080fe4000000003c */
[----:B------:R-:W-:Y:S01]  /*38d0*/  FFMA.FTZ R65, R12, R18, R67 ;  /* 0x000000120c417223 */ /* 0x000fe20000010043 */
[----:B------:R-:W-:Y:S01]  /*38e0*/  FFMA.FTZ R62, R13, R58, R62 ;  /* 0x0000003a0d3e7223 */ /* 0x000fe2000001003e */
[----:B------:R-:W-:Y:S01]  /*38f0*/  FFMA.FTZ R43, R10, R56, R43 ;  /* 0x000000380a2b7223 */ /* 0x000fe2000001002b */
[----:B------:R-:W-:Y:S01]  /*3900*/  HFMA2 R56, R26, R20, RZ.H0_H0 ;  /* 0x000000141a387231 */ /* 0x000fe200000400ff */
[----:B------:R-:W-:Y:S01]  /*3910*/  HFMA2.MMA R58, R24, R20, RZ ;  /* 0x00000014183a7235 */ /* 0x000fe200000000ff */
[----:B------:R-:W-:Y:S01]  /*3920*/  HFMA2 R60, R48, R22, R60 ;  /* 0x00000016303c7231 */ /* 0x000fe2000000003c */
[----:B------:R-:W-:Y:S01]  /*3930*/  HFMA2.MMA R20, R33, R21, R16 ;  /* 0x0000001521147235 */ /* 0x000fe20000000010 */
[----:B------:R-:W-:Y:S01]  /*3940*/  HFMA2 R56, R32, R21, R56 ;  /* 0x0000001520387231 */ /* 0x000fe20000000038 */
[----:B------:R-:W0:Y:S01]  /*3950*/  LDS.128 R16, [UR4+0x230] ;  /* 0x00023004ff107984 */ /* 0x000e220008000c00 */
[----:B------:R-:W-:-:S02]  /*3960*/  HFMA2 R60, R50, R23, R60 ;  /* 0x00000017323c7231 */ /* 0x000fc4000000003c */
[----:B------:R-:W-:Y:S01]  /*3970*/  HFMA2 R56, R44, R22, R56 ;  /* 0x000000162c387231 */ /* 0x000fe20000000038 */
[----:B------:R-:W-:Y:S02]  /*3980*/  HFMA2.MMA R58, R31, R21, R58 ;  /* 0x000000151f3a7235 */ /* 0x000fe4000000003a */
[----:B------:R-:W-:Y:S01]  /*3990*/  HFMA2.MMA R20, R46, R22, R20 ;  /* 0x000000162e147235 */ /* 0x000fe20000000014 */
[----:B------:R-:W-:Y:S02]  /*39a0*/  HFMA2 R56, R39, R23, R56 ;  /* 0x0000001727387231 */ /* 0x000fe40000000038 */
[----:B------:R-:W-:-:S03]  /*39b0*/  HADD2.F32 R67, -RZ, R60.H1_H1 ;  /* 0x3000003cff437230 */ /* 0x000fc60000004100 */
[----:B------:R-:W-:Y:S01]  /*39c0*/  HFMA2.MMA R58, R42, R22, R58 ;  /* 0x000000162a3a7235 */ /* 0x000fe2000000003a */
[----:B------:R-:W-:Y:S01]  /*39d0*/  HADD2.F32 R22, -RZ, R56.H0_H0 ;  /* 0x20000038ff167230 */ /* 0x000fe20000004100 */
[----:B------:R-:W-:-:S06]  /*39e0*/  HFMA2.MMA R20, R40, R23, R20 ;  /* 0x0000001728147235 */ /* 0x000fcc0000000014 */
[----:B------:R-:W-:Y:S01]  /*39f0*/  HFMA2.MMA R58, R35, R23, R58 ;  /* 0x00000017233a7235 */ /* 0x000fe2000000003a */
[----:B------:R-:W-:-:S03]  /*3a00*/  HADD2.F32 R23, -RZ, R56.H1_H1 ;  /* 0x30000038ff177230 */ /* 0x000fc60000004100 */
[--C-:B------:R-:W-:Y:S02]  /*3a10*/  HADD2.F32 R21, -RZ, R20.reuse.H0_H0 ;  /* 0x20000014ff157230 */ /* 0x100fe40000004100 */
[----:B------:R-:W-:Y:S02]  /*3a20*/  HADD2.F32 R20, -RZ, R20.H1_H1 ;  /* 0x30000014ff147230 */ /* 0x000fe40000004100 */
[----:B------:R-:W-:Y:S02]  /*3a30*/  FADD.FTZ R22, R22, R23 ;  /* 0x0000001716167221 */ /* 0x000fe40000010000 */
[--C-:B------:R-:W-:Y:S02]  /*3a40*/  HADD2.F32 R56, -RZ, R58.reuse.H0_H0 ;  /* 0x2000003aff387230 */ /* 0x100fe40000004100 */
[----:B------:R-:W-:Y:S01]  /*3a50*/  FADD.FTZ R20, R21, R20 ;  /* 0x0000001415147221 */ /* 0x000fe20000010000 */
[----:B------:R-:W-:Y:S01]  /*3a60*/  FFMA.FTZ R47, R12, R22, R47 ;  /* 0x000000160c2f7223 */ /* 0x000fe2000001002f */
[----:B------:R-:W-:-:S02]  /*3a70*/  HADD2.F32 R61, -RZ, R58.H1_H1 ;  /* 0x3000003aff3d7230 */ /* 0x000fc40000004100 */
[----:B------:R-:W-:Y:S01]  /*3a80*/  FFMA.FTZ R45, R14, R20, R45 ;  /* 0x000000140e2d7223 */ /* 0x000fe2000001002d */
[----:B------:R-:W-:Y:S01]  /*3a90*/  HADD2.F32 R58, -RZ, R60.H0_H0 ;  /* 0x2000003cff3a7230 */ /* 0x000fe20000004100 */
[----:B------:R-:W1:Y:S01]  /*3aa0*/  LDS.128 R20, [UR4+0x330] ;  /* 0x00033004ff147984 */ /* 0x000e620008000c00 */
[----:B------:R-:W-:Y:S01]  /*3ab0*/  FADD.FTZ R56, R56, R61 ;  /* 0x0000003d38387221 */ /* 0x000fe20000010000 */
[----:B------:R-:W-:Y:S01]  /*3ac0*/  UIADD3 UR4, UR4, 0x40, URZ ;  /* 0x0000004004047890 */ /* 0x000fe2000fffe03f */
[-C--:B0-----:R-:W-:Y:S01]  /*3ad0*/  HFMA2.MMA R60, R24, R16.reuse, RZ ;  /* 0x00000010183c7235 */ /* 0x081fe200000000ff */
[----:B------:R-:W-:Y:S01]  /*3ae0*/  FADD.FTZ R58, R58, R67 ;  /* 0x000000433a3a7221 */ /* 0x000fe20000010000 */
[----:B------:R-:W-:Y:S01]  /*3af0*/  FFMA.FTZ R38, R13, R56, R38 ;  /* 0x000000380d267223 */ /* 0x000fe20000010026 */
[----:B------:R-:W-:Y:S02]  /*3b00*/  HFMA2.MMA R56, R27, R16, RZ ;  /* 0x000000101b387235 */ /* 0x000fe400000000ff */
[----:B------:R-:W-:Y:S01]  /*3b10*/  FFMA.FTZ R49, R10, R58, R49 ;  /* 0x0000003a0a317223 */ /* 0x000fe20000010031 */
[----:B------:R-:W-:-:S02]  /*3b20*/  HFMA2 R58, R26, R16, RZ.H0_H0 ;  /* 0x000000101a3a7231 */ /* 0x000fc400000400ff */
[-C--:B------:R-:W-:Y:S01]  /*3b30*/  HFMA2.MMA R60, R31, R17.reuse, R60 ;  /* 0x000000111f3c7235 */ /* 0x080fe2000000003c */
[----:B------:R-:W-:Y:S02]  /*3b40*/  HFMA2 R16, R25, R16, RZ.H0_H0 ;  /* 0x0000001019107231 */ /* 0x000fe400000400ff */
[----:B------:R-:W-:Y:S01]  /*3b50*/  HFMA2.MMA R56, R33, R17, R56 ;  /* 0x0000001121387235 */ /* 0x000fe20000000038 */
[-C--:B------:R-:W-:Y:S02]  /*3b60*/  HFMA2 R58, R32, R17.reuse, R58 ;  /* 0x00000011203a7231 */ /* 0x080fe4000000003a */
[----:B------:R-:W-:Y:S02]  /*3b70*/  HFMA2 R16, R34, R17, R16 ;  /* 0x0000001122107231 */ /* 0x000fe40000000010 */
[-C--:B------:R-:W-:Y:S01]  /*3b80*/  HFMA2.MMA R60, R42, R18.reuse, R60 ;  /* 0x000000122a3c7235 */ /* 0x080fe2000000003c */
[-C--:B------:R-:W-:Y:S02]  /*3b90*/  HFMA2 R58, R44, R18.reuse, R58 ;  /* 0x000000122c3a7231 */ /* 0x080fe4000000003a */
[----:B------:R-:W-:Y:S01]  /*3ba0*/  HFMA2.MMA R56, R46, R18, R56 ;  /* 0x000000122e387235 */ /* 0x000fe20000000038 */
[----:B------:R-:W-:-:S02]  /*3bb0*/  HFMA2 R16, R48, R18, R16 ;  /* 0x0000001230107231 */ /* 0x000fc40000000010 */
[-C--:B------:R-:W-:Y:S02]  /*3bc0*/  HFMA2 R58, R39, R19.reuse, R58 ;  /* 0x00000013273a7231 */ /* 0x080fe4000000003a */
[-C--:B------:R-:W-:Y:S01]  /*3bd0*/  HFMA2.MMA R60, R35, R19.reuse, R60 ;  /* 0x00000013233c7235 */ /* 0x080fe2000000003c */
[----:B------:R-:W-:Y:S02]  /*3be0*/  HFMA2 R18, R50, R19, R16 ;  /* 0x0000001332127231 */ /* 0x000fe40000000010 */
[----:B------:R-:W-:Y:S01]  /*3bf0*/  HFMA2.MMA R56, R40, R19, R56 ;  /* 0x0000001328387235 */ /* 0x000fe20000000038 */
[--C-:B------:R-:W-:Y:S02]  /*3c00*/  HADD2.F32 R19, -RZ, R58.reuse.H0_H0 ;  /* 0x2000003aff137230 */ /* 0x100fe40000004100 */
[----:B------:R-:W-:Y:S02]  /*3c10*/  HADD2.F32 R58, -RZ, R58.H1_H1 ;  /* 0x3000003aff3a7230 */ /* 0x000fe40000004100 */
[----:B------:R-:W-:-:S02]  /*3c20*/  HADD2.F32 R67, -RZ, R18.H1_H1 ;  /* 0x30000012ff437230 */ /* 0x000fc40000004100 */
[----:B------:R-:W-:Y:S02]  /*3c30*/  HADD2.F32 R61, -RZ, R60.H1_H1 ;  /* 0x3000003cff3d7230 */ /* 0x000fe40000004100 */
[----:B------:R-:W-:Y:S01]  /*3c40*/  FADD.FTZ R19, R19, R58 ;  /* 0x0000003a13137221 */ /* 0x000fe20000010000 */
[-C--:B-1----:R-:W-:Y:S01]  /*3c50*/  HFMA2.MMA R25, R25, R20.reuse, RZ ;  /* 0x0000001419197235 */ /* 0x082fe200000000ff */
[-C--:B------:R-:W-:Y:S01]  /*3c60*/  HFMA2 R27, R27, R20.reuse, RZ.H0_H0 ;  /* 0x000000141b1b7231 */ /* 0x080fe200000400ff */
[----:B------:R-:W-:Y:S01]  /*3c70*/  HFMA2.MMA R26, R26, R20, RZ ;  /* 0x000000141a1a7235 */ /* 0x000fe200000000ff */
[----:B------:R-:W-:Y:S02]  /*3c80*/  HFMA2 R20, R24, R20, RZ.H0_H0 ;  /* 0x0000001418147231 */ /* 0x000fe400000400ff */
[----:B------:R-:W-:Y:S02]  /*3c90*/  HADD2.F32 R16, -RZ, R56.H0_H0 ;  /* 0x20000038ff107230 */ /* 0x000fe40000004100 */
[----:B------:R-:W-:-:S02]  /*3ca0*/  HFMA2 R27, R33, R21, R27 ;  /* 0x00000015211b7231 */ /* 0x000fc4000000001b */
[----:B------:R-:W-:Y:S02]  /*3cb0*/  HADD2.F32 R17, -RZ, R56.H1_H1 ;  /* 0x30000038ff117230 */ /* 0x000fe40000004100 */
[----:B------:R-:W-:Y:S01]  /*3cc0*/  FFMA.FTZ R37, R12, R19, R37 ;  /* 0x000000130c257223 */ /* 0x000fe20000010025 */
[-C--:B------:R-:W-:Y:S01]  /*3cd0*/  HFMA2.MMA R24, R34, R21.reuse, R25 ;  /* 0x0000001522187235 */ /* 0x080fe20000000019 */
[----:B------:R-:W-:Y:S01]  /*3ce0*/  HADD2.F32 R56, -RZ, R60.H0_H0 ;  /* 0x2000003cff387230 */ /* 0x000fe20000004100 */
[----:B------:R-:W-:Y:S01]  /*3cf0*/  HFMA2.MMA R26, R32, R21, R26 ;  /* 0x00000015201a7235 */ /* 0x000fe2000000001a */
[----:B------:R-:W-:Y:S02]  /*3d00*/  HFMA2 R21, R31, R21, R20 ;  /* 0x000000151f157231 */ /* 0x000fe40000000014 */
[----:B------:R-:W-:Y:S02]  /*3d10*/  HADD2.F32 R60, -RZ, R18.H0_H0 ;  /* 0x20000012ff3c7230 */ /* 0x000fe40000004100 */
[----:B------:R-:W-:-:S02]  /*3d20*/  HFMA2 R20, R46, R22, R27 ;  /* 0x000000162e147231 */ /* 0x000fc4000000001b */
[----:B------:R-:W-:Y:S01]  /*3d30*/  FADD.FTZ R18, R16, R17 ;  /* 0x0000001110127221 */ /* 0x000fe20000010000 */
[----:B------:R-:W-:Y:S01]  /*3d40*/  HFMA2 R21, R42, R22, R21 ;  /* 0x000000162a157231 */ /* 0x000fe20000000015 */
[-C--:B------:R-:W-:Y:S01]  /*3d50*/  HFMA2.MMA R25, R48, R22.reuse, R24 ;  /* 0x0000001630197235 */ /* 0x080fe20000000018 */
[----:B------:R-:W-:Y:S01]  /*3d60*/  FADD.FTZ R17, R56, R61 ;  /* 0x0000003d38117221 */ /* 0x000fe20000010000 */
[----:B------:R-:W-:Y:S01]  /*3d70*/  HFMA2.MMA R26, R44, R22, R26 ;  /* 0x000000162c1a7235 */ /* 0x000fe2000000001a */
[-C--:B------:R-:W-:Y:S02]  /*3d80*/  HFMA2 R20, R40, R23.reuse, R20 ;  /* 0x0000001728147231 */ /* 0x080fe40000000014 */
[----:B------:R-:W-:Y:S01]  /*3d90*/  FFMA.FTZ R51, R14, R18, R51 ;  /* 0x000000120e337223 */ /* 0x000fe20000010033 */
[----:B------:R-:W-:Y:S02]  /*3da0*/  HFMA2 R21, R35, R23, R21 ;  /* 0x0000001723157231 */ /* 0x000fe40000000015 */
[----:B------:R-:W-:Y:S01]  /*3db0*/  FFMA.FTZ R34, R13, R17, R52 ;  /* 0x000000110d227223 */ /* 0x000fe20000010034 */
[----:B------:R-:W-:Y:S01]  /*3dc0*/  FADD.FTZ R16, R60, R67 ;  /* 0x000000433c107221 */ /* 0x000fe20000010000 */
[-C--:B------:R-:W-:Y:S01]  /*3dd0*/  HFMA2.MMA R25, R50, R23.reuse, R25 ;  /* 0x0000001732197235 */ /* 0x080fe20000000019 */
[----:B------:R-:W-:Y:S01]  /*3de0*/  HADD2.F32 R17, -RZ, R20.H0_H0 ;  /* 0x20000014ff117230 */ /* 0x000fe20000004100 */
[----:B------:R-:W-:Y:S01]  /*3df0*/  HFMA2.MMA R26, R39, R23, R26 ;  /* 0x00000017271a7235 */ /* 0x000fe2000000001a */
[----:B------:R-:W-:-:S02]  /*3e00*/  HADD2.F32 R22, -RZ, R21.H0_H0 ;  /* 0x20000015ff167230 */ /* 0x000fc40000004100 */
[----:B------:R-:W-:Y:S01]  /*3e10*/  FFMA.FTZ R31, R10, R16, R57 ;  /* 0x000000100a1f7223 */ /* 0x000fe20000010039 */
[----:B------:R-:W-:Y:S02]  /*3e20*/  HADD2.F32 R20, -RZ, R20.H1_H1 ;  /* 0x30000014ff147230 */ /* 0x000fe40000004100 */
[----:B------:R-:W-:Y:S02]  /*3e30*/  HADD2.F32 R21, -RZ, R21.H1_H1 ;  /* 0x30000015ff157230 */ /* 0x000fe40000004100 */
[--C-:B------:R-:W-:Y:S02]  /*3e40*/  HADD2.F32 R23, -RZ, R25.reuse.H0_H0 ;  /* 0x20000019ff177230 */ /* 0x100fe40000004100 */
[----:B------:R-:W-:Y:S01]  /*3e50*/  FADD.FTZ R17, R17, R20 ;  /* 0x0000001411117221 */ /* 0x000fe20000010000 */
[----:B------:R-:W-:Y:S02]  /*3e60*/  HADD2.F32 R24, -RZ, R25.H1_H1 ;  /* 0x30000019ff187230 */ /* 0x000fe40000004100 */
[----:B------:R-:W-:Y:S01]  /*3e70*/  FADD.FTZ R21, R22, R21 ;  /* 0x0000001516157221 */ /* 0x000fe20000010000 */
[----:B------:R-:W-:-:S02]  /*3e80*/  HADD2.F32 R18, -RZ, R26.H0_H0 ;  /* 0x2000001aff127230 */ /* 0x000fc40000004100 */
[----:B------:R-:W-:Y:S01]  /*3e90*/  FFMA.FTZ R39, R14, R17, R55 ;  /* 0x000000110e277223 */ /* 0x000fe20000010037 */
[----:B------:R-:W-:Y:S02]  /*3ea0*/  HADD2.F32 R19, -RZ, R26.H1_H1 ;  /* 0x3000001aff137230 */ /* 0x000fe40000004100 */
[----:B------:R-:W-:Y:S01]  /*3eb0*/  FADD.FTZ R23, R23, R24 ;  /* 0x0000001817177221 */ /* 0x000fe20000010000 */
[----:B------:R-:W-:Y:S02]  /*3ec0*/  FFMA.FTZ R32, R13, R21, R54 ;  /* 0x000000150d207223 */ /* 0x000fe40000010036 */
[----:B------:R-:W-:Y:S01]  /*3ed0*/  FADD.FTZ R18, R18, R19 ;  /* 0x0000001312127221 */ /* 0x000fe20000010000 */
[----:B------:R-:W-:-:S03]  /*3ee0*/  FFMA.FTZ R33, R10, R23, R59 ;  /* 0x000000170a217223 */ /* 0x000fc6000001003b */
[----:B------:R-:W-:Y:S01]  /*3ef0*/  FFMA.FTZ R35, R12, R18, R53 ;  /* 0x000000120c237223 */ /* 0x000fe20000010035 */
[----:B------:R-:W-:Y:S06]  /*3f00*/  @!P0 BRA `(.L_x_1409) ;  /* 0xffffffcc00688947 */ /* 0x000fec000383ffff */
.L_x_1407:
        /* <DEDUP_REMOVED lines=15> */
.L_x_1413:
[----:B------:R-:W0:Y:S02]  /*4000*/  LDS R4, [R0] ;  /* 0x0000000000047984 */ /* 0x000e240000000800 */
[----:B0-----:R-:W-:-:S10]  /*4010*/  HFMA2.MMA R5, R4, 1, 1, R63 ;  /* 0x3c003c0004057835 */ /* 0x001fd4000000003f */
[----:B------:R-:W0:Y:S02]  /*4020*/  ATOMS.CAST.SPIN R5, [R0], R4, R5 ;  /* 0x000000040005738d */ /* 0x000e240001800005 */
[----:B0-----:R-:W-:-:S13]  /*4030*/  ISETP.EQ.U32.AND P0, PT, R5, 0x1, PT ;  /* 0x000000010500780c */ /* 0x001fda0003f02070 */
[----:B------:R-:W-:Y:S05]  /*4040*/  @!P0 BRA `(.L_x_1413) ;  /* 0xfffffffc00ec8947 */ /* 0x000fea000383ffff */
[----:B------:R-:W-:Y:S05]  /*4050*/  BRA `(.L_x_1411) ;  /* 0x00000000000c7947 */ /* 0x000fea0003800000 */
.L_x_1412:
[----:B------:R-:W2:Y:S02]  /*4060*/  LD.E R0, desc[UR10][R2.64] ;  /* 0x0000000a02007980 */ /* 0x000ea4000c101900 */
[----:B--2---:R-:W-:-:S05]  /*4070*/  IADD3 R5, R63, R0, RZ ;  /* 0x000000003f057210 */ /* 0x004fca0007ffe0ff */
[----:B------:R0:W-:Y:S02]  /*4080*/  ST.E desc[UR10][R2.64], R5 ;  /* 0x0000000502007985 */ /* 0x0001e4000c10190a */
.L_x_1411:
[----:B------:R-:W-:Y:S05]  /*4090*/  BSYNC B0 ;  /* 0x0000000000007941 */ /* 0x000fea0003800000 */
.L_x_1410:
        /* <DEDUP_REMOVED lines=9> */
.L_x_1417:
[----:B------:R-:W0:Y:S02]  /*4130*/  LDS R6, [R0+0x4] ;  /* 0x0000040000067984 */ /* 0x000e240000000800 */
[----:B0-----:R-:W-:-:S06]  /*4140*/  HADD2 R7, R6, R43 ;  /* 0x0000002b06077230 */ /* 0x001fcc0000000000 */
[----:B------:R-:W0:Y:S02]  /*4150*/  ATOMS.CAST.SPIN R7, [R0+0x4], R6, R7 ;  /* 0x000004060007738d */ /* 0x000e240001800007 */
[----:B0-----:R-:W-:-:S13]  /*4160*/  ISETP.EQ.U32.AND P0, PT, R7, 0x1, PT ;  /* 0x000000010700780c */ /* 0x001fda0003f02070 */
[----:B------:R-:W-:Y:S05]  /*4170*/  @!P0 BRA `(.L_x_1417) ;  /* 0xfffffffc00ec8947 */ /* 0x000fea000383ffff */
[----:B------:R-:W-:Y:S05]  /*4180*/  BRA `(.L_x_1415) ;  /* 0x00000000000c7947 */ /* 0x000fea0003800000 */
.L_x_1416:
[----:B------:R-:W2:Y:S02]  /*4190*/  LD.E R0, desc[UR10][R2.64+0x4] ;  /* 0x0000040a02007980 */ /* 0x000ea4000c101900 */
[----:B--2---:R-:W-:-:S05]  /*41a0*/  IADD3 R7, R43, R0, RZ ;  /* 0x000000002b077210 */ /* 0x004fca0007ffe0ff */
[----:B------:R0:W-:Y:S02]  /*41b0*/  ST.E desc[UR10][R2.64+0x4], R7 ;  /* 0x0000040702007985 */ /* 0x0001e4000c10190a */
.L_x_1415:
[----:B------:R-:W-:Y:S05]  /*41c0*/  BSYNC B0 ;  /* 0x0000000000007941 */ /* 0x000fea0003800000 */
.L_x_1414:
        /* <DEDUP_REMOVED lines=11> */
.L_x_1421:
[----:B------:R-:W0:Y:S02]  /*4280*/  LDS R6, [R0] ;  /* 0x0000000000067984 */ /* 0x000e240000000800 */
[----:B0-----:R-:W-:-:S10]  /*4290*/  HFMA2.MMA R7, R6, 1, 1, R45 ;  /* 0x3c003c0006077835 */ /* 0x001fd4000000002d */
[----:B------:R-:W0:Y:S02]  /*42a0*/  ATOMS.CAST.SPIN R7, [R0], R6, R7 ;  /* 0x000000060007738d */ /* 0x000e240001800007 */
[----:B0-----:R-:W-:-:S13]  /*42b0*/  ISETP.EQ.U32.AND P0, PT, R7, 0x1, PT ;  /* 0x000000010700780c */ /* 0x001fda0003f02070 */
[----:B------:R-:W-:Y:S05]  /*42c0*/  @!P0 BRA `(.L_x_1421) ;  /* 0xfffffffc00ec8947 */ /* 0x000fea000383ffff */
[----:B------:R-:W-:Y:S05]  /*42d0*/  BRA `(.L_x_1419) ;  /* 0x00000000000c7947 */ /* 0x000fea0003800000 */
.L_x_1420:
[----:B------:R-:W2:Y:S02]  /*42e0*/  LD.E R0, desc[UR10][R2.64] ;  /* 0x0000000a02007980 */ /* 0x000ea4000c101900 */
[----:B--2---:R-:W-:-:S05]  /*42f0*/  IADD3 R7, R45, R0, RZ ;  /* 0x000000002d077210 */ /* 0x004fca0007ffe0ff */
[----:B------:R0:W-:Y:S02]  /*4300*/  ST.E desc[UR10][R2.64], R7 ;  /* 0x0000000702007985 */ /* 0x0001e4000c10190a */
.L_x_1419:
[----:B------:R-:W-:Y:S05]  /*4310*/  BSYNC B0 ;  /* 0x0000000000007941 */ /* 0x000fea0003800000 */
.L_x_1418:
        /* <DEDUP_REMOVED lines=8> */
.L_x_1425:
[----:B------:R-:W0:Y:S02]  /*43a0*/  LDS R4, [R0] ;  /* 0x0000000000047984 */ /* 0x000e240000000800 */
[----:B0-----:R-:W-:-:S06]  /*43b0*/  HADD2 R5, R4, R38 ;  /* 0x0000002604057230 */ /* 0x001fcc0000000000 */
[----:B------:R-:W0:Y:S02]  /*43c0*/  ATOMS.CAST.SPIN R5, [R0], R4, R5 ;  /* 0x000000040005738d */ /* 0x000e240001800005 */
[----:B0-----:R-:W-:-:S13]  /*43d0*/  ISETP.EQ.U32.AND P0, PT, R5, 0x1, PT ;  /* 0x000000010500780c */ /* 0x001fda0003f02070 */
[----:B------:R-:W-:Y:S05]  /*43e0*/  @!P0 BRA `(.L_x_1425) ;  /* 0xfffffffc00ec8947 */ /* 0x000fea000383ffff */
[----:B------:R-:W-:Y:S05]  /*43f0*/  BRA `(.L_x_1423) ;  /* 0x00000000000c7947 */ /* 0x000fea0003800000 */
.L_x_1424:
[----:B------:R-:W2:Y:S02]  /*4400*/  LD.E R0, desc[UR10][R4.64] ;  /* 0x0000000a04007980 */ /* 0x000ea4000c101900 */
[----:B--2---:R-:W-:-:S05]  /*4410*/  IADD3 R7, R38, R0, RZ ;  /* 0x0000000026077210 */ /* 0x004fca0007ffe0ff */
[----:B------:R0:W-:Y:S02]  /*4420*/  ST.E desc[UR10][R4.64], R7 ;  /* 0x0000000704007985 */ /* 0x0001e4000c10190a */
.L_x_1423:
[----:B------:R-:W-:Y:S05]  /*4430*/  BSYNC B0 ;  /* 0x0000000000007941 */ /* 0x000fea0003800000 */
.L_x_1422:
        /* <DEDUP_REMOVED lines=11> */
.L_x_1429:
[----:B------:R-:W0:Y:S02]  /*44f0*/  LDS R6, [R0] ;  /* 0x0000000000067984 */ /* 0x000e240000000800 */
[----:B0-----:R-:W-:-:S10]  /*4500*/  HFMA2.MMA R7, R6, 1, 1, R37 ;  /* 0x3c003c0006077835 */ /* 0x001fd40000000025 */
[----:B------:R-:W0:Y:S02]  /*4510*/  ATOMS.CAST.SPIN R7, [R0], R6, R7 ;  /* 0x000000060007738d */ /* 0x000e240001800007 */
[----:B0-----:R-:W-:-:S13]  /*4520*/  ISETP.EQ.U32.AND P0, PT, R7, 0x1, PT ;  /* 0x000000010700780c */ /* 0x001fda0003f02070 */
[----:B------:R-:W-:Y:S05]  /*4530*/  @!P0 BRA `(.L_x_1429) ;  /* 0xfffffffc00ec8947 */ /* 0x000fea000383ffff */
[----:B------:R-:W-:Y:S05]  /*4540*/  BRA `(.L_x_1427) ;  /* 0x00000000000c7947 */ /* 0x000fea0003800000 */
.L_x_1428:
[----:B------:R-:W2:Y:S02]  /*4550*/  LD.E R0, desc[UR10][R4.64] ;  /* 0x0000000a04007980 */ /* 0x000ea4000c101900 */
[----:B--2---:R-:W-:-:S05]  /*4560*/  IADD3 R7, R37, R0, RZ ;  /* 0x0000000025077210 */ /* 0x004fca0007ffe0ff */
[----:B------:R0:W-:Y:S02]  /*4570*/  ST.E desc[UR10][R4.64], R7 ;  /* 0x0000000704007985 */ /* 0x0001e4000c10190a */
.L_x_1427:
[----:B------:R-:W-:Y:S05]  /*4580*/  BSYNC B0 ;  /* 0x0000000000007941 */ /* 0x000fea0003800000 */
.L_x_1426:
        /* <DEDUP_REMOVED lines=10> */
[----:B------:R-:W-:Y:S01]  /*4630*/  BSSY B1, `(.L_x_1433) ;  /* 0x0000007000017945 */ /* 0x000fe20003800000 */
[----:B------:R-:W-:-:S07]  /*4640*/  MOV R0, R2 ;  /* 0x0000000200007202 */ /* 0x000fce0000000f00 */
.L_x_1434:
[----:B------:R-:W1:Y:S02]  /*4650*/  LDS R2, [R0] ;  /* 0x0000000000027984 */ /* 0x000e640000000800 */
[----:B-1----:R-:W-:-:S06]  /*4660*/  HADD2 R3, R2, R31 ;  /* 0x0000001f02037230 */ /* 0x002fcc0000000000 */
[----:B------:R-:W1:Y:S02]  /*4670*/  ATOMS.CAST.SPIN R3, [R0], R2, R3 ;  /* 0x000000020003738d */ /* 0x000e640001800003 */
[----:B-1----:R-:W-:-:S13]  /*4680*/  ISETP.EQ.U32.AND P0, PT, R3, 0x1, PT ;  /* 0x000000010300780c */ /* 0x002fda0003f02070 */
[----:B------:R-:W-:Y:S05]  /*4690*/  @!P0 BRA `(.L_x_1434) ;  /* 0xfffffffc00ec8947 */ /* 0x000fea000383ffff */
[----:B------:R-:W-:Y:S05]  /*46a0*/  BSYNC B1 ;  /* 0x0000000000017941 */ /* 0x000fea0003800000 */
.L_x_1433:
[----:B------:R-:W-:Y:S05]  /*46b0*/  BRA `(.L_x_1431) ;  /* 0x00000000000c7947 */ /* 0x000fea0003800000 */
.L_x_1432:
[----:B------:R-:W0:Y:S02]  /*46c0*/  LD.E R0, desc[UR10][R2.64] ;  /* 0x0000000a02007980 */ /* 0x000e24000c101900 */
[----:B0-----:R-:W-:-:S05]  /*46d0*/  IADD3 R7, R31, R0, RZ ;  /* 0x000000001f077210 */ /* 0x001fca0007ffe0ff */
[----:B------:R1:W-:Y:S02]  /*46e0*/  ST.E desc[UR10][R2.64], R7 ;  /* 0x0000000702007985 */ /* 0x0003e4000c10190a */
.L_x_1431:
[----:B------:R-:W-:Y:S05]  /*46f0*/  BSYNC B0 ;  /* 0x0000000000007941 */ /* 0x000fea0003800000 */
.L_x_1430:
        /* <DEDUP_REMOVED lines=9> */
[----:B------:R-:W-:-:S07]  /*4790*/  MOV R0, R2 ;  /* 0x0000000200007202 */ /* 0x000fce0000000f00 */
.L_x_1438:
[----:B------:R-:W1:Y:S02]  /*47a0*/  LDS R2, [R0] ;  /* 0x0000000000027984 */ /* 0x000e640000000800 */
[----:B-1----:R-:W-:-:S10]  /*47b0*/  HFMA2.MMA R3, R2, 1, 1, R35 ;  /* 0x3c003c0002037835 */ /* 0x002fd40000000023 */
[----:B------:R-:W1:Y:S02]  /*47c0*/  ATOMS.CAST.SPIN R3, [R0], R2, R3 ;  /* 0x000000020003738d */ /* 0x000e640001800003 */
[----:B-1----:R-:W-:-:S13]  /*47d0*/  ISETP.EQ.U32.AND P0, PT, R3, 0x1, PT ;  /* 0x000000010300780c */ /* 0x002fda0003f02070 */
[----:B------:R-:W-:Y:S05]  /*47e0*/  @!P0 BRA `(.L_x_1438) ;  /* 0xfffffffc00ec8947 */ /* 0x000fea000383ffff */
[----:B------:R-:W-:Y:S05]  /*47f0*/  BRA `(.L_x_1436) ;  /* 0x00000000000c7947 */ /* 0x000fea0003800000 */
.L_x_1437:
[----:B------:R-:W0:Y:S02]  /*4800*/  LD.E R0, desc[UR10][R2.64] ;  /* 0x0000000a02007980 */ /* 0x000e24000c101900 */
[----:B0-----:R-:W-:-:S05]  /*4810*/  IADD3 R7, R35, R0, RZ ;  /* 0x0000000023077210 */ /* 0x001fca0007ffe0ff */
[----:B------:R1:W-:Y:S02]  /*4820*/  ST.E desc[UR10][R2.64], R7 ;  /* 0x0000000702007985 */ /* 0x0003e4000c10190a */
.L_x_1436:
[----:B------:R-:W-:Y:S05]  /*4830*/  BSYNC B0 ;  /* 0x0000000000007941 */ /* 0x000fea0003800000 */
.L_x_1435:
[----:B-1----:R-:W-:-:S04]  /*4840*/  IADD3 R2, P0, R4, UR4, RZ ;  /* 0x0000000404027c10 */ /* 0x002fc8000ff1e0ff */
[----:B------:R-:W-:-:S08]  /*4850*/  IADD3.X R3, R5, UR5, RZ, P0, !PT ;  /* 0x0000000505037c10 */ /* 0x000fd000087fe4ff */
[----:B------:R1:W-:Y:S02]  /*4860*/  ATOM.E.ADD.F16x2.RN.STRONG.GPU P0, RZ, desc[UR10][R2.64], R32 ;  /* 0x0000002002ff79a2 */ /* 0x0003e4000810e1ca */
[----:B-1----:R-:W-:Y:S05]  /*4870*/  @P0 EXIT ;  /* 0x000000000000094d */ /* 0x002fea0003800000 */
[----:B------:R-:W1:Y:S02]  /*4880*/  QSPC.E.S P0, RZ, [R2] ;  /* 0x0000000002ff73aa */ /* 0x000e640000000500 */
[----:B-1----:R-:W-:Y:S05]  /*4890*/  @!P0 BRA `(.L_x_1439) ;  /* 0x00000000001c8947 */ /* 0x002fea0003800000 */
[----:B------:R-:W-:-:S07]  /*48a0*/  MOV R0, R2 ;  /* 0x0000000200007202 */ /* 0x000fce0000000f00 */
.L_x_1440:
[----:B------:R-:W1:Y:S02]  /*48b0*/  LDS R2, [R0] ;  /* 0x0000000000027984 */ /* 0x000e640000000800 */
[----:B-1----:R-:W-:-:S06]  /*48c0*/  HADD2 R3, R2, R32 ;  /* 0x0000002002037230 */ /* 0x002fcc0000000000 */
[----:B------:R-:W1:Y:S02]  /*48d0*/  ATOMS.CAST.SPIN R3, [R0], R2, R3 ;  /* 0x000000020003738d */ /* 0x000e640001800003 */
[----:B-1----:R-:W-:-:S13]  /*48e0*/  ISETP.EQ.U32.AND P0, PT, R3, 0x1, PT ;  /* 0x000000010300780c */ /* 0x002fda0003f02070 */
[----:B------:R-:W-:Y:S05]  /*48f0*/  @!P0 BRA `(.L_x_1440) ;  /* 0xfffffffc00ec8947 */ /* 0x000fea000383ffff */
[----:B------:R-:W-:Y:S05]  /*4900*/  EXIT ;  /* 0x000000000000794d */ /* 0x000fea0003800000 */
.L_x_1439:
[----:B------:R-:W0:Y:S02]  /*4910*/  LD.E R0, desc[UR10][R2.64] ;  /* 0x0000000a02007980 */ /* 0x000e24000c101900 */
[----:B0-----:R-:W-:-:S05]  /*4920*/  IADD3 R5, R32, R0, RZ ;  /* 0x0000000020057210 */ /* 0x001fca0007ffe0ff */
[----:B------:R-:W-:Y:S01]  /*4930*/  ST.E desc[UR10][R2.64], R5 ;  /* 0x0000000502007985 */ /* 0x000fe2000c10190a */
[----:B------:R-:W-:Y:S05]  /*4940*/  EXIT ;  /* 0x000000000000794d */ /* 0x000fea0003800000 */
.L_x_1441:
        /* <DEDUP_REMOVED lines=11> */
.L_x_1834:


//--------------------- .text._ZN4vllm4gptq33gemm_half_q_half_gptq_3bit_kernelILb1ELi4EEEvPK6__halfPKjS6_S4_PS2_iiiibPKi --------------------------
	.section	.text._ZN4vllm4gptq33gemm_half_q_half_gptq_3bit_kernelILb1ELi4EEEvPK6__halfPKjS6_S4_PS2_iiiibPKi,"ax",@progbits
	.align	128
        .global         _ZN4vllm4gptq33gemm_half_q_half_gptq_3bit_kernelILb1ELi4EEEvPK6__halfPKjS6_S4_PS2_iiiibPKi
        .type           _ZN4vllm4gptq33gemm_half_q_half_gptq_3bit_kernelILb1ELi4EEEvPK6__halfPKjS6_S4_PS2_iiiibPKi,@function
        .size           _ZN4vllm4gptq33gemm_half_q_half_gptq_3bit_kernelILb1ELi4EEEvPK6__halfPKjS6_S4_PS2_iiiibPKi,(.L_x_1835 - _ZN4vllm4gptq33gemm_half_q_half_gptq_3bit_kernelILb1ELi4EEEvPK6__halfPKjS6_S4_PS2_iiiibPKi)
        .other          _ZN4vllm4gptq33gemm_half_q_half_gptq_3bit_kernelILb1ELi4EEEvPK6__halfPKjS6_S4_PS2_iiiibPKi,@"STO_CUDA_ENTRY STV_DEFAULT"
_ZN4vllm4gptq33gemm_half_q_half_gptq_3bit_kernelILb1ELi4EEEvPK6__halfPKjS6_S4_PS2_iiiibPKi:
.text._ZN4vllm4gptq33gemm_half_q_half_gptq_3bit_kernelILb1ELi4EEEvPK6__halfPKjS6_S4_PS2_iiiibPKi:
        /* <DEDUP_REMOVED lines=46> */
.L_x_1444:
        /* <DEDUP_REMOVED lines=16> */
.L_x_1443:
[----:B------:R-:W-:Y:S05]  /*03e0*/  BSYNC B0 ;  /* 0x0000000000007941 */ /* 0x000fea0003800000 */
.L_x_1442:
[----:B------:R-:W-:Y:S02]  /*03f0*/  ULDC UR4, c[0x0][0x23c] ;  /* 0x00008f0000047ab9 */ /* 0x000fe40000000800 */
[----:B01----:R-:W-:-:S04]  /*0400*/  MOV R5, UR4 ;  /* 0x0000000400057c02 */ /* 0x003fc80008000f00 */
[----:B------:R-:W-:-:S13]  /*0410*/  ISETP.GE.AND P0, PT, R104, R5, PT ;  /* 0x000000056800720c */ /* 0x000fda0003f06270 */
[----:B------:R-:W-:Y:S05]  /*0420*/  @P0 EXIT ;  /* 0x000000000000094d */ /* 0x000fea0003800000 */
[----:B------:R-:W0:Y:S01]  /*0430*/  LDC R4, c[0x0][0x244] ;  /* 0x00009100ff047b82 */ /* 0x000e220000000800 */
        /* <DEDUP_REMOVED lines=72> */
.L_x_1448:
        /* <DEDUP_REMOVED lines=16> */
.L_x_1447:
        /* <DEDUP_REMOVED lines=17> */
.L_x_1446:
        /* <DEDUP_REMOVED lines=14> */
.L_x_1449:
[----:B------:R-:W-:Y:S05]  /*0bb0*/  BSYNC B0 ;  /* 0x0000000000007941 */ /* 0x000fea0003800000 */
.L_x_1445:
        /* <DEDUP_REMOVED lines=24> */
[----:B------:R-:W-:Y:S02]  /*0d40*/  LOP3.LUT R92, R92, 0x7, RZ, 0xc0, !PT ;  /* 0x000000075c5c7812 */ /* 0x000fe400078ec0ff */
[----:B------:R-:W-:Y:S02]  /*0d50*/  LEA R5, R8, R8, 0x1 ;  /* 0x0000000808057211 */ /* 0x000fe400078e08ff */
[----:B------:R-:W-:-:S02]  /*0d60*/  SHF.R.S32.HI R8, RZ, 0x1f, R104 ;  /* 0x0000001fff087819 */ /* 0x000fc40000011468 */
[----:B------:R-:W-:Y:S02]  /*0d70*/  IADD3 R105, P0, R104, R5, RZ ;  /* 0x0000000568697210 */ /* 0x000fe40007f1e0ff */
[----:B------:R-:W-:Y:S02]  /*0d80*/  PRMT R4, RZ, 0x7610, R4 ;  /* 0x00007610ff047816 */ /* 0x000fe40000000004 */
[----:B------:R-:W-:Y:S02]  /*0d90*/  LEA.HI.X.SX32 R8, R5, R8, 0x1, P0 ;  /* 0x0000000805087211 */ /* 0x000fe400000f0eff */
[----:B------:R-:W-:Y:S01]  /*0da0*/  LEA R106, P0, R105, UR4, 0x2 ;  /* 0x00000004696a7c11 */ /* 0x000fe2000f8010ff */
[----:B------:R-:W-:Y:S01]  /*0db0*/  ULDC.U8 UR4, c[0x0][0x248] ;  /* 0x0000920000047ab9 */ /* 0x000fe20000000000 */
[----:B------:R-:W-:Y:S01]  /*0dc0*/  LOP3.LUT R95, R95, 0x7, RZ, 0xc0, !PT ;  /* 0x000000075f5f7812 */ /* 0x000fe200078ec0ff */
[----:B------:R-:W-:Y:S01]  /*0dd0*/  UPRMT UR4, UR4, 0x8880, URZ ;  /* 0x0000888004047896 */ /* 0x000fe2000800003f */
[----:B------:R-:W-:Y:S01]  /*0de0*/  LEA.HI.X R105, R105, UR5, R8, 0x2, P0 ;  /* 0x0000000569697c11 */ /* 0x000fe200080f1408 */
[----:B------:R-:W-:Y:S01]  /*0df0*/  UMOV UR5, 0x400 ;  /* 0x0000040000057882 */ /* 0x000fe20000000000 */
[----:B------:R-:W-:Y:S01]  /*0e00*/  LEA R8, R101, R101, 0x1 ;  /* 0x0000006565087211 */ /* 0x000fe200078e08ff */
        /* <DEDUP_REMOVED lines=9> */
.L_x_1457:
[----:B------:R-:W-:Y:S02]  /*0ea0*/  ISETP.NE.AND P0, PT, R102, R7, PT ;  /* 0x000000076600720c */ /* 0x000fe40003f05270 */
[----:B------:R-:W-:-:S11]  /*0eb0*/  MOV R107, R105 ;  /* 0x00000069006b7202 */ /* 0x000fd60000000f00 */
        /* <DEDUP_REMOVED lines=24> */
.L_x_1455:
[----:B-----5:R-:W-:Y:S01]  /*1040*/  SHF.R.U32.HI R5, RZ, R98, R14 ;  /* 0x00000062ff057219 */ /* 0x020fe2000001160e */
[----:B------:R-:W-:Y:S06]  /*1050*/  BRA `(.L_x_1456) ;  /* 0x0000000000187947 */ /* 0x000fec0003800000 */
.L_x_1454:
[----:B------:R-:W2:Y:S02]  /*1060*/  LDG.E.CONSTANT R5, desc[UR8][R12.64+0x4] ;  /* 0x000004080c057981 */ /* 0x000ea4000c1e9900 */
[----:B--2---:R-:W-:-:S04]  /*1070*/  SHF.L.U32 R5, R5, 0x8, RZ ;  /* 0x0000000805057819 */ /* 0x004fc800000006ff */
[----:B------:R-:W-:-:S04]  /*1080*/  LOP3.LUT R5, R5, 0xf00, RZ, 0xc0, !PT ;  /* 0x00000f0005057812 */ /* 0x000fc800078ec0ff */
[----:B-----5:R-:W-:Y:S01]  /*1090*/  LEA.HI R5, R14, R5, RZ, 0x8 ;  /* 0x000000050e057211 */ /* 0x020fe200078f40ff */
[----:B------:R-:W-:Y:S06]  /*10a0*/  BRA `(.L_x_1456) ;  /* 0x0000000000047947 */ /* 0x000fec0003800000 */
.L_x_1453:
[----:B-----5:R-:W-:-:S07]  /*10b0*/  SHF.R.U32.HI R5, RZ, R8, R14 ;  /* 0x00000008ff057219 */ /* 0x020fce000001160e */
.L_x_1456:
[----:B------:R-:W-:Y:S05]  /*10c0*/  BSYNC B0 ;  /* 0x0000000000007941 */ /* 0x000fea0003800000 */
.L_x_1452:
        /* <DEDUP_REMOVED lines=13> */
.L_x_1451:
        /* <DEDUP_REMOVED lines=12> */
[----:B0-----:R-:W-:Y:S01]  /*1260*/  IMAD.WIDE R106, R5, 0x4, R106 ;  /* 0x00000004056a7825 */ /* 0x001fe200078e026a */
[----:B------:R-:W-:-:S02]  /*1270*/  IADD3 R102, R102, 0x20, RZ ;  /* 0x0000002066667810 */ /* 0x000fc40007ffe0ff */
[----:B------:R-:W-:Y:S02]  /*1280*/  IADD3 R96, R96, 0x20, RZ ;  /* 0x0000002060607810 */ /* 0x000fe40007ffe0ff */
[----:B------:R-:W-:Y:S02]  /*1290*/  ISETP.GE.AND P0, PT, R102, R103, PT ;  /* 0x000000676600720c */ /* 0x000fe40003f06270 */
        /* <DEDUP_REMOVED lines=29> */
[C---:B---3--:R-:W-:Y:S02]  /*1470*/  LOP3.LUT R26, R16.reuse, 0x70007, RZ, 0xc0, !PT ;  /* 0x00070007101a7812 */ /* 0x048fe400078ec0ff */
        /* <DEDUP_REMOVED lines=11> */
[C---:B------:R-:W-:Y:S02]  /*1530*/  LOP3.LUT R18, R19.reuse, 0x70007, RZ, 0xc0, !PT ;  /* 0x0007000713127812 */ /* 0x040fe400078ec0ff */
[----:B------:R-:W-:Y:S02]  /*1540*/  LOP3.LUT R24, R19, 0x380038, RZ, 0xc0, !PT ;  /* 0x0038003813187812 */ /* 0x000fe400078ec0ff */
[--C-:B------:R-:W-:Y:S02]  /*1550*/  SHF.R.U32.HI R48, RZ, 0x6, R19.reuse ;  /* 0x00000006ff307819 */ /* 0x100fe40000011613 */
[----:B------:R-:W-:Y:S02]  /*1560*/  LOP3.LUT R83, R32, 0x64006400, RZ, 0xfc, !PT ;  /* 0x6400640020537812 */ /* 0x000fe400078efcff */
[----:B------:R-:W-:Y:S02]  /*1570*/  SHF.R.U32.HI R19, RZ, 0xe, R19 ;  /* 0x0000000eff137819 */ /* 0x000fe40000011613 */
[----:B------:R-:W-:Y:S01]  /*1580*/  LOP3.LUT R58, R54, 0x10001, RZ, 0xc0, !PT ;  /* 0x00010001363a7812 */ /* 0x000fe200078ec0ff */
[----:B------:R-:W-:Y:S01]  /*1590*/  HADD2 R83, R83, R56.H0_H0 ;  /* 0x2000003853537230 */ /* 0x000fe20000000000 */
[----:B------:R-:W-:-:S02]  /*15a0*/  LOP3.LUT R32, R37, 0x64006400, RZ, 0xfc, !PT ;  /* 0x6400640025207812 */ /* 0x000fc400078efcff */
[----:B------:R-:W-:Y:S02]  /*15b0*/  LOP3.LUT R58, R58, 0x20002, R19, 0xf8, !PT ;  /* 0x000200023a3a7812 */ /* 0x000fe400078ef813 */
[----:B------:R-:W-:Y:S01]  /*15c0*/  LOP3.LUT R19, R38, 0x64006400, RZ, 0xfc, !PT ;  /* 0x6400640026137812 */ /* 0x000fe200078efcff */
[----:B------:R-:W-:Y:S01]  /*15d0*/  HADD2 R85, R32, R59.H0_H0 ;  /* 0x2000003b20557230 */ /* 0x000fe20000000000 */
[----:B------:R-:W-:Y:S02]  /*15e0*/  LOP3.LUT R34, R34, 0x10001, RZ, 0xc0, !PT ;  /* 0x0001000122227812 */ /* 0x000fe400078ec0ff */
[----:B------:R-:W-:Y:S01]  /*15f0*/  LOP3.LUT R49, R49, 0x10001, RZ, 0xc0, !PT ;  /* 0x0001000131317812 */ /* 0x000fe200078ec0ff */
[-C--:B0-----:R-:W-:Y:S01]  /*1600*/  HFMA2 R32, R85, R12.reuse, RZ.H0_H0 ;  /* 0x0000000c55207231 */ /* 0x081fe200000400ff */
[----:B------:R-:W-:Y:S01]  /*1610*/  LOP3.LUT R33, R33, 0x64006400, RZ, 0xfc, !PT ;  /* 0x6400640021217812 */ /* 0x000fe200078efcff */
[----:B------:R-:W-:Y:S01]  /*1620*/  HFMA2 R86, R19, 0.125, 0.125, R42.H0_H0 ;  /* 0x3000300013567831 */ /* 0x000fe2000004002a */
[----:B------:R-:W-:Y:S01]  /*1630*/  LOP3.LUT R87, R44, 0x64006400, RZ, 0xfc, !PT ;  /* 0x640064002c577812 */ /* 0x000fe200078efcff */
[-C--:B------:R-:W-:Y:S01]  /*1640*/  HFMA2.MMA R19, R83, R12.reuse, RZ ;  /* 0x0000000c53137235 */ /* 0x080fe200000000ff */
[----:B------:R-:W-:Y:S01]  /*1650*/  LOP3.LUT R57, R49, 0x20002, R50, 0xf8, !PT ;  /* 0x0002000231397812 */ /* 0x000fe200078ef832 */
[----:B------:R-:W-:Y:S01]  /*1660*/  HFMA2 R84, R33, 0.125, 0.125, R68.H0_H0 ;  /* 0x3000300021547831 */ /* 0x000fe20000040044 */
[----:B------:R-:W-:Y:S01]  /*1670*/  LOP3.LUT R54, R34, 0x20002, R35, 0xf8, !PT ;  /* 0x0002000222367812 */ /* 0x000fe200078ef823 */
[----:B------:R-:W-:Y:S01]  /*1680*/  HADD2 R87, R87, R62.H0_H0 ;  /* 0x2000003e57577230 */ /* 0x000fe20000000000 */
[----:B------:R-:W-:Y:S01]  /*1690*/  LOP3.LUT R52, R52, 0x64006400, RZ, 0xfc, !PT ;  /* 0x6400640034347812 */ /* 0x000fe200078efcff */
[----:B------:R-:W-:Y:S01]  /*16a0*/  HFMA2 R50, R86, R13, R32 ;  /* 0x0000000d56327231 */ /* 0x000fe20000000020 */
[----:B------:R-:W-:Y:S01]  /*16b0*/  LOP3.LUT R88, R45, 0x64006400, RZ, 0xfc, !PT ;  /* 0x640064002d587812 */ /* 0x000fe200078efcff */
[----:B------:R-:W0:Y:S01]  /*16c0*/  LDS.128 R32, [UR4+0x10] ;  /* 0x00001004ff207984 */ /* 0x000e220008000c00 */
[----:B------:R-:W-:Y:S01]  /*16d0*/  LOP3.LUT R39, R39, 0x10001, RZ, 0xc0, !PT ;  /* 0x0001000127277812 */ /* 0x000fe200078ec0ff */
[----:B------:R-:W-:Y:S01]  /*16e0*/  HADD2 R89, R52, R65.H0_H0 ;  /* 0x2000004134597230 */ /* 0x000fe20000000000 */
[----:B------:R-:W-:Y:S01]  /*16f0*/  HFMA2.MMA R44, R87, R12, RZ ;  /* 0x0000000c572c7235 */ /* 0x000fe200000000ff */
[----:B------:R-:W-:Y:S01]  /*1700*/  HFMA2 R88, R88, 0.125, 0.125, R41.H0_H0 ;  /* 0x3000300058587831 */ /* 0x000fe20000040029 */
[----:B------:R-:W-:Y:S01]  /*1710*/  LOP3.LUT R55, R39, 0x20002, R40, 0xf8, !PT ;  /* 0x0002000227377812 */ /* 0x000fe200078ef828 */
[----:B------:R-:W-:Y:S01]  /*1720*/  HADD2 R40, R60, -R51.H0_H0 ;  /* 0xa00000333c287230 */ /* 0x000fe20000000000 */
[----:B------:R-:W-:Y:S01]  /*1730*/  LOP3.LUT R53, R53, 0x64006400, RZ, 0xfc, !PT ;  /* 0x6400640035357812 */ /* 0x000fe200078efcff */
[----:B------:R-:W-:Y:S01]  /*1740*/  HFMA2 R45, R89, R12, RZ.H0_H0 ;  /* 0x0000000c592d7231 */ /* 0x000fe200000400ff */
[----:B------:R-:W-:Y:S01]  /*1750*/  LOP3.LUT R38, R25, 0x70007, RZ, 0xc0, !PT ;  /* 0x0007000719267812 */ /* 0x000fe200078ec0ff */
[-C--:B------:R-:W-:Y:S01]  /*1760*/  HFMA2.MMA R49, R84, R13.reuse, R19 ;  /* 0x0000000d54317235 */ /* 0x080fe20000000013 */
[----:B------:R-:W-:Y:S01]  /*1770*/  LOP3.LUT R12, R20, 0x70007, RZ, 0xc0, !PT ;  /* 0x00070007140c7812 */ /* 0x000fe200078ec0ff */
[----:B------:R-:W-:Y:S01]  /*1780*/  HFMA2 R90, R53, 0.125, 0.125, R40.H0_H0 ;  /* 0x30003000355a7831 */ /* 0x000fe20000040028 */
[----:B------:R-:W-:Y:S01]  /*1790*/  HFMA2.MMA R51, R88, R13, R44 ;  /* 0x0000000d58337235 */ /* 0x000fe2000000002c */
[----:B------:R-:W-:-:S02]  /*17a0*/  LOP3.LUT R79, R38, 0x64006400, RZ, 0xfc, !PT ;  /* 0x64006400264f7812 */ /* 0x000fc400078efcff */
[----:B------:R-:W-:Y:S01]  /*17b0*/  LOP3.LUT R19, R27, 0x70007, RZ, 0xc0, !PT ;  /* 0x000700071b137812 */ /* 0x000fe200078ec0ff */
[----:B------:R-:W-:Y:S01]  /*17c0*/  HFMA2 R52, R90, R13, R45 ;  /* 0x0000000d5a347231 */ /* 0x000fe2000000002d */
[----:B------:R-:W-:Y:S01]  /*17d0*/  LOP3.LUT R44, R36, 0x70007, RZ, 0xc0, !PT ;  /* 0x00070007242c7812 */ /* 0x000fe200078ec0ff */
[----:B------:R-:W-:Y:S01]  /*17e0*/  HADD2 R79, R79, R62.H0_H0 ;  /* 0x2000003e4f4f7230 */ /* 0x000fe20000000000 */
[----:B------:R-:W-:Y:S02]  /*17f0*/  LOP3.LUT R91, R12, 0x64006400, RZ, 0xfc, !PT ;  /* 0x640064000c5b7812 */ /* 0x000fe400078efcff */
[----:B------:R-:W-:Y:S02]  /*1800*/  LOP3.LUT R39, R25, 0x380038, RZ, 0xc0, !PT ;  /* 0x0038003819277812 */ /* 0x000fe400078ec0ff */
[----:B------:R-:W-:Y:S01]  /*1810*/  LOP3.LUT R13, R20, 0x380038, RZ, 0xc0, !PT ;  /* 0x00380038140d7812 */ /* 0x000fe200078ec0ff */
[----:B------:R-:W-:Y:S01]  /*1820*/  HADD2 R91, R91, R56.H0_H0 ;  /* 0x200000385b5b7230 */ /* 0x000fe20000000000 */
[----:B------:R-:W-:Y:S01]  /*1830*/  LOP3.LUT R78, R19, 0x64006400, RZ, 0xfc, !PT ;  /* 0x64006400134e7812 */ /* 0x000fe200078efcff */
[----:B------:R-:W-:Y:S01]  /*1840*/  HFMA2.MMA R51, R79, R14, R51 ;  /* 0x0000000e4f337235 */ /* 0x000fe20000000033 */
[----:B------:R-:W-:-:S02]  /*1850*/  LOP3.LUT R44, R44, 0x64006400, RZ, 0xfc, !PT ;  /* 0x640064002c2c7812 */ /* 0x000fc400078efcff */
[----:B------:R-:W-:Y:S01]  /*1860*/  LOP3.LUT R37, R27, 0x380038, RZ, 0xc0, !PT ;  /* 0x003800381b257812 */ /* 0x000fe200078ec0ff */
[----:B------:R-:W-:Y:S01]  /*1870*/  HADD2 R78, R78, R59.H0_H0 ;  /* 0x2000003b4e4e7230 */ /* 0x000fe20000000000 */
[C---:B------:R-:W-:Y:S01]  /*1880*/  LOP3.LUT R45, R36.reuse, 0x380038, RZ, 0xc0, !PT ;  /* 0x00380038242d7812 */ /* 0x040fe200078ec0ff */
[----:B------:R-:W-:Y:S01]  /*1890*/  HADD2 R80, R44, R65.H0_H0 ;  /* 0x200000412c507230 */ /* 0x000fe20000000000 */
[----:B------:R-:W-:Y:S01]  /*18a0*/  LOP3.LUT R12, R39, 0x64006400, RZ, 0xfc, !PT ;  /* 0x64006400270c7812 */ /* 0x000fe200078efcff */
[----:B------:R-:W-:Y:S01]  /*18b0*/  HFMA2.MMA R49, R91, R14, R49 ;  /* 0x0000000e5b317235 */ /* 0x000fe20000000031 */
[----:B------:R-:W-:Y:S01]  /*18c0*/  LOP3.LUT R13, R13, 0x64006400, RZ, 0xfc, !PT ;  /* 0x640064000d0d7812 */ /* 0x000fe200078efcff */
[-C--:B------:R-:W-:Y:S01]  /*18d0*/  HFMA2 R50, R78, R14.reuse, R50 ;  /* 0x0000000e4e327231 */ /* 0x080fe20000000032 */
[----:B------:R-:W-:Y:S01]  /*18e0*/  LOP3.LUT R37, R37, 0x64006400, RZ, 0xfc, !PT ;  /* 0x6400640025257812 */ /* 0x000fe200078efcff */
[----:B------:R-:W-:Y:S01]  /*18f0*/  HFMA2 R52, R80, R14, R52 ;  /* 0x0000000e50347231 */ /* 0x000fe20000000034 */
[----:B------:R-:W-:Y:S01]  /*1900*/  LOP3.LUT R19, R45, 0x64006400, RZ, 0xfc, !PT ;  /* 0x640064002d137812 */ /* 0x000fe200078efcff */
[--C-:B------:R-:W-:Y:S01]  /*1910*/  HFMA2 R45, R12, 0.125, 0.125, R41.reuse.H0_H0 ;  /* 0x300030000c2d7831 */ /* 0x100fe20000040029 */
[----:B------:R-:W-:Y:S01]  /*1920*/  LOP3.LUT R25, R25, 0x1c001c0, RZ, 0xc0, !PT ;  /* 0x01c001c019197812 */ /* 0x000fe200078ec0ff */
[----:B------:R-:W-:Y:S01]  /*1930*/  HFMA2 R81, R13, 0.125, 0.125, R68.H0_H0 ;  /* 0x300030000d517831 */ /* 0x000fe20000040044 */
[----:B------:R-:W-:Y:S01]  /*1940*/  LOP3.LUT R14, R36, 0x1c001c0, RZ, 0xc0, !PT ;  /* 0x01c001c0240e7812 */ /* 0x000fe200078ec0ff */
[----:B------:R-:W-:Y:S01]  /*1950*/  HFMA2 R82, R37, 0.125, 0.125, R42.H0_H0 ;  /* 0x3000300025527831 */ /* 0x000fe2000004002a */
[----:B------:R-:W-:Y:S01]  /*1960*/  LOP3.LUT R36, R25, 0x64006400, RZ, 0xfc, !PT ;  /* 0x6400640019247812 */ /* 0x000fe200078efcff */
[----:B------:R-:W-:Y:S01]  /*1970*/  HFMA2 R12, R19, 0.125, 0.125, R40.H0_H0 ;  /* 0x30003000130c7831 */ /* 0x000fe20000040028 */
[-C--:B------:R-:W-:Y:S01]  /*1980*/  HFMA2.MMA R51, R45, R15.reuse, R51 ;  /* 0x0000000f2d337235 */ /* 0x080fe20000000033 */
[----:B------:R-:W-:Y:S01]  /*1990*/  LOP3.LUT R20, R20, 0x1c001c0, RZ, 0xc0, !PT ;  /* 0x01c001c014147812 */ /* 0x000fe200078ec0ff */
[----:B------:R-:W-:Y:S01]  /*19a0*/  HFMA2.MMA R49, R81, R15, R49 ;  /* 0x0000000f51317235 */ /* 0x000fe20000000031 */
[-C--:B------:R-:W-:Y:S01]  /*19b0*/  HFMA2 R50, R82, R15.reuse, R50 ;  /* 0x0000000f52327231 */ /* 0x080fe20000000032 */
[----:B------:R-:W-:Y:S01]  /*19c0*/  LOP3.LUT R27, R27, 0x1c001c0, RZ, 0xc0, !PT ;  /* 0x01c001c01b1b7812 */ /* 0x000fe200078ec0ff */
[----:B------:R-:W-:Y:S01]  /*19d0*/  HFMA2 R52, R12, R15, R52 ;  /* 0x0000000f0c347231 */ /* 0x000fe20000000034 */
[----:B------:R-:W-:Y:S01]  /*19e0*/  LOP3.LUT R13, R20, 0x64006400, RZ, 0xfc, !PT ;  /* 0x64006400140d7812 */ /* 0x000fe200078efcff */
[----:B------:R-:W-:Y:S01]  /*19f0*/  HFMA2 R15, R36, 0.015625, 0.015625, R41.H1_H1 ;  /* 0x24002400240f7831 */ /* 0x000fe20000060029 */
[----:B------:R-:W-:-:S02]  /*1a00*/  LOP3.LUT R19, R26, 0x64006400, RZ, 0xfc, !PT ;  /* 0x640064001a137812 */ /* 0x000fc400078efcff */
[----:B------:R-:W-:Y:S01]  /*1a10*/  LOP3.LUT R27, R27, 0x64006400, RZ, 0xfc, !PT ;  /* 0x640064001b1b7812 */ /* 0x000fe200078efcff */
[----:B------:R-:W-:Y:S01]  /*1a20*/  HFMA2 R13, R13, 0.015625, 0.015625, R68.H1_H1 ;  /* 0x240024000d0d7831 */ /* 0x000fe20000060044 */
[----:B------:R-:W-:Y:S01]  /*1a30*/  LOP3.LUT R25, R17, 0x64006400, RZ, 0xfc, !PT ;  /* 0x6400640011197812 */ /* 0x000fe200078efcff */
[-C--:B0-----:R-:W-:Y:S01]  /*1a40*/  HFMA2.MMA R36, R15, R32.reuse, R51 ;  /* 0x000000200f247235 */ /* 0x081fe20000000033 */
[----:B------:R-:W-:Y:S01]  /*1a50*/  LOP3.LUT R37, R14, 0x64006400, RZ, 0xfc, !PT ;  /* 0x640064000e257812 */ /* 0x000fe200078efcff */
[----:B------:R-:W-:Y:S01]  /*1a60*/  HADD2 R17, R19, R56.H0_H0 ;  /* 0x2000003813117230 */ /* 0x000fe20000000000 */
[----:B------:R-:W-:Y:S01]  /*1a70*/  LOP3.LUT R20, R16, 0x64006400, RZ, 0xfc, !PT ;  /* 0x6400640010147812 */ /* 0x000fe200078efcff */
[----:B------:R-:W-:Y:S01]  /*1a80*/  HFMA2 R14, R27, 0.015625, 0.015625, R42.H1_H1 ;  /* 0x240024001b0e7831 */ /* 0x000fe2000006002a */
[----:B------:R-:W-:Y:S01]  /*1a90*/  LOP3.LUT R26, R18, 0x64006400, RZ, 0xfc, !PT ;  /* 0x64006400121a7812 */ /* 0x000fe200078efcff */
[----:B------:R-:W-:Y:S01]  /*1aa0*/  HADD2 R19, R25, R62.H0_H0 ;  /* 0x2000003e19137230 */ /* 0x000fe20000000000 */
[----:B------:R-:W-:Y:S01]  /*1ab0*/  HFMA2.MMA R49, R13, R32, R49 ;  /* 0x000000200d317235 */ /* 0x000fe20000000031 */
[----:B------:R-:W-:Y:S01]  /*1ac0*/  HFMA2 R16, R37, 0.015625, 0.015625, R40.H1_H1 ;  /* 0x2400240025107831 */ /* 0x000fe20000060028 */
[----:B------:R-:W-:Y:S01]  /*1ad0*/  LOP3.LUT R21, R21, 0x64006400, RZ, 0xfc, !PT ;  /* 0x6400640015157812 */ /* 0x000fe200078efcff */
[-C--:B------:R-:W-:Y:S01]  /*1ae0*/  HFMA2 R27, R14, R32.reuse, R50 ;  /* 0x000000200e1b7231 */ /* 0x080fe20000000032 */
[----:B------:R-:W-:Y:S01]  /*1af0*/  LOP3.LUT R44, R48, 0x70007, RZ, 0xc0, !PT ;  /* 0x00070007302c7812 */ /* 0x000fe200078ec0ff */
[----:B------:R-:W-:Y:S01]  /*1b00*/  HFMA2 R32, R16, R32, R52 ;  /* 0x0000002010207231 */ /* 0x000fe20000000034 */
[-C--:B------:R-:W-:Y:S01]  /*1b10*/  HFMA2.MMA R52, R19, R33.reuse, R36 ;  /* 0x0000002113347235 */ /* 0x080fe20000000024 */
[----:B------:R-:W-:Y:S01]  /*1b20*/  HADD2 R18, R20, R59.H0_H0 ;  /* 0x2000003b14127230 */ /* 0x000fe20000000000 */
[----:B------:R-:W0:Y:S01]  /*1b30*/  LDS.128 R36, [UR4+0x20] ;  /* 0x00002004ff247984 */ /* 0x000e220008000c00 */
[----:B------:R-:W-:Y:S01]  /*1b40*/  HADD2 R20, R26, R65.H0_H0 ;  /* 0x200000411a147230 */ /* 0x000fe20000000000 */
[----:B------:R-:W-:Y:S01]  /*1b50*/  HFMA2.MMA R50, R17, R33, R49 ;  /* 0x0000002111327235 */ /* 0x000fe20000000031 */
[-C--:B------:R-:W-:Y:S01]  /*1b60*/  HFMA2 R51, R18, R33.reuse, R27 ;  /* 0x0000002112337231 */ /* 0x080fe2000000001b */
[----:B------:R-:W-:Y:S01]  /*1b70*/  LOP3.LUT R27, R22, 0x64006400, RZ, 0xfc, !PT ;  /* 0x64006400161b7812 */ /* 0x000fe200078efcff */
[----:B------:R-:W-:Y:S01]  /*1b80*/  HFMA2 R53, R20, R33, R32 ;  /* 0x0000002114357231 */ /* 0x000fe20000000020 */
[----:B------:R-:W-:Y:S01]  /*1b90*/  LOP3.LUT R32, R23, 0x64006400, RZ, 0xfc, !PT ;  /* 0x6400640017207812 */ /* 0x000fe200078efcff */
[----:B------:R-:W-:Y:S01]  /*1ba0*/  HFMA2 R21, R21, 0.125, 0.125, R68.H0_H0 ;  /* 0x3000300015157831 */ /* 0x000fe20000040044 */
[----:B------:R-:W-:-:S02]  /*1bb0*/  LOP3.LUT R23, R46, 0x70007, RZ, 0xc0, !PT ;  /* 0x000700072e177812 */ /* 0x000fc400078ec0ff */
[----:B------:R-:W-:Y:S02]  /*1bc0*/  LOP3.LUT R49, R24, 0x64006400, RZ, 0xfc, !PT ;  /* 0x6400640018317812 */ /* 0x000fe400078efcff */
[----:B------:R-:W-:Y:S01]  /*1bd0*/  LOP3.LUT R22, R43, 0x70007, RZ, 0xc0, !PT ;  /* 0x000700072b167812 */ /* 0x000fe200078ec0ff */
[-C--:B------:R-:W-:Y:S01]  /*1be0*/  HFMA2.MMA R50, R21, R34.reuse, R50 ;  /* 0x0000002215327235 */ /* 0x080fe20000000032 */
[----:B------:R-:W-:Y:S02]  /*1bf0*/  LOP3.LUT R24, R47, 0x70007, RZ, 0xc0, !PT ;  /* 0x000700072f187812 */ /* 0x000fe400078ec0ff */
[----:B------:R-:W-:Y:S01]  /*1c00*/  LOP3.LUT R26, R23, 0x64006400, RZ, 0xfc, !PT ;  /* 0x64006400171a7812 */ /* 0x000fe200078efcff */
[----:B------:R-:W-:Y:S01]  /*1c10*/  HFMA2 R23, R32, 0.125, 0.125, R41.H0_H0 ;  /* 0x3000300020177831 */ /* 0x000fe20000040029 */
[----:B------:R-:W-:Y:S01]  /*1c20*/  LOP3.LUT R25, R22, 0x64006400, RZ, 0xfc, !PT ;  /* 0x6400640016197812 */ /* 0x000fe200078efcff */
[----:B------:R-:W-:Y:S01]  /*1c30*/  HFMA2 R22, R27, 0.125, 0.125, R42.H0_H0 ;  /* 0x300030001b167831 */ /* 0x000fe2000004002a */
[----:B------:R-:W-:Y:S01]  /*1c40*/  LOP3.LUT R33, R24, 0x64006400, RZ, 0xfc, !PT ;  /* 0x6400640018217812 */ /* 0x000fe200078efcff */
[----:B------:R-:W-:Y:S01]  /*1c50*/  HFMA2 R24, R49, 0.125, 0.125, R40.H0_H0 ;  /* 0x3000300031187831 */ /* 0x000fe20000040028 */
[----:B------:R-:W-:Y:S01]  /*1c60*/  LOP3.LUT R44, R44, 0x64006400, RZ, 0xfc, !PT ;  /* 0x640064002c2c7812 */ /* 0x000fe200078efcff */
[----:B------:R-:W-:Y:S01]  /*1c70*/  HFMA2.MMA R52, R23, R34, R52 ;  /* 0x0000002217347235 */ /* 0x000fe20000000034 */
[----:B------:R-:W-:Y:S01]  /*1c80*/  HADD2 R25, R25, R56.H0_H0 ;  /* 0x2000003819197230 */ /* 0x000fe20000000000 */
[----:B------:R-:W-:Y:S01]  /*1c90*/  LOP3.LUT R32, R43, 0x380038, RZ, 0xc0, !PT ;  /* 0x003800382b207812 */ /* 0x000fe200078ec0ff */
        /* <DEDUP_REMOVED lines=25> */
[----:B------:R-:W-:Y:S01]  /*1e30*/  HFMA2 R47, R47, 0.125, 0.125, R42.H0_H0 ;  /* 0x300030002f2f7831 */ /* 0x000fe2000004002a */
[----:B------:R-:W-:Y:S01]  /*1e40*/  LOP3.LUT R43, R43, 0x64006400, RZ, 0xfc, !PT ;  /* 0x640064002b2b7812 */ /* 0x000fe200078efcff */
[-C--:B0-----:R-:W-:Y:S01]  /*1e50*/  HFMA2.MMA R60, R46, R36.reuse, R60 ;  /* 0x000000242e3c7235 */ /* 0x081fe2000000003c */
[----:B------:R-:W-:Y:S01]  /*1e60*/  LOP3.LUT R53, R53, 0x64006400, RZ, 0xfc, !PT ;  /* 0x6400640035357812 */ /* 0x000fe200078efcff */
[----:B------:R-:W-:Y:S01]  /*1e70*/  HFMA2.MMA R63, R48, R36, R63 ;  /* 0x00000024303f7235 */ /* 0x000fe2000000003f */
[----:B------:R-:W-:Y:S01]  /*1e80*/  HFMA2 R49, R49, 0.125, 0.125, R40.H0_H0 ;  /* 0x3000300031317831 */ /* 0x000fe20000040028 */
[----:B----4-:R-:W-:Y:S01]  /*1e90*/  LOP3.LUT R70, R28, 0x380038, RZ, 0xc0, !PT ;  /* 0x003800381c467812 */ /* 0x010fe200078ec0ff */
[----:B------:R-:W-:Y:S01]  /*1ea0*/  HFMA2 R50, R43, 0.015625, 0.015625, R68.H1_H1 ;  /* 0x240024002b327831 */ /* 0x000fe20000060044 */
[----:B------:R-:W-:Y:S01]  /*1eb0*/  SHF.R.U32.HI R66, RZ, 0x6, R28 ;  /* 0x00000006ff427819 */ /* 0x000fe2000001161c */
[----:B------:R-:W-:Y:S01]  /*1ec0*/  HFMA2 R52, R52, 0.015625, 0.015625, R41.H1_H1 ;  /* 0x2400240034347831 */ /* 0x000fe20000060029 */
[----:B------:R-:W-:Y:S01]  /*1ed0*/  LOP3.LUT R32, R30, 0x380038, RZ, 0xc0, !PT ;  /* 0x003800381e207812 */ /* 0x000fe200078ec0ff */
[-C--:B------:R-:W-:Y:S01]  /*1ee0*/  HFMA2 R61, R47, R36.reuse, R61 ;  /* 0x000000242f3d7231 */ /* 0x080fe2000000003d */
        /* <DEDUP_REMOVED lines=9> */
[----:B------:R-:W-:Y:S02]  /*1f80*/  LOP3.LUT R64, R30, 0x70007, RZ, 0xc0, !PT ;  /* 0x000700071e407812 */ /* 0x000fe400078ec0ff */
[--C-:B------:R-:W-:Y:S02]  /*1f90*/  SHF.R.U32.HI R28, RZ, 0xd, R29.reuse ;  /* 0x0000000dff1c7819 */ /* 0x100fe4000001161d */
[----:B------:R-:W-:Y:S02]  /*1fa0*/  SHF.R.U32.HI R30, RZ, 0xd, R30 ;  /* 0x0000000dff1e7819 */ /* 0x000fe4000001161e */
[----:B------:R-:W-:Y:S02]  /*1fb0*/  SHF.R.U32.HI R69, RZ, 0x6, R29 ;  /* 0x00000006ff457819 */ /* 0x000fe4000001161d */
[C---:B------:R-:W-:Y:S02]  /*1fc0*/  LOP3.LUT R72, R31.reuse, 0x70007, RZ, 0xc0, !PT ;  /* 0x000700071f487812 */ /* 0x040fe400078ec0ff */
[----:B------:R-:W-:-:S02]  /*1fd0*/  LOP3.LUT R34, R31, 0x380038, RZ, 0xc0, !PT ;  /* 0x003800381f227812 */ /* 0x000fc400078ec0ff */
[----:B------:R-:W-:Y:S02]  /*1fe0*/  SHF.R.U32.HI R35, RZ, 0x6, R31 ;  /* 0x00000006ff237819 */ /* 0x000fe4000001161f */
[----:B------:R-:W-:Y:S02]  /*1ff0*/  LOP3.LUT R54, R54, 0x40004, R61, 0xf8, !PT ;  /* 0x0004000436367812 */ /* 0x000fe400078ef83d */
[----:B------:R-:W-:Y:S02]  /*2000*/  SHF.R.U32.HI R31, RZ, 0xd, R31 ;  /* 0x0000000dff1f7819 */ /* 0x000fe4000001161f */
[----:B------:R-:W-:Y:S02]  /*2010*/  LOP3.LUT R61, R55, 0x40004, R28, 0xf8, !PT ;  /* 0x00040004373d7812 */ /* 0x000fe400078ef81c */
[----:B------:R-:W-:Y:S02]  /*2020*/  LOP3.LUT R71, R57, 0x40004, R30, 0xf8, !PT ;  /* 0x0004000439477812 */ /* 0x000fe400078ef81e */
[----:B------:R-:W-:-:S02]  /*2030*/  LOP3.LUT R63, R29, 0x70007, RZ, 0xc0, !PT ;  /* 0x000700071d3f7812 */ /* 0x000fc400078ec0ff */
[----:B------:R-:W-:Y:S02]  /*2040*/  LOP3.LUT R28, R66, 0x70007, RZ, 0xc0, !PT ;  /* 0x00070007421c7812 */ /* 0x000fe400078ec0ff */
[----:B------:R-:W-:Y:S02]  /*2050*/  LOP3.LUT R57, R69, 0x70007, RZ, 0xc0, !PT ;  /* 0x0007000745397812 */ /* 0x000fe400078ec0ff */
[----:B------:R-:W-:Y:S02]  /*2060*/  LOP3.LUT R73, R58, 0x40004, R31, 0xf8, !PT ;  /* 0x000400043a497812 */ /* 0x000fe400078ef81f */
[----:B------:R-:W-:Y:S02]  /*2070*/  LOP3.LUT R30, R63, 0x64006400, RZ, 0xfc, !PT ;  /* 0x640064003f1e7812 */ /* 0x000fe400078efcff */
        /* <DEDUP_REMOVED lines=9> */
[----:B------:R-:W-:Y:S01]  /*2110*/  LOP3.LUT R28, R33, 0x70007, RZ, 0xc0, !PT ;  /* 0x00070007211c7812 */ /* 0x000fe200078ec0ff */
[----:B------:R-:W-:Y:S01]  /*2120*/  HFMA2 R36, R57, R38, R36 ;  /* 0x0000002639247231 */ /* 0x000fe20000000024 */
[----:B------:R-:W-:-:S02]  /*2130*/  LOP3.LUT R30, R35, 0x70007, RZ, 0xc0, !PT ;  /* 0x00070007231e7812 */ /* 0x000fc400078ec0ff */
[----:B------:R-:W-:Y:S01]  /*2140*/  LOP3.LUT R31, R54, 0x64006400, RZ, 0xfc, !PT ;  /* 0x64006400361f7812 */ /* 0x000fe200078efcff */
[--C-:B------:R-:W-:Y:S01]  /*2150*/  HADD2 R54, R29, R56.reuse.H0_H0 ;  /* 0x200000381d367230 */ /* 0x100fe20000000000 */
[----:B------:R-:W-:Y:S02]  /*2160*/  LOP3.LUT R72, R72, 0x64006400, RZ, 0xfc, !PT ;  /* 0x6400640048487812 */ /* 0x000fe400078efcff */
        /* <DEDUP_REMOVED lines=10> */
[C---:B------:R-:W-:Y:S01]  /*2210*/  LOP3.LUT R72, R69.reuse, 0x380038, RZ, 0xc0, !PT ;  /* 0x0038003845487812 */ /* 0x040fe200078ec0ff */
[----:B------:R-:W-:Y:S01]  /*2220*/  HADD2 R65, R28, R65.H0_H0 ;  /* 0x200000411c417230 */ /* 0x000fe20000000000 */
[----:B------:R-:W-:Y:S01]  /*2230*/  LOP3.LUT R74, R69, 0x1c001c0, RZ, 0xc0, !PT ;  /* 0x01c001c0454a7812 */ /* 0x000fe200078ec0ff */
[----:B------:R-:W0:Y:S01]  /*2240*/  LDS.128 R28, [UR4+0x30] ;  /* 0x00003004ff1c7984 */ /* 0x000e220008000c00 */
[----:B------:R-:W-:Y:S01]  /*2250*/  HADD2 R62, R71, R62.H0_H0 ;  /* 0x2000003e473e7230 */ /* 0x000fe20000000000 */
[----:B------:R-:W-:Y:S01]  /*2260*/  LOP3.LUT R71, R70, 0x64006400, RZ, 0xfc, !PT ;  /* 0x6400640046477812 */ /* 0x000fe200078efcff */
[-C--:B------:R-:W-:Y:S01]  /*2270*/  HFMA2.MMA R105, R54, R38.reuse, R105 ;  /* 0x0000002636697235 */ /* 0x080fe20000000069 */
[C---:B------:R-:W-:Y:S01]  /*2280*/  LOP3.LUT R70, R66.reuse, 0x380038, RZ, 0xc0, !PT ;  /* 0x0038003842467812 */ /* 0x040fe200078ec0ff */
[----:B------:R-:W-:Y:S01]  /*2290*/  HFMA2.MMA R43, R60, R38, R43 ;  /* 0x000000263c2b7235 */ /* 0x000fe2000000002b */
[----:B------:R-:W-:Y:S01]  /*22a0*/  LOP3.LUT R66, R66, 0x1c001c0, RZ, 0xc0, !PT ;  /* 0x01c001c042427812 */ /* 0x000fe200078ec0ff */
[----:B------:R-:W-:Y:S01]  /*22b0*/  HFMA2 R37, R63, R38, R37 ;  /* 0x000000263f257231 */ /* 0x000fe20000000025 */
[----:B------:R-:W-:-:S02]  /*22c0*/  LOP3.LUT R73, R67, 0x64006400, RZ, 0xfc, !PT ;  /* 0x6400640043497812 */ /* 0x000fc400078efcff */
[----:B------:R-:W-:Y:S02]  /*22d0*/  LOP3.LUT R67, R70, 0x64006400, RZ, 0xfc, !PT ;  /* 0x6400640046437812 */ /* 0x000fe400078efcff */
[----:B------:R-:W-:Y:S01]  /*22e0*/  LOP3.LUT R69, R66, 0x64006400, RZ, 0xfc, !PT ;  /* 0x6400640042457812 */ /* 0x000fe200078efcff */
[--C-:B------:R-:W-:Y:S01]  /*22f0*/  HFMA2 R66, R71, 0.125, 0.125, R68.reuse.H0_H0 ;  /* 0x3000300047427831 */ /* 0x100fe20000040044 */
[----:B------:R-:W-:Y:S01]  /*2300*/  LOP3.LUT R75, R72, 0x64006400, RZ, 0xfc, !PT ;  /* 0x64006400484b7812 */ /* 0x000fe200078efcff */
[--C-:B------:R-:W-:Y:S01]  /*2310*/  HFMA2 R67, R67, 0.125, 0.125, R68.reuse.H0_H0 ;  /* 0x3000300043437831 */ /* 0x100fe20000040044 */
[----:B------:R-:W-:Y:S01]  /*2320*/  LOP3.LUT R77, R74, 0x64006400, RZ, 0xfc, !PT ;  /* 0x640064004a4d7812 */ /* 0x000fe200078efcff */
[----:B------:R-:W-:Y:S01]  /*2330*/  HFMA2 R68, R69, 0.015625, 0.015625, R68.H1_H1 ;  /* 0x2400240045447831 */ /* 0x000fe20000060044 */
[----:B------:R-:W-:Y:S01]  /*2340*/  LOP3.LUT R32, R32, 0x64006400, RZ, 0xfc, !PT ;  /* 0x6400640020207812 */ /* 0x000fe200078efcff */
[--C-:B------:R-:W-:Y:S01]  /*2350*/  HFMA2 R69, R73, 0.125, 0.125, R42.reuse.H0_H0 ;  /* 0x3000300049457831 */ /* 0x100fe2000004002a */
[-C--:B------:R-:W-:Y:S01]  /*2360*/  HFMA2.MMA R105, R66, R39.reuse, R105 ;  /* 0x0000002742697235 */ /* 0x080fe20000000069 */
[--C-:B------:R-:W-:Y:S01]  /*2370*/  HFMA2 R70, R75, 0.125, 0.125, R42.reuse.H0_H0 ;  /* 0x300030004b467831 */ /* 0x100fe2000004002a */
[----:B------:R-:W-:Y:S01]  /*2380*/  LOP3.LUT R75, R34, 0x64006400, RZ, 0xfc, !PT ;  /* 0x64006400224b7812 */ /* 0x000fe200078efcff */
[----:B------:R-:W-:Y:S01]  /*2390*/  HFMA2 R71, R77, 0.015625, 0.015625, R42.H1_H1 ;  /* 0x240024004d477831 */ /* 0x000fe2000006002a */
[C---:B------:R-:W-:Y:S01]  /*23a0*/  LOP3.LUT R42, R33.reuse, 0x380038, RZ, 0xc0, !PT ;  /* 0x00380038212a7812 */ /* 0x040fe200078ec0ff */
[----:B------:R-:W-:Y:S01]  /*23b0*/  HFMA2 R72, R32, 0.125, 0.125, R41.H0_H0 ;  /* 0x3000300020487831 */ /* 0x000fe20000040029 */
[----:B------:R-:W-:Y:S01]  /*23c0*/  LOP3.LUT R33, R33, 0x1c001c0, RZ, 0xc0, !PT ;  /* 0x01c001c021217812 */ /* 0x000fe200078ec0ff */
[----:B------:R-:W-:Y:S01]  /*23d0*/  HFMA2 R75, R75, 0.125, 0.125, R40.H0_H0 ;  /* 0x300030004b4b7831 */ /* 0x000fe20000040028 */
[----:B------:R-:W-:Y:S01]  /*23e0*/  LOP3.LUT R34, R35, 0x380038, RZ, 0xc0, !PT ;  /* 0x0038003823227812 */ /* 0x000fe200078ec0ff */
[-C--:B------:R-:W-:Y:S01]  /*23f0*/  HFMA2 R36, R69, R39.reuse, R36 ;  /* 0x0000002745247231 */ /* 0x080fe20000000024 */
[----:B------:R-:W-:Y:S01]  /*2400*/  LOP3.LUT R74, R33, 0x64006400, RZ, 0xfc, !PT ;  /* 0x64006400214a7812 */ /* 0x000fe200078efcff */
[----:B------:R-:W-:Y:S01]  /*2410*/  HFMA2.MMA R43, R72, R39, R43 ;  /* 0x00000027482b7235 */ /* 0x000fe2000000002b */
[----:B------:R-:W-:Y:S01]  /*2420*/  LOP3.LUT R35, R35, 0x1c001c0, RZ, 0xc0, !PT ;  /* 0x01c001c023237812 */ /* 0x000fe200078ec0ff */
[----:B------:R-:W-:Y:S01]  /*2430*/  HFMA2 R39, R75, R39, R37 ;  /* 0x000000274b277231 */ /* 0x000fe20000000025 */
[----:B------:R-:W-:Y:S01]  /*2440*/  LOP3.LUT R33, R34, 0x64006400, RZ, 0xfc, !PT ;  /* 0x6400640022217812 */ /* 0x000fe200078efcff */
[----:B------:R-:W-:Y:S01]  /*2450*/  HFMA2 R74, R74, 0.015625, 0.015625, R41.H1_H1 ;  /* 0x240024004a4a7831 */ /* 0x000fe20000060029 */
[----:B------:R-:W-:-:S02]  /*2460*/  LOP3.LUT R77, R35, 0x64006400, RZ, 0xfc, !PT ;  /* 0x64006400234d7812 */ /* 0x000fc400078efcff */
[----:B------:R-:W-:Y:S01]  /*2470*/  LOP3.LUT R42, R42, 0x64006400, RZ, 0xfc, !PT ;  /* 0x640064002a2a7812 */ /* 0x000fe200078efcff */
[----:B------:R-:W-:Y:S01]  /*2480*/  HFMA2 R76, R33, 0.125, 0.125, R40.H0_H0 ;  /* 0x30003000214c7831 */ /* 0x000fe20000040028 */
[-C--:B0-----:R-:W-:Y:S01]  /*2490*/  HFMA2.MMA R105, R55, R28.reuse, R105 ;  /* 0x0000001c37697235 */ /* 0x081fe20000000069 */
[----:B------:R-:W0:Y:S01]  /*24a0*/  LDS.128 R32, [UR4+0x100] ;  /* 0x00010004ff207984 */ /* 0x000e220008000c00 */
[----:B------:R-:W-:Y:S01]  /*24b0*/  HFMA2.MMA R37, R61, R28, R43 ;  /* 0x0000001c3d257235 */ /* 0x000fe2000000002b */
[----:B------:R-:W-:Y:S02]  /*24c0*/  HFMA2 R73, R42, 0.125, 0.125, R41.H0_H0 ;  /* 0x300030002a497831 */ /* 0x000fe40000040029 */
[-C--:B------:R-:W-:Y:S02]  /*24d0*/  HFMA2 R36, R58, R28.reuse, R36 ;  /* 0x0000001c3a247231 */ /* 0x080fe40000000024 */
[----:B------:R-:W-:Y:S01]  /*24e0*/  HFMA2 R38, R64, R28, R39 ;  /* 0x0000001c40267231 */ /* 0x000fe20000000027 */
[-C--:B------:R-:W-:Y:S01]  /*24f0*/  HFMA2.MMA R105, R67, R29.reuse, R105 ;  /* 0x0000001d43697235 */ /* 0x080fe20000000069 */
[-C--:B------:R-:W-:Y:S01]  /*2500*/  HFMA2 R36, R70, R29.reuse, R36 ;  /* 0x0000001d46247231 */ /* 0x080fe20000000024 */
[----:B------:R-:W-:Y:S01]  /*2510*/  HFMA2.MMA R37, R73, R29, R37 ;  /* 0x0000001d49257235 */ /* 0x000fe20000000025 */
[----:B------:R-:W-:Y:S01]  /*2520*/  HFMA2 R77, R77, 0.015625, 0.015625, R40.H1_H1 ;  /* 0x240024004d4d7831 */ /* 0x000fe20000060028 */
[----:B------:R-:W-:Y:S01]  /*2530*/  MOV R39, R4 ;  /* 0x0000000400277202 */ /* 0x000fe20000000f00 */
[----:B------:R-:W-:Y:S01]  /*2540*/  HFMA2 R38, R76, R29, R38 ;  /* 0x0000001d4c267231 */ /* 0x000fe20000000026 */
[----:B------:R-:W1:Y:S01]  /*2550*/  LDS.128 R40, [UR4+0x110] ;  /* 0x00011004ff287984 */ /* 0x000e620008000c00 */
[-C--:B------:R-:W-:Y:S01]  /*2560*/  HFMA2 R36, R71, R30.reuse, R36 ;  /* 0x0000001e47247231 */ /* 0x080fe20000000024 */
[-C--:B------:R-:W-:Y:S01]  /*2570*/  HFMA2.MMA R28, R68, R30.reuse, R105 ;  /* 0x0000001e441c7235 */ /* 0x080fe20000000069 */
[----:B------:R-:W-:Y:S01]  /*2580*/  HFMA2 R38, R77, R30, R38 ;  /* 0x0000001e4d267231 */ /* 0x000fe20000000026 */
[----:B------:R-:W-:Y:S01]  /*2590*/  HFMA2.MMA R37, R74, R30, R37 ;  /* 0x0000001e4a257235 */ /* 0x000fe20000000025 */
[-C--:B------:R-:W-:Y:S01]  /*25a0*/  HFMA2 R36, R59, R31.reuse, R36 ;  /* 0x0000001f3b247231 */ /* 0x080fe20000000024 */
[----:B------:R-:W-:Y:S01]  /*25b0*/  MOV R105, R107 ;  /* 0x0000006b00697202 */ /* 0x000fe20000000f00 */
[----:B------:R-:W-:Y:S01]  /*25c0*/  HFMA2 R38, R65, R31, R38 ;  /* 0x0000001f41267231 */ /* 0x000fe20000000026 */
[----:B-----5:R-:W-:-:S02]  /*25d0*/  MOV R107, R108 ;  /* 0x0000006c006b7202 */ /* 0x020fc40000000f00 */
        /* <DEDUP_REMOVED lines=8> */
[----:B0-----:R-:W-:Y:S01]  /*2660*/  HFMA2.MMA R37, R85, R32, RZ ;  /* 0x0000002055257235 */ /* 0x001fe200000000ff */
[----:B------:R-:W-:-:S03]  /*2670*/  HFMA2 R36, R83, R32, RZ.H0_H0 ;  /* 0x0000002053247231 */ /* 0x000fc600000400ff */
[----:B------:R-:W-:Y:S01]  /*2680*/  HFMA2.MMA R110, R110, 1, 1, R38 ;  /* 0x3c003c006e6e7835 */ /* 0x000fe20000000026 */
[----:B------:R-:W-:Y:S01]  /*2690*/  HFMA2 R38, R87, R32, RZ.H0_H0 ;  /* 0x0000002057267231 */ /* 0x000fe200000400ff */
[----:B------:R-:W-:Y:S02]  /*26a0*/  HFMA2.MMA R4, R4, R107, R39 ;  /* 0x0000006b04047235 */ /* 0x000fe40000000027 */
[----:B------:R-:W-:Y:S01]  /*26b0*/  HFMA2.MMA R39, R89, R32, RZ ;  /* 0x0000002059277235 */ /* 0x000fe200000000ff */
        /* <DEDUP_REMOVED lines=8> */
[----:B------:R-:W-:Y:S01]  /*2740*/  HFMA2 R112, R45, R35, R112 ;  /* 0x000000232d707231 */ /* 0x000fe20000000070 */
[----:B------:R-:W0:Y:S01]  /*2750*/  LDS.128 R36, [UR4+0x130] ;  /* 0x00013004ff247984 */ /* 0x000e220008000c00 */
[----:B-1----:R-:W-:-:S02]  /*2760*/  HFMA2 R32, R13, R40, R32 ;  /* 0x000000280d207231 */ /* 0x002fc40000000020 */
        /* <DEDUP_REMOVED lines=11> */
[-C--:B--2---:R-:W-:Y:S02]  /*2820*/  HFMA2 R32, R46, R28.reuse, R32 ;  /* 0x0000001c2e207231 */ /* 0x084fe40000000020 */
[----:B------:R-:W-:Y:S01]  /*2830*/  HFMA2 R112, R48, R28, R112 ;  /* 0x0000001c30707231 */ /* 0x000fe20000000070 */
[----:B------:R-:W-:Y:S01]  /*2840*/  HFMA2.MMA R33, R16, R40, R33 ;  /* 0x0000002810217235 */ /* 0x000fe20000000021 */
[----:B------:R-:W-:Y:S01]  /*2850*/  HFMA2 R3, R110, R109, R3 ;  /* 0x0000006d6e037231 */ /* 0x000fe20000000003 */
[----:B------:R-:W-:Y:S01]  /*2860*/  HFMA2.MMA R111, R18, R41, R111 ;  /* 0x00000029126f7235 */ /* 0x000fe2000000006f */
[----:B------:R-:W-:-:S04]  /*2870*/  HFMA2 R112, R52, R29, R112 ;  /* 0x0000001d34707231 */ /* 0x000fc80000000070 */
[----:B------:R-:W-:Y:S01]  /*2880*/  HFMA2 R112, R60, R30, R112 ;  /* 0x0000001e3c707231 */ /* 0x000fe20000000070 */
[----:B------:R-:W-:Y:S02]  /*2890*/  HFMA2.MMA R33, R20, R41, R33 ;  /* 0x0000002914217235 */ /* 0x000fe40000000021 */
[----:B------:R-:W-:Y:S01]  /*28a0*/  HFMA2.MMA R111, R22, R42, R111 ;  /* 0x0000002a166f7235 */ /* 0x000fe2000000006f */
[----:B------:R-:W-:-:S05]  /*28b0*/  HFMA2 R112, R72, R31, R112 ;  /* 0x0000001f48707231 */ /* 0x000fca0000000070 */
[----:B------:R-:W-:Y:S02]  /*28c0*/  HFMA2.MMA R33, R24, R42, R33 ;  /* 0x0000002a18217235 */ /* 0x000fe40000000021 */
[----:B------:R-:W-:Y:S01]  /*28d0*/  HFMA2.MMA R111, R26, R43, R111 ;  /* 0x0000002b1a6f7235 */ /* 0x000fe2000000006f */
[----:B0-----:R-:W-:-:S05]  /*28e0*/  HFMA2 R112, R61, R36, R112 ;  /* 0x000000243d707231 */ /* 0x001fca0000000070 */
[----:B------:R-:W-:Y:S01]  /*28f0*/  HFMA2.MMA R33, R44, R43, R33 ;  /* 0x0000002b2c217235 */ /* 0x000fe20000000021 */
[----:B------:R-:W-:Y:S01]  /*2900*/  HFMA2 R112, R73, R37, R112 ;  /* 0x0000002549707231 */ /* 0x000fe20000000070 */
[----:B------:R-:W-:-:S03]  /*2910*/  HFMA2.MMA R111, R47, R28, R111 ;  /* 0x0000001c2f6f7235 */ /* 0x000fc6000000006f */
[----:B------:R-:W-:-:S03]  /*2920*/  HFMA2 R112, R74, R38, R112 ;  /* 0x000000264a707231 */ /* 0x000fc60000000070 */
[----:B------:R-:W-:Y:S01]  /*2930*/  HFMA2.MMA R33, R49, R28, R33 ;  /* 0x0000001c31217235 */ /* 0x000fe20000000021 */
[----:B------:R-:W-:Y:S01]  /*2940*/  HFMA2 R28, R50, R29, R32 ;  /* 0x0000001d321c7231 */ /* 0x000fe20000000020 */
[----:B------:R-:W-:Y:S01]  /*2950*/  HFMA2.MMA R111, R51, R29, R111 ;  /* 0x0000001d336f7235 */ /* 0x000fe2000000006f */
[----:B------:R-:W-:Y:S02]  /*2960*/  HFMA2 R112, R62, R39, R112 ;  /* 0x000000273e707231 */ /* 0x000fe40000000070 */
[----:B------:R-:W-:-:S03]  /*2970*/  HFMA2 R28, R54, R30, R28 ;  /* 0x0000001e361c7231 */ /* 0x000fc6000000001c */
[----:B------:R-:W-:Y:S01]  /*2980*/  HFMA2.MMA R29, R53, R29, R33 ;  /* 0x0000001d351d7235 */ /* 0x000fe20000000021 */
[----:B------:R-:W-:Y:S01]  /*2990*/  HFMA2 R28, R66, R31, R28 ;  /* 0x0000001f421c7231 */ /* 0x000fe2000000001c */
[----:B------:R-:W-:Y:S01]  /*29a0*/  HFMA2.MMA R111, R57, R30, R111 ;  /* 0x0000001e396f7235 */ /* 0x000fe2000000006f */
[----:B------:R-:W0:Y:S02]  /*29b0*/  LDS.128 R32, [UR4+0x200] ;  /* 0x00020004ff207984 */ /* 0x000e240008000c00 */
[----:B------:R-:W-:-:S03]  /*29c0*/  HFMA2 R28, R55, R36, R28 ;  /* 0x00000024371c7231 */ /* 0x000fc6000000001c */
[----:B------:R-:W-:Y:S02]  /*29d0*/  HFMA2.MMA R30, R63, R30, R29 ;  /* 0x0000001e3f1e7235 */ /* 0x000fe4000000001d */
[----:B------:R-:W-:-:S06]  /*29e0*/  HFMA2.MMA R29, R69, R31, R111 ;  /* 0x0000001f451d7235 */ /* 0x000fcc000000006f */
        /* <DEDUP_REMOVED lines=8> */
[-C--:B------:R-:W-:Y:S01]  /*2a70*/  HFMA2.MMA R40, R71, R38.reuse, R40 ;  /* 0x0000002647287235 */ /* 0x080fe20000000028 */
[----:B------:R-:W1:Y:S05]  /*2a80*/  LDS.128 R28, [UR4+0x300] ;  /* 0x00030004ff1c7984 */ /* 0x000e6a0008000c00 */
[----:B------:R-:W-:Y:S02]  /*2a90*/  HFMA2.MMA R37, R77, R38, R37 ;  /* 0x000000264d257235 */ /* 0x000fe40000000025 */
[----:B------:R-:W-:-:S06]  /*2aa0*/  HFMA2.MMA R40, R59, R39, R40 ;  /* 0x000000273b287235 */ /* 0x000fcc0000000028 */
[----:B------:R-:W-:Y:S01]  /*2ab0*/  HFMA2.MMA R37, R65, R39, R37 ;  /* 0x0000002741257235 */ /* 0x000fe20000000025 */
[----:B0-----:R-:W-:-:S03]  /*2ac0*/  HFMA2 R39, R89, R32, RZ.H0_H0 ;  /* 0x0000002059277231 */ /* 0x001fc600000400ff */
[C-C-:B------:R-:W-:Y:S02]  /*2ad0*/  PRMT R38, R36.reuse, 0x5410, R40.reuse ;  /* 0x0000541024267816 */ /* 0x140fe40000000028 */
[----:B------:R-:W-:-:S05]  /*2ae0*/  PRMT R40, R36, 0x7632, R40 ;  /* 0x0000763224287816 */ /* 0x000fca0000000028 */
[----:B------:R-:W-:Y:S01]  /*2af0*/  HADD2 R36, R38, R40 ;  /* 0x0000002826247230 */ /* 0x000fe20000000000 */
[C-C-:B------:R-:W-:Y:S01]  /*2b00*/  PRMT R38, R112.reuse, 0x5410, R37.reuse ;  /* 0x0000541070267816 */ /* 0x140fe20000000025 */
[----:B------:R-:W0:Y:S01]  /*2b10*/  LDS.128 R40, [UR4+0x210] ;  /* 0x00021004ff287984 */ /* 0x000e220008000c00 */
[----:B------:R-:W-:-:S03]  /*2b20*/  PRMT R37, R112, 0x7632, R37 ;  /* 0x0000763270257816 */ /* 0x000fc60000000025 */
[----:B------:R-:W-:Y:S02]  /*2b30*/  HFMA2.MMA R2, R36, R107, R2 ;  /* 0x0000006b24027235 */ /* 0x000fe40000000002 */
[-C--:B------:R-:W-:Y:S02]  /*2b40*/  HFMA2.MMA R36, R83, R32.reuse, RZ ;  /* 0x0000002053247235 */ /* 0x080fe400000000ff */
[----:B------:R-:W-:Y:S02]  /*2b50*/  HFMA2.MMA R37, R38, 1, 1, R37 ;  /* 0x3c003c0026257835 */ /* 0x000fe40000000025 */
[----:B------:R-:W-:Y:S02]  /*2b60*/  HFMA2.MMA R38, R87, R32, RZ ;  /* 0x0000002057267235 */ /* 0x000fe400000000ff */
[-C--:B-1----:R-:W-:Y:S02]  /*2b70*/  HFMA2.MMA R83, R83, R28.reuse, RZ ;  /* 0x0000001c53537235 */ /* 0x082fe400000000ff */
[----:B------:R-:W-:-:S04]  /*2b80*/  HFMA2.MMA R87, R87, R28, RZ ;  /* 0x0000001c57577235 */ /* 0x000fc800000000ff */
[----:B------:R-:W-:Y:S01]  /*2b90*/  HFMA2 R0, R37, R109, R0 ;  /* 0x0000006d25007231 */ /* 0x000fe20000000000 */
[-C--:B------:R-:W-:Y:S01]  /*2ba0*/  HFMA2.MMA R111, R88, R33.reuse, R38 ;  /* 0x00000021586f7235 */ /* 0x080fe20000000026 */
[C---:B------:R-:W-:Y:S01]  /*2bb0*/  HFMA2 R37, R85.reuse, R32, RZ.H0_H0 ;  /* 0x0000002055257231 */ /* 0x040fe200000400ff */
[C---:B------:R-:W-:Y:S01]  /*2bc0*/  HFMA2.MMA R32, R84.reuse, R33, R36 ;  /* 0x0000002154207235 */ /* 0x040fe20000000024 */
[----:B------:R-:W-:Y:S01]  /*2bd0*/  HFMA2 R85, R85, R28, RZ.H0_H0 ;  /* 0x0000001c55557231 */ /* 0x000fe200000400ff */
[-C--:B------:R-:W-:Y:S01]  /*2be0*/  HFMA2.MMA R83, R84, R29.reuse, R83 ;  /* 0x0000001d54537235 */ /* 0x080fe20000000053 */
[-C--:B------:R-:W-:Y:S01]  /*2bf0*/  HFMA2 R110, R86, R33.reuse, R37 ;  /* 0x00000021566e7231 */ /* 0x080fe20000000025 */
[----:B------:R-:W-:Y:S01]  /*2c00*/  HFMA2.MMA R87, R88, R29, R87 ;  /* 0x0000001d58577235 */ /* 0x000fe20000000057 */
[----:B------:R-:W-:Y:S01]  /*2c10*/  HFMA2 R33, R90, R33, R39 ;  /* 0x000000215a217231 */ /* 0x000fe20000000027 */
[-C--:B------:R-:W-:Y:S01]  /*2c20*/  HFMA2.MMA R111, R79, R34.reuse, R111 ;  /* 0x000000224f6f7235 */ /* 0x080fe2000000006f */
[----:B------:R-:W1:Y:S01]  /*2c30*/  LDS.128 R36, [UR4+0x220] ;  /* 0x00022004ff247984 */ /* 0x000e620008000c00 */
[C---:B------:R-:W-:Y:S01]  /*2c40*/  HFMA2.MMA R32, R91.reuse, R34, R32 ;  /* 0x000000225b207235 */ /* 0x040fe20000000020 */
[-C--:B------:R-:W-:Y:S01]  /*2c50*/  HFMA2 R112, R78, R34.reuse, R110 ;  /* 0x000000224e707231 */ /* 0x080fe2000000006e */
[-C--:B------:R-:W-:Y:S01]  /*2c60*/  HFMA2.MMA R83, R91, R30.reuse, R83 ;  /* 0x0000001e5b537235 */ /* 0x080fe20000000053 */
[----:B------:R-:W-:Y:S01]  /*2c70*/  HFMA2 R33, R80, R34, R33 ;  /* 0x0000002250217231 */ /* 0x000fe20000000021 */
[----:B------:R-:W-:Y:S01]  /*2c80*/  HFMA2.MMA R79, R79, R30, R87 ;  /* 0x0000001e4f4f7235 */ /* 0x000fe20000000057 */
[-C--:B------:R-:W-:Y:S01]  /*2c90*/  HFMA2 R112, R82, R35.reuse, R112 ;  /* 0x0000002352707231 */ /* 0x080fe20000000070 */
[-C--:B------:R-:W-:Y:S01]  /*2ca0*/  HFMA2.MMA R111, R45, R35.reuse, R111 ;  /* 0x000000232d6f7235 */ /* 0x080fe2000000006f */
[----:B------:R-:W-:Y:S01]  /*2cb0*/  HFMA2 R113, R12, R35, R33 ;  /* 0x000000230c717231 */ /* 0x000fe20000000021 */
[C---:B------:R-:W-:Y:S01]  /*2cc0*/  HFMA2.MMA R110, R81.reuse, R35, R32 ;  /* 0x00000023516e7235 */ /* 0x040fe20000000020 */
[----:B------:R-:W-:Y:S01]  /*2cd0*/  HFMA2 R28, R89, R28, RZ.H0_H0 ;  /* 0x0000001c591c7231 */ /* 0x000fe200000400ff */
[----:B------:R-:W2:Y:S01]  /*2ce0*/  LDS.128 R32, [UR4+0x230] ;  /* 0x00023004ff207984 */ /* 0x000ea20008000c00 */
[-C--:B0-----:R-:W-:Y:S01]  /*2cf0*/  HFMA2 R112, R14, R40.reuse, R112 ;  /* 0x000000280e707231 */ /* 0x081fe20000000070 */
[----:B------:R-:W-:Y:S01]  /*2d00*/  HFMA2.MMA R81, R81, R31, R83 ;  /* 0x0000001f51517235 */ /* 0x000fe20000000053 */
[----:B------:R-:W-:Y:S01]  /*2d10*/  HFMA2 R113, R16, R40, R113 ;  /* 0x0000002810717231 */ /* 0x000fe20000000071 */
[-C--:B------:R-:W-:Y:S01]  /*2d20*/  HFMA2.MMA R111, R15, R40.reuse, R111 ;  /* 0x000000280f6f7235 */ /* 0x080fe2000000006f */
[-C--:B------:R-:W-:Y:S01]  /*2d30*/  HFMA2 R112, R18, R41.reuse, R112 ;  /* 0x0000002912707231 */ /* 0x080fe20000000070 */
[----:B------:R-:W-:Y:S01]  /*2d40*/  HFMA2.MMA R110, R13, R40, R110 ;  /* 0x000000280d6e7235 */ /* 0x000fe2000000006e */
[----:B------:R-:W-:Y:S01]  /*2d50*/  HFMA2 R113, R20, R41, R113 ;  /* 0x0000002914717231 */ /* 0x000fe20000000071 */
[----:B------:R-:W-:Y:S01]  /*2d60*/  HFMA2.MMA R79, R45, R31, R79 ;  /* 0x0000001f2d4f7235 */ /* 0x000fe2000000004f */
        /* <DEDUP_REMOVED lines=15> */
[-C--:B-1----:R-:W-:Y:S01]  /*2e60*/  HFMA2 R112, R47, R36.reuse, R112 ;  /* 0x000000242f707231 */ /* 0x082fe20000000070 */
[----:B------:R-:W-:Y:S01]  /*2e70*/  HFMA2.MMA R110, R25, R43, R110 ;  /* 0x0000002b196e7235 */ /* 0x000fe2000000006e */
[----:B------:R-:W-:Y:S01]  /*2e80*/  HFMA2 R113, R49, R36, R113 ;  /* 0x0000002431717231 */ /* 0x000fe20000000071 */
[----:B------:R-:W0:Y:S01]  /*2e90*/  LDS.128 R40, [UR4+0x310] ;  /* 0x00031004ff287984 */ /* 0x000e220008000c00 */
        /* <DEDUP_REMOVED lines=9> */
[-C--:B--2---:R-:W-:Y:S01]  /*2f30*/  HFMA2 R29, R58, R32.reuse, R29 ;  /* 0x000000203a1d7231 */ /* 0x084fe2000000001d */
        /* <DEDUP_REMOVED lines=11> */
[----:B------:R-:W-:Y:S02]  /*2ff0*/  HFMA2.MMA R110, R66, R39, R110 ;  /* 0x00000027426e7235 */ /* 0x000fe4000000006e */
[----:B------:R-:W1:Y:S04]  /*3000*/  LDS.128 R36, [UR4+0x320] ;  /* 0x00032004ff247984 */ /* 0x000e680008000c00 */
[----:B------:R-:W-:-:S02]  /*3010*/  HFMA2.MMA R28, R61, R32, R28 ;  /* 0x000000203d1c7235 */ /* 0x000fc4000000001c */
[----:B------:R-:W-:Y:S02]  /*3020*/  HFMA2.MMA R110, R55, R32, R110 ;  /* 0x00000020376e7235 */ /* 0x000fe4000000006e */
[-C--:B0-----:R-:W-:Y:S01]  /*3030*/  HFMA2.MMA R81, R13, R40.reuse, R81 ;  /* 0x000000280d517235 */ /* 0x081fe20000000051 */
        /* <DEDUP_REMOVED lines=15> */
[----:B------:R-:W-:-:S02]  /*3130*/  HFMA2.MMA R81, R21, R42, R81 ;  /* 0x0000002a15517235 */ /* 0x000fc40000000051 */
[----:B------:R-:W-:Y:S02]  /*3140*/  HFMA2.MMA R79, R23, R42, R79 ;  /* 0x0000002a174f7235 */ /* 0x000fe4000000004f */
[-C--:B------:R-:W-:Y:S02]  /*3150*/  HFMA2.MMA R78, R62, R35.reuse, R32 ;  /* 0x000000233e4e7235 */ /* 0x080fe40000000020 */
[----:B------:R-:W-:Y:S02]  /*3160*/  HFMA2.MMA R28, R56, R35, R28 ;  /* 0x00000023381c7235 */ /* 0x000fe4000000001c */
[----:B------:R-:W0:Y:S01]  /*3170*/  LDS.128 R32, [UR4+0x330] ;  /* 0x00033004ff207984 */ /* 0x000e220008000c00 */
[-C--:B------:R-:W-:Y:S01]  /*3180*/  HFMA2.MMA R23, R25, R43.reuse, R81 ;  /* 0x0000002b19177235 */ /* 0x080fe20000000051 */
[----:B------:R-:W-:Y:S01]  /*3190*/  UIADD3 UR4, UR4, 0x40, URZ ;  /* 0x0000004004047890 */ /* 0x000fe2000fffe03f */
[----:B------:R-:W-:-:S03]  /*31a0*/  HFMA2.MMA R24, R27, R43, R79 ;  /* 0x0000002b1b187235 */ /* 0x000fc6000000004f */
[----:B------:R-:W-:Y:S01]  /*31b0*/  PRMT R31, R78, 0x5410, R113 ;  /* 0x000054104e1f7816 */ /* 0x000fe20000000071 */
[-C--:B-1----:R-:W-:Y:S02]  /*31c0*/  HFMA2 R18, R47, R36.reuse, R18 ;  /* 0x000000242f127231 */ /* 0x082fe40000000012 */
[-C--:B------:R-:W-:Y:S01]  /*31d0*/  HFMA2.MMA R25, R46, R36.reuse, R23 ;  /* 0x000000242e197235 */ /* 0x080fe20000000017 */
[----:B------:R-:W-:Y:S01]  /*31e0*/  HFMA2 R22, R49, R36, R22 ;  /* 0x0000002431167231 */ /* 0x000fe20000000016 */
[----:B------:R-:W-:Y:S01]  /*31f0*/  HFMA2.MMA R26, R48, R36, R24 ;  /* 0x00000024301a7235 */ /* 0x000fe20000000018 */
[-C--:B------:R-:W-:Y:S01]  /*3200*/  HFMA2 R19, R51, R37.reuse, R18 ;  /* 0x0000002533137231 */ /* 0x080fe20000000012 */
[C-C-:B------:R-:W-:Y:S01]  /*3210*/  PRMT R12, R28.reuse, 0x5410, R29.reuse ;  /* 0x000054101c0c7816 */ /* 0x140fe2000000001d */
[----:B------:R-:W-:Y:S01]  /*3220*/  HFMA2 R22, R53, R37, R22 ;  /* 0x0000002535167231 */ /* 0x000fe20000000016 */
[----:B------:R-:W-:Y:S01]  /*3230*/  PRMT R29, R28, 0x7632, R29 ;  /* 0x000076321c1d7816 */ /* 0x000fe2000000001d */
[-C--:B------:R-:W-:Y:S01]  /*3240*/  HFMA2 R19, R57, R38.reuse, R19 ;  /* 0x0000002639137231 */ /* 0x080fe20000000013 */
[-C--:B------:R-:W-:Y:S01]  /*3250*/  HFMA2.MMA R27, R50, R37.reuse, R25 ;  /* 0x00000025321b7235 */ /* 0x080fe20000000019 */
[----:B------:R-:W-:Y:S01]  /*3260*/  HFMA2 R22, R63, R38, R22 ;  /* 0x000000263f167231 */ /* 0x000fe20000000016 */
[----:B------:R-:W-:Y:S01]  /*3270*/  HFMA2.MMA R30, R52, R37, R26 ;  /* 0x00000025341e7235 */ /* 0x000fe2000000001a */
[----:B------:R-:W-:Y:S01]  /*3280*/  PRMT R113, R78, 0x7632, R113 ;  /* 0x000076324e717816 */ /* 0x000fe20000000071 */
[----:B------:R-:W-:-:S02]  /*3290*/  HADD2 R28, R12, R29 ;  /* 0x0000001d0c1c7230 */ /* 0x000fc40000000000 */
[-C--:B------:R-:W-:Y:S02]  /*32a0*/  HFMA2 R22, R75, R39.reuse, R22 ;  /* 0x000000274b167231 */ /* 0x080fe40000000016 */
[-C--:B------:R-:W-:Y:S01]  /*32b0*/  HFMA2.MMA R27, R54, R38.reuse, R27 ;  /* 0x00000026361b7235 */ /* 0x080fe2000000001b */
[----:B------:R-:W-:Y:S01]  /*32c0*/  HFMA2 R29, R69, R39, R19 ;  /* 0x00000027451d7231 */ /* 0x000fe20000000013 */
[----:B------:R-:W-:Y:S02]  /*32d0*/  HFMA2.MMA R36, R60, R38, R30 ;  /* 0x000000263c247235 */ /* 0x000fe4000000001e */
[----:B------:R-:W-:Y:S02]  /*32e0*/  HFMA2.MMA R12, R31, 1, 1, R113 ;  /* 0x3c003c001f0c7835 */ /* 0x000fe40000000071 */
[----:B------:R-:W-:Y:S02]  /*32f0*/  HFMA2.MMA R11, R28, R107, R11 ;  /* 0x0000006b1c0b7235 */ /* 0x000fe4000000000b */
[----:B------:R-:W-:-:S02]  /*3300*/  HFMA2.MMA R16, R66, R39, R27 ;  /* 0x0000002742107235 */ /* 0x000fc4000000001b */
[----:B------:R-:W-:-:S04]  /*3310*/  HFMA2.MMA R36, R72, R39, R36 ;  /* 0x0000002748247235 */ /* 0x000fc80000000024 */
[----:B------:R-:W-:Y:S02]  /*3320*/  HFMA2 R10, R12, R109, R10 ;  /* 0x0000006d0c0a7231 */ /* 0x000fe4000000000a */
[-C--:B0-----:R-:W-:Y:S01]  /*3330*/  HFMA2.MMA R16, R55, R32.reuse, R16 ;  /* 0x0000002037107235 */ /* 0x081fe20000000010 */
        /* <DEDUP_REMOVED lines=8> */
[----:B------:R-:W-:-:S04]  /*33c0*/  HFMA2 R29, R71, R34, R29 ;  /* 0x00000022471d7231 */ /* 0x000fc8000000001d */
[----:B------:R-:W-:Y:S01]  /*33d0*/  HFMA2.MMA R38, R65, R35, R38 ;  /* 0x0000002341267235 */ /* 0x000fe20000000026 */
[----:B------:R-:W-:Y:S01]  /*33e0*/  HFMA2 R29, R59, R35, R29 ;  /* 0x000000233b1d7231 */ /* 0x000fe2000000001d */
        /* <DEDUP_REMOVED lines=13> */
.L_x_1450:
[----:B------:R-:W0:Y:S01]  /*34c0*/  S2UR UR4, SR_CTAID.Y ;  /* 0x00000000000479c3 */ /* 0x000e220000002600 */
[----:B------:R-:W-:-:S07]  /*34d0*/  MOV R7, R4 ;  /* 0x0000000400077202 */ /* 0x000fce0000000f00 */
[----:B------:R-:W1:Y:S01]  /*34e0*/  LDC.64 R12, c[0x0][0x230] ;  /* 0x00008c00ff0c7b82 */ /* 0x000e620000000a00 */
[----:B0-----:R-:W-:-:S06]  /*34f0*/  USHF.L.U32 UR4, UR4, 0x2, URZ ;  /* 0x0000000204047899 */ /* 0x001fcc000800063f */
        /* <DEDUP_REMOVED lines=10> */
.L_x_1461:
[----:B------:R-:W0:Y:S02]  /*35a0*/  LDS R12, [R7] ;  /* 0x00000000070c7984 */ /* 0x000e240000000800 */
[----:B0-----:R-:W-:-:S06]  /*35b0*/  HADD2 R13, R12, R4 ;  /* 0x000000040c0d7230 */ /* 0x001fcc0000000000 */
[----:B------:R-:W0:Y:S02]  /*35c0*/  ATOMS.CAST.SPIN R13, [R7], R12, R13 ;  /* 0x0000000c070d738d */ /* 0x000e24000180000d */
[----:B0-----:R-:W-:-:S13]  /*35d0*/  ISETP.EQ.U32.AND P0, PT, R13, 0x1, PT ;  /* 0x000000010d00780c */ /* 0x001fda0003f02070 */
[----:B------:R-:W-:Y:S05]  /*35e0*/  @!P0 BRA `(.L_x_1461) ;  /* 0xfffffffc00ec8947 */ /* 0x000fea000383ffff */
[----:B------:R-:W-:Y:S05]  /*35f0*/  BRA `(.L_x_1459) ;  /* 0x00000000000c7947 */ /* 0x000fea0003800000 */
.L_x_1460:
[----:B------:R-:W2:Y:S02]  /*3600*/  LD.E R4, desc[UR8][R16.64] ;  /* 0x0000000810047980 */ /* 0x000ea4000c101900 */
[----:B--2---:R-:W-:-:S05]  /*3610*/  IADD3 R7, R7, R4, RZ ;  /* 0x0000000407077210 */ /* 0x004fca0007ffe0ff */
[----:B------:R0:W-:Y:S02]  /*3620*/  ST.E desc[UR8][R16.64], R7 ;  /* 0x0000000710007985 */ /* 0x0001e4000c101908 */
.L_x_1459:
[----:B------:R-:W-:Y:S05]  /*3630*/  BSYNC B0 ;  /* 0x0000000000007941 */ /* 0x000fea0003800000 */
.L_x_1458:
        /* <DEDUP_REMOVED lines=9> */
.L_x_1465:
[----:B------:R-:W1:Y:S02]  /*36d0*/  LDS R12, [R4+0x4] ;  /* 0x00000400040c7984 */ /* 0x000e640000000800 */
[----:B-1----:R-:W-:-:S10]  /*36e0*/  HFMA2.MMA R13, R12, 1, 1, R3 ;  /* 0x3c003c000c0d7835 */ /* 0x002fd40000000003 */
[----:B------:R-:W1:Y:S02]  /*36f0*/  ATOMS.CAST.SPIN R13, [R4+0x4], R12, R13 ;  /* 0x0000040c040d738d */ /* 0x000e64000180000d */
[----:B-1----:R-:W-:-:S13]  /*3700*/  ISETP.EQ.U32.AND P0, PT, R13, 0x1, PT ;  /* 0x000000010d00780c */ /* 0x002fda0003f02070 */
[----:B------:R-:W-:Y:S05]  /*3710*/  @!P0 BRA `(.L_x_1465) ;  /* 0xfffffffc00ec8947 */ /* 0x000fea000383ffff */
[----:B------:R-:W-:Y:S05]  /*3720*/  BRA `(.L_x_1463) ;  /* 0x00000000000c7947 */ /* 0x000fea0003800000 */
.L_x_1464:
[----:B------:R-:W2:Y:S02]  /*3730*/  LD.E R3, desc[UR8][R16.64+0x4] ;  /* 0x0000040810037980 */ /* 0x000ea4000c101900 */
[----:B--2---:R-:W-:-:S05]  /*3740*/  IADD3 R3, R8, R3, RZ ;  /* 0x0000000308037210 */ /* 0x004fca0007ffe0ff */
[----:B------:R1:W-:Y:S02]  /*3750*/  ST.E desc[UR8][R16.64+0x4], R3 ;  /* 0x0000040310007985 */ /* 0x0003e4000c101908 */
.L_x_1463:
[----:B------:R-:W-:Y:S05]  /*3760*/  BSYNC B0 ;  /* 0x0000000000007941 */ /* 0x000fea0003800000 */
.L_x_1462:
        /* <DEDUP_REMOVED lines=11> */
.L_x_1469:
[----:B------:R-:W0:Y:S02]  /*3820*/  LDS R2, [R12] ;  /* 0x000000000c027984 */ /* 0x000e240000000800 */
[----:B0-----:R-:W-:-:S06]  /*3830*/  HADD2 R3, R2, R13 ;  /* 0x0000000d02037230 */ /* 0x001fcc0000000000 */
[----:B------:R-:W0:Y:S02]  /*3840*/  ATOMS.CAST.SPIN R3, [R12], R2, R3 ;  /* 0x000000020c03738d */ /* 0x000e240001800003 */
[----:B0-----:R-:W-:-:S13]  /*3850*/  ISETP.EQ.U32.AND P0, PT, R3, 0x1, PT ;  /* 0x000000010300780c */ /* 0x001fda0003f02070 */
[----:B------:R-:W-:Y:S05]  /*3860*/  @!P0 BRA `(.L_x_1469) ;  /* 0xfffffffc00ec8947 */ /* 0x000fea000383ffff */
[----:B------:R-:W-:Y:S05]  /*3870*/  BRA `(.L_x_1467) ;  /* 0x00000000000c7947 */ /* 0x000fea0003800000 */
.L_x_1468:
[----:B------:R-:W2:Y:S02]  /*3880*/  LD.E R2, desc[UR8][R16.64] ;  /* 0x0000000810027980 */ /* 0x000ea4000c101900 */
[----:B--2---:R-:W-:-:S05]  /*3890*/  IADD3 R3, R3, R2, RZ ;  /* 0x0000000203037210 */ /* 0x004fca0007ffe0ff */
[----:B------:R0:W-:Y:S02]  /*38a0*/  ST.E desc[UR8][R16.64], R3 ;  /* 0x0000000310007985 */ /* 0x0001e4000c101908 */
.L_x_1467:
[----:B------:R-:W-:Y:S05]  /*38b0*/  BSYNC B0 ;  /* 0x0000000000007941 */ /* 0x000fea0003800000 */
.L_x_1466:
        /* <DEDUP_REMOVED lines=8> */
.L_x_1473:
[----:B------:R-:W0:Y:S02]  /*3940*/  LDS R2, [R4] ;  /* 0x0000000004027984 */ /* 0x000e240000000800 */
[----:B0-----:R-:W-:-:S10]  /*3950*/  HFMA2.MMA R3, R2, 1, 1, R0 ;  /* 0x3c003c0002037835 */ /* 0x001fd40000000000 */
[----:B------:R-:W0:Y:S02]  /*3960*/  ATOMS.CAST.SPIN R3, [R4], R2, R3 ;  /* 0x000000020403738d */ /* 0x000e240001800003 */
[----:B0-----:R-:W-:-:S13]  /*3970*/  ISETP.EQ.U32.AND P0, PT, R3, 0x1, PT ;  /* 0x000000010300780c */ /* 0x001fda0003f02070 */
[----:B------:R-:W-:Y:S05]  /*3980*/  @!P0 BRA `(.L_x_1473) ;  /* 0xfffffffc00ec8947 */ /* 0x000fea000383ffff */
[----:B------:R-:W-:Y:S05]  /*3990*/  BRA `(.L_x_1471) ;  /* 0x00000000000c7947 */ /* 0x000fea0003800000 */
.L_x_1472:
[----:B------:R-:W0:Y:S02]  /*39a0*/  LD.E R0, desc[UR8][R14.64] ;  /* 0x000000080e007980 */ /* 0x000e24000c101900 */
[----:B0-----:R-:W-:-:S05]  /*39b0*/  IADD3 R3, R7, R0, RZ ;  /* 0x0000000007037210 */ /* 0x001fca0007ffe0ff */
[----:B------:R1:W-:Y:S02]  /*39c0*/  ST.E desc[UR8][R14.64], R3 ;  /* 0x000000030e007985 */ /* 0x0003e4000c101908 */
.L_x_1471:
[----:B------:R-:W-:Y:S05]  /*39d0*/  BSYNC B0 ;  /* 0x0000000000007941 */ /* 0x000fea0003800000 */
.L_x_1470:
        /* <DEDUP_REMOVED lines=8> */
.L_x_1477:
[----:B------:R-:W0:Y:S02]  /*3a60*/  LDS R2, [R0] ;  /* 0x0000000000027984 */ /* 0x000e240000000800 */
[----:B01----:R-:W-:-:S06]  /*3a70*/  HADD2 R3, R2, R11 ;  /* 0x0000000b02037230 */ /* 0x003fcc0000000000 */
[----:B------:R-:W0:Y:S02]  /*3a80*/  ATOMS.CAST.SPIN R3, [R0], R2, R3 ;  /* 0x000000020003738d */ /* 0x000e240001800003 */
[----:B0-----:R-:W-:-:S13]  /*3a90*/  ISETP.EQ.U32.AND P0, PT, R3, 0x1, PT ;  /* 0x000000010300780c */ /* 0x001fda0003f02070 */
[----:B------:R-:W-:Y:S05]  /*3aa0*/  @!P0 BRA `(.L_x_1477) ;  /* 0xfffffffc00ec8947 */ /* 0x000fea000383ffff */
[----:B------:R-:W-:Y:S05]  /*3ab0*/  BRA `(.L_x_1475) ;  /* 0x00000000000c7947 */ /* 0x000fea0003800000 */
.L_x_1476:
[----:B------:R-:W0:Y:S02]  /*3ac0*/  LD.E R0, desc[UR8][R12.64] ;  /* 0x000000080c007980 */ /* 0x000e24000c101900 */
[----:B01----:R-:W-:-:S05]  /*3ad0*/  IADD3 R3, R11, R0, RZ ;  /* 0x000000000b037210 */ /* 0x003fca0007ffe0ff */
[----:B------:R2:W-:Y:S02]  /*3ae0*/  ST.E desc[UR8][R12.64], R3 ;  /* 0x000000030c007985 */ /* 0x0005e4000c101908 */
.L_x_1475:
[----:B------:R-:W-:Y:S05]  /*3af0*/  BSYNC B0 ;  /* 0x0000000000007941 */ /* 0x000fea0003800000 */
.L_x_1474:
[----:B------:R-:W-:Y:S01]  /*3b00*/  HFMA2.MMA R2, -RZ, RZ, 0, 2.384185791015625e-07 ;  /* 0x00000004ff027435 */ /* 0x000fe200000001ff */
[----:B012---:R-:W-:-:S09]  /*3b10*/  MOV R3, 0x0 ;  /* 0x0000000000037802 */ /* 0x007fd20000000f00 */
        /* <DEDUP_REMOVED lines=9> */
.L_x_1481:
[----:B------:R-:W0:Y:S02]  /*3bb0*/  LDS R2, [R0] ;  /* 0x0000000000027984 */ /* 0x000e240000000800 */
[----:B0-----:R-:W-:-:S06]  /*3bc0*/  HADD2 R3, R2, R10 ;  /* 0x0000000a02037230 */ /* 0x001fcc0000000000 */
[----:B------:R-:W0:Y:S02]  /*3bd0*/  ATOMS.CAST.SPIN R3, [R0], R2, R3 ;  /* 0x000000020003738d */ /* 0x000e240001800003 */
[----:B0-----:R-:W-:-:S13]  /*3be0*/  ISETP.EQ.U32.AND P0, PT, R3, 0x1, PT ;  /* 0x000000010300780c */ /* 0x001fda0003f02070 */
[----:B------:R-:W-:Y:S05]  /*3bf0*/  @!P0 BRA `(.L_x_1481) ;  /* 0xfffffffc00ec8947 */ /* 0x000fea000383ffff */
[----:B------:R-:W-:Y:S05]  /*3c00*/  BRA `(.L_x_1479) ;  /* 0x00000000000c7947 */ /* 0x000fea0003800000 */
.L_x_1480:
[----:B------:R-:W2:Y:S02]  /*3c10*/  LD.E R0, desc[UR8][R2.64] ;  /* 0x0000000802007980 */ /* 0x000ea4000c101900 */
[----:B--2---:R-:W-:-:S05]  /*3c20*/  IADD3 R7, R10, R0, RZ ;  /* 0x000000000a077210 */ /* 0x004fca0007ffe0ff */
[----:B------:R0:W-:Y:S02]  /*3c30*/  ST.E desc[UR8][R2.64], R7 ;  /* 0x0000000702007985 */ /* 0x0001e4000c101908 */
.L_x_1479:
[----:B------:R-:W-:Y:S05]  /*3c40*/  BSYNC B0 ;  /* 0x0000000000007941 */ /* 0x000fea0003800000 */
.L_x_1478:
[----:B0-----:R-:W-:-:S05]  /*3c50*/  IMAD.WIDE R2, R5, 0x2, R12 ;  /* 0x0000000205027825 */ /* 0x001fca00078e020c */
[----:B------:R0:W-:Y:S01]  /*3c60*/  ATOM.E.ADD.F16x2.RN.STRONG.GPU P0, RZ, desc[UR8][R2.64], R9 ;  /* 0x0000000902ff79a2 */ /* 0x0001e2000810e1c8 */
[----:B------:R-:W-:Y:S04]  /*3c70*/  BSSY B0, `(.L_x_1482) ;  /* 0x000000e000007945 */ /* 0x000fe80003800000 */
[----:B0-----:R-:W-:Y:S05]  /*3c80*/  @P0 BRA `(.L_x_1483) ;  /* 0x0000000000300947 */ /* 0x001fea0003800000 */
[----:B------:R-:W0:Y:S02]  /*3c90*/  QSPC.E.S P0, RZ, [R2] ;  /* 0x0000000002ff73aa */ /* 0x000e240000000500 */
[----:B0-----:R-:W-:Y:S05]  /*3ca0*/  @!P0 BRA `(.L_x_1484) ;  /* 0x00000000001c8947 */ /* 0x001fea0003800000 */
[----:B------:R-:W-:-:S07]  /*3cb0*/  MOV R0, R2 ;  /* 0x0000000200007202 */ /* 0x000fce0000000f00 */
.L_x_1485:
[----:B------:R-:W0:Y:S02]  /*3cc0*/  LDS R2, [R0] ;  /* 0x0000000000027984 */ /* 0x000e240000000800 */
[----:B0-----:R-:W-:-:S10]  /*3cd0*/  HFMA2.MMA R3, R2, 1, 1, R9 ;  /* 0x3c003c0002037835 */ /* 0x001fd40000000009 */
[----:B------:R-:W0:Y:S02]  /*3ce0*/  ATOMS.CAST.SPIN R3, [R0], R2, R3 ;  /* 0x000000020003738d */ /* 0x000e240001800003 */
[----:B0-----:R-:W-:-:S13]  /*3cf0*/  ISETP.EQ.U32.AND P0, PT, R3, 0x1, PT ;  /* 0x000000010300780c */ /* 0x001fda0003f02070 */
[----:B------:R-:W-:Y:S05]  /*3d00*/  @!P0 BRA `(.L_x_1485) ;  /* 0xfffffffc00ec8947 */ /* 0x000fea000383ffff */
[----:B------:R-:W-:Y:S05]  /*3d10*/  BRA `(.L_x_1483) ;  /* 0x00000000000c7947 */ /* 0x000fea0003800000 */
.L_x_1484:
[----:B------:R-:W2:Y:S02]  /*3d20*/  LD.E R0, desc[UR8][R2.64] ;  /* 0x0000000802007980 */ /* 0x000ea4000c101900 */
[----:B--2---:R-:W-:-:S05]  /*3d30*/  IADD3 R5, R9, R0, RZ ;  /* 0x0000000009057210 */ /* 0x004fca0007ffe0ff */
[----:B------:R0:W-:Y:S02]  /*3d40*/  ST.E desc[UR8][R2.64], R5 ;  /* 0x0000000502007985 */ /* 0x0001e4000c101908 */
.L_x_1483:
[----:B------:R-:W-:Y:S05]  /*3d50*/  BSYNC B0 ;  /* 0x0000000000007941 */ /* 0x000fea0003800000 */
.L_x_1482:
[----:B0-----:R-:W-:-:S04]  /*3d60*/  IADD3 R2, P0, R12, R14, RZ ;  /* 0x0000000e0c027210 */ /* 0x001fc80007f1e0ff */
[----:B------:R-:W-:-:S08]  /*3d70*/  IADD3.X R3, R13, R15, RZ, P0, !PT ;  /* 0x0000000f0d037210 */ /* 0x000fd000007fe4ff */
[----:B------:R0:W-:Y:S02]  /*3d80*/  ATOM.E.ADD.F16x2.RN.STRONG.GPU P0, RZ, desc[UR8][R2.64], R6 ;  /* 0x0000000602ff79a2 */ /* 0x0001e4000810e1c8 */
[----:B0-----:R-:W-:Y:S05]  /*3d90*/  @P0 EXIT ;  /* 0x000000000000094d */ /* 0x001fea0003800000 */
[----:B------:R-:W0:Y:S02]  /*3da0*/  QSPC.E.S P0, RZ, [R2] ;  /* 0x0000000002ff73aa */ /* 0x000e240000000500 */
[----:B0-----:R-:W-:Y:S05]  /*3db0*/  @!P0 BRA `(.L_x_1486) ;  /* 0x00000000001c8947 */ /* 0x001fea0003800000 */
[----:B------:R-:W-:-:S07]  /*3dc0*/  MOV R0, R2 ;  /* 0x0000000200007202 */ /* 0x000fce0000000f00 */
.L_x_1487:
[----:B------:R-:W0:Y:S02]  /*3dd0*/  LDS R2, [R0] ;  /* 0x0000000000027984 */ /* 0x000e240000000800 */
[----:B0-----:R-:W-:-:S06]  /*3de0*/  HADD2 R3, R2, R6 ;  /* 0x0000000602037230 */ /* 0x001fcc0000000000 */
[----:B------:R-:W0:Y:S02]  /*3df0*/  ATOMS.CAST.SPIN R3, [R0], R2, R3 ;  /* 0x000000020003738d */ /* 0x000e240001800003 */
[----:B0-----:R-:W-:-:S13]  /*3e00*/  ISETP.EQ.U32.AND P0, PT, R3, 0x1, PT ;  /* 0x000000010300780c */ /* 0x001fda0003f02070 */
[----:B------:R-:W-:Y:S05]  /*3e10*/  @!P0 BRA `(.L_x_1487) ;  /* 0xfffffffc00ec8947 */ /* 0x000fea000383ffff */
[----:B------:R-:W-:Y:S05]  /*3e20*/  EXIT ;  /* 0x000000000000794d */ /* 0x000fea0003800000 */
.L_x_1486:
[----:B------:R-:W2:Y:S02]  /*3e30*/  LD.E R0, desc[UR8][R2.64] ;  /* 0x0000000802007980 */ /* 0x000ea4000c101900 */
[----:B--2---:R-:W-:-:S05]  /*3e40*/  IADD3 R5, R6, R0, RZ ;  /* 0x0000000006057210 */ /* 0x004fca0007ffe0ff */
[----:B------:R-:W-:Y:S01]  /*3e50*/  ST.E desc[UR8][R2.64], R5 ;  /* 0x0000000502007985 */ /* 0x000fe2000c101908 */
[----:B------:R-:W-:Y:S05]  /*3e60*/  EXIT ;  /* 0x000000000000794d */ /* 0x000fea0003800000 */
.L_x_1488:
        /* <DEDUP_REMOVED lines=9> */
.L_x_1835:


//--------------------- .text._ZN4vllm4gptq33gemm_half_q_half_gptq_2bit_kernelILb1ELi4EEEvPK6__halfPKjS6_S4_PS2_iiiibPKi --------------------------
	.section	.text._ZN4vllm4gptq33gemm_half_q_half_gptq_2bit_kernelILb1ELi4EEEvPK6__halfPKjS6_S4_PS2_iiiibPKi,"ax",@progbits
	.align	128
        .global         _ZN4vllm4gptq33gemm_half_q_half_gptq_2bit_kernelILb1ELi4EEEvPK6__halfPKjS6_S4_PS2_iiiibPKi
        .type           _ZN4vllm4gptq33gemm_half_q_half_gptq_2bit_kernelILb1ELi4EEEvPK6__halfPKjS6_S4_PS2_iiiibPKi,@function
        .size           _ZN4vllm4gptq33gemm_half_q_half_gptq_2bit_kernelILb1ELi4EEEvPK6__halfPKjS6_S4_PS2_iiiibPKi,(.L_x_1836 - _ZN4vllm4gptq33gemm_half_q_half_gptq_2bit_kernelILb1ELi4EEEvPK6__halfPKjS6_S4_PS2_iiiibPKi)
        .other          _ZN4vllm4gptq33gemm_half_q_half_gptq_2bit_kernelILb1ELi4EEEvPK6__halfPKjS6_S4_PS2_iiiibPKi,@"STO_CUDA_ENTRY STV_DEFAULT"
_ZN4vllm4gptq33gemm_half_q_half_gptq_2bit_kernelILb1ELi4EEEvPK6__halfPKjS6_S4_PS2_iiiibPKi:
.text._ZN4vllm4gptq33gemm_half_q_half_gptq_2bit_kernelILb1ELi4EEEvPK6__halfPKjS6_S4_PS2_iiiibPKi:
[----:B------:R-:W-:Y:S01]  /*0000*/  LDC R1, c[0x0][0x28] ;  /* 0x00000a00ff017b82 */ /* 0x000fe20000000800 */
[----:B------:R-:W0:Y:S07]  /*0010*/  S2R R9, SR_CTAID.Z ;  /* 0x0000000000097919 */ /* 0x000e2e0000002700 */
[----:B------:R-:W1:Y:S01]  /*0020*/  LDC R15, c[0x0][0x240] ;  /* 0x00009000ff0f7b82 */ /* 0x000e620000000800 */
[----:B------:R-:W-:Y:S01]  /*0030*/  ULDC.64 UR8, c[0x0][0x208] ;  /* 0x0000820000087ab9 */ /* 0x000fe20000000a00 */
[----:B------:R-:W-:Y:S01]  /*0040*/  BSSY B0, `(.L_x_1489) ;  /* 0x000003a000007945 */ /* 0x000fe20003800000 */
[----:B------:R-:W2:Y:S01]  /*0050*/  S2R R5, SR_TID.X ;  /* 0x0000000000057919 */ /* 0x000ea20000002100 */
[----:B------:R-:W3:Y:S04]  /*0060*/  S2R R2, SR_CTAID.X ;  /* 0x0000000000027919 */ /* 0x000ee80000002500 */
[----:B------:R-:W4:Y:S01]  /*0070*/  S2UR UR4, SR_CTAID.Y ;  /* 0x00000000000479c3 */ /* 0x000f220000002600 */
[----:B0-----:R-:W-:Y:S01]  /*0080*/  SHF.L.U32 R62, R9, 0x7, RZ ;  /* 0x00000007093e7819 */ /* 0x001fe200000006ff */
[----:B----4-:R-:W-:-:S03]  /*0090*/  USHF.L.U32 UR4, UR4, 0x2, URZ ;  /* 0x0000000204047899 */ /* 0x010fc6000800063f */
[CC--:B--2---:R-:W-:Y:S02]  /*00a0*/  IADD3 R0, R62.reuse, R5.reuse, RZ ;  /* 0x000000053e007210 */ /* 0x0c4fe40007ffe0ff */
[----:B-1----:R-:W-:Y:S02]  /*00b0*/  VIADDMNMX.U32 R65, R62, 0x80, R15, PT ;  /* 0x000000803e417846 */ /* 0x002fe4000380000f */
[----:B---3--:R-:W-:Y:S02]  /*00c0*/  LEA R2, R2, R5, 0x7 ;  /* 0x0000000502027211 */ /* 0x008fe400078e38ff */
[----:B------:R-:W-:Y:S02]  /*00d0*/  ISETP.GE.U32.AND P0, PT, R0, R65, PT ;  /* 0x000000410000720c */ /* 0x000fe40003f06070 */
[----:B------:R-:W-:-:S11]  /*00e0*/  SHF.L.U32 R63, R2, 0x2, RZ ;  /* 0x00000002023f7819 */ /* 0x000fd600000006ff */
        /* <DEDUP_REMOVED lines=31> */
.L_x_1491:
        /* <DEDUP_REMOVED lines=16> */
.L_x_1490:
[----:B------:R-:W-:Y:S05]  /*03e0*/  BSYNC B0 ;  /* 0x0000000000007941 */ /* 0x000fea0003800000 */
.L_x_1489:
[----:B------:R-:W-:Y:S02]  /*03f0*/  ULDC UR5, c[0x0][0x23c] ;  /* 0x00008f0000057ab9 */ /* 0x000fe40000000800 */
[----:B------:R-:W-:-:S05]  /*0400*/  IMAD.U32 R10, RZ, RZ, UR5 ;  /* 0x00000005ff0a7e24 */ /* 0x000fca000f8e00ff */
[----:B------:R-:W-:-:S13]  /*0410*/  ISETP.GE.AND P0, PT, R63, R10, PT ;  /* 0x0000000a3f00720c */ /* 0x000fda0003f06270 */
[----:B------:R-:W-:Y:S05]  /*0420*/  @P0 EXIT ;  /* 0x000000000000094d */ /* 0x000fea0003800000 */
[----:B------:R-:W2:Y:S01]  /*0430*/  LDC R4, c[0x0][0x244] ;  /* 0x00009100ff047b82 */ /* 0x000ea20000000800 */
[----:B01----:R-:W-:-:S07]  /*0440*/  PRMT R8, RZ, 0x5410, RZ ;  /* 0x00005410ff087816 */ /* 0x003fce00000000ff */
[----:B------:R-:W0:Y:S01]  /*0450*/  LDC.64 R12, c[0x0][0x220] ;  /* 0x00008800ff0c7b82 */ /* 0x000e220000000a00 */
        /* <DEDUP_REMOVED lines=17> */
[-C--:B------:R-:W-:Y:S01]  /*0570*/  @!P2 IADD3 R0, R0, -R5.reuse, RZ ;  /* 0x800000050000a210 */ /* 0x080fe20007ffe0ff */
[----:B------:R-:W-:Y:S01]  /*0580*/  @!P2 VIADD R3, R3, 0x1 ;  /* 0x000000010303a836 */ /* 0x000fe20000000000 */
[----:B------:R-:W-:Y:S02]  /*0590*/  ISETP.NE.AND P2, PT, R4, RZ, PT ;  /* 0x000000ff0400720c */ /* 0x000fe40003f45270 */
[----:B------:R-:W-:Y:S02]  /*05a0*/  ISETP.GE.U32.AND P0, PT, R0, R5, PT ;  /* 0x000000050000720c */ /* 0x000fe40003f06070 */
[----:B------:R-:W-:Y:S02]  /*05b0*/  LOP3.LUT R0, R15, R4, RZ, 0x3c, !PT ;  /* 0x000000040f007212 */ /* 0x000fe400078e3cff */
[----:B------:R-:W1:Y:S02]  /*05c0*/  LDC.64 R14, c[0x0][0x228] ;  /* 0x00008a00ff0e7b82 */ /* 0x000e640000000a00 */
        /* <DEDUP_REMOVED lines=12> */
[----:B--2---:R-:W-:Y:S02]  /*0690*/  IMAD.MOV.U32 R2, RZ, RZ, RZ ;  /* 0x000000ffff027224 */ /* 0x004fe400078e00ff */
[----:B---3--:R-:W-:-:S04]  /*06a0*/  IMAD R5, R5, R3, RZ ;  /* 0x0000000305057224 */ /* 0x008fc800078e02ff */
        /* <DEDUP_REMOVED lines=27> */
[----:B------:R0:W5:Y:S04]  /*0860*/  LDG.E.CONSTANT R64, desc[UR8][R14.64] ;  /* 0x000000080e407981 */ /* 0x000168000c1e9900 */
[----:B------:R0:W5:Y:S01]  /*0870*/  LDG.E.CONSTANT R66, desc[UR8][R14.64+0x4] ;  /* 0x000004080e427981 */ /* 0x000162000c1e9900 */
[----:B------:R-:W1:Y:S01]  /*0880*/  S2UR UR6, SR_CgaCtaId ;  /* 0x00000000000679c3 */ /* 0x000e620000008800 */
[----:B------:R-:W-:Y:S01]  /*0890*/  IMAD.SHL.U32 R9, R9, 0x8, RZ ;  /* 0x0000000809097824 */ /* 0x000fe200078e00ff */
[----:B------:R-:W-:Y:S01]  /*08a0*/  SHF.L.U32 R61, R63, 0x1, RZ ;  /* 0x000000013f3d7819 */ /* 0x000fe200000006ff */
[----:B------:R-:W-:Y:S01]  /*08b0*/  ULDC.U8 UR5, c[0x0][0x248] ;  /* 0x0000920000057ab9 */ /* 0x000fe20000000000 */
[----:B------:R-:W-:-:S02]  /*08c0*/  ULDC.64 UR10, c[0x0][0x218] ;  /* 0x00008600000a7ab9 */ /* 0x000fc40000000a00 */
[----:B------:R-:W-:Y:S02]  /*08d0*/  LOP3.LUT R9, R9, 0xffffff8, RZ, 0xc0, !PT ;  /* 0x0ffffff809097812 */ /* 0x000fe400078ec0ff */
[----:B------:R-:W-:-:S03]  /*08e0*/  LOP3.LUT R61, R61, 0x18, RZ, 0xc0, !PT ;  /* 0x000000183d3d7812 */ /* 0x000fc600078ec0ff */
[----:B------:R-:W-:Y:S01]  /*08f0*/  IMAD R10, R9, R10, RZ ;  /* 0x0000000a090a7224 */ /* 0x000fe200078e02ff */
[----:B------:R-:W-:-:S04]  /*0900*/  UPRMT UR7, UR5, 0x8880, URZ ;  /* 0x0000888005077896 */ /* 0x000fc8000800003f */
[----:B------:R-:W-:Y:S02]  /*0910*/  SHF.R.S32.HI R16, RZ, 0x1f, R10 ;  /* 0x0000001fff107819 */ /* 0x000fe4000001140a */
[C---:B------:R-:W-:Y:S01]  /*0920*/  IADD3 R10, P0, R63.reuse, R10, RZ ;  /* 0x0000000a3f0a7210 */ /* 0x040fe20007f1e0ff */
[----:B------:R-:W-:Y:S01]  /*0930*/  UMOV UR5, 0x400 ;  /* 0x0000040000057882 */ /* 0x000fe20000000000 */
[----:B------:R-:W-:Y:S02]  /*0940*/  IADD3 R58, R62, R58, RZ ;  /* 0x0000003a3e3a7210 */ /* 0x000fe40007ffe0ff */
[----:B------:R-:W-:Y:S02]  /*0950*/  LEA.HI.X.SX32 R69, R63, R16, 0x1, P0 ;  /* 0x000000103f457211 */ /* 0x000fe400000f0eff */
[----:B------:R-:W-:Y:S01]  /*0960*/  LEA R68, P0, R10, UR10, 0x2 ;  /* 0x0000000a0a447c11 */ /* 0x000fe2000f8010ff */
        /* <DEDUP_REMOVED lines=16> */
.L_x_1494:
        /* <DEDUP_REMOVED lines=19> */
[----:B------:R-:W-:Y:S01]  /*0ba0*/  IMAD.MOV.U32 R53, RZ, RZ, R58 ;  /* 0x000000ffff357224 */ /* 0x000fe200078e003a */
        /* <DEDUP_REMOVED lines=8> */
.L_x_1493:
[----:B------:R-:W-:Y:S01]  /*0c30*/  IADD3 R12, R54, UR6, RZ ;  /* 0x00000006360c7c10 */ /* 0x000fe2000fffe0ff */
[----:B------:R-:W-:Y:S01]  /*0c40*/  VIADD R62, R62, 0x10 ;  /* 0x000000103e3e7836 */ /* 0x000fe20000000000 */
[----:B------:R-:W-:Y:S02]  /*0c50*/  IADD3 R11, R55, UR6, RZ ;  /* 0x00000006370b7c10 */ /* 0x000fe4000fffe0ff */
[----:B------:R-:W-:Y:S01]  /*0c60*/  IADD3 R10, R56, UR6, RZ ;  /* 0x00000006380a7c10 */ /* 0x000fe2000fffe0ff */
[----:B------:R-:W3:Y:S01]  /*0c70*/  I2F.F16 R21, R12 ;  /* 0x0000000c00157306 */ /* 0x000ee20000200c00 */
[----:B------:R-:W-:Y:S02]  /*0c80*/  IADD3 R9, R57, UR6, RZ ;  /* 0x0000000639097c10 */ /* 0x000fe4000fffe0ff */
[----:B--2---:R-:W-:Y:S02]  /*0c90*/  PRMT R26, R20, 0x5410, R23 ;  /* 0x00005410141a7816 */ /* 0x004fe40000000017 */
[----:B-----5:R-:W-:-:S02]  /*0ca0*/  SHF.R.U32.HI R23, RZ, 0x8, R16 ;  /* 0x00000008ff177819 */ /* 0x020fc40000011610 */
[----:B------:R-:W-:Y:S01]  /*0cb0*/  LOP3.LUT R13, R16, 0x30003, RZ, 0xc0, !PT ;  /* 0x00030003100d7812 */ /* 0x000fe200078ec0ff */
[----:B------:R-:W0:Y:S01]  /*0cc0*/  I2F.F16 R27, R11 ;  /* 0x0000000b001b7306 */ /* 0x000e220000200c00 */
[----:B------:R-:W-:Y:S02]  /*0cd0*/  LOP3.LUT R14, R23, 0x30003, RZ, 0xc0, !PT ;  /* 0x00030003170e7812 */ /* 0x000fe400078ec0ff */
[----:B------:R-:W-:Y:S02]  /*0ce0*/  LOP3.LUT R13, R13, 0x64006400, RZ, 0xfc, !PT ;  /* 0x640064000d0d7812 */ /* 0x000fe400078efcff */
[----:B------:R-:W-:Y:S02]  /*0cf0*/  LOP3.LUT R25, R14, 0x64006400, RZ, 0xfc, !PT ;  /* 0x640064000e197812 */ /* 0x000fe400078efcff */
[----:B------:R-:W-:Y:S01]  /*0d00*/  LOP3.LUT R14, R12, 0xe400, RZ, 0xfc, !PT ;  /* 0x0000e4000c0e7812 */ /* 0x000fe200078efcff */
[----:B------:R-:W1:Y:S01]  /*0d10*/  I2F.F16 R29, R10 ;  /* 0x0000000a001d7306 */ /* 0x000e620000200c00 */
[--C-:B---3--:R-:W-:Y:S01]  /*0d20*/  HADD2 R15, R22.H0_H0, -R21.reuse.H0_H0 ;  /* 0xa0000015160f7230 */ /* 0x108fe20000000800 */
[----:B------:R-:W-:Y:S01]  /*0d30*/  SHF.R.U32.HI R46, RZ, 0x8, R19 ;  /* 0x00000008ff2e7819 */ /* 0x000fe20000011613 */
[----:B------:R-:W-:Y:S01]  /*0d40*/  HADD2 R21, R26, -R21.H0_H0 ;  /* 0xa00000151a157230 */ /* 0x000fe20000000000 */
[----:B------:R-:W-:Y:S01]  /*0d50*/  LOP3.LUT R12, R17, 0x30003, RZ, 0xc0, !PT ;  /* 0x00030003110c7812 */ /* 0x000fe200078ec0ff */
[--C-:B------:R-:W-:Y:S01]  /*0d60*/  HADD2 R50, R13, R14.reuse.H0_H0 ;  /* 0x2000000e0d327230 */ /* 0x100fe20000000000 */
[----:B------:R-:W-:Y:S01]  /*0d70*/  LOP3.LUT R13, R18, 0x30003, RZ, 0xc0, !PT ;  /* 0x00030003120d7812 */ /* 0x000fe200078ec0ff */
[--C-:B0-----:R-:W-:Y:S01]  /*0d80*/  HADD2 R32, R22.H0_H0, -R27.reuse.H0_H0 ;  /* 0xa000001b16207230 */ /* 0x101fe20000000800 */
[----:B------:R-:W0:Y:S01]  /*0d90*/  I2F.F16 R47, R9 ;  /* 0x00000009002f7306 */ /* 0x000e220000200c00 */
[----:B------:R-:W-:Y:S01]  /*0da0*/  HADD2 R14, R25, R14.H0_H0 ;  /* 0x2000000e190e7230 */ /* 0x000fe20000000000 */
[----:B------:R-:W-:Y:S01]  /*0db0*/  SHF.R.U32.HI R25, RZ, 0x8, R18 ;  /* 0x00000008ff197819 */ /* 0x000fe20000011612 */
[----:B------:R-:W-:Y:S01]  /*0dc0*/  HADD2 R20, R26, -R27.H0_H0 ;  /* 0xa000001b1a147230 */ /* 0x000fe20000000000 */
[----:B------:R-:W-:-:S02]  /*0dd0*/  LOP3.LUT R28, R13, 0x64006400, RZ, 0xfc, !PT ;  /* 0x640064000d1c7812 */ /* 0x000fc400078efcff */
[----:B------:R-:W-:Y:S01]  /*0de0*/  LOP3.LUT R27, R25, 0x30003, RZ, 0xc0, !PT ;  /* 0x00030003191b7812 */ /* 0x000fe200078ec0ff */
[--C-:B-1----:R-:W-:Y:S01]  /*0df0*/  HADD2 R38, R22.H0_H0, -R29.reuse.H0_H0 ;  /* 0xa000001d16267230 */ /* 0x102fe20000000800 */
[----:B------:R-:W-:Y:S01]  /*0e00*/  LOP3.LUT R12, R12, 0x64006400, RZ, 0xfc, !PT ;  /* 0x640064000c0c7812 */ /* 0x000fe200078efcff */
[----:B------:R-:W-:Y:S01]  /*0e10*/  HADD2 R24, R26, -R29.H0_H0 ;  /* 0xa000001d1a187230 */ /* 0x000fe20000000000 */
[----:B------:R-:W-:Y:S02]  /*0e20*/  LOP3.LUT R29, R46, 0x30003, RZ, 0xc0, !PT ;  /* 0x000300032e1d7812 */ /* 0x000fe400078ec0ff */
[----:B------:R-:W-:Y:S02]  /*0e30*/  LOP3.LUT R30, R27, 0x64006400, RZ, 0xfc, !PT ;  /* 0x640064001b1e7812 */ /* 0x000fe400078efcff */
[----:B------:R-:W-:Y:S01]  /*0e40*/  LOP3.LUT R36, R29, 0x64006400, RZ, 0xfc, !PT ;  /* 0x640064001d247812 */ /* 0x000fe200078efcff */
[--C-:B0-----:R-:W-:Y:S01]  /*0e50*/  HADD2 R49, R22.H0_H0, -R47.reuse.H0_H0 ;  /* 0xa000002f16317230 */ /* 0x101fe20000000800 */
[----:B------:R-:W-:Y:S01]  /*0e60*/  SHF.R.U32.HI R22, RZ, 0x8, R17 ;  /* 0x00000008ff167819 */ /* 0x000fe20000011611 */
[----:B------:R-:W-:Y:S01]  /*0e70*/  HADD2 R47, R26, -R47.H0_H0 ;  /* 0xa000002f1a2f7230 */ /* 0x000fe20000000000 */
[----:B------:R-:W-:-:S02]  /*0e80*/  LOP3.LUT R26, R19, 0x30003, RZ, 0xc0, !PT ;  /* 0x00030003131a7812 */ /* 0x000fc400078ec0ff */
[----:B------:R-:W-:Y:S02]  /*0e90*/  LOP3.LUT R13, R22, 0x30003, RZ, 0xc0, !PT ;  /* 0x00030003160d7812 */ /* 0x000fe400078ec0ff */
[----:B------:R-:W-:Y:S02]  /*0ea0*/  LOP3.LUT R34, R26, 0x64006400, RZ, 0xfc, !PT ;  /* 0x640064001a227812 */ /* 0x000fe400078efcff */
[----:B------:R-:W-:Y:S02]  /*0eb0*/  LOP3.LUT R26, R13, 0x64006400, RZ, 0xfc, !PT ;  /* 0x640064000d1a7812 */ /* 0x000fe400078efcff */
[----:B------:R-:W-:Y:S02]  /*0ec0*/  LOP3.LUT R13, R11, 0xe400, RZ, 0xfc, !PT ;  /* 0x0000e4000b0d7812 */ /* 0x000fe400078efcff */
[----:B------:R-:W-:Y:S02]  /*0ed0*/  LOP3.LUT R11, R10, 0xe400, RZ, 0xfc, !PT ;  /* 0x0000e4000a0b7812 */ /* 0x000fe400078efcff */
[----:B------:R-:W-:Y:S01]  /*0ee0*/  LOP3.LUT R27, R9, 0xe400, RZ, 0xfc, !PT ;  /* 0x0000e400091b7812 */ /* 0x000fe200078efcff */
[--C-:B------:R-:W-:Y:S01]  /*0ef0*/  HADD2 R45, R12, R13.reuse.H0_H0 ;  /* 0x2000000d0c2d7230 */ /* 0x100fe20000000000 */
[----:B------:R-:W-:Y:S01]  /*0f00*/  LOP3.LUT R29, R23, 0xc000c, RZ, 0xc0, !PT ;  /* 0x000c000c171d7812 */ /* 0x000fe200078ec0ff */
[----:B------:R-:W-:Y:S01]  /*0f10*/  HADD2 R13, R26, R13.H0_H0 ;  /* 0x2000000d1a0d7230 */ /* 0x000fe20000000000 */
[C---:B------:R-:W-:Y:S01]  /*0f20*/  LOP3.LUT R26, R16.reuse, 0xc000c, RZ, 0xc0, !PT ;  /* 0x000c000c101a7812 */ /* 0x040fe200078ec0ff */
        /* <DEDUP_REMOVED lines=8> */
[--C-:B------:R-:W-:Y:S01]  /*0fb0*/  HFMA2 R29, R30, 0.25, 0.25, R21.reuse.H0_H0 ;  /* 0x340034001e1d7831 */ /* 0x100fe20000040015 */
[----:B------:R-:W-:Y:S01]  /*0fc0*/  LOP3.LUT R31, R23, 0x300030, RZ, 0xc0, !PT ;  /* 0x00300030171f7812 */ /* 0x000fe200078ec0ff */
[----:B------:R-:W-:Y:S01]  /*0fd0*/  HFMA2 R51, R26, 0.25, 0.25, R21.H0_H0 ;  /* 0x340034001a337831 */ /* 0x000fe20000040015 */
[----:B------:R-:W-:-:S02]  /*0fe0*/  LOP3.LUT R16, R27, 0x64006400, RZ, 0xfc, !PT ;  /* 0x640064001b107812 */ /* 0x000fc400078efcff */
[----:B------:R-:W-:Y:S02]  /*0ff0*/  LOP3.LUT R23, R23, 0xc000c0, RZ, 0xc0, !PT ;  /* 0x00c000c017177812 */ /* 0x000fe400078ec0ff */
[----:B------:R-:W-:Y:S01]  /*1000*/  LOP3.LUT R34, R31, 0x64006400, RZ, 0xfc, !PT ;  /* 0x640064001f227812 */ /* 0x000fe200078efcff */
[--C-:B------:R-:W-:Y:S01]  /*1010*/  HFMA2 R31, R16, 0.0625, 0.0625, R21.reuse.H1_H1 ;  /* 0x2c002c00101f7831 */ /* 0x100fe20000060015 */
[----:B------:R-:W-:Y:S02]  /*1020*/  LOP3.LUT R30, R28, 0x64006400, RZ, 0xfc, !PT ;  /* 0x640064001c1e7812 */ /* 0x000fe400078efcff */
[----:B------:R-:W-:Y:S01]  /*1030*/  LOP3.LUT R26, R23, 0x64006400, RZ, 0xfc, !PT ;  /* 0x64006400171a7812 */ /* 0x000fe200078efcff */
[----:B------:R-:W-:Y:S01]  /*1040*/  HFMA2 R28, R34, 0.0625, 0.0625, R21.H1_H1 ;  /* 0x2c002c00221c7831 */ /* 0x000fe20000060015 */
[C---:B------:R-:W-:Y:S01]  /*1050*/  LOP3.LUT R16, R17.reuse, 0xc000c, RZ, 0xc0, !PT ;  /* 0x000c000c11107812 */ /* 0x040fe200078ec0ff */
[--C-:B------:R-:W-:Y:S01]  /*1060*/  HFMA2 R30, R30, 0.015625, 0.015625, R15.reuse.H0_H0 ;  /* 0x240024001e1e7831 */ /* 0x100fe2000004000f */
[C---:B------:R-:W-:Y:S01]  /*1070*/  LOP3.LUT R21, R17.reuse, 0x300030, RZ, 0xc0, !PT ;  /* 0x0030003011157812 */ /* 0x040fe200078ec0ff */
[----:B------:R-:W-:Y:S01]  /*1080*/  HFMA2 R15, R26, 0.015625, 0.015625, R15.H0_H0 ;  /* 0x240024001a0f7831 */ /* 0x000fe2000004000f */
[----:B------:R-:W-:-:S02]  /*1090*/  LOP3.LUT R23, R17, 0xc000c0, RZ, 0xc0, !PT ;  /* 0x00c000c011177812 */ /* 0x000fc400078ec0ff */
[----:B------:R-:W-:Y:S02]  /*10a0*/  LOP3.LUT R17, R16, 0x64006400, RZ, 0xfc, !PT ;  /* 0x6400640010117812 */ /* 0x000fe400078efcff */
[C---:B------:R-:W-:Y:S02]  /*10b0*/  LOP3.LUT R16, R22.reuse, 0xc000c, RZ, 0xc0, !PT ;  /* 0x000c000c16107812 */ /* 0x040fe400078ec0ff */
[C---:B------:R-:W-:Y:S01]  /*10c0*/  LOP3.LUT R26, R22.reuse, 0x300030, RZ, 0xc0, !PT ;  /* 0x00300030161a7812 */ /* 0x040fe200078ec0ff */
[--C-:B------:R-:W-:Y:S01]  /*10d0*/  HFMA2 R52, R17, 0.25, 0.25, R20.reuse.H0_H0 ;  /* 0x3400340011347831 */ /* 0x100fe20000040014 */
[----:B------:R-:W-:Y:S02]  /*10e0*/  LOP3.LUT R21, R21, 0x64006400, RZ, 0xfc, !PT ;  /* 0x6400640015157812 */ /* 0x000fe400078efcff */
[----:B------:R-:W-:Y:S02]  /*10f0*/  LOP3.LUT R22, R22, 0xc000c0, RZ, 0xc0, !PT ;  /* 0x00c000c016167812 */ /* 0x000fe400078ec0ff */
[----:B------:R-:W-:Y:S01]  /*1100*/  LOP3.LUT R27, R16, 0x64006400, RZ, 0xfc, !PT ;  /* 0x64006400101b7812 */ /* 0x000fe200078efcff */
[----:B------:R-:W-:Y:S01]  /*1110*/  HFMA2 R36, R21, 0.0625, 0.0625, R20.H1_H1 ;  /* 0x2c002c0015247831 */ /* 0x000fe20000060014 */
[----:B------:R-:W-:-:S02]  /*1120*/  LOP3.LUT R23, R23, 0x64006400, RZ, 0xfc, !PT ;  /* 0x6400640017177812 */ /* 0x000fc400078efcff */
[----:B------:R-:W-:Y:S01]  /*1130*/  LOP3.LUT R33, R26, 0x64006400, RZ, 0xfc, !PT ;  /* 0x640064001a217812 */ /* 0x000fe200078efcff */
[----:B------:R-:W-:Y:S01]  /*1140*/  HFMA2 R34, R27, 0.25, 0.25, R20.H0_H0 ;  /* 0x340034001b227831 */ /* 0x000fe20000040014 */
[----:B------:R-:W-:Y:S01]  /*1150*/  LOP3.LUT R37, R22, 0x64006400, RZ, 0xfc, !PT ;  /* 0x6400640016257812 */ /* 0x000fe200078efcff */
[----:B------:R-:W-:Y:S01]  /*1160*/  HFMA2 R35, R23, 0.015625, 0.015625, R32.H0_H0 ;  /* 0x2400240017237831 */ /* 0x000fe20000040020 */
[----:B------:R-:W-:Y:S01]  /*1170*/  LOP3.LUT R16, R18, 0xc000c, RZ, 0xc0, !PT ;  /* 0x000c000c12107812 */ /* 0x000fe200078ec0ff */
[----:B------:R-:W-:Y:S01]  /*1180*/  HFMA2 R33, R33, 0.0625, 0.0625, R20.H1_H1 ;  /* 0x2c002c0021217831 */ /* 0x000fe20000060014 */
[C---:B------:R-:W-:Y:S01]  /*1190*/  LOP3.LUT R26, R25.reuse, 0xc000c, RZ, 0xc0, !PT ;  /* 0x000c000c191a7812 */ /* 0x040fe200078ec0ff */
[----:B------:R-:W0:Y:S01]  /*11a0*/  LDS.128 R20, [UR5] ;  /* 0x00000005ff147984 */ /* 0x000e220008000c00 */
[----:B------:R-:W-:Y:S01]  /*11b0*/  HFMA2 R32, R37, 0.015625, 0.015625, R32.H0_H0 ;  /* 0x2400240025207831 */ /* 0x000fe20000040020 */
[----:B------:R-:W-:Y:S02]  /*11c0*/  LOP3.LUT R37, R16, 0x64006400, RZ, 0xfc, !PT ;  /* 0x6400640010257812 */ /* 0x000fe400078efcff */
[----:B------:R-:W-:-:S02]  /*11d0*/  LOP3.LUT R16, R25, 0x300030, RZ, 0xc0, !PT ;  /* 0x0030003019107812 */ /* 0x000fc400078ec0ff */
[----:B------:R-:W-:Y:S01]  /*11e0*/  LOP3.LUT R17, R18, 0x300030, RZ, 0xc0, !PT ;  /* 0x0030003012117812 */ /* 0x000fe200078ec0ff */
[--C-:B------:R-:W-:Y:S01]  /*11f0*/  HFMA2 R37, R37, 0.25, 0.25, R24.reuse.H0_H0 ;  /* 0x3400340025257831 */ /* 0x100fe20000040018 */
[----:B------:R-:W-:Y:S02]  /*1200*/  LOP3.LUT R39, R16, 0x64006400, RZ, 0xfc, !PT ;  /* 0x6400640010277812 */ /* 0x000fe400078efcff */
[----:B------:R-:W-:Y:S02]  /*1210*/  LOP3.LUT R16, R19, 0xc000c, RZ, 0xc0, !PT ;  /* 0x000c000c13107812 */ /* 0x000fe400078ec0ff */
[----:B------:R-:W-:Y:S01]  /*1220*/  LOP3.LUT R18, R18, 0xc000c0, RZ, 0xc0, !PT ;  /* 0x00c000c012127812 */ /* 0x000fe200078ec0ff */
[----:B------:R-:W-:Y:S01]  /*1230*/  HFMA2 R39, R39, 0.0625, 0.0625, R24.H1_H1 ;  /* 0x2c002c0027277831 */ /* 0x000fe20000060018 */
[----:B------:R-:W-:Y:S02]  /*1240*/  LOP3.LUT R41, R26, 0x64006400, RZ, 0xfc, !PT ;  /* 0x640064001a297812 */ /* 0x000fe400078efcff */
[----:B------:R-:W-:-:S02]  /*1250*/  LOP3.LUT R26, R25, 0xc000c0, RZ, 0xc0, !PT ;  /* 0x00c000c0191a7812 */ /* 0x000fc400078ec0ff */
[----:B------:R-:W-:Y:S01]  /*1260*/  LOP3.LUT R16, R16, 0x64006400, RZ, 0xfc, !PT ;  /* 0x6400640010107812 */ /* 0x000fe200078efcff */
[----:B------:R-:W-:Y:S01]  /*1270*/  HFMA2 R41, R41, 0.25, 0.25, R24.H0_H0 ;  /* 0x3400340029297831 */ /* 0x000fe20000040018 */
[----:B------:R-:W-:Y:S02]  /*1280*/  LOP3.LUT R25, R18, 0x64006400, RZ, 0xfc, !PT ;  /* 0x6400640012197812 */ /* 0x000fe400078efcff */
        /* <DEDUP_REMOVED lines=9> */
[----:B------:R-:W1:Y:S01]  /*1320*/  LDS.128 R24, [UR5+0x10] ;  /* 0x00001005ff187984 */ /* 0x000e620008000c00 */
[----:B------:R-:W-:-:S02]  /*1330*/  LOP3.LUT R16, R16, 0x64006400, RZ, 0xfc, !PT ;  /* 0x6400640010107812 */ /* 0x000fc400078efcff */
[C---:B------:R-:W-:Y:S01]  /*1340*/  LOP3.LUT R17, R46.reuse, 0xc000c, RZ, 0xc0, !PT ;  /* 0x000c000c2e117812 */ /* 0x040fe200078ec0ff */
[--C-:B------:R-:W-:Y:S01]  /*1350*/  HFMA2 R48, R48, 0.015625, 0.015625, R49.reuse.H0_H0 ;  /* 0x2400240030307831 */ /* 0x100fe20000040031 */
[----:B------:R-:W-:Y:S01]  /*1360*/  LOP3.LUT R18, R46, 0x300030, RZ, 0xc0, !PT ;  /* 0x003000302e127812 */ /* 0x000fe200078ec0ff */
[----:B------:R-:W-:Y:S01]  /*1370*/  HFMA2 R49, R16, 0.015625, 0.015625, R49.H0_H0 ;  /* 0x2400240010317831 */ /* 0x000fe20000040031 */
[----:B------:R-:W-:Y:S01]  /*1380*/  LOP3.LUT R40, R17, 0x64006400, RZ, 0xfc, !PT ;  /* 0x6400640011287812 */ /* 0x000fe200078efcff */
[----:B0-----:R-:W-:Y:S01]  /*1390*/  HFMA2.MMA R16, R50, R20, RZ ;  /* 0x0000001432107235 */ /* 0x001fe200000000ff */
[----:B------:R-:W-:Y:S02]  /*13a0*/  LOP3.LUT R17, R19, 0x300030, RZ, 0xc0, !PT ;  /* 0x0030003013117812 */ /* 0x000fe400078ec0ff */
[----:B------:R-:W-:Y:S01]  /*13b0*/  LOP3.LUT R18, R18, 0x64006400, RZ, 0xfc, !PT ;  /* 0x6400640012127812 */ /* 0x000fe200078efcff */
[--C-:B------:R-:W-:Y:S01]  /*13c0*/  HFMA2 R40, R40, 0.25, 0.25, R47.reuse.H0_H0 ;  /* 0x3400340028287831 */ /* 0x100fe2000004002f */
[----:B------:R-:W-:Y:S01]  /*13d0*/  LOP3.LUT R46, R17, 0x64006400, RZ, 0xfc, !PT ;  /* 0x64006400112e7812 */ /* 0x000fe200078efcff */
[----:B------:R-:W-:Y:S01]  /*13e0*/  HFMA2 R17, R45, R20, RZ.H0_H0 ;  /* 0x000000142d117231 */ /* 0x000fe200000400ff */
[----:B------:R-:W-:Y:S01]  /*13f0*/  ISETP.GE.AND P0, PT, R62, R65, PT ;  /* 0x000000413e00720c */ /* 0x000fe20003f06270 */
[----:B------:R-:W-:Y:S01]  /*1400*/  HFMA2.MMA R16, R51, R21, R16 ;  /* 0x0000001533107235 */ /* 0x000fe20000000010 */
[----:B------:R-:W-:Y:S01]  /*1410*/  IADD3 R58, R58, 0x10, RZ ;  /* 0x000000103a3a7810 */ /* 0x000fe20007ffe0ff */
[----:B------:R-:W-:-:S02]  /*1420*/  HFMA2 R46, R46, 0.0625, 0.0625, R47.H1_H1 ;  /* 0x2c002c002e2e7831 */ /* 0x000fc4000006002f */
[----:B------:R-:W-:Y:S02]  /*1430*/  HFMA2 R47, R18, 0.0625, 0.0625, R47.H1_H1 ;  /* 0x2c002c00122f7831 */ /* 0x000fe4000006002f */
[----:B------:R-:W-:Y:S02]  /*1440*/  HFMA2 R18, R52, R21, R17 ;  /* 0x0000001534127231 */ /* 0x000fe40000000011 */
[----:B------:R-:W-:Y:S02]  /*1450*/  HFMA2.MMA R16, R31, R22, R16 ;  /* 0x000000161f107235 */ /* 0x000fe40000000010 */
[----:B------:R-:W-:-:S04]  /*1460*/  HFMA2 R18, R36, R22, R18 ;  /* 0x0000001624127231 */ /* 0x000fc80000000012 */
[----:B------:R-:W-:Y:S02]  /*1470*/  HFMA2 R18, R35, R23, R18 ;  /* 0x0000001723127231 */ /* 0x000fe40000000012 */
[----:B------:R-:W-:Y:S02]  /*1480*/  HFMA2.MMA R16, R30, R23, R16 ;  /* 0x000000171e107235 */ /* 0x000fe40000000010 */
[----:B-1----:R-:W-:-:S06]  /*1490*/  HFMA2 R17, R13, R24, R18 ;  /* 0x000000180d117231 */ /* 0x002fcc0000000012 */
[----:B------:R-:W-:Y:S01]  /*14a0*/  HFMA2.MMA R16, R14, R24, R16 ;  /* 0x000000180e107235 */ /* 0x000fe20000000010 */
[----:B------:R-:W-:-:S04]  /*14b0*/  HFMA2 R17, R34, R25, R17 ;  /* 0x0000001922117231 */ /* 0x000fc80000000011 */
[----:B------:R-:W-:-:S03]  /*14c0*/  HFMA2 R17, R33, R26, R17 ;  /* 0x0000001a21117231 */ /* 0x000fc60000000011 */
[----:B------:R-:W-:Y:S01]  /*14d0*/  HFMA2.MMA R16, R29, R25, R16 ;  /* 0x000000191d107235 */ /* 0x000fe20000000010 */
[----:B------:R-:W-:-:S07]  /*14e0*/  HFMA2 R17, R32, R27, R17 ;  /* 0x0000001b20117231 */ /* 0x000fce0000000011 */
[----:B------:R-:W-:-:S08]  /*14f0*/  HFMA2.MMA R16, R28, R26, R16 ;  /* 0x0000001a1c107235 */ /* 0x000fd00000000010 */
[----:B------:R-:W-:-:S10]  /*1500*/  HFMA2.MMA R16, R15, R27, R16 ;  /* 0x0000001b0f107235 */ /* 0x000fd40000000010 */
[C-C-:B------:R-:W-:Y:S02]  /*1510*/  PRMT R67, R16.reuse, 0x5410, R17.reuse ;  /* 0x0000541010437816 */ /* 0x140fe40000000011 */
[----:B------:R-:W-:Y:S01]  /*1520*/  PRMT R17, R16, 0x7632, R17 ;  /* 0x0000763210117816 */ /* 0x000fe20000000011 */
[----:B------:R-:W-:Y:S01]  /*1530*/  HFMA2.MMA R16, R10, R20, RZ ;  /* 0x000000140a107235 */ /* 0x000fe200000000ff */
[----:B------:R-:W-:-:S03]  /*1540*/  HFMA2 R20, R9, R20, RZ.H0_H0 ;  /* 0x0000001409147231 */ /* 0x000fc600000400ff */
[----:B------:R-:W-:Y:S02]  /*1550*/  HADD2 R67, R67, R17 ;  /* 0x0000001143437230 */ /* 0x000fe40000000000 */
[----:B------:R-:W-:Y:S02]  /*1560*/  HFMA2 R20, R44, R21, R20 ;  /* 0x000000152c147231 */ /* 0x000fe40000000014 */
[----:B------:R-:W-:Y:S02]  /*1570*/  HFMA2.MMA R16, R37, R21, R16 ;  /* 0x0000001525107235 */ /* 0x000fe40000000010 */
[----:B------:R-:W-:-:S04]  /*1580*/  HFMA2 R20, R46, R22, R20 ;  /* 0x000000162e147231 */ /* 0x000fc80000000014 */
[----:B------:R-:W-:Y:S02]  /*1590*/  HFMA2 R20, R48, R23, R20 ;  /* 0x0000001730147231 */ /* 0x000fe40000000014 */
[----:B------:R-:W-:Y:S02]  /*15a0*/  HFMA2.MMA R21, R43, R22, R16 ;  /* 0x000000162b157235 */ /* 0x000fe40000000010 */
[----:B------:R-:W-:-:S04]  /*15b0*/  HFMA2 R20, R11, R24, R20 ;  /* 0x000000180b147231 */ /* 0x000fc80000000014 */
[----:B------:R-:W-:Y:S02]  /*15c0*/  HFMA2 R20, R40, R25, R20 ;  /* 0x0000001928147231 */ /* 0x000fe40000000014 */
[----:B------:R-:W-:-:S08]  /*15d0*/  HFMA2.MMA R21, R42, R23, R21 ;  /* 0x000000172a157235 */ /* 0x000fd00000000015 */
[----:B------:R-:W-:Y:S01]  /*15e0*/  HFMA2.MMA R21, R12, R24, R21 ;  /* 0x000000180c157235 */ /* 0x000fe20000000015 */
[----:B------:R-:W-:-:S06]  /*15f0*/  MOV R24, R64 ;  /* 0x0000004000187202 */ /* 0x000fcc0000000f00 */
[----:B------:R-:W-:Y:S02]  /*1600*/  HFMA2.MMA R5, R67, R24, R5 ;  /* 0x0000001843057235 */ /* 0x000fe40000000005 */
[----:B------:R-:W-:-:S08]  /*1610*/  HFMA2.MMA R21, R41, R25, R21 ;  /* 0x0000001929157235 */ /* 0x000fd00000000015 */
[----:B------:R-:W-:Y:S01]  /*1620*/  HFMA2.MMA R19, R39, R26, R21 ;  /* 0x0000001a27137235 */ /* 0x000fe20000000015 */
[----:B------:R-:W-:-:S04]  /*1630*/  HFMA2 R26, R47, R26, R20 ;  /* 0x0000001a2f1a7231 */ /* 0x000fc80000000014 */
[----:B------:R-:W-:-:S03]  /*1640*/  HFMA2 R26, R49, R27, R26 ;  /* 0x0000001b311a7231 */ /* 0x000fc6000000001a */
[----:B------:R-:W-:Y:S02]  /*1650*/  HFMA2.MMA R20, R38, R27, R19 ;  /* 0x0000001b26147235 */ /* 0x000fe40000000013 */
[----:B------:R-:W0:Y:S08]  /*1660*/  LDS.128 R16, [UR5+0x100] ;  /* 0x00010005ff107984 */ /* 0x000e300008000c00 */
[----:B------:R-:W-:-:S02]  /*1670*/  PRMT R25, R20, 0x5410, R26 ;  /* 0x0000541014197816 */ /* 0x000fc4000000001a */
[----:B------:R-:W-:Y:S02]  /*1680*/  PRMT R26, R20, 0x7632, R26 ;  /* 0x00007632141a7816 */ /* 0x000fe4000000001a */
[----:B------:R-:W1:Y:S03]  /*1690*/  LDS.128 R20, [UR5+0x110] ;  /* 0x00011005ff147984 */ /* 0x000e660008000c00 */
[----:B------:R-:W-:-:S06]  /*16a0*/  HADD2 R25, R25, R26 ;  /* 0x0000001a19197230 */ /* 0x000fcc0000000000 */
        /* <DEDUP_REMOVED lines=23> */
[-C--:B------:R-:W-:Y:S02]  /*1820*/  HFMA2 R26, R15, R23.reuse, R26 ;  /* 0x000000170f1a7231 */ /* 0x080fe4000000001a */
[----:B------:R-:W-:Y:S01]  /*1830*/  HFMA2 R19, R38, R23, R19 ;  /* 0x0000001726137231 */ /* 0x000fe20000000013 */
[-C--:B------:R-:W-:Y:S02]  /*1840*/  HFMA2.MMA R27, R13, R20.reuse, R27 ;  /* 0x000000140d1b7235 */ /* 0x080fe4000000001b */
[----:B------:R-:W-:-:S06]  /*1850*/  HFMA2.MMA R20, R11, R20, R16 ;  /* 0x000000140b147235 */ /* 0x000fcc0000000010 */
[-C--:B------:R-:W-:Y:S02]  /*1860*/  HFMA2.MMA R27, R34, R21.reuse, R27 ;  /* 0x00000015221b7235 */ /* 0x080fe4000000001b */
[----:B------:R-:W-:-:S06]  /*1870*/  HFMA2.MMA R20, R40, R21, R20 ;  /* 0x0000001528147235 */ /* 0x000fcc0000000014 */
[-C--:B------:R-:W-:Y:S02]  /*1880*/  HFMA2.MMA R27, R33, R22.reuse, R27 ;  /* 0x00000016211b7235 */ /* 0x080fe4000000001b */
[----:B------:R-:W-:-:S06]  /*1890*/  HFMA2.MMA R20, R47, R22, R20 ;  /* 0x000000162f147235 */ /* 0x000fcc0000000014 */
[-C--:B------:R-:W-:Y:S02]  /*18a0*/  HFMA2.MMA R27, R32, R23.reuse, R27 ;  /* 0x00000017201b7235 */ /* 0x080fe4000000001b */
[----:B------:R-:W-:Y:S02]  /*18b0*/  HFMA2.MMA R16, R49, R23, R20 ;  /* 0x0000001731107235 */ /* 0x000fe40000000014 */
[----:B------:R-:W0:Y:S06]  /*18c0*/  LDS.128 R20, [UR5+0x200] ;  /* 0x00020005ff147984 */ /* 0x000e2c0008000c00 */
[----:B------:R-:W-:-:S02]  /*18d0*/  PRMT R67, R26, 0x5410, R27 ;  /* 0x000054101a437816 */ /* 0x000fc4000000001b */
[C-C-:B------:R-:W-:Y:S02]  /*18e0*/  PRMT R17, R19.reuse, 0x5410, R16.reuse ;  /* 0x0000541013117816 */ /* 0x140fe40000000010 */
[----:B------:R-:W-:Y:S02]  /*18f0*/  PRMT R16, R19, 0x7632, R16 ;  /* 0x0000763213107816 */ /* 0x000fe40000000010 */
[----:B------:R-:W-:-:S03]  /*1900*/  PRMT R27, R26, 0x7632, R27 ;  /* 0x000076321a1b7816 */ /* 0x000fc6000000001b */
[----:B------:R-:W-:Y:S02]  /*1910*/  HADD2 R16, R17, R16 ;  /* 0x0000001011107230 */ /* 0x000fe40000000000 */
[----:B------:R-:W-:Y:S02]  /*1920*/  HADD2 R27, R67, R27 ;  /* 0x0000001b431b7230 */ /* 0x000fe40000000000 */
[----:B------:R-:W-:Y:S02]  /*1930*/  HFMA2 R2, R16, R66, R2 ;  /* 0x0000004210027231 */ /* 0x000fe40000000002 */
[----:B------:R-:W1:Y:S01]  /*1940*/  LDS.128 R16, [UR5+0x210] ;  /* 0x00021005ff107984 */ /* 0x000e620008000c00 */
[----:B------:R-:W-:Y:S01]  /*1950*/  HFMA2 R4, R27, R24, R4 ;  /* 0x000000181b047231 */ /* 0x000fe20000000004 */
[----:B0-----:R-:W-:Y:S01]  /*1960*/  HFMA2.MMA R26, R50, R20, RZ ;  /* 0x00000014321a7235 */ /* 0x001fe200000000ff */
[----:B------:R-:W-:-:S04]  /*1970*/  HFMA2 R25, R45, R20, RZ.H0_H0 ;  /* 0x000000142d197231 */ /* 0x000fc800000400ff */
[----:B------:R-:W-:-:S03]  /*1980*/  HFMA2 R25, R52, R21, R25 ;  /* 0x0000001534197231 */ /* 0x000fc60000000019 */
[----:B------:R-:W-:Y:S01]  /*1990*/  HFMA2.MMA R26, R51, R21, R26 ;  /* 0x00000015331a7235 */ /* 0x000fe2000000001a */
[----:B------:R-:W-:-:S04]  /*19a0*/  HFMA2 R25, R36, R22, R25 ;  /* 0x0000001624197231 */ /* 0x000fc80000000019 */
[----:B------:R-:W-:-:S03]  /*19b0*/  HFMA2 R25, R35, R23, R25 ;  /* 0x0000001723197231 */ /* 0x000fc60000000019 */
[----:B------:R-:W-:Y:S01]  /*19c0*/  HFMA2.MMA R26, R31, R22, R26 ;  /* 0x000000161f1a7235 */ /* 0x000fe2000000001a */
[----:B-1----:R-:W-:-:S07]  /*19d0*/  HFMA2 R25, R13, R16, R25 ;  /* 0x000000100d197231 */ /* 0x002fce0000000019 */
[----:B------:R-:W-:Y:S01]  /*19e0*/  HFMA2.MMA R26, R30, R23, R26 ;  /* 0x000000171e1a7235 */ /* 0x000fe2000000001a */
[----:B------:R-:W-:-:S04]  /*19f0*/  HFMA2 R25, R34, R17, R25 ;  /* 0x0000001122197231 */ /* 0x000fc80000000019 */
[----:B------:R-:W-:-:S03]  /*1a00*/  HFMA2 R25, R33, R18, R25 ;  /* 0x0000001221197231 */ /* 0x000fc60000000019 */
[----:B------:R-:W-:Y:S01]  /*1a10*/  HFMA2.MMA R26, R14, R16, R26 ;  /* 0x000000100e1a7235 */ /* 0x000fe2000000001a */
[----:B------:R-:W-:-:S07]  /*1a20*/  HFMA2 R25, R32, R19, R25 ;  /* 0x0000001320197231 */ /* 0x000fce0000000019 */
[----:B------:R-:W-:-:S08]  /*1a30*/  HFMA2.MMA R26, R29, R17, R26 ;  /* 0x000000111d1a7235 */ /* 0x000fd0000000001a */
[----:B------:R-:W-:-:S08]  /*1a40*/  HFMA2.MMA R26, R28, R18, R26 ;  /* 0x000000121c1a7235 */ /* 0x000fd0000000001a */
[----:B------:R-:W-:-:S10]  /*1a50*/  HFMA2.MMA R26, R15, R19, R26 ;  /* 0x000000130f1a7235 */ /* 0x000fd4000000001a */
[C-C-:B------:R-:W-:Y:S02]  /*1a60*/  PRMT R27, R26.reuse, 0x5410, R25.reuse ;  /* 0x000054101a1b7816 */ /* 0x140fe40000000019 */
[----:B------:R-:W-:-:S05]  /*1a70*/  PRMT R25, R26, 0x7632, R25 ;  /* 0x000076321a197816 */ /* 0x000fca0000000019 */
[----:B------:R-:W-:-:S06]  /*1a80*/  HADD2 R25, R27, R25 ;  /* 0x000000191b197230 */ /* 0x000fcc0000000000 */
[----:B------:R-:W-:Y:S01]  /*1a90*/  HFMA2.MMA R0, R25, R24, R0 ;  /* 0x0000001819007235 */ /* 0x000fe20000000000 */
[----:B------:R-:W-:Y:S01]  /*1aa0*/  HFMA2 R25, R10, R20, RZ.H0_H0 ;  /* 0x000000140a197231 */ /* 0x000fe200000400ff */
[----:B------:R-:W-:-:S03]  /*1ab0*/  HFMA2.MMA R20, R9, R20, RZ ;  /* 0x0000001409147235 */ /* 0x000fc600000000ff */
[----:B------:R-:W-:-:S05]  /*1ac0*/  HFMA2 R25, R37, R21, R25 ;  /* 0x0000001525197231 */ /* 0x000fca0000000019 */
[----:B------:R-:W-:Y:S01]  /*1ad0*/  HFMA2.MMA R20, R44, R21, R20 ;  /* 0x000000152c147235 */ /* 0x000fe20000000014 */
[----:B------:R-:W-:-:S04]  /*1ae0*/  HFMA2 R21, R43, R22, R25 ;  /* 0x000000162b157231 */ /* 0x000fc80000000019 */
[----:B------:R-:W-:-:S03]  /*1af0*/  HFMA2 R21, R42, R23, R21 ;  /* 0x000000172a157231 */ /* 0x000fc60000000015 */
[----:B------:R-:W-:Y:S01]  /*1b00*/  HFMA2.MMA R20, R46, R22, R20 ;  /* 0x000000162e147235 */ /* 0x000fe20000000014 */
[----:B------:R-:W-:-:S04]  /*1b10*/  HFMA2 R21, R12, R16, R21 ;  /* 0x000000100c157231 */ /* 0x000fc80000000015 */
[----:B------:R-:W-:-:S03]  /*1b20*/  HFMA2 R21, R41, R17, R21 ;  /* 0x0000001129157231 */ /* 0x000fc60000000015 */
[----:B------:R-:W-:-:S08]  /*1b30*/  HFMA2.MMA R20, R48, R23, R20 ;  /* 0x0000001730147235 */ /* 0x000fd00000000014 */
[----:B------:R-:W-:Y:S01]  /*1b40*/  HFMA2.MMA R20, R11, R16, R20 ;  /* 0x000000100b147235 */ /* 0x000fe20000000014 */
[----:B------:R-:W-:-:S04]  /*1b50*/  HFMA2 R16, R39, R18, R21 ;  /* 0x0000001227107231 */ /* 0x000fc80000000015 */
[----:B------:R-:W-:-:S03]  /*1b60*/  HFMA2 R16, R38, R19, R16 ;  /* 0x0000001326107231 */ /* 0x000fc60000000010 */
[----:B------:R-:W-:-:S08]  /*1b70*/  HFMA2.MMA R20, R40, R17, R20 ;  /* 0x0000001128147235 */ /* 0x000fd00000000014 */
[----:B------:R-:W-:Y:S02]  /*1b80*/  HFMA2.MMA R18, R47, R18, R20 ;  /* 0x000000122f127235 */ /* 0x000fe40000000014 */
[----:B------:R-:W0:Y:S06]  /*1b90*/  LDS.128 R20, [UR5+0x300] ;  /* 0x00030005ff147984 */ /* 0x000e2c0008000c00 */
[----:B------:R-:W-:-:S10]  /*1ba0*/  HFMA2.MMA R18, R49, R19, R18 ;  /* 0x0000001331127235 */ /* 0x000fd40000000012 */
[C-C-:B------:R-:W-:Y:S02]  /*1bb0*/  PRMT R25, R16.reuse, 0x5410, R18.reuse ;  /* 0x0000541010197816 */ /* 0x140fe40000000012 */
[----:B------:R-:W-:-:S05]  /*1bc0*/  PRMT R18, R16, 0x7632, R18 ;  /* 0x0000763210127816 */ /* 0x000fca0000000012 */
[----:B------:R-:W-:Y:S02]  /*1bd0*/  HADD2 R25, R25, R18 ;  /* 0x0000001219197230 */ /* 0x000fe40000000000 */
[----:B------:R-:W1:Y:S01]  /*1be0*/  LDS.128 R16, [UR5+0x310] ;  /* 0x00031005ff107984 */ /* 0x000e620008000c00 */
[----:B------:R-:W-:Y:S01]  /*1bf0*/  UIADD3 UR5, UR5, 0x20, URZ ;  /* 0x0000002005057890 */ /* 0x000fe2000fffe03f */
[----:B------:R-:W-:Y:S01]  /*1c00*/  HFMA2 R8, R25, R66, R8 ;  /* 0x0000004219087231 */ /* 0x000fe20000000008 */
        /* <DEDUP_REMOVED lines=10> */
[-C--:B------:R-:W-:Y:S01]  /*1cb0*/  HFMA2 R51, R30, R23.reuse, R51 ;  /* 0x000000171e337231 */ /* 0x080fe20000000033 */
[----:B------:R-:W0:Y:S01]  /*1cc0*/  LDC R10, c[0x0][0x23c] ;  /* 0x00008f00ff0a7b82 */ /* 0x000e220000000800 */
[----:B------:R-:W-:Y:S01]  /*1cd0*/  HFMA2 R21, R42, R23, R21 ;  /* 0x000000172a157231 */ /* 0x000fe20000000015 */
[-C--:B------:R-:W-:Y:S02]  /*1ce0*/  HFMA2.MMA R9, R46, R22.reuse, R9 ;  /* 0x000000162e097235 */ /* 0x080fe40000000009 */
[----:B------:R-:W-:-:S06]  /*1cf0*/  HFMA2.MMA R52, R36, R22, R52 ;  /* 0x0000001624347235 */ /* 0x000fcc0000000034 */
        /* <DEDUP_REMOVED lines=10> */
[----:B------:R-:W-:Y:S02]  /*1da0*/  HFMA2 R21, R38, R19, R21 ;  /* 0x0000001326157231 */ /* 0x000fe40000000015 */
[----:B0-----:R-:W-:-:S04]  /*1db0*/  IMAD.WIDE R68, R10, 0x4, R68 ;  /* 0x000000040a447825 */ /* 0x001fc800078e0244 */
[----:B------:R-:W-:Y:S01]  /*1dc0*/  HFMA2 R14, R15, R19, R14 ;  /* 0x000000130f0e7231 */ /* 0x000fe2000000000e */
        /* <DEDUP_REMOVED lines=15> */
.L_x_1492:
[----:B------:R-:W0:Y:S01]  /*1ec0*/  LDC.64 R12, c[0x0][0x230] ;  /* 0x00008c00ff0c7b82 */ /* 0x000e220000000a00 */
[----:B------:R-:W-:Y:S01]  /*1ed0*/  IMAD R15, R10, UR4, R63 ;  /* 0x000000040a0f7c24 */ /* 0x000fe2000f8e023f */
[----:B------:R-:W-:-:S03]  /*1ee0*/  MOV R9, R5 ;  /* 0x0000000500097202 */ /* 0x000fc60000000f00 */
[----:B0-----:R-:W-:-:S05]  /*1ef0*/  IMAD.WIDE R14, R15, 0x2, R12 ;  /* 0x000000020f0e7825 */ /* 0x001fca00078e020c */
        /* <DEDUP_REMOVED lines=8> */
.L_x_1498:
[----:B------:R-:W0:Y:S02]  /*1f80*/  LDS R12, [R9] ;  /* 0x00000000090c7984 */ /* 0x000e240000000800 */
[----:B0-----:R-:W-:-:S06]  /*1f90*/  HADD2 R13, R12, R5 ;  /* 0x000000050c0d7230 */ /* 0x001fcc0000000000 */
[----:B------:R-:W0:Y:S02]  /*1fa0*/  ATOMS.CAST.SPIN R13, [R9], R12, R13 ;  /* 0x0000000c090d738d */ /* 0x000e24000180000d */
[----:B0-----:R-:W-:-:S13]  /*1fb0*/  ISETP.EQ.U32.AND P0, PT, R13, 0x1, PT ;  /* 0x000000010d00780c */ /* 0x001fda0003f02070 */
[----:B------:R-:W-:Y:S05]  /*1fc0*/  @!P0 BRA `(.L_x_1498) ;  /* 0xfffffffc00ec8947 */ /* 0x000fea000383ffff */
[----:B------:R-:W-:Y:S05]  /*1fd0*/  BRA `(.L_x_1496) ;  /* 0x00000000000c7947 */ /* 0x000fea0003800000 */
.L_x_1497:
[----:B------:R-:W2:Y:S02]  /*1fe0*/  LD.E R5, desc[UR8][R14.64] ;  /* 0x000000080e057980 */ /* 0x000ea4000c101900 */
[----:B--2---:R-:W-:-:S05]  /*1ff0*/  IADD3 R5, R9, R5, RZ ;  /* 0x0000000509057210 */ /* 0x004fca0007ffe0ff */
[----:B------:R0:W-:Y:S02]  /*2000*/  ST.E desc[UR8][R14.64], R5 ;  /* 0x000000050e007985 */ /* 0x0001e4000c101908 */
.L_x_1496:
[----:B------:R-:W-:Y:S05]  /*2010*/  BSYNC B0 ;  /* 0x0000000000007941 */ /* 0x000fea0003800000 */
.L_x_1495:
[----:B------:R1:W-:Y:S01]  /*2020*/  ATOM.E.ADD.F16x2.RN.STRONG.GPU P0, RZ, desc[UR8][R14.64+0x4], R11 ;  /* 0x0000040b0eff79a2 */ /* 0x0003e2000810e1c8 */
[----:B------:R-:W-:Y:S01]  /*2030*/  IADD3 R16, P1, R14, 0x4, RZ ;  /* 0x000000040e107810 */ /* 0x000fe20007f3e0ff */
[----:B------:R-:W-:Y:S04]  /*2040*/  BSSY B0, `(.L_x_1499) ;  /* 0x0000010000007945 */ /* 0x000fe80003800000 */
[----:B------:R-:W-:Y:S01]  /*2050*/  IMAD.X R17, RZ, RZ, R15, P1 ;  /* 0x000000ffff117224 */ /* 0x000fe200008e060f */
[----:B-1----:R-:W-:Y:S07]  /*2060*/  @P0 BRA `(.L_x_1500) ;  /* 0x0000000000340947 */ /* 0x002fee0003800000 */
[----:B------:R-:W1:Y:S02]  /*2070*/  QSPC.E.S P0, RZ, [R14+0x4] ;  /* 0x000004000eff73aa */ /* 0x000e640000000500 */
[----:B-1----:R-:W-:Y:S05]  /*2080*/  @!P0 BRA `(.L_x_1501) ;  /* 0x0000000000208947 */ /* 0x002fea0003800000 */
[----:B------:R-:W-:-:S04]  /*2090*/  MOV R12, R14 ;  /* 0x0000000e000c7202 */ /* 0x000fc80000000f00 */
[----:B0-----:R-:W-:-:S07]  /*20a0*/  MOV R5, R12 ;  /* 0x0000000c00057202 */ /* 0x001fce0000000f00 */
.L_x_1502:
[----:B------:R-:W0:Y:S02]  /*20b0*/  LDS R12, [R5+0x4] ;  /* 0x00000400050c7984 */ /* 0x000e240000000800 */
[----:B0-----:R-:W-:-:S10]  /*20c0*/  HFMA2.MMA R13, R12, 1, 1, R3 ;  /* 0x3c003c000c0d7835 */ /* 0x001fd40000000003 */
[----:B------:R-:W0:Y:S02]  /*20d0*/  ATOMS.CAST.SPIN R13, [R5+0x4], R12, R13 ;  /* 0x0000040c050d738d */ /* 0x000e24000180000d */
[----:B0-----:R-:W-:-:S13]  /*20e0*/  ISETP.EQ.U32.AND P0, PT, R13, 0x1, PT ;  /* 0x000000010d00780c */ /* 0x001fda0003f02070 */
[----:B------:R-:W-:Y:S05]  /*20f0*/  @!P0 BRA `(.L_x_1502) ;  /* 0xfffffffc00ec8947 */ /* 0x000fea000383ffff */
[----:B------:R-:W-:Y:S05]  /*2100*/  BRA `(.L_x_1500) ;  /* 0x00000000000c7947 */ /* 0x000fea0003800000 */
.L_x_1501:
[----:B------:R-:W2:Y:S02]  /*2110*/  LD.E R3, desc[UR8][R14.64+0x4] ;  /* 0x000004080e037980 */ /* 0x000ea4000c101900 */
[----:B--2---:R-:W-:-:S05]  /*2120*/  IADD3 R3, R11, R3, RZ ;  /* 0x000000030b037210 */ /* 0x004fca0007ffe0ff */
[----:B------:R1:W-:Y:S02]  /*2130*/  ST.E desc[UR8][R14.64+0x4], R3 ;  /* 0x000004030e007985 */ /* 0x0003e4000c101908 */
.L_x_1500:
[----:B------:R-:W-:Y:S05]  /*2140*/  BSYNC B0 ;  /* 0x0000000000007941 */ /* 0x000fea0003800000 */
.L_x_1499:
[----:B------:R-:W-:-:S05]  /*2150*/  IMAD.WIDE R12, R10, 0x2, R14 ;  /* 0x000000020a0c7825 */ /* 0x000fca00078e020e */
[----:B------:R2:W-:Y:S01]  /*2160*/  ATOM.E.ADD.F16x2.RN.STRONG.GPU P0, RZ, desc[UR8][R12.64], R4 ;  /* 0x000000040cff79a2 */ /* 0x0005e2000810e1c8 */
[----:B------:R-:W-:Y:S01]  /*2170*/  BSSY B0, `(.L_x_1503) ;  /* 0x0000011000007945 */ /* 0x000fe20003800000 */
[----:B------:R-:W-:-:S03]  /*2180*/  MOV R9, R2 ;  /* 0x0000000200097202 */ /* 0x000fc60000000f00 */
[----:B--2---:R-:W-:Y:S05]  /*2190*/  @P0 BRA `(.L_x_1504) ;  /* 0x0000000000380947 */ /* 0x004fea0003800000 */
[----:B------:R-:W2:Y:S02]  /*21a0*/  QSPC.E.S P0, RZ, [R12] ;  /* 0x000000000cff73aa */ /* 0x000ea40000000500 */
[----:B--2---:R-:W-:Y:S05]  /*21b0*/  @!P0 BRA `(.L_x_1505) ;  /* 0x0000000000248947 */ /* 0x004fea0003800000 */
[----:B01----:R-:W-:Y:S02]  /*21c0*/  MOV R14, R12 ;  /* 0x0000000c000e7202 */ /* 0x003fe40000000f00 */
[----:B------:R-:W-:Y:S02]  /*21d0*/  MOV R3, R4 ;  /* 0x0000000400037202 */ /* 0x000fe40000000f00 */
[----:B------:R-:W-:-:S07]  /*21e0*/  MOV R14, R14 ;  /* 0x0000000e000e7202 */ /* 0x000fce0000000f00 */
.L_x_1506:
[----:B------:R-:W0:Y:S02]  /*21f0*/  LDS R4, [R14] ;  /* 0x000000000e047984 */ /* 0x000e240000000800 */
[----:B0-----:R-:W-:-:S06]  /*2200*/  HADD2 R5, R4, R3 ;  /* 0x0000000304057230 */ /* 0x001fcc0000000000 */
[----:B------:R-:W0:Y:S02]  /*2210*/  ATOMS.CAST.SPIN R5, [R14], R4, R5 ;  /* 0x000000040e05738d */ /* 0x000e240001800005 */
[----:B0-----:R-:W-:-:S13]  /*2220*/  ISETP.EQ.U32.AND P0, PT, R5, 0x1, PT ;  /* 0x000000010500780c */ /* 0x001fda0003f02070 */
[----:B------:R-:W-:Y:S05]  /*2230*/  @!P0 BRA `(.L_x_1506) ;  /* 0xfffffffc00ec8947 */ /* 0x000fea000383ffff */
[----:B------:R-:W-:Y:S05]  /*2240*/  BRA `(.L_x_1504) ;  /* 0x00000000000c7947 */ /* 0x000fea0003800000 */
.L_x_1505:
[----:B-1----:R-:W2:Y:S02]  /*2250*/  LD.E R3, desc[UR8][R12.64] ;  /* 0x000000080c037980 */ /* 0x002ea4000c101900 */
[----:B--2---:R-:W-:-:S05]  /*2260*/  IMAD.IADD R3, R4, 0x1, R3 ;  /* 0x0000000104037824 */ /* 0x004fca00078e0203 */
[----:B------:R2:W-:Y:S02]  /*2270*/  ST.E desc[UR8][R12.64], R3 ;  /* 0x000000030c007985 */ /* 0x0005e4000c101908 */
.L_x_1504:
[----:B------:R-:W-:Y:S05]  /*2280*/  BSYNC B0 ;  /* 0x0000000000007941 */ /* 0x000fea0003800000 */
.L_x_1503:
[----:B------:R-:W-:-:S05]  /*2290*/  IMAD.WIDE R16, R10, 0x2, R16 ;  /* 0x000000020a107825 */ /* 0x000fca00078e0210 */
[----:B------:R3:W-:Y:S01]  /*22a0*/  ATOM.E.ADD.F16x2.RN.STRONG.GPU P0, RZ, desc[UR8][R16.64], R9 ;  /* 0x0000000910ff79a2 */ /* 0x0007e2000810e1c8 */
[----:B------:R-:W-:Y:S04]  /*22b0*/  BSSY B0, `(.L_x_1507) ;  /* 0x0000010000007945 */ /* 0x000fe80003800000 */
[----:B---3--:R-:W-:Y:S05]  /*22c0*/  @P0 BRA `(.L_x_1508) ;  /* 0x0000000000380947 */ /* 0x008fea0003800000 */
[----:B------:R-:W3:Y:S02]  /*22d0*/  QSPC.E.S P0, RZ, [R16] ;  /* 0x0000000010ff73aa */ /* 0x000ee40000000500 */
[----:B---3--:R-:W-:Y:S05]  /*22e0*/  @!P0 BRA `(.L_x_1509) ;  /* 0x0000000000248947 */ /* 0x008fea0003800000 */
[----:B------:R-:W-:-:S04]  /*22f0*/  MOV R4, R16 ;  /* 0x0000001000047202 */ /* 0x000fc80000000f00 */
[----:B------:R-:W-:Y:S02]  /*2300*/  MOV R4, R4 ;  /* 0x0000000400047202 */ /* 0x000fe40000000f00 */
[----:B0-----:R-:W-:-:S07]  /*2310*/  MOV R5, R2 ;  /* 0x0000000200057202 */ /* 0x001fce0000000f00 */
.L_x_1510:
[----:B------:R-:W1:Y:S02]  /*2320*/  LDS R2, [R4] ;  /* 0x0000000004027984 */ /* 0x000e640000000800 */
[----:B-12---:R-:W-:-:S10]  /*2330*/  HFMA2.MMA R3, R2, 1, 1, R5 ;  /* 0x3c003c0002037835 */ /* 0x006fd40000000005 */
[----:B------:R-:W0:Y:S02]  /*2340*/  ATOMS.CAST.SPIN R3, [R4], R2, R3 ;  /* 0x000000020403738d */ /* 0x000e240001800003 */
[----:B0-----:R-:W-:-:S13]  /*2350*/  ISETP.EQ.U32.AND P0, PT, R3, 0x1, PT ;  /* 0x000000010300780c */ /* 0x001fda0003f02070 */
[----:B------:R-:W-:Y:S05]  /*2360*/  @!P0 BRA `(.L_x_1510) ;  /* 0xfffffffc00ec8947 */ /* 0x000fea000383ffff */
[----:B------:R-:W-:Y:S05]  /*2370*/  BRA `(.L_x_1508) ;  /* 0x00000000000c7947 */ /* 0x000fea0003800000 */
.L_x_1509:
[----:B------:R-:W1:Y:S02]  /*2380*/  LD.E R2, desc[UR8][R16.64] ;  /* 0x0000000810027980 */ /* 0x000e64000c101900 */
[----:B-12---:R-:W-:-:S05]  /*2390*/  IADD3 R3, R9, R2, RZ ;  /* 0x0000000209037210 */ /* 0x006fca0007ffe0ff */
[----:B------:R3:W-:Y:S02]  /*23a0*/  ST.E desc[UR8][R16.64], R3 ;  /* 0x0000000310007985 */ /* 0x0007e4000c101908 */
.L_x_1508:
[----:B------:R-:W-:Y:S05]  /*23b0*/  BSYNC B0 ;  /* 0x0000000000007941 */ /* 0x000fea0003800000 */
.L_x_1507:
[----:B-123--:R-:W-:Y:S01]  /*23c0*/  IMAD.WIDE R2, R10, 0x2, R12 ;  /* 0x000000020a027825 */ /* 0x00efe200078e020c */
[----:B0-----:R-:W-:-:S05]  /*23d0*/  MOV R5, R0 ;  /* 0x0000000000057202 */ /* 0x001fca0000000f00 */
[----:B------:R0:W-:Y:S01]  /*23e0*/  ATOM.E.ADD.F16x2.RN.STRONG.GPU P0, RZ, desc[UR8][R2.64], R5 ;  /* 0x0000000502ff79a2 */ /* 0x0001e2000810e1c8 */
[----:B------:R-:W-:Y:S04]  /*23f0*/  BSSY B0, `(.L_x_1511) ;  /* 0x000000f000007945 */ /* 0x000fe80003800000 */
[----:B0-----:R-:W-:Y:S05]  /*2400*/  @P0 BRA `(.L_x_1512) ;  /* 0x0000000000340947 */ /* 0x001fea0003800000 */
[----:B------:R-:W0:Y:S02]  /*2410*/  QSPC.E.S P0, RZ, [R2] ;  /* 0x0000000002ff73aa */ /* 0x000e240000000500 */
[----:B0-----:R-:W-:Y:S05]  /*2420*/  @!P0 BRA `(.L_x_1513) ;  /* 0x0000000000208947 */ /* 0x001fea0003800000 */
[----:B------:R-:W-:-:S04]  /*2430*/  MOV R4, R2 ;  /* 0x0000000200047202 */ /* 0x000fc80000000f00 */
[----:B------:R-:W-:-:S07]  /*2440*/  MOV R9, R4 ;  /* 0x0000000400097202 */ /* 0x000fce0000000f00 */
.L_x_1514:
[----:B------:R-:W0:Y:S02]  /*2450*/  LDS R4, [R9] ;  /* 0x0000000009047984 */ /* 0x000e240000000800 */
[----:B0-----:R-:W-:-:S06]  /*2460*/  HADD2 R5, R4, R0 ;  /* 0x0000000004057230 */ /* 0x001fcc0000000000 */
[----:B------:R-:W0:Y:S02]  /*2470*/  ATOMS.CAST.SPIN R5, [R9], R4, R5 ;  /* 0x000000040905738d */ /* 0x000e240001800005 */
[----:B0-----:R-:W-:-:S13]  /*2480*/  ISETP.EQ.U32.AND P0, PT, R5, 0x1, PT ;  /* 0x000000010500780c */ /* 0x001fda0003f02070 */
[----:B------:R-:W-:Y:S05]  /*2490*/  @!P0 BRA `(.L_x_1514) ;  /* 0xfffffffc00ec8947 */ /* 0x000fea000383ffff */
[----:B------:R-:W-:Y:S05]  /*24a0*/  BRA `(.L_x_1512) ;  /* 0x00000000000c7947 */ /* 0x000fea0003800000 */
.L_x_1513:
[----:B------:R-:W2:Y:S02]  /*24b0*/  LD.E R0, desc[UR8][R2.64] ;  /* 0x0000000802007980 */ /* 0x000ea4000c101900 */
[----:B--2---:R-:W-:-:S05]  /*24c0*/  IADD3 R5, R5, R0, RZ ;  /* 0x0000000005057210 */ /* 0x004fca0007ffe0ff */
[----:B------:R0:W-:Y:S02]  /*24d0*/  ST.E desc[UR8][R2.64], R5 ;  /* 0x0000000502007985 */ /* 0x0001e4000c101908 */
.L_x_1512:
[----:B------:R-:W-:Y:S05]  /*24e0*/  BSYNC B0 ;  /* 0x0000000000007941 */ /* 0x000fea0003800000 */
.L_x_1511:
[----:B0-----:R-:W-:Y:S01]  /*24f0*/  HFMA2.MMA R5, -RZ, RZ, 0, 0 ;  /* 0x00000000ff057435 */ /* 0x001fe200000001ff */
[----:B------:R-:W-:-:S07]  /*2500*/  IMAD.MOV.U32 R4, RZ, RZ, 0x4 ;  /* 0x00000004ff047424 */ /* 0x000fce00078e00ff */
        /* <DEDUP_REMOVED lines=9> */
.L_x_1518:
[----:B------:R-:W0:Y:S02]  /*25a0*/  LDS R4, [R0] ;  /* 0x0000000000047984 */ /* 0x000e240000000800 */
[----:B0-----:R-:W-:-:S06]  /*25b0*/  HADD2 R5, R4, R8 ;  /* 0x0000000804057230 */ /* 0x001fcc0000000000 */
[----:B------:R-:W0:Y:S02]  /*25c0*/  ATOMS.CAST.SPIN R5, [R0], R4, R5 ;  /* 0x000000040005738d */ /* 0x000e240001800005 */
[----:B0-----:R-:W-:-:S13]  /*25d0*/  ISETP.EQ.U32.AND P0, PT, R5, 0x1, PT ;  /* 0x000000010500780c */ /* 0x001fda0003f02070 */
[----:B------:R-:W-:Y:S05]  /*25e0*/  @!P0 BRA `(.L_x_1518) ;  /* 0xfffffffc00ec8947 */ /* 0x000fea000383ffff */
[----:B------:R-:W-:Y:S05]  /*25f0*/  BRA `(.L_x_1516) ;  /* 0x00000000000c7947 */ /* 0x000fea0003800000 */
.L_x_1517:
[----:B------:R-:W2:Y:S02]  /*2600*/  LD.E R0, desc[UR8][R4.64] ;  /* 0x0000000804007980 */ /* 0x000ea4000c101900 */
[----:B--2---:R-:W-:-:S05]  /*2610*/  IADD3 R9, R8, R0, RZ ;  /* 0x0000000008097210 */ /* 0x004fca0007ffe0ff */
[----:B------:R0:W-:Y:S02]  /*2620*/  ST.E desc[UR8][R4.64], R9 ;  /* 0x0000000904007985 */ /* 0x0001e4000c101908 */
.L_x_1516:
[----:B------:R-:W-:Y:S05]  /*2630*/  BSYNC B0 ;  /* 0x0000000000007941 */ /* 0x000fea0003800000 */
.L_x_1515:
[----:B0-----:R-:W-:-:S05]  /*2640*/  IMAD.WIDE R4, R10, 0x2, R2 ;  /* 0x000000020a047825 */ /* 0x001fca00078e0202 */
[----:B------:R0:W-:Y:S01]  /*2650*/  ATOM.E.ADD.F16x2.RN.STRONG.GPU P0, RZ, desc[UR8][R4.64], R6 ;  /* 0x0000000604ff79a2 */ /* 0x0001e2000810e1c8 */
[----:B------:R-:W-:Y:S04]  /*2660*/  BSSY B0, `(.L_x_1519) ;  /* 0x000000e000007945 */ /* 0x000fe80003800000 */
[----:B0-----:R-:W-:Y:S05]  /*2670*/  @P0 BRA `(.L_x_1520) ;  /* 0x0000000000300947 */ /* 0x001fea0003800000 */
[----:B------:R-:W0:Y:S02]  /*2680*/  QSPC.E.S P0, RZ, [R4] ;  /* 0x0000000004ff73aa */ /* 0x000e240000000500 */
[----:B0-----:R-:W-:Y:S05]  /*2690*/  @!P0 BRA `(.L_x_1521) ;  /* 0x00000000001c8947 */ /* 0x001fea0003800000 */
[----:B------:R-:W-:-:S07]  /*26a0*/  MOV R0, R4 ;  /* 0x0000000400007202 */ /* 0x000fce0000000f00 */
.L_x_1522:
[----:B------:R-:W0:Y:S02]  /*26b0*/  LDS R4, [R0] ;  /* 0x0000000000047984 */ /* 0x000e240000000800 */
[----:B0-----:R-:W-:-:S10]  /*26c0*/  HFMA2.MMA R5, R4, 1, 1, R6 ;  /* 0x3c003c0004057835 */ /* 0x001fd40000000006 */
[----:B------:R-:W0:Y:S02]  /*26d0*/  ATOMS.CAST.SPIN R5, [R0], R4, R5 ;  /* 0x000000040005738d */ /* 0x000e240001800005 */
[----:B0-----:R-:W-:-:S13]  /*26e0*/  ISETP.EQ.U32.AND P0, PT, R5, 0x1, PT ;  /* 0x000000010500780c */ /* 0x001fda0003f02070 */
[----:B------:R-:W-:Y:S05]  /*26f0*/  @!P0 BRA `(.L_x_1522) ;  /* 0xfffffffc00ec8947 */ /* 0x000fea000383ffff */
[----:B------:R-:W-:Y:S05]  /*2700*/  BRA `(.L_x_1520) ;  /* 0x00000000000c7947 */ /* 0x000fea0003800000 */
.L_x_1521:
[----:B------:R-:W2:Y:S02]  /*2710*/  LD.E R0, desc[UR8][R4.64] ;  /* 0x0000000804007980 */ /* 0x000ea4000c101900 */
[----:B--2---:R-:W-:-:S05]  /*2720*/  IADD3 R9, R6, R0, RZ ;  /* 0x0000000006097210 */ /* 0x004fca0007ffe0ff */
[----:B------:R0:W-:Y:S02]  /*2730*/  ST.E desc[UR8][R4.64], R9 ;  /* 0x0000000904007985 */ /* 0x0001e4000c101908 */
.L_x_1520:
[----:B------:R-:W-:Y:S05]  /*2740*/  BSYNC B0 ;  /* 0x0000000000007941 */ /* 0x000fea0003800000 */
.L_x_1519:
[----:B------:R-:W-:-:S04]  /*2750*/  IADD3 R2, P0, R2, R14, RZ ;  /* 0x0000000e02027210 */ /* 0x000fc80007f1e0ff */
[----:B------:R-:W-:-:S08]  /*2760*/  IADD3.X R3, R3, R15, RZ, P0, !PT ;  /* 0x0000000f03037210 */ /* 0x000fd000007fe4ff */
[----:B------:R1:W-:Y:S02]  /*2770*/  ATOM.E.ADD.F16x2.RN.STRONG.GPU P0, RZ, desc[UR8][R2.64], R7 ;  /* 0x0000000702ff79a2 */ /* 0x0003e4000810e1c8 */
[----:B-1----:R-:W-:Y:S05]  /*2780*/  @P0 EXIT ;  /* 0x000000000000094d */ /* 0x002fea0003800000 */
[----:B------:R-:W1:Y:S02]  /*2790*/  QSPC.E.S P0, RZ, [R2] ;  /* 0x0000000002ff73aa */ /* 0x000e640000000500 */
[----:B-1----:R-:W-:Y:S05]  /*27a0*/  @!P0 BRA `(.L_x_1523) ;  /* 0x00000000001c8947 */ /* 0x002fea0003800000 */
[----:B------:R-:W-:-:S07]  /*27b0*/  MOV R0, R2 ;  /* 0x0000000200007202 */ /* 0x000fce0000000f00 */
.L_x_1524:
[----:B------:R-:W1:Y:S02]  /*27c0*/  LDS R2, [R0] ;  /* 0x0000000000027984 */ /* 0x000e640000000800 */
[----:B-1----:R-:W-:-:S06]  /*27d0*/  HADD2 R3, R2, R7 ;  /* 0x0000000702037230 */ /* 0x002fcc0000000000 */
[----:B------:R-:W1:Y:S02]  /*27e0*/  ATOMS.CAST.SPIN R3, [R0], R2, R3 ;  /* 0x000000020003738d */ /* 0x000e640001800003 */
[----:B-1----:R-:W-:-:S13]  /*27f0*/  ISETP.EQ.U32.AND P0, PT, R3, 0x1, PT ;  /* 0x000000010300780c */ /* 0x002fda0003f02070 */
[----:B------:R-:W-:Y:S05]  /*2800*/  @!P0 BRA `(.L_x_1524) ;  /* 0xfffffffc00ec8947 */ /* 0x000fea000383ffff */
[----:B------:R-:W-:Y:S05]  /*2810*/  EXIT ;  /* 0x000000000000794d */ /* 0x000fea0003800000 */
.L_x_1523:
[----:B------:R-:W0:Y:S02]  /*2820*/  LD.E R0, desc[UR8][R2.64] ;  /* 0x0000000802007980 */ /* 0x000e24000c101900 */
[----:B0-----:R-:W-:-:S05]  /*2830*/  IADD3 R5, R7, R0, RZ ;  /* 0x0000000007057210 */ /* 0x001fca0007ffe0ff */
[----:B------:R-:W-:Y:S01]  /*2840*/  ST.E desc[UR8][R2.64], R5 ;  /* 0x0000000502007985 */ /* 0x000fe2000c101908 */
[----:B------:R-:W-:Y:S05]  /*2850*/  EXIT ;  /* 0x000000000000794d */ /* 0x000fea0003800000 */
.L_x_1525:
        /* <DEDUP_REMOVED lines=10> */
.L_x_1836:


//--------------------- .text._ZN4vllm4gptq33gemm_half_q_half_gptq_8bit_kernelILb1ELi3EEEvPK6__halfPKjS6_S4_PS2_iiiibPKi --------------------------
	.section	.text._ZN4vllm4gptq33gemm_half_q_half_gptq_8bit_kernelILb1ELi3EEEvPK6__halfPKjS6_S4_PS2_iiiibPKi,"ax",@progbits
	.align	128
        .global         _ZN4vllm4gptq33gemm_half_q_half_gptq_8bit_kernelILb1ELi3EEEvPK6__halfPKjS6_S4_PS2_iiiibPKi
        .type           _ZN4vllm4gptq33gemm_half_q_half_gptq_8bit_kernelILb1ELi3EEEvPK6__halfPKjS6_S4_PS2_iiiibPKi,@function
        .size           _ZN4vllm4gptq33gemm_half_q_half_gptq_8bit_kernelILb1ELi3EEEvPK6__halfPKjS6_S4_PS2_iiiibPKi,(.L_x_1837 - _ZN4vllm4gptq33gemm_half_q_half_gptq_8bit_kernelILb1ELi3EEEvPK6__halfPKjS6_S4_PS2_iiiibPKi)
        .other          _ZN4vllm4gptq33gemm_half_q_half_gptq_8bit_kernelILb1ELi3EEEvPK6__halfPKjS6_S4_PS2_iiiibPKi,@"STO_CUDA_ENTRY STV_DEFAULT"
_ZN4vllm4gptq33gemm_half_q_half_gptq_8bit_kernelILb1ELi3EEEvPK6__halfPKjS6_S4_PS2_iiiibPKi:
.text._ZN4vllm4gptq33gemm_half_q_half_gptq_8bit_kernelILb1ELi3EEEvPK6__halfPKjS6_S4_PS2_iiiibPKi:
[----:B------:R-:W-:Y:S08]  /*0000*/  LDC R1, c[0x0][0x28] ;  /* 0x00000a00ff017b82 */ /* 0x000ff00000000800 */
[----:B------:R-:W0:Y:S01]  /*0010*/  S2UR UR7, SR_CTAID.Z ;  /* 0x00000000000779c3 */ /* 0x000e220000002700 */
[----:B------:R-:W1:Y:S01]  /*0020*/  S2R R0, SR_CTAID.X ;  /* 0x0000000000007919 */ /* 0x000e620000002500 */
[----:B------:R-:W-:Y:S01]  /*0030*/  ULDC UR8, c[0x0][0x23c] ;  /* 0x00008f0000087ab9 */ /* 0x000fe20000000800 */
[----:B------:R-:W-:Y:S01]  /*0040*/  ULDC.64 UR12, c[0x0][0x208] ;  /* 0x00008200000c7ab9 */ /* 0x000fe20000000a00 */
[----:B------:R-:W-:Y:S01]  /*0050*/  BSSY B0, `(.L_x_1526) ;  /* 0x0000034000007945 */ /* 0x000fe20003800000 */
[----:B------:R-:W1:Y:S03]  /*0060*/  S2R R15, SR_TID.X ;  /* 0x00000000000f7919 */ /* 0x000e660000002100 */
        /* <DEDUP_REMOVED lines=9> */
[----:B------:R-:W-:-:S04]  /*0100*/  SHF.L.U32 R17, R17, 0x2, RZ ;  /* 0x0000000211117819 */ /* 0x000fc800000006ff */
[----:B------:R-:W-:-:S05]  /*0110*/  ISETP.GE.AND P1, PT, R17, UR8, PT ;  /* 0x0000000811007c0c */ /* 0x000fca000bf26270 */
[----:B------:R-:W-:-:S13]  /*0120*/  ISETP.GE.U32.AND P0, PT, R0, UR9, PT ;  /* 0x0000000900007c0c */ /* 0x000fda000bf06070 */
[----:B------:R-:W-:Y:S05]  /*0130*/  @P0 BRA `(.L_x_1527) ;  /* 0x0000000000940947 */ /* 0x000fea0003800000 */
[----:B------:R-:W-:Y:S02]  /*0140*/  ULDC.64 UR14, c[0x0][0x250] ;  /* 0x00009400000e7ab9 */ /* 0x000fe40000000a00 */
[----:B------:R-:W-:-:S04]  /*0150*/  ISETP.NE.U32.AND P0, PT, RZ, UR14, PT ;  /* 0x0000000eff007c0c */ /* 0x000fc8000bf05070 */
[----:B------:R-:W-:-:S13]  /*0160*/  ISETP.NE.AND.EX P0, PT, RZ, UR15, PT, P0 ;  /* 0x0000000fff007c0c */ /* 0x000fda000bf05300 */
[----:B------:R-:W-:-:S04]  /*0170*/  @P0 LEA R4, P2, R0, UR14, 0x2 ;  /* 0x0000000e00040c11 */ /* 0x000fc8000f8410ff */
[----:B------:R-:W-:Y:S01]  /*0180*/  @P0 LEA.HI.X R5, R0, UR15, RZ, 0x2, P2 ;  /* 0x0000000f00050c11 */ /* 0x000fe200090f14ff */
[----:B------:R-:W-:Y:S01]  /*0190*/  IMAD R3, R19, UR4, RZ ;  /* 0x0000000413037c24 */ /* 0x000fe2000f8e02ff */
[----:B------:R-:W-:-:S03]  /*01a0*/  ULDC.64 UR14, c[0x0][0x210] ;  /* 0x00008400000e7ab9 */ /* 0x000fc60000000a00 */
[----:B------:R-:W2:Y:S01]  /*01b0*/  @P0 LDG.E.CONSTANT R4, desc[UR12][R4.64] ;  /* 0x0000000c04040981 */ /* 0x000ea2000c1e9900 */
[----:B------:R-:W-:Y:S02]  /*01c0*/  SHF.R.S32.HI R7, RZ, 0x1f, R3 ;  /* 0x0000001fff077819 */ /* 0x000fe40000011403 */
[----:B------:R-:W-:Y:S01]  /*01d0*/  @!P0 IADD3 R0, P2, R0, R3, RZ ;  /* 0x0000000300008210 */ /* 0x000fe20007f5e0ff */
[----:B------:R-:W0:Y:S01]  /*01e0*/  S2UR UR6, SR_CgaCtaId ;  /* 0x00000000000679c3 */ /* 0x000e220000008800 */
[----:B--2---:R-:W-:Y:S02]  /*01f0*/  @P0 IADD3 R6, P3, R3, R4, RZ ;  /* 0x0000000403060210 */ /* 0x004fe40007f7e0ff */
[-C--:B------:R-:W-:Y:S02]  /*0200*/  @!P0 IADD3.X R3, RZ, R7.reuse, RZ, P2, !PT ;  /* 0x00000007ff038210 */ /* 0x080fe400017fe4ff */
[----:B------:R-:W-:Y:S02]  /*0210*/  @!P0 LEA R8, P2, R0, UR14, 0x1 ;  /* 0x0000000e00088c11 */ /* 0x000fe4000f8408ff */
[----:B------:R-:W-:-:S02]  /*0220*/  @P0 LEA.HI.X.SX32 R7, R4, R7, 0x1, P3 ;  /* 0x0000000704070211 */ /* 0x000fc400018f0eff */
[----:B------:R-:W-:Y:S02]  /*0230*/  @P0 LEA R2, P3, R6, UR14, 0x1 ;  /* 0x0000000e06020c11 */ /* 0x000fe4000f8608ff */
[----:B------:R-:W-:Y:S02]  /*0240*/  @!P0 LEA.HI.X R9, R0, UR15, R3, 0x1, P2 ;  /* 0x0000000f00098c11 */ /* 0x000fe400090f0c03 */
[----:B------:R-:W-:Y:S01]  /*0250*/  @P0 LEA.HI.X R3, R6, UR15, R7, 0x1, P3 ;  /* 0x0000000f06030c11 */ /* 0x000fe200098f0c07 */
[----:B------:R-:W-:-:S03]  /*0260*/  @!P0 IMAD.WIDE R10, R19, 0x2, R8 ;  /* 0x00000002130a8825 */ /* 0x000fc600078e0208 */
[----:B------:R-:W2:Y:S01]  /*0270*/  @!P0 LDG.E.U16.CONSTANT R9, desc[UR12][R8.64] ;  /* 0x0000000c08098981 */ /* 0x000ea2000c1e9500 */
[----:B------:R-:W-:-:S03]  /*0280*/  @P0 IMAD.WIDE R4, R19, 0x2, R2 ;  /* 0x0000000213040825 */ /* 0x000fc600078e0202 */
[----:B------:R-:W3:Y:S01]  /*0290*/  @P0 LDG.E.U16.CONSTANT R3, desc[UR12][R2.64] ;  /* 0x0000000c02030981 */ /* 0x000ee2000c1e9500 */
[----:B------:R-:W-:-:S03]  /*02a0*/  @!P0 IMAD.WIDE R12, R19, 0x2, R10 ;  /* 0x00000002130c8825 */ /* 0x000fc600078e020a */
[----:B------:R-:W4:Y:S01]  /*02b0*/  @!P0 LDG.E.U16.CONSTANT R11, desc[UR12][R10.64] ;  /* 0x0000000c0a0b8981 */ /* 0x000f22000c1e9500 */
[----:B------:R-:W-:-:S03]  /*02c0*/  @P0 IMAD.WIDE R6, R19, 0x2, R4 ;  /* 0x0000000213060825 */ /* 0x000fc600078e0204 */
[----:B------:R-:W5:Y:S04]  /*02d0*/  @P0 LDG.E.U16.CONSTANT R5, desc[UR12][R4.64] ;  /* 0x0000000c04050981 */ /* 0x000f68000c1e9500 */
[----:B------:R-:W4:Y:S04]  /*02e0*/  @P0 LDG.E.U16.CONSTANT R7, desc[UR12][R6.64] ;  /* 0x0000000c06070981 */ /* 0x000f28000c1e9500 */
[----:B------:R-:W4:Y:S01]  /*02f0*/  @!P0 LDG.E.U16.CONSTANT R13, desc[UR12][R12.64] ;  /* 0x0000000c0c0d8981 */ /* 0x000f22000c1e9500 */
[----:B------:R-:W-:Y:S02]  /*0300*/  UMOV UR5, 0x400 ;  /* 0x0000040000057882 */ /* 0x000fe40000000000 */
[----:B0-----:R-:W-:-:S06]  /*0310*/  ULEA UR5, UR6, UR5, 0x18 ;  /* 0x0000000506057291 */ /* 0x001fcc000f8ec03f */
[----:B------:R-:W-:-:S05]  /*0320*/  LEA R0, R15, UR5, 0x1 ;  /* 0x000000050f007c11 */ /* 0x000fca000f8e08ff */
[----:B---3--:R0:W-:Y:S04]  /*0330*/  @P0 STS.U16 [R0], R3 ;  /* 0x0000000300000388 */ /* 0x0081e80000000400 */
[----:B--2---:R0:W-:Y:S04]  /*0340*/  @!P0 STS.U16 [R0], R9 ;  /* 0x0000000900008388 */ /* 0x0041e80000000400 */
[----:B-----5:R0:W-:Y:S04]  /*0350*/  @P0 STS.U16 [R0+0x100], R5 ;  /* 0x0001000500000388 */ /* 0x0201e80000000400 */
[----:B----4-:R0:W-:Y:S04]  /*0360*/  @P0 STS.U16 [R0+0x200], R7 ;  /* 0x0002000700000388 */ /* 0x0101e80000000400 */
[----:B------:R0:W-:Y:S04]  /*0370*/  @!P0 STS.U16 [R0+0x100], R11 ;  /* 0x0001000b00008388 */ /* 0x0001e80000000400 */
[----:B------:R0:W-:Y:S02]  /*0380*/  @!P0 STS.U16 [R0+0x200], R13 ;  /* 0x0002000d00008388 */ /* 0x0001e40000000400 */
.L_x_1527:
[----:B------:R-:W-:Y:S05]  /*0390*/  BSYNC B0 ;  /* 0x0000000000007941 */ /* 0x000fea0003800000 */
.L_x_1526:
[----:B------:R-:W-:Y:S05]  /*03a0*/  @P1 EXIT ;  /* 0x000000000000194d */ /* 0x000fea0003800000 */
[----:B------:R-:W0:Y:S01]  /*03b0*/  LDC R4, c[0x0][0x244] ;  /* 0x00009100ff047b82 */ /* 0x000e220000000800 */
[----:B------:R-:W-:Y:S01]  /*03c0*/  UISETP.GE.AND UP0, UPT, UR10, UR9, UPT ;  /* 0x000000090a00728c */ /* 0x000fe2000bf06270 */
[----:B------:R-:W-:Y:S02]  /*03d0*/  PRMT R47, RZ, 0x5410, RZ ;  /* 0x00005410ff2f7816 */ /* 0x000fe400000000ff */
[----:B------:R-:W-:Y:S02]  /*03e0*/  PRMT R38, RZ, 0x5410, RZ ;  /* 0x00005410ff267816 */ /* 0x000fe400000000ff */
[----:B------:R-:W-:Y:S02]  /*03f0*/  PRMT R28, RZ, 0x5410, RZ ;  /* 0x00005410ff1c7816 */ /* 0x000fe400000000ff */
[----:B------:R-:W-:Y:S02]  /*0400*/  PRMT R33, RZ, 0x5410, RZ ;  /* 0x00005410ff217816 */ /* 0x000fe400000000ff */
[----:B------:R-:W-:-:S02]  /*0410*/  PRMT R32, RZ, 0x5410, RZ ;  /* 0x00005410ff207816 */ /* 0x000fc400000000ff */
        /* <DEDUP_REMOVED lines=34> */
[----:B------:R-:W-:Y:S01]  /*0640*/  IMAD.HI.U32 R3, R3, R5, R2 ;  /* 0x0000000503037227 */ /* 0x000fe200078e0002 */
[----:B------:R-:W-:Y:S01]  /*0650*/  SHF.R.S32.HI R2, RZ, 0x1f, R17 ;  /* 0x0000001fff027819 */ /* 0x000fe20000011411 */
[----:B------:R-:W1:Y:S03]  /*0660*/  LDC.64 R4, c[0x0][0x220] ;  /* 0x00008800ff047b82 */ /* 0x000e660000000a00 */
[----:B------:R-:W-:Y:S01]  /*0670*/  LEA.HI R2, R2, R17, RZ, 0x2 ;  /* 0x0000001102027211 */ /* 0x000fe200078f10ff */
[----:B------:R-:W-:-:S03]  /*0680*/  IMAD.HI.U32 R23, R3, UR10, RZ ;  /* 0x0000000a03177c27 */ /* 0x000fc6000f8e00ff */
[----:B------:R-:W-:Y:S02]  /*0690*/  SHF.R.S32.HI R20, RZ, 0x2, R2 ;  /* 0x00000002ff147819 */ /* 0x000fe40000011402 */
        /* <DEDUP_REMOVED lines=16> */
[----:B------:R-:W-:Y:S01]  /*07a0*/  PRMT R3, RZ, 0x5410, RZ ;  /* 0x00005410ff037816 */ /* 0x000fe200000000ff */
        /* <DEDUP_REMOVED lines=10> */
[C---:B------:R-:W-:Y:S01]  /*0850*/  IADD3 R71, P0, R17.reuse, UR5, RZ ;  /* 0x0000000511477c10 */ /* 0x040fe2000ff1e0ff */
        /* <DEDUP_REMOVED lines=18> */
.L_x_1529:
[----:B------:R-:W-:Y:S01]  /*0980*/  ISETP.NE.AND P0, PT, R25, UR10, PT ;  /* 0x0000000a19007c0c */ /* 0x000fe2000bf05270 */
[----:B------:R-:W0:-:S12]  /*0990*/  LDS.64 R34, [UR5] ;  /* 0x00000005ff227984 */ /* 0x000e180008000a00 */
[----:B------:R-:W1:Y:S01]  /*09a0*/  @!P0 LDC R2, c[0x0][0x23c] ;  /* 0x00008f00ff028b82 */ /* 0x000e620000000800 */
[----:B------:R-:W-:-:S07]  /*09b0*/  @!P0 IADD3 R23, R23, 0x1, RZ ;  /* 0x0000000117178810 */ /* 0x000fce0007ffe0ff */
[----:B------:R-:W2:Y:S08]  /*09c0*/  @!P0 LDC.64 R10, c[0x0][0x220] ;  /* 0x00008800ff0a8b82 */ /* 0x000eb00000000a00 */
[----:B------:R-:W3:Y:S01]  /*09d0*/  @!P0 LDC.64 R18, c[0x0][0x228] ;  /* 0x00008a00ff128b82 */ /* 0x000ee20000000a00 */
[----:B-1----:R-:W-:-:S05]  /*09e0*/  @!P0 IMAD R2, R23, R2, RZ ;  /* 0x0000000217028224 */ /* 0x002fca00078e02ff */
[----:B------:R-:W-:-:S04]  /*09f0*/  @!P0 SHF.R.S32.HI R5, RZ, 0x1f, R2 ;  /* 0x0000001fff058819 */ /* 0x000fc80000011402 */
[----:B------:R-:W-:-:S04]  /*0a00*/  @!P0 LEA.HI R5, R5, R2, RZ, 0x2 ;  /* 0x0000000205058211 */ /* 0x000fc800078f10ff */
[----:B------:R-:W-:-:S05]  /*0a10*/  @!P0 LEA.HI.SX32 R5, R5, R20, 0x1e ;  /* 0x0000001405058211 */ /* 0x000fca00078ff2ff */
[----:B--2---:R-:W-:Y:S02]  /*0a20*/  @!P0 IMAD.WIDE R10, R5, 0x4, R10 ;  /* 0x00000004050a8825 */ /* 0x004fe400078e020a */
[----:B------:R-:W2:Y:S04]  /*0a30*/  LDG.E.128.CONSTANT R4, desc[UR12][R70.64] ;  /* 0x0000000c46047981 */ /* 0x000ea8000c1e9d00 */
[----:B------:R-:W4:Y:S01]  /*0a40*/  @!P0 LDG.E.CONSTANT R0, desc[UR12][R10.64] ;  /* 0x0000000c0a008981 */ /* 0x000f22000c1e9900 */
[----:B------:R-:W-:Y:S02]  /*0a50*/  MOV R9, UR8 ;  /* 0x0000000800097c02 */ /* 0x000fe40008000f00 */
[----:B------:R-:W-:-:S03]  /*0a60*/  @!P0 IADD3 R29, R17, R2, RZ ;  /* 0x00000002111d8210 */ /* 0x000fc60007ffe0ff */
[----:B------:R-:W-:-:S05]  /*0a70*/  IMAD.WIDE R8, R9, 0x4, R70 ;  /* 0x0000000409087825 */ /* 0x000fca00078e0246 */
[----:B------:R-:W4:Y:S01]  /*0a80*/  LDG.E.128.CONSTANT R12, desc[UR12][R8.64] ;  /* 0x0000000c080c7981 */ /* 0x000f22000c1e9d00 */
[----:B---3--:R-:W-:-:S05]  /*0a90*/  @!P0 IMAD.WIDE R18, R29, 0x2, R18 ;  /* 0x000000021d128825 */ /* 0x008fca00078e0212 */
[----:B------:R-:W3:Y:S04]  /*0aa0*/  @!P0 LDG.E.CONSTANT R30, desc[UR12][R18.64] ;  /* 0x0000000c121e8981 */ /* 0x000ee8000c1e9900 */
[----:B------:R1:W3:Y:S04]  /*0ab0*/  @!P0 LDG.E.CONSTANT R39, desc[UR12][R18.64+0x4] ;  /* 0x0000040c12278981 */ /* 0x0002e8000c1e9900 */
[----:B-1----:R-:W1:Y:S01]  /*0ac0*/  LDS.64 R18, [UR5+0x100] ;  /* 0x00010005ff127984 */ /* 0x002e620008000a00 */
[----:B0-----:R-:W-:Y:S02]  /*0ad0*/  HADD2.F32 R61, -RZ, R34.H1_H1 ;  /* 0x30000022ff3d7230 */ /* 0x001fe40000004100 */
[----:B------:R-:W-:-:S02]  /*0ae0*/  HADD2.F32 R46, -RZ, R35.H0_H0 ;  /* 0x20000023ff2e7230 */ /* 0x000fc40000004100 */
[--C-:B-1----:R-:W-:Y:S02]  /*0af0*/  HADD2.F32 R57, -RZ, R19.reuse.H0_H0 ;  /* 0x20000013ff397230 */ /* 0x102fe40000004100 */
[----:B------:R-:W-:Y:S02]  /*0b00*/  HADD2.F32 R58, -RZ, R19.H1_H1 ;  /* 0x30000013ff3a7230 */ /* 0x000fe40000004100 */
[--C-:B------:R-:W-:Y:S02]  /*0b10*/  HADD2.F32 R52, -RZ, R18.reuse.H0_H0 ;  /* 0x20000012ff347230 */ /* 0x100fe40000004100 */
[----:B------:R-:W-:Y:S01]  /*0b20*/  HADD2.F32 R59, -RZ, R18.H1_H1 ;  /* 0x30000012ff3b7230 */ /* 0x000fe20000004100 */
[----:B--2---:R-:W-:Y:S02]  /*0b30*/  SHF.R.U32.HI R10, RZ, 0x8, R4 ;  /* 0x00000008ff0a7819 */ /* 0x004fe40000011604 */
[----:B----4-:R-:W-:Y:S02]  /*0b40*/  @!P0 LOP3.LUT R27, R0, 0xff, RZ, 0xc0, !PT ;  /* 0x000000ff001b8812 */ /* 0x010fe400078ec0ff */
[----:B------:R-:W-:-:S02]  /*0b50*/  LOP3.LUT R10, R10, 0xff, RZ, 0xc0, !PT ;  /* 0x000000ff0a0a7812 */ /* 0x000fc400078ec0ff */
[----:B------:R-:W-:Y:S02]  /*0b60*/  IADD3 R31, R27, UR6, RZ ;  /* 0x000000061b1f7c10 */ /* 0x000fe4000fffe0ff */
[----:B------:R-:W-:Y:S02]  /*0b70*/  SHF.R.U32.HI R11, RZ, 0x10, R4 ;  /* 0x00000010ff0b7819 */ /* 0x000fe40000011604 */
[----:B------:R-:W-:Y:S02]  /*0b80*/  IADD3 R36, -R31, R10, RZ ;  /* 0x0000000a1f247210 */ /* 0x000fe40007ffe1ff */
[----:B------:R-:W-:-:S04]  /*0b90*/  LOP3.LUT R10, R11, 0xff, RZ, 0xc0, !PT ;  /* 0x000000ff0b0a7812 */ /* 0x000fc800078ec0ff */
[----:B------:R-:W-:Y:S02]  /*0ba0*/  IADD3 R37, -R31, R10, RZ ;  /* 0x0000000a1f257210 */ /* 0x000fe40007ffe1ff */
[----:B------:R-:W0:Y:S01]  /*0bb0*/  LDS.64 R10, [UR5+0x200] ;  /* 0x00020005ff0a7984 */ /* 0x000e220008000a00 */
[----:B------:R-:W-:-:S04]  /*0bc0*/  LOP3.LUT R2, R4, 0xff, RZ, 0xc0, !PT ;  /* 0x000000ff04027812 */ /* 0x000fc800078ec0ff */
[----:B------:R-:W-:-:S04]  /*0bd0*/  IADD3 R2, R2, -R31, RZ ;  /* 0x8000001f02027210 */ /* 0x000fc80007ffe0ff */
[----:B------:R1:W2:Y:S01]  /*0be0*/  I2F.F16 R41, R2 ;  /* 0x0000000200297306 */ /* 0x0002a20000200c00 */
[----:B------:R-:W-:Y:S02]  /*0bf0*/  SHF.R.U32.HI R42, RZ, 0x10, R12 ;  /* 0x00000010ff2a7819 */ /* 0x000fe4000001160c */
[----:B-1----:R-:W-:-:S04]  /*0c00*/  LOP3.LUT R2, R12, 0xff, RZ, 0xc0, !PT ;  /* 0x000000ff0c027812 */ /* 0x002fc800078ec0ff */
[----:B------:R-:W-:Y:S02]  /*0c10*/  IADD3 R29, -R31, R2, RZ ;  /* 0x000000021f1d7210 */ /* 0x000fe40007ffe1ff */
[----:B------:R-:W-:Y:S02]  /*0c20*/  @!P0 SHF.R.U32.HI R2, RZ, 0x8, R0 ;  /* 0x00000008ff028819 */ /* 0x000fe40000011600 */
[----:B------:R-:W-:Y:S02]  /*0c30*/  LOP3.LUT R42, R42, 0xff, RZ, 0xc0, !PT ;  /* 0x000000ff2a2a7812 */ /* 0x000fe400078ec0ff */
[----:B---3-5:R-:W-:Y:S02]  /*0c40*/  @!P0 PRMT R16, R30, 0x7610, R16 ;  /* 0x000076101e108816 */ /* 0x028fe40000000010 */
[----:B------:R-:W-:Y:S02]  /*0c50*/  @!P0 LOP3.LUT R24, R2, 0xff, RZ, 0xc0, !PT ;  /* 0x000000ff02188812 */ /* 0x000fe400078ec0ff */
[----:B------:R-:W-:-:S02]  /*0c60*/  @!P0 PRMT R62, R39, 0x7610, R62 ;  /* 0x00007610273e8816 */ /* 0x000fc4000000003e */
[----:B------:R-:W-:Y:S02]  /*0c70*/  IADD3 R42, -R31, R42, RZ ;  /* 0x0000002a1f2a7210 */ /* 0x000fe40007ffe1ff */
[----:B------:R-:W-:Y:S02]  /*0c80*/  @!P0 PRMT R16, R16, 0x7610, R30 ;  /* 0x0000761010108816 */ /* 0x000fe4000000001e */
[----:B------:R-:W-:Y:S02]  /*0c90*/  LOP3.LUT R43, R5, 0xff, RZ, 0xc0, !PT ;  /* 0x000000ff052b7812 */ /* 0x000fe400078ec0ff */
[----:B------:R-:W-:Y:S02]  /*0ca0*/  IADD3 R30, R24, UR6, RZ ;  /* 0x00000006181e7c10 */ /* 0x000fe4000fffe0ff */
[----:B------:R-:W-:Y:S01]  /*0cb0*/  SHF.R.U32.HI R2, RZ, 0x8, R5 ;  /* 0x00000008ff027819 */ /* 0x000fe20000011605 */
[----:B------:R-:W1:Y:S01]  /*0cc0*/  I2F.F16 R36, R36 ;  /* 0x0000002400247306 */ /* 0x000e620000200c00 */
[----:B------:R-:W-:-:S02]  /*0cd0*/  SHF.R.U32.HI R40, RZ, 0x8, R12 ;  /* 0x00000008ff287819 */ /* 0x000fc4000001160c */
[----:B------:R-:W-:Y:S02]  /*0ce0*/  @!P0 PRMT R62, R62, 0x7610, R39 ;  /* 0x000076103e3e8816 */ /* 0x000fe40000000027 */
[----:B------:R-:W-:-:S03]  /*0cf0*/  LOP3.LUT R19, R2, 0xff, RZ, 0xc0, !PT ;  /* 0x000000ff02137812 */ /* 0x000fc600078ec0ff */
[----:B------:R3:W-:Y:S01]  /*0d00*/  I2F.F16 R39, R42 ;  /* 0x0000002a00277306 */ /* 0x0007e20000200c00 */
[----:B------:R-:W-:Y:S02]  /*0d10*/  LOP3.LUT R40, R40, 0xff, RZ, 0xc0, !PT ;  /* 0x000000ff28287812 */ /* 0x000fe400078ec0ff */
[--C-:B------:R-:W-:Y:S02]  /*0d20*/  @!P0 SHF.R.U32.HI R26, RZ, 0x18, R0.reuse ;  /* 0x00000018ff1a8819 */ /* 0x100fe40000011600 */
[----:B------:R-:W-:Y:S02]  /*0d30*/  @!P0 SHF.R.U32.HI R0, RZ, 0x10, R0 ;  /* 0x00000010ff008819 */ /* 0x000fe40000011600 */
[----:B---3--:R-:W-:Y:S02]  /*0d40*/  IADD3 R42, R43, -R30, RZ ;  /* 0x8000001e2b2a7210 */ /* 0x008fe40007ffe0ff */
[----:B------:R-:W-:Y:S01]  /*0d50*/  IADD3 R18, -R30, R19, RZ ;  /* 0x000000131e127210 */ /* 0x000fe20007ffe1ff */
[----:B------:R-:W-:Y:S01]  /*0d60*/  I2F.F16 R37, R37 ;  /* 0x0000002500257306 */ /* 0x000fe20000200c00 */
[----:B------:R-:W-:-:S02]  /*0d70*/  IADD3 R40, -R31, R40, RZ ;  /* 0x000000281f287210 */ /* 0x000fc40007ffe1ff */
[----:B------:R-:W-:Y:S01]  /*0d80*/  @!P0 LOP3.LUT R22, R0, 0xff, RZ, 0xc0, !PT ;  /* 0x000000ff00168812 */ /* 0x000fe200078ec0ff */
[----:B------:R-:W-:Y:S01]  /*0d90*/  HADD2.F32 R0, -RZ, R34.H0_H0 ;  /* 0x20000022ff007230 */ /* 0x000fe20000004100 */
[----:B------:R-:W-:-:S03]  /*0da0*/  LEA.HI R12, R12, -R31, RZ, 0x8 ;  /* 0x8000001f0c0c7211 */ /* 0x000fc600078f40ff */
[----:B------:R-:W3:Y:S01]  /*0db0*/  I2F.F16 R42, R42 ;  /* 0x0000002a002a7306 */ /* 0x000ee20000200c00 */
[----:B------:R-:W-:Y:S01]  /*0dc0*/  SHF.R.U32.HI R34, RZ, 0x10, R5 ;  /* 0x00000010ff227819 */ /* 0x000fe20000011605 */
[----:B--2---:R-:W-:Y:S01]  /*0dd0*/  HADD2.F32 R19, -RZ, R41.H0_H0 ;  /* 0x20000029ff137230 */ /* 0x004fe20000004100 */
[----:B------:R-:W-:Y:S01]  /*0de0*/  LEA.HI R4, R4, -R31, RZ, 0x8 ;  /* 0x8000001f04047211 */ /* 0x000fe200078f40ff */
[----:B0-----:R-:W-:-:S04]  /*0df0*/  HADD2.F32 R2, -RZ, R10.H0_H0 ;  /* 0x2000000aff027230 */ /* 0x001fc80000004100 */
[----:B------:R0:W-:Y:S01]  /*0e00*/  I2F.F16 R66, R40 ;  /* 0x0000002800427306 */ /* 0x0001e20000200c00 */
[--C-:B------:R-:W-:Y:S01]  /*0e10*/  HADD2.F32 R53, -RZ, R11.reuse.H0_H0 ;  /* 0x2000000bff357230 */ /* 0x100fe20000004100 */
[----:B------:R-:W-:Y:S01]  /*0e20*/  LOP3.LUT R45, R34, 0xff, RZ, 0xc0, !PT ;  /* 0x000000ff222d7812 */ /* 0x000fe200078ec0ff */
[----:B------:R-:W-:-:S05]  /*0e30*/  HADD2.F32 R43, -RZ, R11.H1_H1 ;  /* 0x3000000bff2b7230 */ /* 0x000fca0000004100 */
[----:B------:R-:W2:Y:S01]  /*0e40*/  I2F.F16 R18, R18 ;  /* 0x0000001200127306 */ /* 0x000ea20000200c00 */
[----:B0-----:R-:W-:Y:S02]  /*0e50*/  HADD2.F32 R40, -RZ, R35.H1_H1 ;  /* 0x30000023ff287230 */ /* 0x001fe40000004100 */
[C---:B------:R-:W-:Y:S01]  /*0e60*/  FFMA.FTZ R34, R19.reuse, R52, RZ ;  /* 0x0000003413227223 */ /* 0x040fe200000100ff */
[----:B-1----:R-:W-:Y:S02]  /*0e70*/  HADD2.F32 R36, -RZ, R36.H0_H0 ;  /* 0x20000024ff247230 */ /* 0x002fe40000004100 */
[C---:B------:R-:W-:Y:S02]  /*0e80*/  FFMA.FTZ R41, R19.reuse, R0, RZ ;  /* 0x0000000013297223 */ /* 0x040fe400000100ff */
[----:B------:R0:W-:Y:S01]  /*0e90*/  I2F.F16 R35, R12 ;  /* 0x0000000c00237306 */ /* 0x0001e20000200c00 */
[----:B------:R-:W-:Y:S01]  /*0ea0*/  FFMA.FTZ R51, R19, R2, RZ ;  /* 0x0000000213337223 */ /* 0x000fe200000100ff */
[----:B------:R-:W-:Y:S01]  /*0eb0*/  FFMA.FTZ R44, R36, R59, R34 ;  /* 0x0000003b242c7223 */ /* 0x000fe20000010022 */
[----:B0-----:R-:W-:-:S02]  /*0ec0*/  HADD2.F32 R12, -RZ, R10.H1_H1 ;  /* 0x3000000aff0c7230 */ /* 0x001fc40000004100 */
[----:B------:R-:W0:Y:S03]  /*0ed0*/  LDS.64 R10, [UR5+0x8] ;  /* 0x00000805ff0a7984 */ /* 0x000e260008000a00 */
[----:B------:R-:W1:Y:S01]  /*0ee0*/  I2F.F16 R4, R4 ;  /* 0x0000000400047306 */ /* 0x000e620000200c00 */
[----:B------:R-:W-:Y:S01]  /*0ef0*/  IADD3 R45, -R30, R45, RZ ;  /* 0x0000002d1e2d7210 */ /* 0x000fe20007ffe1ff */
[C---:B------:R-:W-:Y:S01]  /*0f00*/  FFMA.FTZ R49, R36.reuse, R61, R41 ;  /* 0x0000003d24317223 */ /* 0x040fe20000010029 */
[----:B------:R-:W-:Y:S01]  /*0f10*/  FFMA.FTZ R48, R36, R12, R51 ;  /* 0x0000000c24307223 */ /* 0x000fe20000010033 */
[----:B------:R-:W-:Y:S01]  /*0f20*/  LEA.HI R34, R5, -R30, RZ, 0x8 ;  /* 0x8000001e05227211 */ /* 0x000fe200078f40ff */
[----:B---3--:R-:W-:Y:S01]  /*0f30*/  HADD2.F32 R5, -RZ, R42.H0_H0 ;  /* 0x2000002aff057230 */ /* 0x008fe20000004100 */
[----:B------:R-:W-:Y:S01]  /*0f40*/  SHF.R.U32.HI R36, RZ, 0x8, R13 ;  /* 0x00000008ff247819 */ /* 0x000fe2000001160d */
[----:B------:R-:W-:Y:S01]  /*0f50*/  HADD2.F32 R64, -RZ, R37.H0_H0 ;  /* 0x20000025ff407230 */ /* 0x000fe20000004100 */
[----:B------:R3:W4:Y:S01]  /*0f60*/  I2F.F16 R19, R45 ;  /* 0x0000002d00137306 */ /* 0x0007220000200c00 */
[----:B------:R-:W-:Y:S01]  /*0f70*/  LOP3.LUT R41, R13, 0xff, RZ, 0xc0, !PT ;  /* 0x000000ff0d297812 */ /* 0x000fe200078ec0ff */
[----:B--2---:R-:W-:-:S02]  /*0f80*/  HADD2.F32 R42, -RZ, R18.H0_H0 ;  /* 0x20000012ff2a7230 */ /* 0x004fc40000004100 */
[C---:B------:R-:W-:Y:S01]  /*0f90*/  FFMA.FTZ R51, R5.reuse, R52, RZ ;  /* 0x0000003405337223 */ /* 0x040fe200000100ff */
[C---:B------:R-:W-:Y:S01]  /*0fa0*/  FFMA.FTZ R37, R64.reuse, R46, R49 ;  /* 0x0000002e40257223 */ /* 0x040fe20000010031 */
[----:B------:R-:W-:Y:S01]  /*0fb0*/  FFMA.FTZ R49, R64, R57, R44 ;  /* 0x0000003940317223 */ /* 0x000fe2000001002c */
[----:B---3--:R-:W-:Y:S01]  /*0fc0*/  LOP3.LUT R45, R36, 0xff, RZ, 0xc0, !PT ;  /* 0x000000ff242d7812 */ /* 0x008fe200078ec0ff */
[----:B------:R-:W-:Y:S01]  /*0fd0*/  FFMA.FTZ R36, R0, R5, RZ ;  /* 0x0000000500247223 */ /* 0x000fe200000100ff */
[----:B------:R-:W-:Y:S01]  /*0fe0*/  FFMA.FTZ R5, R5, R2, RZ ;  /* 0x0000000205057223 */ /* 0x000fe200000100ff */
[----:B------:R-:W-:Y:S02]  /*0ff0*/  IADD3 R44, -R30, R41, RZ ;  /* 0x000000291e2c7210 */ /* 0x000fe40007ffe1ff */
[----:B------:R-:W-:Y:S01]  /*1000*/  FFMA.FTZ R41, R61, R42, R36 ;  /* 0x0000002a3d297223 */ /* 0x000fe20000010024 */
[C---:B------:R-:W-:Y:S01]  /*1010*/  FFMA.FTZ R36, R42.reuse, R59, R51 ;  /* 0x0000003b2a247223 */ /* 0x040fe20000010033 */
[----:B------:R-:W2:Y:S01]  /*1020*/  I2F.F16 R34, R34 ;  /* 0x0000002200227306 */ /* 0x000ea20000200c00 */
[----:B------:R-:W-:Y:S01]  /*1030*/  FFMA.FTZ R42, R42, R12, R5 ;  /* 0x0000000c2a2a7223 */ /* 0x000fe20000010005 */
[----:B-1----:R-:W-:-:S02]  /*1040*/  HADD2.F32 R50, -RZ, R4.H0_H0 ;  /* 0x20000004ff327230 */ /* 0x002fc40000004100 */
[----:B------:R-:W1:Y:S01]  /*1050*/  LDS.64 R4, [UR5+0x108] ;  /* 0x00010805ff047984 */ /* 0x000e620008000a00 */
[----:B------:R-:W-:-:S03]  /*1060*/  FFMA.FTZ R64, R64, R53, R48 ;  /* 0x0000003540407223 */ /* 0x000fc60000010030 */
[----:B------:R-:W3:Y:S01]  /*1070*/  I2F.F16 R29, R29 ;  /* 0x0000001d001d7306 */ /* 0x000ee20000200c00 */
[----:B----4-:R-:W-:Y:S01]  /*1080*/  HADD2.F32 R55, -RZ, R19.H0_H0 ;  /* 0x20000013ff377230 */ /* 0x010fe20000004100 */
[----:B------:R-:W-:Y:S01]  /*1090*/  SHF.R.U32.HI R48, RZ, 0x10, R13 ;  /* 0x00000010ff307819 */ /* 0x000fe2000001160d */
[----:B------:R-:W-:Y:S01]  /*10a0*/  FFMA.FTZ R19, R50, R40, R37 ;  /* 0x0000002832137223 */ /* 0x000fe20000010025 */
[----:B------:R-:W-:-:S04]  /*10b0*/  IADD3 R45, -R30, R45, RZ ;  /* 0x0000002d1e2d7210 */ /* 0x000fc80007ffe1ff */
[----:B------:R4:W3:Y:S01]  /*10c0*/  I2F.F16 R18, R44 ;  /* 0x0000002c00127306 */ /* 0x0008e20000200c00 */
[----:B--2---:R-:W-:Y:S01]  /*10d0*/  HADD2.F32 R37, -RZ, R34.H0_H0 ;  /* 0x20000022ff257230 */ /* 0x004fe20000004100 */
[----:B------:R-:W-:Y:S01]  /*10e0*/  LOP3.LUT R51, R48, 0xff, RZ, 0xc0, !PT ;  /* 0x000000ff30337812 */ /* 0x000fe200078ec0ff */
[----:B------:R-:W-:Y:S01]  /*10f0*/  FFMA.FTZ R41, R46, R55, R41 ;  /* 0x000000372e297223 */ /* 0x000fe20000010029 */
[C---:B------:R-:W-:Y:S01]  /*1100*/  FFMA.FTZ R60, R55.reuse, R53, R42 ;  /* 0x00000035373c7223 */ /* 0x040fe2000001002a */
[----:B----4-:R-:W-:-:S03]  /*1110*/  FFMA.FTZ R44, R55, R57, R36 ;  /* 0x00000039372c7223 */ /* 0x010fc60000010024 */
[----:B------:R2:W4:Y:S01]  /*1120*/  I2F.F16 R48, R45 ;  /* 0x0000002d00307306 */ /* 0x0005220000200c00 */
[----:B------:R-:W-:Y:S01]  /*1130*/  IADD3 R51, -R30, R51, RZ ;  /* 0x000000331e337210 */ /* 0x000fe20007ffe1ff */
[----:B------:R-:W-:Y:S01]  /*1140*/  FFMA.FTZ R36, R40, R37, R41 ;  /* 0x0000002528247223 */ /* 0x000fe20000010029 */
[C---:B------:R-:W-:Y:S01]  /*1150*/  FFMA.FTZ R42, R37.reuse, R58, R44 ;  /* 0x0000003a252a7223 */ /* 0x040fe2000001002c */
[-C--:B------:R-:W-:Y:S01]  /*1160*/  FFMA.FTZ R60, R37, R43.reuse, R60 ;  /* 0x0000002b253c7223 */ /* 0x080fe2000001003c */
[----:B------:R-:W-:Y:S01]  /*1170*/  LEA.HI R37, R13, -R30, RZ, 0x8 ;  /* 0x8000001e0d257211 */ /* 0x000fe200078f40ff */
[--C-:B0-----:R-:W-:Y:S02]  /*1180*/  HADD2.F32 R41, -RZ, R10.reuse.H0_H0 ;  /* 0x2000000aff297230 */ /* 0x101fe40000004100 */
[C---:B------:R-:W-:Y:S01]  /*1190*/  FFMA.FTZ R49, R50.reuse, R58, R49 ;  /* 0x0000003a32317223 */ /* 0x040fe20000010031 */
[----:B------:R-:W-:Y:S01]  /*11a0*/  FFMA.FTZ R64, R50, R43, R64 ;  /* 0x0000002b32407223 */ /* 0x000fe20000010040 */
[----:B--2---:R-:W-:Y:S01]  /*11b0*/  HADD2.F32 R45, -RZ, R10.H1_H1 ;  /* 0x3000000aff2d7230 */ /* 0x004fe20000004100 */
[----:B------:R-:W0:Y:S01]  /*11c0*/  I2F.F16 R34, R51 ;  /* 0x0000003300227306 */ /* 0x000e220000200c00 */
[----:B---3--:R-:W-:-:S02]  /*11d0*/  HADD2.F32 R10, -RZ, R29.H0_H0 ;  /* 0x2000001dff0a7230 */ /* 0x008fc40000004100 */
[--C-:B------:R-:W-:Y:S02]  /*11e0*/  HADD2.F32 R50, -RZ, R11.reuse.H0_H0 ;  /* 0x2000000bff327230 */ /* 0x100fe40000004100 */
[----:B------:R-:W-:-:S03]  /*11f0*/  HADD2.F32 R55, -RZ, R11.H1_H1 ;  /* 0x3000000bff377230 */ /* 0x000fc60000004100 */
[----:B------:R2:W3:Y:S01]  /*1200*/  I2F.F16 R11, R37 ;  /* 0x00000025000b7306 */ /* 0x0004e20000200c00 */
[----:B------:R-:W-:Y:S02]  /*1210*/  HADD2.F32 R66, -RZ, R66.H0_H0 ;  /* 0x20000042ff427230 */ /* 0x000fe40000004100 */
[----:B------:R-:W-:Y:S01]  /*1220*/  FFMA.FTZ R29, R10, R41, R19 ;  /* 0x000000290a1d7223 */ /* 0x000fe20000010013 */
[----:B------:R-:W-:Y:S02]  /*1230*/  HADD2.F32 R13, -RZ, R18.H0_H0 ;  /* 0x20000012ff0d7230 */ /* 0x000fe40000004100 */
[----:B------:R-:W1:Y:S01]  /*1240*/  LDS.64 R18, [UR5+0x208] ;  /* 0x00020805ff127984 */ /* 0x000e620008000a00 */
[----:B------:R-:W-:Y:S02]  /*1250*/  HADD2.F32 R39, -RZ, R39.H0_H0 ;  /* 0x20000027ff277230 */ /* 0x000fe40000004100 */
[----:B------:R-:W-:Y:S01]  /*1260*/  FFMA.FTZ R44, R66, R45, R29 ;  /* 0x0000002d422c7223 */ /* 0x000fe2000001001d */
[----:B----4-:R-:W-:-:S02]  /*1270*/  HADD2.F32 R48, -RZ, R48.H0_H0 ;  /* 0x20000030ff307230 */ /* 0x010fc40000004100 */
[----:B------:R-:W-:Y:S01]  /*1280*/  FFMA.FTZ R36, R41, R13, R36 ;  /* 0x0000000d29247223 */ /* 0x000fe20000010024 */
[----:B------:R-:W-:Y:S02]  /*1290*/  HADD2.F32 R35, -RZ, R35.H0_H0 ;  /* 0x20000023ff237230 */ /* 0x000fe40000004100 */
[----:B------:R-:W-:Y:S01]  /*12a0*/  FFMA.FTZ R44, R39, R50, R44 ;  /* 0x00000032272c7223 */ /* 0x000fe2000001002c */
[----:B0-----:R-:W-:Y:S02]  /*12b0*/  HADD2.F32 R29, -RZ, R34.H0_H0 ;  /* 0x20000022ff1d7230 */ /* 0x001fe40000004100 */
[----:B------:R-:W-:Y:S01]  /*12c0*/  FFMA.FTZ R51, R45, R48, R36 ;  /* 0x000000302d337223 */ /* 0x000fe20000010024 */
[----:B------:R-:W-:Y:S02]  /*12d0*/  HADD2.F32 R36, -RZ, R16.H0_H0 ;  /* 0x20000010ff247230 */ /* 0x000fe40000004100 */
[----:B--2---:R-:W-:Y:S01]  /*12e0*/  FFMA.FTZ R37, R35, R55, R44 ;  /* 0x0000003723257223 */ /* 0x004fe2000001002c */
[----:B---3--:R-:W-:-:S02]  /*12f0*/  HADD2.F32 R34, -RZ, R11.H0_H0 ;  /* 0x2000000bff227230 */ /* 0x008fc40000004100 */
[--C-:B-1----:R-:W-:Y:S02]  /*1300*/  HADD2.F32 R11, -RZ, R4.reuse.H0_H0 ;  /* 0x20000004ff0b7230 */ /* 0x102fe40000004100 */
[----:B------:R-:W-:Y:S01]  /*1310*/  FFMA.FTZ R54, R50, R29, R51 ;  /* 0x0000001d32367223 */ /* 0x000fe20000010033 */
[----:B------:R-:W-:Y:S01]  /*1320*/  FMUL.FTZ R44, R37, R36 ;  /* 0x00000024252c7220 */ /* 0x000fe20000410000 */
[----:B------:R-:W-:Y:S02]  /*1330*/  HADD2.F32 R67, -RZ, R4.H1_H1 ;  /* 0x30000004ff437230 */ /* 0x000fe40000004100 */
[-C--:B------:R-:W-:Y:S01]  /*1340*/  FFMA.FTZ R49, R10, R11.reuse, R49 ;  /* 0x0000000b0a317223 */ /* 0x080fe20000010031 */
[----:B------:R-:W-:Y:S02]  /*1350*/  HADD2.F32 R37, -RZ, R16.H1_H1 ;  /* 0x30000010ff257230 */ /* 0x000fe40000004100 */
[----:B------:R-:W-:Y:S01]  /*1360*/  FFMA.FTZ R51, R13, R11, R42 ;  /* 0x0000000b0d337223 */ /* 0x000fe2000001002a */
[----:B------:R-:W-:Y:S01]  /*1370*/  FFMA.FTZ R54, R55, R34, R54 ;  /* 0x0000002237367223 */ /* 0x000fe20000010036 */
[----:B------:R-:W-:Y:S01]  /*1380*/  F2FP.F16.F32.PACK_AB R4, RZ, R44 ;  /* 0x0000002cff04723e */ /* 0x000fe200000000ff */
        /* <DEDUP_REMOVED lines=8> */
[----:B------:R-:W-:-:S03]  /*1410*/  FFMA.FTZ R44, R34, R54, R49 ;  /* 0x00000036222c7223 */ /* 0x000fc60000010031 */
[----:B------:R-:W-:Y:S01]  /*1420*/  FMUL.FTZ R5, R36, R5 ;  /* 0x0000000524057220 */ /* 0x000fe20000410000 */
[----:B------:R-:W-:Y:S01]  /*1430*/  FMUL.FTZ R44, R37, R44 ;  /* 0x0000002c252c7220 */ /* 0x000fe20000410000 */
[----:B------:R-:W-:Y:S01]  /*1440*/  F2FP.F16.F32.PACK_AB R42, RZ, R42 ;  /* 0x0000002aff2a723e */ /* 0x000fe200000000ff */
[--C-:B------:R-:W-:Y:S02]  /*1450*/  HADD2.F32 R51, -RZ, R18.reuse.H0_H0 ;  /* 0x20000012ff337230 */ /* 0x100fe40000004100 */
[----:B------:R-:W-:Y:S02]  /*1460*/  F2FP.F16.F32.PACK_AB R5, RZ, R5 ;  /* 0x00000005ff05723e */ /* 0x000fe400000000ff */
[----:B------:R-:W-:Y:S02]  /*1470*/  F2FP.F16.F32.PACK_AB R44, RZ, R44 ;  /* 0x0000002cff2c723e */ /* 0x000fe400000000ff */
[----:B------:R-:W-:Y:S02]  /*1480*/  PRMT R4, R4, 0x5410, R42 ;  /* 0x0000541004047816 */ /* 0x000fe4000000002a */
[----:B------:R-:W-:Y:S01]  /*1490*/  PRMT R5, R5, 0x5410, R44 ;  /* 0x0000541005057816 */ /* 0x000fe2000000002c */
[----:B------:R-:W-:-:S02]  /*14a0*/  HADD2.F32 R44, -RZ, R18.H1_H1 ;  /* 0x30000012ff2c7230 */ /* 0x000fc40000004100 */
[----:B------:R-:W-:Y:S01]  /*14b0*/  FFMA.FTZ R49, R10, R51, R64 ;  /* 0x000000330a317223 */ /* 0x000fe20000010040 */
[----:B------:R-:W-:-:S03]  /*14c0*/  HFMA2.MMA R47, R4, 1, 1, R47 ;  /* 0x3c003c00042f7835 */ /* 0x000fc6000000002f */
[----:B------:R-:W-:Y:S01]  /*14d0*/  FFMA.FTZ R18, R66, R44, R49 ;  /* 0x0000002c42127223 */ /* 0x000fe20000010031 */
[----:B------:R-:W-:Y:S01]  /*14e0*/  HADD2.F32 R49, -RZ, R19.H0_H0 ;  /* 0x20000013ff317230 */ /* 0x000fe20000004100 */
[----:B------:R-:W-:Y:S01]  /*14f0*/  HFMA2.MMA R42, R5, 1, 1, R38 ;  /* 0x3c003c00052a7835 */ /* 0x000fe20000000026 */
[----:B------:R-:W-:Y:S02]  /*1500*/  SHF.R.U32.HI R4, RZ, 0x8, R7 ;  /* 0x00000008ff047819 */ /* 0x000fe40000011607 */
[----:B------:R-:W-:Y:S02]  /*1510*/  LOP3.LUT R5, R7, 0xff, RZ, 0xc0, !PT ;  /* 0x000000ff07057812 */ /* 0x000fe400078ec0ff */
[----:B------:R-:W-:Y:S01]  /*1520*/  IADD3 R38, R26, UR6, RZ ;  /* 0x000000061a267c10 */ /* 0x000fe2000fffe0ff */
[----:B------:R-:W-:Y:S01]  /*1530*/  FFMA.FTZ R18, R39, R49, R18 ;  /* 0x0000003127127223 */ /* 0x000fe20000010012 */
[----:B------:R-:W-:Y:S02]  /*1540*/  LOP3.LUT R65, R4, 0xff, RZ, 0xc0, !PT ;  /* 0x000000ff04417812 */ /* 0x000fe400078ec0ff */
[----:B------:R-:W-:Y:S01]  /*1550*/  IADD3 R63, R5, -R38, RZ ;  /* 0x80000026053f7210 */ /* 0x000fe20007ffe0ff */
[----:B------:R-:W-:Y:S01]  /*1560*/  FFMA.FTZ R5, R13, R51, R60 ;  /* 0x000000330d057223 */ /* 0x000fe2000001003c */
[----:B------:R-:W-:-:S02]  /*1570*/  LOP3.LUT R4, R6, 0xff, RZ, 0xc0, !PT ;  /* 0x000000ff06047812 */ /* 0x000fc400078ec0ff */
[----:B------:R-:W-:Y:S02]  /*1580*/  IADD3 R39, R22, UR6, RZ ;  /* 0x0000000616277c10 */ /* 0x000fe4000fffe0ff */
[----:B------:R-:W-:Y:S02]  /*1590*/  SHF.R.U32.HI R60, RZ, 0x8, R6 ;  /* 0x00000008ff3c7819 */ /* 0x000fe40000011606 */
[----:B------:R-:W-:Y:S02]  /*15a0*/  IADD3 R69, R4, -R39, RZ ;  /* 0x8000002704457210 */ /* 0x000fe40007ffe0ff */
[----:B------:R-:W-:Y:S01]  /*15b0*/  LOP3.LUT R60, R60, 0xff, RZ, 0xc0, !PT ;  /* 0x000000ff3c3c7812 */ /* 0x000fe200078ec0ff */
[----:B------:R0:W-:Y:S01]  /*15c0*/  I2F.F16 R13, R63 ;  /* 0x0000003f000d7306 */ /* 0x0001e20000200c00 */
[----:B------:R-:W-:Y:S02]  /*15d0*/  IADD3 R10, -R38, R65, RZ ;  /* 0x00000041260a7210 */ /* 0x000fe40007ffe1ff */
[----:B------:R-:W-:-:S05]  /*15e0*/  IADD3 R60, -R39, R60, RZ ;  /* 0x0000003c273c7210 */ /* 0x000fca0007ffe1ff */
[----:B------:R-:W1:Y:S01]  /*15f0*/  I2F.F16 R69, R69 ;  /* 0x0000004500457306 */ /* 0x000e620000200c00 */
[----:B------:R-:W-:-:S07]  /*1600*/  SHF.R.U32.HI R4, RZ, 0x10, R7 ;  /* 0x00000010ff047819 */ /* 0x000fce0000011607 */
[----:B------:R-:W2:Y:S01]  /*1610*/  I2F.F16 R64, R60 ;  /* 0x0000003c00407306 */ /* 0x000ea20000200c00 */
[----:B0-----:R-:W-:Y:S02]  /*1620*/  LOP3.LUT R63, R4, 0xff, RZ, 0xc0, !PT ;  /* 0x000000ff043f7812 */ /* 0x001fe400078ec0ff */
[----:B------:R-:W-:-:S05]  /*1630*/  SHF.R.U32.HI R4, RZ, 0x10, R6 ;  /* 0x00000010ff047819 */ /* 0x000fca0000011606 */
[----:B------:R-:W0:Y:S01]  /*1640*/  I2F.F16 R10, R10 ;  /* 0x0000000a000a7306 */ /* 0x000e220000200c00 */
[----:B------:R-:W-:Y:S01]  /*1650*/  LOP3.LUT R66, R4, 0xff, RZ, 0xc0, !PT ;  /* 0x000000ff04427812 */ /* 0x000fe200078ec0ff */
[----:B-1----:R-:W-:Y:S02]  /*1660*/  HADD2.F32 R69, -RZ, R69.H0_H0 ;  /* 0x20000045ff457230 */ /* 0x002fe40000004100 */
[----:B------:R-:W-:Y:S01]  /*1670*/  FFMA.FTZ R48, R48, R44, R5 ;  /* 0x0000002c30307223 */ /* 0x000fe20000010005 */
[----:B------:R-:W-:Y:S01]  /*1680*/  HADD2.F32 R13, -RZ, R13.H0_H0 ;  /* 0x2000000dff0d7230 */ /* 0x000fe20000004100 */
[----:B------:R-:W-:Y:S02]  /*1690*/  IADD3 R63, -R38, R63, RZ ;  /* 0x0000003f263f7210 */ /* 0x000fe40007ffe1ff */
[----:B------:R-:W-:Y:S01]  /*16a0*/  IADD3 R5, -R39, R66, RZ ;  /* 0x0000004227057210 */ /* 0x000fe20007ffe1ff */
[----:B--2---:R-:W-:Y:S02]  /*16b0*/  HADD2.F32 R64, -RZ, R64.H0_H0 ;  /* 0x20000040ff407230 */ /* 0x004fe40000004100 */
[-C--:B------:R-:W-:Y:S01]  /*16c0*/  FFMA.FTZ R65, R69, R52.reuse, RZ ;  /* 0x0000003445417223 */ /* 0x080fe200000100ff */
[----:B------:R-:W-:Y:S01]  /*16d0*/  FFMA.FTZ R71, R13, R52, RZ ;  /* 0x000000340d477223 */ /* 0x000fe200000100ff */
[----:B------:R1:W2:Y:S01]  /*16e0*/  I2F.F16 R4, R63 ;  /* 0x0000003f00047306 */ /* 0x0002a20000200c00 */
[----:B------:R-:W-:Y:S01]  /*16f0*/  LEA.HI R52, R7, -R38, RZ, 0x8 ;  /* 0x8000002607347211 */ /* 0x000fe200078f40ff */
[----:B------:R-:W-:Y:S01]  /*1700*/  FFMA.FTZ R60, R64, R59, R65 ;  /* 0x0000003b403c7223 */ /* 0x000fe20000010041 */
[----:B0-----:R-:W-:Y:S01]  /*1710*/  HADD2.F32 R10, -RZ, R10.H0_H0 ;  /* 0x2000000aff0a7230 */ /* 0x001fe20000004100 */
[----:B------:R-:W-:-:S02]  /*1720*/  LOP3.LUT R7, R15, 0xff, RZ, 0xc0, !PT ;  /* 0x000000ff0f077812 */ /* 0x000fc400078ec0ff */
[----:B------:R-:W-:Y:S02]  /*1730*/  LEA.HI R65, R6, -R39, RZ, 0x8 ;  /* 0x8000002706417211 */ /* 0x000fe400078f40ff */
[----:B------:R-:W0:Y:S01]  /*1740*/  I2F.F16 R5, R5 ;  /* 0x0000000500057306 */ /* 0x000e220000200c00 */
[----:B-1----:R-:W-:Y:S01]  /*1750*/  FFMA.FTZ R63, R10, R59, R71 ;  /* 0x0000003b0a3f7223 */ /* 0x002fe20000010047 */
[----:B------:R-:W-:-:S06]  /*1760*/  IADD3 R7, -R38, R7, RZ ;  /* 0x0000000726077210 */ /* 0x000fcc0007ffe1ff */
[----:B------:R-:W1:Y:S08]  /*1770*/  I2F.F16 R52, R52 ;  /* 0x0000003400347306 */ /* 0x000e700000200c00 */
[----:B------:R-:W3:Y:S01]  /*1780*/  I2F.F16 R59, R65 ;  /* 0x00000041003b7306 */ /* 0x000ee20000200c00 */
[----:B--2---:R-:W-:Y:S02]  /*1790*/  HADD2.F32 R4, -RZ, R4.H0_H0 ;  /* 0x20000004ff047230 */ /* 0x004fe40000004100 */
[----:B0-----:R-:W-:-:S05]  /*17a0*/  HADD2.F32 R5, -RZ, R5.H0_H0 ;  /* 0x20000005ff057230 */ /* 0x001fca0000004100 */
[----:B------:R-:W0:Y:S01]  /*17b0*/  I2F.F16 R7, R7 ;  /* 0x0000000700077306 */ /* 0x000e220000200c00 */
[-C--:B------:R-:W-:Y:S01]  /*17c0*/  FFMA.FTZ R6, R4, R57.reuse, R63 ;  /* 0x0000003904067223 */ /* 0x080fe2000001003f */
[----:B-1----:R-:W-:Y:S02]  /*17d0*/  HADD2.F32 R63, -RZ, R52.H0_H0 ;  /* 0x20000034ff3f7230 */ /* 0x002fe40000004100 */
[----:B------:R-:W-:Y:S01]  /*17e0*/  FFMA.FTZ R66, R5, R57, R60 ;  /* 0x0000003905427223 */ /* 0x000fe2000001003c */
[----:B---3--:R-:W-:Y:S02]  /*17f0*/  HADD2.F32 R59, -RZ, R59.H0_H0 ;  /* 0x2000003bff3b7230 */ /* 0x008fe40000004100 */
[----:B------:R-:W-:-:S03]  /*1800*/  FFMA.FTZ R57, R63, R58, R6 ;  /* 0x0000003a3f397223 */ /* 0x000fc60000010006 */
[----:B------:R-:W-:Y:S01]  /*1810*/  FFMA.FTZ R71, R59, R58, R66 ;  /* 0x0000003a3b477223 */ /* 0x000fe20000010042 */
[----:B0-----:R-:W-:Y:S01]  /*1820*/  HADD2.F32 R58, -RZ, R7.H0_H0 ;  /* 0x20000007ff3a7230 */ /* 0x001fe20000004100 */
[----:B------:R-:W-:-:S04]  /*1830*/  SHF.R.U32.HI R7, RZ, 0x8, R15 ;  /* 0x00000008ff077819 */ /* 0x000fc8000001160f */
[----:B------:R-:W-:Y:S01]  /*1840*/  FFMA.FTZ R6, R58, R11, R57 ;  /* 0x0000000b3a067223 */ /* 0x000fe20000010039 */
[----:B------:R-:W-:Y:S02]  /*1850*/  LOP3.LUT R57, R7, 0xff, RZ, 0xc0, !PT ;  /* 0x000000ff07397812 */ /* 0x000fe400078ec0ff */
[----:B------:R-:W-:Y:S02]  /*1860*/  SHF.R.U32.HI R7, RZ, 0x8, R14 ;  /* 0x00000008ff077819 */ /* 0x000fe4000001160e */
[----:B------:R-:W-:Y:S02]  /*1870*/  LOP3.LUT R60, R14, 0xff, RZ, 0xc0, !PT ;  /* 0x000000ff0e3c7812 */ /* 0x000fe400078ec0ff */
[----:B------:R-:W-:Y:S02]  /*1880*/  LOP3.LUT R52, R7, 0xff, RZ, 0xc0, !PT ;  /* 0x000000ff07347812 */ /* 0x000fe400078ec0ff */
[C---:B------:R-:W-:Y:S02]  /*1890*/  IADD3 R68, -R39.reuse, R60, RZ ;  /* 0x0000003c27447210 */ /* 0x040fe40007ffe1ff */
[----:B------:R-:W-:-:S02]  /*18a0*/  IADD3 R7, -R39, R52, RZ ;  /* 0x0000003427077210 */ /* 0x000fc40007ffe1ff */
[----:B------:R-:W-:Y:S01]  /*18b0*/  IADD3 R66, -R38, R57, RZ ;  /* 0x0000003926427210 */ /* 0x000fe20007ffe1ff */
[----:B------:R-:W0:Y:S08]  /*18c0*/  I2F.F16 R60, R68 ;  /* 0x00000044003c7306 */ /* 0x000e300000200c00 */
[----:B------:R-:W1:Y:S08]  /*18d0*/  I2F.F16 R57, R66 ;  /* 0x0000004200397306 */ /* 0x000e700000200c00 */
[----:B------:R-:W2:Y:S01]  /*18e0*/  I2F.F16 R7, R7 ;  /* 0x0000000700077306 */ /* 0x000ea20000200c00 */
[----:B0-----:R-:W-:-:S02]  /*18f0*/  HADD2.F32 R60, -RZ, R60.H0_H0 ;  /* 0x2000003cff3c7230 */ /* 0x001fc40000004100 */
[----:B-1----:R-:W-:-:S03]  /*1900*/  HADD2.F32 R57, -RZ, R57.H0_H0 ;  /* 0x20000039ff397230 */ /* 0x002fc60000004100 */
[----:B------:R-:W-:Y:S01]  /*1910*/  FFMA.FTZ R11, R60, R11, R71 ;  /* 0x0000000b3c0b7223 */ /* 0x000fe20000010047 */
[----:B------:R-:W-:Y:S01]  /*1920*/  MOV R71, UR8 ;  /* 0x0000000800477c02 */ /* 0x000fe20008000f00 */
[----:B--2---:R-:W-:Y:S02]  /*1930*/  HADD2.F32 R52, -RZ, R7.H0_H0 ;  /* 0x20000007ff347230 */ /* 0x004fe40000004100 */
[----:B------:R-:W-:Y:S01]  /*1940*/  FFMA.FTZ R65, R57, R67, R6 ;  /* 0x0000004339417223 */ /* 0x000fe20000010006 */
[----:B------:R-:W-:Y:S01]  /*1950*/  FFMA.FTZ R6, R0, R13, RZ ;  /* 0x0000000d00067223 */ /* 0x000fe200000100ff */
[----:B------:R-:W-:Y:S01]  /*1960*/  FFMA.FTZ R13, R13, R2, RZ ;  /* 0x000000020d0d7223 */ /* 0x000fe200000100ff */
[----:B------:R-:W-:Y:S01]  /*1970*/  FFMA.FTZ R67, R52, R67, R11 ;  /* 0x0000004334437223 */ /* 0x000fe2000001000b */
[----:B------:R-:W-:Y:S01]  /*1980*/  FFMA.FTZ R11, R0, R69, RZ ;  /* 0x00000045000b7223 */ /* 0x000fe200000100ff */
[----:B------:R-:W-:-:S04]  /*1990*/  IMAD.WIDE R70, R71, 0x4, R8 ;  /* 0x0000000447467825 */ /* 0x000fc800078e0208 */
[C---:B------:R-:W-:Y:S01]  /*19a0*/  FFMA.FTZ R7, R61.reuse, R10, R6 ;  /* 0x0000000a3d077223 */ /* 0x040fe20000010006 */
[----:B------:R-:W-:Y:S01]  /*19b0*/  FFMA.FTZ R0, R61, R64, R11 ;  /* 0x000000403d007223 */ /* 0x000fe2000001000b */
[----:B------:R-:W-:Y:S02]  /*19c0*/  FFMA.FTZ R61, R10, R12, R13 ;  /* 0x0000000c0a3d7223 */ /* 0x000fe4000001000d */
[----:B------:R-:W2:Y:S01]  /*19d0*/  LDG.E.128.CONSTANT R8, desc[UR12][R70.64] ;  /* 0x0000000c46087981 */ /* 0x000ea2000c1e9d00 */
[----:B------:R-:W-:Y:S01]  /*19e0*/  FFMA.FTZ R69, R69, R2, RZ ;  /* 0x0000000245457223 */ /* 0x000fe200000100ff */
[----:B------:R-:W-:-:S03]  /*19f0*/  MOV R13, UR8 ;  /* 0x00000008000d7c02 */ /* 0x000fc60008000f00 */
[----:B------:R-:W-:Y:S02]  /*1a00*/  FFMA.FTZ R64, R64, R12, R69 ;  /* 0x0000000c40407223 */ /* 0x000fe40000010045 */
[----:B------:R-:W-:-:S04]  /*1a10*/  IMAD.WIDE R12, R13, 0x4, R70 ;  /* 0x000000040d0c7825 */ /* 0x000fc800078e0246 */
[C---:B------:R-:W-:Y:S01]  /*1a20*/  FFMA.FTZ R69, R46.reuse, R4, R7 ;  /* 0x000000042e457223 */ /* 0x040fe20000010007 */
[----:B------:R-:W-:Y:S01]  /*1a30*/  FFMA.FTZ R0, R46, R5, R0 ;  /* 0x000000052e007223 */ /* 0x000fe20000010000 */
[-C--:B------:R-:W-:Y:S01]  /*1a40*/  FFMA.FTZ R2, R4, R53.reuse, R61 ;  /* 0x0000003504027223 */ /* 0x080fe2000001003d */
[----:B------:R-:W-:Y:S02]  /*1a50*/  FFMA.FTZ R64, R5, R53, R64 ;  /* 0x0000003505407223 */ /* 0x000fe40000010040 */
[----:B------:R-:W3:Y:S01]  /*1a60*/  LDG.E.128.CONSTANT R4, desc[UR12][R12.64] ;  /* 0x0000000c0c047981 */ /* 0x000ee2000c1e9d00 */
[----:B------:R-:W-:-:S04]  /*1a70*/  SHF.R.U32.HI R46, RZ, 0x10, R15 ;  /* 0x00000010ff2e7819 */ /* 0x000fc8000001160f */
[----:B------:R-:W-:-:S04]  /*1a80*/  LOP3.LUT R53, R46, 0xff, RZ, 0xc0, !PT ;  /* 0x000000ff2e357812 */ /* 0x000fc800078ec0ff */
[----:B------:R-:W-:Y:S01]  /*1a90*/  IADD3 R66, -R38, R53, RZ ;  /* 0x0000003526427210 */ /* 0x000fe20007ffe1ff */
[C---:B------:R-:W-:Y:S01]  /*1aa0*/  FFMA.FTZ R53, R40.reuse, R59, R0 ;  /* 0x0000003b28357223 */ /* 0x040fe20000010000 */
[----:B------:R-:W-:Y:S01]  /*1ab0*/  SHF.R.U32.HI R0, RZ, 0x10, R14 ;  /* 0x00000010ff007819 */ /* 0x000fe2000001160e */
[----:B------:R-:W-:-:S03]  /*1ac0*/  FFMA.FTZ R46, R40, R63, R69 ;  /* 0x0000003f282e7223 */ /* 0x000fc60000010045 */
[----:B------:R-:W-:-:S04]  /*1ad0*/  LOP3.LUT R40, R0, 0xff, RZ, 0xc0, !PT ;  /* 0x000000ff00287812 */ /* 0x000fc800078ec0ff */
[----:B------:R-:W-:Y:S01]  /*1ae0*/  IADD3 R40, -R39, R40, RZ ;  /* 0x0000002827287210 */ /* 0x000fe20007ffe1ff */
[----:B------:R-:W0:Y:S01]  /*1af0*/  I2F.F16 R66, R66 ;  /* 0x0000004200427306 */ /* 0x000e220000200c00 */
[----:B------:R-:W-:Y:S02]  /*1b00*/  LEA.HI R61, R15, -R38, RZ, 0x8 ;  /* 0x800000260f3d7211 */ /* 0x000fe400078f40ff */
[----:B------:R-:W-:-:S05]  /*1b10*/  LEA.HI R15, R14, -R39, RZ, 0x8 ;  /* 0x800000270e0f7211 */ /* 0x000fca00078f40ff */
[----:B------:R-:W1:Y:S08]  /*1b20*/  I2F.F16 R68, R40 ;  /* 0x0000002800447306 */ /* 0x000e700000200c00 */
[----:B------:R-:W4:Y:S08]  /*1b30*/  I2F.F16 R0, R61 ;  /* 0x0000003d00007306 */ /* 0x000f300000200c00 */
[----:B------:R-:W4:Y:S01]  /*1b40*/  I2F.F16 R14, R15 ;  /* 0x0000000f000e7306 */ /* 0x000f220000200c00 */
[C---:B------:R-:W-:Y:S01]  /*1b50*/  FFMA.FTZ R46, R41.reuse, R58, R46 ;  /* 0x0000003a292e7223 */ /* 0x040fe2000001002e */
[----:B------:R-:W-:Y:S01]  /*1b60*/  FFMA.FTZ R53, R41, R60, R53 ;  /* 0x0000003c29357223 */ /* 0x000fe20000010035 */
[----:B0-----:R-:W-:-:S02]  /*1b70*/  HADD2.F32 R66, -RZ, R66.H0_H0 ;  /* 0x20000042ff427230 */ /* 0x001fc40000004100 */
[----:B-1----:R-:W-:Y:S02]  /*1b80*/  HADD2.F32 R68, -RZ, R68.H0_H0 ;  /* 0x20000044ff447230 */ /* 0x002fe40000004100 */
[C---:B------:R-:W-:Y:S01]  /*1b90*/  FFMA.FTZ R41, R45.reuse, R57, R46 ;  /* 0x000000392d297223 */ /* 0x040fe2000001002e */
[----:B------:R-:W-:Y:S01]  /*1ba0*/  FFMA.FTZ R53, R45, R52, R53 ;  /* 0x000000342d357223 */ /* 0x000fe20000010035 */
[----:B----4-:R-:W-:Y:S02]  /*1bb0*/  HADD2.F32 R0, -RZ, R0.H0_H0 ;  /* 0x20000000ff007230 */ /* 0x010fe40000004100 */
[C---:B------:R-:W-:Y:S01]  /*1bc0*/  FFMA.FTZ R46, R50.reuse, R66, R41 ;  /* 0x00000042322e7223 */ /* 0x040fe20000010029 */
[----:B------:R-:W-:Y:S01]  /*1bd0*/  FFMA.FTZ R53, R50, R68, R53 ;  /* 0x0000004432357223 */ /* 0x000fe20000010035 */
[----:B------:R-:W-:Y:S02]  /*1be0*/  HADD2.F32 R14, -RZ, R14.H0_H0 ;  /* 0x2000000eff0e7230 */ /* 0x000fe40000004100 */
[----:B------:R-:W-:Y:S01]  /*1bf0*/  FFMA.FTZ R46, R55, R0, R46 ;  /* 0x00000000372e7223 */ /* 0x000fe2000001002e */
[----:B------:R-:W-:-:S02]  /*1c00*/  HADD2.F32 R41, -RZ, R62.H1_H1 ;  /* 0x3000003eff297230 */ /* 0x000fc40000004100 */
[----:B------:R-:W-:Y:S01]  /*1c10*/  FFMA.FTZ R65, R66, R56, R65 ;  /* 0x0000003842417223 */ /* 0x000fe20000010041 */
[----:B------:R-:W-:Y:S02]  /*1c20*/  HADD2.F32 R40, -RZ, R62.H0_H0 ;  /* 0x2000003eff287230 */ /* 0x000fe40000004100 */
[----:B------:R-:W-:Y:S01]  /*1c30*/  FFMA.FTZ R53, R55, R14, R53 ;  /* 0x0000000e37357223 */ /* 0x000fe20000010035 */
[----:B------:R-:W-:Y:S01]  /*1c40*/  FFMA.FTZ R67, R68, R56, R67 ;  /* 0x0000003844437223 */ /* 0x000fe20000010043 */
[----:B------:R-:W-:Y:S01]  /*1c50*/  FFMA.FTZ R63, R63, R43, R2 ;  /* 0x0000002b3f3f7223 */ /* 0x000fe20000010002 */
[----:B------:R-:W-:Y:S01]  /*1c60*/  FMUL.FTZ R46, R46, R41 ;  /* 0x000000292e2e7220 */ /* 0x000fe20000410000 */
[----:B------:R-:W-:Y:S01]  /*1c70*/  FMUL.FTZ R53, R53, R40 ;  /* 0x0000002835357220 */ /* 0x000fe20000410000 */
[-C--:B------:R-:W-:Y:S01]  /*1c80*/  FFMA.FTZ R2, R0, R54.reuse, R65 ;  /* 0x0000003600027223 */ /* 0x080fe20000010041 */
[----:B------:R-:W-:Y:S01]  /*1c90*/  FFMA.FTZ R67, R14, R54, R67 ;  /* 0x000000360e437223 */ /* 0x000fe20000010043 */
[----:B------:R-:W-:Y:S01]  /*1ca0*/  FFMA.FTZ R43, R59, R43, R64 ;  /* 0x0000002b3b2b7223 */ /* 0x000fe20000010040 */
[----:B------:R-:W-:Y:S01]  /*1cb0*/  F2FP.F16.F32.PACK_AB R46, RZ, R46 ;  /* 0x0000002eff2e723e */ /* 0x000fe200000000ff */
[----:B------:R-:W-:Y:S01]  /*1cc0*/  FMUL.FTZ R2, R41, R2 ;  /* 0x0000000229027220 */ /* 0x000fe20000410000 */
[----:B------:R-:W-:Y:S01]  /*1cd0*/  FMUL.FTZ R67, R40, R67 ;  /* 0x0000004328437220 */ /* 0x000fe20000410000 */
[----:B------:R-:W-:Y:S01]  /*1ce0*/  FFMA.FTZ R43, R60, R51, R43 ;  /* 0x000000333c2b7223 */ /* 0x000fe2000001002b */
[----:B------:R-:W-:Y:S01]  /*1cf0*/  F2FP.F16.F32.PACK_AB R53, RZ, R53 ;  /* 0x00000035ff35723e */ /* 0x000fe200000000ff */
[----:B------:R-:W-:Y:S01]  /*1d00*/  FFMA.FTZ R58, R58, R51, R63 ;  /* 0x000000333a3a7223 */ /* 0x000fe2000001003f */
[----:B------:R-:W-:Y:S01]  /*1d10*/  F2FP.F16.F32.PACK_AB R2, RZ, R2 ;  /* 0x00000002ff02723e */ /* 0x000fe200000000ff */
[----:B------:R-:W-:Y:S01]  /*1d20*/  FFMA.FTZ R43, R52, R44, R43 ;  /* 0x0000002c342b7223 */ /* 0x000fe2000001002b */
[----:B------:R-:W-:-:S02]  /*1d30*/  PRMT R53, R53, 0x5410, R46 ;  /* 0x0000541035357816 */ /* 0x000fc4000000002e */
[----:B------:R-:W-:Y:S01]  /*1d40*/  F2FP.F16.F32.PACK_AB R67, RZ, R67 ;  /* 0x00000043ff43723e */ /* 0x000fe200000000ff */
[----:B------:R-:W-:Y:S01]  /*1d50*/  FFMA.FTZ R57, R57, R44, R58 ;  /* 0x0000002c39397223 */ /* 0x000fe2000001003a */
[----:B------:R-:W-:Y:S02]  /*1d60*/  HADD2.F32 R19, -RZ, R19.H1_H1 ;  /* 0x30000013ff137230 */ /* 0x000fe40000004100 */
[-C--:B------:R-:W-:Y:S01]  /*1d70*/  FFMA.FTZ R15, R29, R49.reuse, R48 ;  /* 0x000000311d0f7223 */ /* 0x080fe20000010030 */
[-C--:B------:R-:W-:Y:S01]  /*1d80*/  FFMA.FTZ R43, R68, R49.reuse, R43 ;  /* 0x00000031442b7223 */ /* 0x080fe2000001002b */
[----:B------:R-:W-:Y:S01]  /*1d90*/  PRMT R67, R67, 0x5410, R2 ;  /* 0x0000541043437816 */ /* 0x000fe20000000002 */
[----:B------:R-:W-:Y:S01]  /*1da0*/  HFMA2.MMA R46, R53, 1, 1, R3 ;  /* 0x3c003c00352e7835 */ /* 0x000fe20000000003 */
[----:B------:R-:W-:Y:S01]  /*1db0*/  FFMA.FTZ R57, R66, R49, R57 ;  /* 0x0000003142397223 */ /* 0x000fe20000010039 */
[----:B------:R-:W0:Y:S01]  /*1dc0*/  LDS.64 R2, [UR5+0x10] ;  /* 0x00001005ff027984 */ /* 0x000e220008000a00 */
[-C--:B------:R-:W-:Y:S01]  /*1dd0*/  FFMA.FTZ R34, R34, R19.reuse, R15 ;  /* 0x0000001322227223 */ /* 0x080fe2000001000f */
[-C--:B------:R-:W-:Y:S01]  /*1de0*/  FFMA.FTZ R43, R14, R19.reuse, R43 ;  /* 0x000000130e2b7223 */ /* 0x080fe2000001002b */
[----:B------:R-:W-:Y:S01]  /*1df0*/  HADD2 R45, R67, R28 ;  /* 0x0000001c432d7230 */ /* 0x000fe20000000000 */
[----:B------:R-:W1:Y:S01]  /*1e00*/  LDS.64 R14, [UR5+0x210] ;  /* 0x00021005ff0e7984 */ /* 0x000e620008000a00 */
[----:B------:R-:W-:-:S03]  /*1e10*/  FFMA.FTZ R0, R0, R19, R57 ;  /* 0x0000001300007223 */ /* 0x000fc60000010039 */
[----:B------:R-:W4:Y:S01]  /*1e20*/  LDS.64 R28, [UR5+0x110] ;  /* 0x00011005ff1c7984 */ /* 0x000f220008000a00 */
[----:B------:R-:W-:Y:S01]  /*1e30*/  FMUL.FTZ R0, R41, R0 ;  /* 0x0000000029007220 */ /* 0x000fe20000410000 */
[----:B------:R-:W-:Y:S01]  /*1e40*/  FMUL.FTZ R43, R40, R43 ;  /* 0x0000002b282b7220 */ /* 0x000fe20000410000 */
[----:B------:R-:W-:Y:S01]  /*1e50*/  FFMA.FTZ R35, R35, R19, R18 ;  /* 0x0000001323237223 */ /* 0x000fe20000010012 */
[----:B------:R-:W-:Y:S02]  /*1e60*/  FMUL.FTZ R34, R37, R34 ;  /* 0x0000002225227220 */ /* 0x000fe40000410000 */
[----:B------:R-:W-:Y:S01]  /*1e70*/  F2FP.F16.F32.PACK_AB R0, RZ, R0 ;  /* 0x00000000ff00723e */ /* 0x000fe200000000ff */
[----:B------:R-:W-:Y:S01]  /*1e80*/  FMUL.FTZ R35, R36, R35 ;  /* 0x0000002324237220 */ /* 0x000fe20000410000 */
[----:B------:R-:W-:Y:S02]  /*1e90*/  F2FP.F16.F32.PACK_AB R43, RZ, R43 ;  /* 0x0000002bff2b723e */ /* 0x000fe400000000ff */
[----:B------:R-:W-:-:S02]  /*1ea0*/  F2FP.F16.F32.PACK_AB R34, RZ, R34 ;  /* 0x00000022ff22723e */ /* 0x000fc400000000ff */
[----:B------:R-:W-:Y:S02]  /*1eb0*/  PRMT R43, R43, 0x5410, R0 ;  /* 0x000054102b2b7816 */ /* 0x000fe40000000000 */
[----:B------:R-:W-:-:S03]  /*1ec0*/  F2FP.F16.F32.PACK_AB R35, RZ, R35 ;  /* 0x00000023ff23723e */ /* 0x000fc600000000ff */
[----:B------:R-:W-:Y:S01]  /*1ed0*/  HADD2 R43, R43, R32 ;  /* 0x000000202b2b7230 */ /* 0x000fe20000000000 */
[----:B------:R-:W-:-:S06]  /*1ee0*/  PRMT R35, R35, 0x5410, R34 ;  /* 0x0000541023237816 */ /* 0x000fcc0000000022 */
[----:B------:R-:W-:Y:S02]  /*1ef0*/  HFMA2.MMA R44, R35, 1, 1, R33 ;  /* 0x3c003c00232c7835 */ /* 0x000fe40000000021 */
[----:B------:R-:W-:Y:S01]  /*1f00*/  LDS.64 R34, [UR5+0x218] ;  /* 0x00021805ff227984 */ /* 0x000fe20008000a00 */
[--C-:B0-----:R-:W-:Y:S02]  /*1f10*/  HADD2.F32 R49, -RZ, R3.reuse.H0_H0 ;  /* 0x20000003ff317230 */ /* 0x101fe40000004100 */
[----:B------:R-:W-:Y:S02]  /*1f20*/  HADD2.F32 R51, -RZ, R3.H1_H1 ;  /* 0x30000003ff337230 */ /* 0x000fe40000004100 */
[----:B-1----:R-:W-:Y:S02]  /*1f30*/  HADD2.F32 R3, -RZ, R14.H0_H0 ;  /* 0x2000000eff037230 */ /* 0x002fe40000004100 */
[----:B------:R-:W-:Y:S02]  /*1f40*/  HADD2.F32 R50, -RZ, R2.H1_H1 ;  /* 0x30000002ff327230 */ /* 0x000fe40000004100 */
[----:B------:R-:W-:-:S02]  /*1f50*/  HADD2.F32 R14, -RZ, R14.H1_H1 ;  /* 0x3000000eff0e7230 */ /* 0x000fc40000004100 */
[----:B----4-:R-:W-:Y:S02]  /*1f60*/  HADD2.F32 R53, -RZ, R28.H1_H1 ;  /* 0x3000001cff357230 */ /* 0x010fe40000004100 */
[----:B------:R-:W-:Y:S01]  /*1f70*/  HADD2.F32 R52, -RZ, R29.H0_H0 ;  /* 0x2000001dff347230 */ /* 0x000fe20000004100 */
[----:B--2---:R-:W-:Y:S02]  /*1f80*/  LOP3.LUT R18, R8, 0xff, RZ, 0xc0, !PT ;  /* 0x000000ff08127812 */ /* 0x004fe400078ec0ff */
[--C-:B------:R-:W-:Y:S02]  /*1f90*/  SHF.R.U32.HI R19, RZ, 0x8, R8.reuse ;  /* 0x00000008ff137819 */ /* 0x100fe40000011608 */
[----:B------:R-:W-:Y:S02]  /*1fa0*/  SHF.R.U32.HI R0, RZ, 0x10, R8 ;  /* 0x00000010ff007819 */ /* 0x000fe40000011608 */
[----:B------:R-:W-:Y:S02]  /*1fb0*/  IADD3 R55, -R31, R18, RZ ;  /* 0x000000121f377210 */ /* 0x000fe40007ffe1ff */
[----:B------:R-:W-:-:S02]  /*1fc0*/  LOP3.LUT R18, R19, 0xff, RZ, 0xc0, !PT ;  /* 0x000000ff13127812 */ /* 0x000fc400078ec0ff */
[----:B------:R-:W-:Y:S02]  /*1fd0*/  LOP3.LUT R32, R0, 0xff, RZ, 0xc0, !PT ;  /* 0x000000ff00207812 */ /* 0x000fe400078ec0ff */
[C---:B------:R-:W-:Y:S01]  /*1fe0*/  IADD3 R48, -R31.reuse, R18, RZ ;  /* 0x000000121f307210 */ /* 0x040fe20007ffe1ff */
[----:B------:R-:W0:Y:S01]  /*1ff0*/  I2F.F16 R55, R55 ;  /* 0x0000003700377306 */ /* 0x000e220000200c00 */
[----:B------:R-:W-:Y:S01]  /*2000*/  IADD3 R54, -R31, R32, RZ ;  /* 0x000000201f367210 */ /* 0x000fe20007ffe1ff */
[----:B------:R-:W1:Y:S04]  /*2010*/  LDS.64 R18, [UR5+0x18] ;  /* 0x00001805ff127984 */ /* 0x000e680008000a00 */
[----:B------:R-:W2:Y:S02]  /*2020*/  LDS.64 R32, [UR5+0x118] ;  /* 0x00011805ff207984 */ /* 0x000ea40008000a00 */
[----:B------:R-:W4:Y:S01]  /*2030*/  I2F.F16 R48, R48 ;  /* 0x0000003000307306 */ /* 0x000f220000200c00 */
[----:B------:R-:W-:-:S02]  /*2040*/  LEA.HI R56, R8, -R31, RZ, 0x8 ;  /* 0x8000001f08387211 */ /* 0x000fc400078f40ff */
[----:B---3--:R-:W-:-:S05]  /*2050*/  LOP3.LUT R58, R4, 0xff, RZ, 0xc0, !PT ;  /* 0x000000ff043a7812 */ /* 0x008fca00078ec0ff */
[----:B------:R-:W3:Y:S01]  /*2060*/  I2F.F16 R54, R54 ;  /* 0x0000003600367306 */ /* 0x000ee20000200c00 */
[----:B------:R-:W-:Y:S01]  /*2070*/  SHF.R.U32.HI R59, RZ, 0x8, R4 ;  /* 0x00000008ff3b7819 */ /* 0x000fe20000011604 */
[----:B------:R-:W-:Y:S02]  /*2080*/  HADD2.F32 R0, -RZ, R2.H0_H0 ;  /* 0x20000002ff007230 */ /* 0x000fe40000004100 */
[----:B0-----:R-:W-:-:S04]  /*2090*/  HADD2.F32 R55, -RZ, R55.H0_H0 ;  /* 0x20000037ff377230 */ /* 0x001fc80000004100 */
[----:B------:R-:W0:Y:S01]  /*20a0*/  I2F.F16 R56, R56 ;  /* 0x0000003800387306 */ /* 0x000e220000200c00 */
[----:B------:R-:W-:Y:S01]  /*20b0*/  HADD2.F32 R2, -RZ, R28.H0_H0 ;  /* 0x2000001cff027230 */ /* 0x000fe20000004100 */
[----:B------:R-:W-:Y:S02]  /*20c0*/  IADD3 R57, -R31, R58, RZ ;  /* 0x0000003a1f397210 */ /* 0x000fe40007ffe1ff */
[----:B------:R-:W-:Y:S01]  /*20d0*/  LOP3.LUT R58, R59, 0xff, RZ, 0xc0, !PT ;  /* 0x000000ff3b3a7812 */ /* 0x000fe200078ec0ff */
[----:B----4-:R-:W-:Y:S02]  /*20e0*/  HADD2.F32 R59, -RZ, R48.H0_H0 ;  /* 0x20000030ff3b7230 */ /* 0x010fe40000004100 */
[C---:B------:R-:W-:Y:S01]  /*20f0*/  FFMA.FTZ R48, R55.reuse, R0, RZ ;  /* 0x0000000037307223 */ /* 0x040fe200000100ff */
[C---:B------:R-:W-:Y:S01]  /*2100*/  FFMA.FTZ R63, R55.reuse, R3, RZ ;  /* 0x00000003373f7223 */ /* 0x040fe200000100ff */
[----:B------:R-:W-:Y:S01]  /*2110*/  FFMA.FTZ R64, R55, R2, RZ ;  /* 0x0000000237407223 */ /* 0x000fe200000100ff */
[----:B------:R-:W-:-:S02]  /*2120*/  HADD2.F32 R28, -RZ, R15.H0_H0 ;  /* 0x2000000fff1c7230 */ /* 0x000fc40000004100 */
[C---:B------:R-:W-:Y:S01]  /*2130*/  FFMA.FTZ R60, R59.reuse, R50, R48 ;  /* 0x000000323b3c7223 */ /* 0x040fe20000010030 */
[----:B---3--:R-:W-:Y:S02]  /*2140*/  HADD2.F32 R55, -RZ, R54.H0_H0 ;  /* 0x20000036ff377230 */ /* 0x008fe40000004100 */
[C---:B------:R-:W-:Y:S01]  /*2150*/  FFMA.FTZ R63, R59.reuse, R14, R63 ;  /* 0x0000000e3b3f7223 */ /* 0x040fe2000001003f */
[----:B------:R-:W-:Y:S01]  /*2160*/  HADD2.F32 R8, -RZ, R29.H1_H1 ;  /* 0x3000001dff087230 */ /* 0x000fe20000004100 */
[----:B------:R-:W-:Y:S01]  /*2170*/  SHF.R.U32.HI R48, RZ, 0x10, R4 ;  /* 0x00000010ff307819 */ /* 0x000fe20000011604 */
[----:B------:R-:W-:Y:S02]  /*2180*/  HADD2.F32 R29, -RZ, R15.H1_H1 ;  /* 0x3000000fff1d7230 */ /* 0x000fe40000004100 */
[----:B------:R-:W-:Y:S01]  /*2190*/  FFMA.FTZ R61, R59, R53, R64 ;  /* 0x000000353b3d7223 */ /* 0x000fe20000010040 */
[----:B------:R3:W4:Y:S01]  /*21a0*/  I2F.F16 R15, R57 ;  /* 0x00000039000f7306 */ /* 0x0007220000200c00 */
[----:B------:R-:W-:Y:S01]  /*21b0*/  IADD3 R54, -R31, R58, RZ ;  /* 0x0000003a1f367210 */ /* 0x000fe20007ffe1ff */
[----:B0-----:R-:W-:-:S02]  /*21c0*/  HADD2.F32 R56, -RZ, R56.H0_H0 ;  /* 0x20000038ff387230 */ /* 0x001fc40000004100 */
[C---:B------:R-:W-:Y:S01]  /*21d0*/  FFMA.FTZ R58, R55.reuse, R28, R63 ;  /* 0x0000001c373a7223 */ /* 0x040fe2000001003f */
[----:B------:R-:W-:Y:S01]  /*21e0*/  LOP3.LUT R48, R48, 0xff, RZ, 0xc0, !PT ;  /* 0x000000ff30307812 */ /* 0x000fe200078ec0ff */
[C---:B------:R-:W-:Y:S01]  /*21f0*/  FFMA.FTZ R61, R55.reuse, R52, R61 ;  /* 0x00000034373d7223 */ /* 0x040fe2000001003d */
[----:B---3--:R-:W-:Y:S01]  /*2200*/  FFMA.FTZ R57, R55, R49, R60 ;  /* 0x0000003137397223 */ /* 0x008fe2000001003c */
[----:B------:R-:W-:Y:S01]  /*2210*/  FFMA.FTZ R55, R56, R29, R58 ;  /* 0x0000001d38377223 */ /* 0x000fe2000001003a */
[----:B------:R-:W0:Y:S01]  /*2220*/  I2F.F16 R54, R54 ;  /* 0x0000003600367306 */ /* 0x000e220000200c00 */
[----:B------:R-:W-:Y:S02]  /*2230*/  IADD3 R58, -R31, R48, RZ ;  /* 0x000000301f3a7210 */ /* 0x000fe40007ffe1ff */
[----:B------:R-:W-:Y:S01]  /*2240*/  LEA.HI R59, R4, -R31, RZ, 0x8 ;  /* 0x8000001f043b7211 */ /* 0x000fe200078f40ff */
[C---:B------:R-:W-:Y:S01]  /*2250*/  FFMA.FTZ R57, R56.reuse, R51, R57 ;  /* 0x0000003338397223 */ /* 0x040fe20000010039 */
[----:B------:R-:W-:Y:S01]  /*2260*/  FFMA.FTZ R60, R56, R8, R61 ;  /* 0x00000008383c7223 */ /* 0x000fe2000001003d */
[----:B----4-:R-:W-:-:S02]  /*2270*/  HADD2.F32 R66, -RZ, R15.H0_H0 ;  /* 0x2000000fff427230 */ /* 0x010fc40000004100 */
[----:B------:R-:W3:Y:S01]  /*2280*/  I2F.F16 R58, R58 ;  /* 0x0000003a003a7306 */ /* 0x000ee20000200c00 */
[----:B-1----:R-:W-:Y:S02]  /*2290*/  HADD2.F32 R56, -RZ, R18.H0_H0 ;  /* 0x20000012ff387230 */ /* 0x002fe40000004100 */
[--C-:B--2---:R-:W-:Y:S02]  /*22a0*/  HADD2.F32 R15, -RZ, R32.reuse.H0_H0 ;  /* 0x20000020ff0f7230 */ /* 0x104fe40000004100 */
[----:B------:R-:W-:Y:S02]  /*22b0*/  HADD2.F32 R61, -RZ, R32.H1_H1 ;  /* 0x30000020ff3d7230 */ /* 0x000fe40000004100 */
[----:B------:R-:W-:Y:S01]  /*22c0*/  HADD2.F32 R48, -RZ, R34.H0_H0 ;  /* 0x20000022ff307230 */ /* 0x000fe20000004100 */
[----:B------:R-:W1:Y:S01]  /*22d0*/  I2F.F16 R32, R59 ;  /* 0x0000003b00207306 */ /* 0x000e620000200c00 */
[----:B------:R-:W-:Y:S01]  /*22e0*/  FFMA.FTZ R64, R66, R56, R57 ;  /* 0x0000003842407223 */ /* 0x000fe20000010039 */
[----:B------:R-:W-:-:S02]  /*22f0*/  HADD2.F32 R57, -RZ, R18.H1_H1 ;  /* 0x30000012ff397230 */ /* 0x000fc40000004100 */
[C---:B------:R-:W-:Y:S01]  /*2300*/  FFMA.FTZ R60, R66.reuse, R15, R60 ;  /* 0x0000000f423c7223 */ /* 0x040fe2000001003c */
[----:B0-----:R-:W-:Y:S02]  /*2310*/  HADD2.F32 R63, -RZ, R54.H0_H0 ;  /* 0x20000036ff3f7230 */ /* 0x001fe40000004100 */
[----:B------:R-:W-:Y:S01]  /*2320*/  FFMA.FTZ R55, R66, R48, R55 ;  /* 0x0000003042377223 */ /* 0x000fe20000010037 */
[----:B------:R-:W-:Y:S02]  /*2330*/  HADD2.F32 R34, -RZ, R34.H1_H1 ;  /* 0x30000022ff227230 */ /* 0x000fe40000004100 */
[----:B------:R-:W-:Y:S02]  /*2340*/  HADD2.F32 R18, -RZ, R33.H0_H0 ;  /* 0x20000021ff127230 */ /* 0x000fe40000004100 */
[C---:B------:R-:W-:Y:S01]  /*2350*/  FFMA.FTZ R64, R63.reuse, R57, R64 ;  /* 0x000000393f407223 */ /* 0x040fe20000010040 */
[C---:B------:R-:W-:Y:S01]  /*2360*/  FFMA.FTZ R65, R63.reuse, R61, R60 ;  /* 0x0000003d3f417223 */ /* 0x040fe2000001003c */
[----:B------:R-:W-:Y:S01]  /*2370*/  FFMA.FTZ R67, R63, R34, R55 ;  /* 0x000000223f437223 */ /* 0x000fe20000010037 */
[----:B------:R-:W-:-:S02]  /*2380*/  HADD2.F32 R55, -RZ, R19.H0_H0 ;  /* 0x20000013ff377230 */ /* 0x000fc40000004100 */
[----:B---3--:R-:W-:Y:S02]  /*2390*/  HADD2.F32 R63, -RZ, R58.H0_H0 ;  /* 0x2000003aff3f7230 */ /* 0x008fe40000004100 */
[----:B------:R-:W-:Y:S02]  /*23a0*/  HADD2.F32 R4, -RZ, R35.H0_H0 ;  /* 0x20000023ff047230 */ /* 0x000fe40000004100 */
[----:B------:R-:W-:Y:S02]  /*23b0*/  HADD2.F32 R19, -RZ, R19.H1_H1 ;  /* 0x30000013ff137230 */ /* 0x000fe40000004100 */
[C---:B------:R-:W-:Y:S01]  /*23c0*/  FFMA.FTZ R58, R63.reuse, R55, R64 ;  /* 0x000000373f3a7223 */ /* 0x040fe20000010040 */
[----:B-1----:R-:W-:Y:S02]  /*23d0*/  HADD2.F32 R59, -RZ, R32.H0_H0 ;  /* 0x20000020ff3b7230 */ /* 0x002fe40000004100 */
[----:B------:R-:W-:Y:S01]  /*23e0*/  FFMA.FTZ R60, R63, R18, R65 ;  /* 0x000000123f3c7223 */ /* 0x000fe20000010041 */
[----:B------:R-:W-:-:S02]  /*23f0*/  HADD2.F32 R33, -RZ, R33.H1_H1 ;  /* 0x30000021ff217230 */ /* 0x000fc40000004100 */
[----:B------:R-:W-:Y:S01]  /*2400*/  FFMA.FTZ R67, R63, R4, R67 ;  /* 0x000000043f437223 */ /* 0x000fe20000010043 */
[----:B------:R-:W-:Y:S02]  /*2410*/  HADD2.F32 R54, -RZ, R35.H1_H1 ;  /* 0x30000023ff367230 */ /* 0x000fe40000004100 */
[C---:B------:R-:W-:Y:S01]  /*2420*/  FFMA.FTZ R63, R59.reuse, R19, R58 ;  /* 0x000000133b3f7223 */ /* 0x040fe2000001003a */
[C---:B------:R-:W-:Y:S02]  /*2430*/  FFMA.FTZ R65, R59.reuse, R33, R60 ;  /* 0x000000213b417223 */ /* 0x040fe4000001003c */
[----:B------:R-:W-:Y:S01]  /*2440*/  FFMA.FTZ R35, R59, R54, R67 ;  /* 0x000000363b237223 */ /* 0x000fe20000010043 */
[----:B------:R-:W-:Y:S02]  /*2450*/  LOP3.LUT R59, R9, 0xff, RZ, 0xc0, !PT ;  /* 0x000000ff093b7812 */ /* 0x000fe400078ec0ff */
[----:B------:R-:W-:Y:S02]  /*2460*/  SHF.R.U32.HI R32, RZ, 0x8, R9 ;  /* 0x00000008ff207819 */ /* 0x000fe40000011609 */
[----:B------:R-:W-:-:S02]  /*2470*/  IADD3 R58, -R30, R59, RZ ;  /* 0x0000003b1e3a7210 */ /* 0x000fc40007ffe1ff */
[----:B------:R-:W-:Y:S02]  /*2480*/  LOP3.LUT R59, R32, 0xff, RZ, 0xc0, !PT ;  /* 0x000000ff203b7812 */ /* 0x000fe400078ec0ff */
[----:B------:R-:W-:Y:S02]  /*2490*/  SHF.R.U32.HI R32, RZ, 0x10, R9 ;  /* 0x00000010ff207819 */ /* 0x000fe40000011609 */
[----:B------:R-:W-:Y:S02]  /*24a0*/  LEA.HI R66, R9, -R30, RZ, 0x8 ;  /* 0x8000001e09427211 */ /* 0x000fe400078f40ff */
[----:B------:R-:W-:Y:S02]  /*24b0*/  LOP3.LUT R9, R5, 0xff, RZ, 0xc0, !PT ;  /* 0x000000ff05097812 */ /* 0x000fe400078ec0ff */
[----:B------:R-:W-:Y:S02]  /*24c0*/  IADD3 R59, -R30, R59, RZ ;  /* 0x0000003b1e3b7210 */ /* 0x000fe40007ffe1ff */
[----:B------:R-:W-:Y:S01]  /*24d0*/  LOP3.LUT R67, R32, 0xff, RZ, 0xc0, !PT ;  /* 0x000000ff20437812 */ /* 0x000fe200078ec0ff */
[----:B------:R-:W-:Y:S01]  /*24e0*/  FMUL.FTZ R32, R36, R65 ;  /* 0x0000004124207220 */ /* 0x000fe20000410000 */
[----:B------:R-:W0:Y:S01]  /*24f0*/  I2F.F16 R58, R58 ;  /* 0x0000003a003a7306 */ /* 0x000e220000200c00 */
[----:B------:R-:W-:-:S02]  /*2500*/  IADD3 R65, -R30, R9, RZ ;  /* 0x000000091e417210 */ /* 0x000fc40007ffe1ff */
[--C-:B------:R-:W-:Y:S02]  /*2510*/  SHF.R.U32.HI R9, RZ, 0x8, R5.reuse ;  /* 0x00000008ff097819 */ /* 0x100fe40000011605 */
[----:B------:R-:W-:Y:S02]  /*2520*/  IADD3 R67, -R30, R67, RZ ;  /* 0x000000431e437210 */ /* 0x000fe40007ffe1ff */
[----:B------:R-:W-:Y:S01]  /*2530*/  LOP3.LUT R9, R9, 0xff, RZ, 0xc0, !PT ;  /* 0x000000ff09097812 */ /* 0x000fe200078ec0ff */
[----:B------:R-:W1:Y:S01]  /*2540*/  I2F.F16 R59, R59 ;  /* 0x0000003b003b7306 */ /* 0x000e620000200c00 */
[----:B------:R-:W-:Y:S01]  /*2550*/  SHF.R.U32.HI R68, RZ, 0x10, R5 ;  /* 0x00000010ff447819 */ /* 0x000fe20000011605 */
[----:B------:R-:W-:Y:S01]  /*2560*/  FMUL.FTZ R60, R36, R63 ;  /* 0x0000003f243c7220 */ /* 0x000fe20000410000 */
[----:B------:R-:W-:Y:S02]  /*2570*/  IADD3 R64, -R30, R9, RZ ;  /* 0x000000091e407210 */ /* 0x000fe40007ffe1ff */
[----:B------:R-:W-:-:S03]  /*2580*/  LOP3.LUT R9, R68, 0xff, RZ, 0xc0, !PT ;  /* 0x000000ff44097812 */ /* 0x000fc600078ec0ff */
[----:B------:R2:W3:Y:S01]  /*2590*/  I2F.F16 R63, R67 ;  /* 0x00000043003f7306 */ /* 0x0004e20000200c00 */
[----:B------:R-:W-:Y:S01]  /*25a0*/  IADD3 R70, -R30, R9, RZ ;  /* 0x000000091e467210 */ /* 0x000fe20007ffe1ff */
[----:B0-----:R-:W-:-:S06]  /*25b0*/  HADD2.F32 R9, -RZ, R58.H0_H0 ;  /* 0x2000003aff097230 */ /* 0x001fcc0000004100 */
[----:B------:R-:W0:Y:S01]  /*25c0*/  I2F.F16 R66, R66 ;  /* 0x0000004200427306 */ /* 0x000e220000200c00 */
[----:B-1----:R-:W-:Y:S02]  /*25d0*/  HADD2.F32 R59, -RZ, R59.H0_H0 ;  /* 0x2000003bff3b7230 */ /* 0x002fe40000004100 */
[----:B--2---:R-:W-:-:S05]  /*25e0*/  FFMA.FTZ R67, R0, R9, RZ ;  /* 0x0000000900437223 */ /* 0x004fca00000100ff */
[----:B------:R-:W1:Y:S01]  /*25f0*/  I2F.F16 R65, R65 ;  /* 0x0000004100417306 */ /* 0x000e620000200c00 */
[----:B---3--:R-:W-:Y:S01]  /*2600*/  HADD2.F32 R63, -RZ, R63.H0_H0 ;  /* 0x2000003fff3f7230 */ /* 0x008fe20000004100 */
[----:B------:R-:W-:Y:S01]  /*2610*/  LEA.HI R69, R5, -R30, RZ, 0x8 ;  /* 0x8000001e05457211 */ /* 0x000fe200078f40ff */
[----:B------:R-:W-:-:S05]  /*2620*/  FFMA.FTZ R68, R50, R59, R67 ;  /* 0x0000003b32447223 */ /* 0x000fca0000010043 */
[----:B------:R-:W2:Y:S01]  /*2630*/  I2F.F16 R64, R64 ;  /* 0x0000004000407306 */ /* 0x000ea20000200c00 */
[----:B0-----:R-:W-:Y:S02]  /*2640*/  HADD2.F32 R66, -RZ, R66.H0_H0 ;  /* 0x20000042ff427230 */ /* 0x001fe40000004100 */
[----:B------:R-:W-:-:S05]  /*2650*/  FFMA.FTZ R68, R49, R63, R68 ;  /* 0x0000003f31447223 */ /* 0x000fca0000010044 */
[----:B------:R-:W0:Y:S01]  /*2660*/  I2F.F16 R58, R70 ;  /* 0x00000046003a7306 */ /* 0x000e220000200c00 */
[----:B-1----:R-:W-:Y:S02]  /*2670*/  HADD2.F32 R65, -RZ, R65.H0_H0 ;  /* 0x20000041ff417230 */ /* 0x002fe40000004100 */
[----:B------:R-:W-:-:S05]  /*2680*/  FFMA.FTZ R5, R51, R66, R68 ;  /* 0x0000004233057223 */ /* 0x000fca0000010044 */
[----:B------:R-:W1:Y:S01]  /*2690*/  I2F.F16 R67, R69 ;  /* 0x0000004500437306 */ /* 0x000e620000200c00 */
[----:B--2---:R-:W-:Y:S02]  /*26a0*/  HADD2.F32 R64, -RZ, R64.H0_H0 ;  /* 0x20000040ff407230 */ /* 0x004fe40000004100 */
[----:B------:R-:W-:-:S04]  /*26b0*/  FFMA.FTZ R68, R56, R65, R5 ;  /* 0x0000004138447223 */ /* 0x000fc80000010005 */
[----:B------:R-:W-:Y:S01]  /*26c0*/  FFMA.FTZ R68, R57, R64, R68 ;  /* 0x0000004039447223 */ /* 0x000fe20000010044 */
[----:B0-----:R-:W-:-:S05]  /*26d0*/  HADD2.F32 R5, -RZ, R58.H0_H0 ;  /* 0x2000003aff057230 */ /* 0x001fca0000004100 */
[----:B------:R-:W-:Y:S01]  /*26e0*/  FFMA.FTZ R68, R55, R5, R68 ;  /* 0x0000000537447223 */ /* 0x000fe20000010044 */
[----:B-1----:R-:W-:-:S05]  /*26f0*/  HADD2.F32 R58, -RZ, R67.H0_H0 ;  /* 0x20000043ff3a7230 */ /* 0x002fca0000004100 */
[----:B------:R-:W-:-:S04]  /*2700*/  FFMA.FTZ R68, R19, R58, R68 ;  /* 0x0000003a13447223 */ /* 0x000fc80000010044 */
[----:B------:R-:W-:Y:S01]  /*2710*/  FMUL.FTZ R67, R37, R68 ;  /* 0x0000004425437220 */ /* 0x000fe20000410000 */
[----:B------:R-:W-:-:S04]  /*2720*/  F2FP.F16.F32.PACK_AB R60, RZ, R60 ;  /* 0x0000003cff3c723e */ /* 0x000fc800000000ff */
[----:B------:R-:W-:-:S04]  /*2730*/  F2FP.F16.F32.PACK_AB R67, RZ, R67 ;  /* 0x00000043ff43723e */ /* 0x000fc800000000ff */
[----:B------:R-:W-:-:S06]  /*2740*/  PRMT R60, R60, 0x5410, R67 ;  /* 0x000054103c3c7816 */ /* 0x000fcc0000000043 */
[----:B------:R-:W-:Y:S01]  /*2750*/  HFMA2.MMA R47, R60, 1, 1, R47 ;  /* 0x3c003c003c2f7835 */ /* 0x000fe2000000002f */
[C---:B------:R-:W-:Y:S01]  /*2760*/  FFMA.FTZ R60, R9.reuse, R2, RZ ;  /* 0x00000002093c7223 */ /* 0x040fe200000100ff */
[----:B------:R-:W-:-:S03]  /*2770*/  FFMA.FTZ R9, R9, R3, RZ ;  /* 0x0000000309097223 */ /* 0x000fc600000100ff */
[C---:B------:R-:W-:Y:S01]  /*2780*/  FFMA.FTZ R60, R59.reuse, R53, R60 ;  /* 0x000000353b3c7223 */ /* 0x040fe2000001003c */
[----:B------:R-:W-:-:S03]  /*2790*/  FFMA.FTZ R59, R59, R14, R9 ;  /* 0x0000000e3b3b7223 */ /* 0x000fc60000010009 */
[C---:B------:R-:W-:Y:S01]  /*27a0*/  FFMA.FTZ R9, R63.reuse, R52, R60 ;  /* 0x000000343f097223 */ /* 0x040fe2000001003c */
[----:B------:R-:W-:-:S03]  /*27b0*/  FFMA.FTZ R68, R63, R28, R59 ;  /* 0x0000001c3f447223 */ /* 0x000fc6000001003b */
[C---:B------:R-:W-:Y:S01]  /*27c0*/  FFMA.FTZ R60, R66.reuse, R8, R9 ;  /* 0x00000008423c7223 */ /* 0x040fe20000010009 */
[----:B------:R-:W-:Y:S01]  /*27d0*/  FFMA.FTZ R67, R66, R29, R68 ;  /* 0x0000001d42437223 */ /* 0x000fe20000010044 */
[----:B------:R-:W-:Y:S02]  /*27e0*/  LOP3.LUT R9, R11, 0xff, RZ, 0xc0, !PT ;  /* 0x000000ff0b097812 */ /* 0x000fe400078ec0ff */
[C---:B------:R-:W-:Y:S01]  /*27f0*/  FFMA.FTZ R59, R65.reuse, R15, R60 ;  /* 0x0000000f413b7223 */ /* 0x040fe2000001003c */
[----:B------:R-:W-:Y:S01]  /*2800*/  FFMA.FTZ R67, R65, R48, R67 ;  /* 0x0000003041437223 */ /* 0x000fe20000010043 */
[----:B------:R-:W-:Y:S02]  /*2810*/  IADD3 R65, -R38, R9, RZ ;  /* 0x0000000926417210 */ /* 0x000fe40007ffe1ff */
[--C-:B------:R-:W-:Y:S02]  /*2820*/  SHF.R.U32.HI R9, RZ, 0x8, R11.reuse ;  /* 0x00000008ff097819 */ /* 0x100fe4000001160b */
[----:B------:R-:W-:-:S02]  /*2830*/  SHF.R.U32.HI R60, RZ, 0x10, R11 ;  /* 0x00000010ff3c7819 */ /* 0x000fc4000001160b */
[----:B------:R-:W-:Y:S02]  /*2840*/  LEA.HI R71, R11, -R38, RZ, 0x8 ;  /* 0x800000260b477211 */ /* 0x000fe400078f40ff */
[----:B------:R-:W-:Y:S02]  /*2850*/  LOP3.LUT R66, R10, 0xff, RZ, 0xc0, !PT ;  /* 0x000000ff0a427812 */ /* 0x000fe400078ec0ff */
[----:B------:R-:W-:Y:S02]  /*2860*/  SHF.R.U32.HI R11, RZ, 0x8, R10 ;  /* 0x00000008ff0b7819 */ /* 0x000fe4000001160a */
[----:B------:R-:W-:Y:S02]  /*2870*/  IADD3 R70, -R39, R66, RZ ;  /* 0x0000004227467210 */ /* 0x000fe40007ffe1ff */
[----:B------:R-:W-:Y:S02]  /*2880*/  LOP3.LUT R66, R11, 0xff, RZ, 0xc0, !PT ;  /* 0x000000ff0b427812 */ /* 0x000fe400078ec0ff */
[----:B------:R-:W-:-:S02]  /*2890*/  LOP3.LUT R9, R9, 0xff, RZ, 0xc0, !PT ;  /* 0x000000ff09097812 */ /* 0x000fc400078ec0ff */
[----:B------:R-:W-:Y:S02]  /*28a0*/  IADD3 R69, -R39, R66, RZ ;  /* 0x0000004227457210 */ /* 0x000fe40007ffe1ff */
[----:B------:R-:W-:Y:S02]  /*28b0*/  SHF.R.U32.HI R66, RZ, 0x10, R10 ;  /* 0x00000010ff427819 */ /* 0x000fe4000001160a */
[----:B------:R-:W-:Y:S01]  /*28c0*/  IADD3 R9, -R38, R9, RZ ;  /* 0x0000000926097210 */ /* 0x000fe20007ffe1ff */
[----:B------:R-:W-:Y:S01]  /*28d0*/  I2F.F16 R65, R65 ;  /* 0x0000004100417306 */ /* 0x000fe20000200c00 */
[----:B------:R-:W-:Y:S02]  /*28e0*/  LOP3.LUT R66, R66, 0xff, RZ, 0xc0, !PT ;  /* 0x000000ff42427812 */ /* 0x000fe400078ec0ff */
[----:B------:R-:W-:Y:S01]  /*28f0*/  LOP3.LUT R63, R60, 0xff, RZ, 0xc0, !PT ;  /* 0x000000ff3c3f7812 */ /* 0x000fe200078ec0ff */
[C---:B------:R-:W-:Y:S01]  /*2900*/  FFMA.FTZ R60, R64.reuse, R61, R59 ;  /* 0x0000003d403c7223 */ /* 0x040fe2000001003b */
[----:B------:R-:W-:-:S03]  /*2910*/  FFMA.FTZ R59, R64, R34, R67 ;  /* 0x00000022403b7223 */ /* 0x000fc60000010043 */
[----:B------:R-:W0:Y:S01]  /*2920*/  I2F.F16 R68, R70 ;  /* 0x0000004600447306 */ /* 0x000e220000200c00 */
[----:B------:R-:W-:Y:S02]  /*2930*/  IADD3 R66, -R39, R66, RZ ;  /* 0x0000004227427210 */ /* 0x000fe40007ffe1ff */
[----:B------:R-:W-:-:S05]  /*2940*/  IADD3 R63, -R38, R63, RZ ;  /* 0x0000003f263f7210 */ /* 0x000fca0007ffe1ff */
[----:B------:R-:W1:Y:S08]  /*2950*/  I2F.F16 R9, R9 ;  /* 0x0000000900097306 */ /* 0x000e700000200c00 */
[----:B------:R-:W2:Y:S01]  /*2960*/  I2F.F16 R67, R69 ;  /* 0x0000004500437306 */ /* 0x000ea20000200c00 */
[----:B0-----:R-:W-:Y:S02]  /*2970*/  HADD2.F32 R68, -RZ, R68.H0_H0 ;  /* 0x20000044ff447230 */ /* 0x001fe40000004100 */
[----:B------:R-:W-:-:S05]  /*2980*/  HADD2.F32 R11, -RZ, R65.H0_H0 ;  /* 0x20000041ff0b7230 */ /* 0x000fca0000004100 */
[----:B------:R-:W0:Y:S01]  /*2990*/  I2F.F16 R66, R66 ;  /* 0x0000004200427306 */ /* 0x000e220000200c00 */
[----:B-1----:R-:W-:-:S07]  /*29a0*/  HADD2.F32 R9, -RZ, R9.H0_H0 ;  /* 0x20000009ff097230 */ /* 0x002fce0000004100 */
[----:B------:R-:W1:Y:S01]  /*29b0*/  I2F.F16 R63, R63 ;  /* 0x0000003f003f7306 */ /* 0x000e620000200c00 */
[----:B------:R-:W-:-:S07]  /*29c0*/  FFMA.FTZ R70, R11, R2, RZ ;  /* 0x000000020b467223 */ /* 0x000fce00000100ff */
[----:B------:R3:W-:Y:S02]  /*29d0*/  I2F.F16 R64, R71 ;  /* 0x0000004700407306 */ /* 0x0007e40000200c00 */
[----:B---3--:R-:W-:Y:S01]  /*29e0*/  LEA.HI R71, R10, -R39, RZ, 0x8 ;  /* 0x800000270a477211 */ /* 0x008fe200078f40ff */
[----:B--2---:R-:W-:Y:S02]  /*29f0*/  HADD2.F32 R10, -RZ, R67.H0_H0 ;  /* 0x20000043ff0a7230 */ /* 0x004fe40000004100 */
[----:B------:R-:W-:-:S03]  /*2a00*/  FFMA.FTZ R67, R68, R2, RZ ;  /* 0x0000000244437223 */ /* 0x000fc600000100ff */
[----:B------:R-:W2:Y:S01]  /*2a10*/  I2F.F16 R65, R71 ;  /* 0x0000004700417306 */ /* 0x000ea20000200c00 */
[-C--:B------:R-:W-:Y:S01]  /*2a20*/  FFMA.FTZ R70, R9, R53.reuse, R70 ;  /* 0x0000003509467223 */ /* 0x080fe20000010046 */
[----:B------:R-:W-:Y:S01]  /*2a30*/  FFMA.FTZ R2, R10, R53, R67 ;  /* 0x000000350a027223 */ /* 0x000fe20000010043 */
[----:B0-----:R-:W-:Y:S01]  /*2a40*/  HADD2.F32 R53, -RZ, R66.H0_H0 ;  /* 0x20000042ff357230 */ /* 0x001fe20000004100 */
[----:B------:R-:W-:Y:S01]  /*2a50*/  LOP3.LUT R66, R6, 0xff, RZ, 0xc0, !PT ;  /* 0x000000ff06427812 */ /* 0x000fe200078ec0ff */
[----:B-1----:R-:W-:-:S03]  /*2a60*/  HADD2.F32 R63, -RZ, R63.H0_H0 ;  /* 0x2000003fff3f7230 */ /* 0x002fc60000004100 */
[----:B------:R-:W-:Y:S01]  /*2a70*/  IADD3 R66, -R39, R66, RZ ;  /* 0x0000004227427210 */ /* 0x000fe20007ffe1ff */
[-C--:B------:R-:W-:Y:S01]  /*2a80*/  FFMA.FTZ R67, R53, R52.reuse, R2 ;  /* 0x0000003435437223 */ /* 0x080fe20000010002 */
[----:B------:R-:W-:Y:S01]  /*2a90*/  FFMA.FTZ R69, R63, R52, R70 ;  /* 0x000000343f457223 */ /* 0x000fe20000010046 */
[----:B--2---:R-:W-:Y:S02]  /*2aa0*/  HADD2.F32 R52, -RZ, R65.H0_H0 ;  /* 0x20000041ff347230 */ /* 0x004fe40000004100 */
[----:B------:R-:W0:Y:S01]  /*2ab0*/  I2F.F16 R65, R66 ;  /* 0x0000004200417306 */ /* 0x000e220000200c00 */
[----:B------:R-:W-:Y:S01]  /*2ac0*/  HADD2.F32 R2, -RZ, R64.H0_H0 ;  /* 0x20000040ff027230 */ /* 0x000fe20000004100 */
[----:B------:R-:W-:Y:S01]  /*2ad0*/  SHF.R.U32.HI R72, RZ, 0x8, R6 ;  /* 0x00000008ff487819 */ /* 0x000fe20000011606 */
[----:B------:R-:W-:Y:S01]  /*2ae0*/  FFMA.FTZ R64, R52, R8, R67 ;  /* 0x0000000834407223 */ /* 0x000fe20000010043 */
[----:B------:R-:W-:Y:S02]  /*2af0*/  LOP3.LUT R67, R7, 0xff, RZ, 0xc0, !PT ;  /* 0x000000ff07437812 */ /* 0x000fe400078ec0ff */
[----:B------:R-:W-:-:S02]  /*2b00*/  SHF.R.U32.HI R71, RZ, 0x8, R7 ;  /* 0x00000008ff477819 */ /* 0x000fc40000011607 */
[----:B------:R-:W-:Y:S02]  /*2b10*/  IADD3 R70, -R38, R67, RZ ;  /* 0x0000004326467210 */ /* 0x000fe40007ffe1ff */
[----:B------:R-:W-:Y:S02]  /*2b20*/  LOP3.LUT R72, R72, 0xff, RZ, 0xc0, !PT ;  /* 0x000000ff48487812 */ /* 0x000fe400078ec0ff */
[----:B------:R-:W-:Y:S01]  /*2b30*/  LOP3.LUT R71, R71, 0xff, RZ, 0xc0, !PT ;  /* 0x000000ff47477812 */ /* 0x000fe200078ec0ff */
[----:B------:R1:W2:Y:S01]  /*2b40*/  I2F.F16 R67, R70 ;  /* 0x0000004600437306 */ /* 0x0002a20000200c00 */
[----:B------:R-:W-:Y:S01]  /*2b50*/  IADD3 R72, -R39, R72, RZ ;  /* 0x0000004827487210 */ /* 0x000fe20007ffe1ff */
[----:B0-----:R-:W-:Y:S02]  /*2b60*/  HADD2.F32 R65, -RZ, R65.H0_H0 ;  /* 0x20000041ff417230 */ /* 0x001fe40000004100 */
[----:B------:R-:W-:Y:S01]  /*2b70*/  FFMA.FTZ R8, R2, R8, R69 ;  /* 0x0000000802087223 */ /* 0x000fe20000010045 */
[----:B-1----:R-:W-:-:S02]  /*2b80*/  IADD3 R70, -R38, R71, RZ ;  /* 0x0000004726467210 */ /* 0x002fc40007ffe1ff */
[----:B------:R-:W-:Y:S01]  /*2b90*/  FFMA.FTZ R69, R65, R15, R64 ;  /* 0x0000000f41457223 */ /* 0x000fe20000010040 */
[----:B------:R-:W0:Y:S08]  /*2ba0*/  I2F.F16 R66, R72 ;  /* 0x0000004800427306 */ /* 0x000e300000200c00 */
[----:B------:R-:W1:Y:S01]  /*2bb0*/  I2F.F16 R64, R70 ;  /* 0x0000004600407306 */ /* 0x000e620000200c00 */
[----:B--2---:R-:W-:-:S02]  /*2bc0*/  HADD2.F32 R67, -RZ, R67.H0_H0 ;  /* 0x20000043ff437230 */ /* 0x004fc40000004100 */
[----:B0-----:R-:W-:-:S03]  /*2bd0*/  HADD2.F32 R66, -RZ, R66.H0_H0 ;  /* 0x20000042ff427230 */ /* 0x001fc60000004100 */
[----:B------:R-:W-:Y:S01]  /*2be0*/  FFMA.FTZ R15, R67, R15, R8 ;  /* 0x0000000f430f7223 */ /* 0x000fe20000010008 */
[----:B-1----:R-:W-:Y:S02]  /*2bf0*/  HADD2.F32 R64, -RZ, R64.H0_H0 ;  /* 0x20000040ff407230 */ /* 0x002fe40000004100 */
[----:B------:R-:W-:-:S03]  /*2c00*/  FFMA.FTZ R69, R66, R61, R69 ;  /* 0x0000003d42457223 */ /* 0x000fc60000010045 */
[----:B------:R-:W-:Y:S01]  /*2c10*/  FFMA.FTZ R61, R64, R61, R15 ;  /* 0x0000003d403d7223 */ /* 0x000fe2000001000f */
[C---:B------:R-:W-:Y:S01]  /*2c20*/  FFMA.FTZ R15, R0.reuse, R68, RZ ;  /* 0x00000044000f7223 */ /* 0x040fe200000100ff */
[----:B------:R-:W-:-:S03]  /*2c30*/  FFMA.FTZ R0, R0, R11, RZ ;  /* 0x0000000b00007223 */ /* 0x000fc600000100ff */
[C---:B------:R-:W-:Y:S01]  /*2c40*/  FFMA.FTZ R8, R50.reuse, R10, R15 ;  /* 0x0000000a32087223 */ /* 0x040fe2000001000f */
[----:B------:R-:W-:-:S03]  /*2c50*/  FFMA.FTZ R0, R50, R9, R0 ;  /* 0x0000000932007223 */ /* 0x000fc60000010000 */
[C---:B------:R-:W-:Y:S01]  /*2c60*/  FFMA.FTZ R8, R49.reuse, R53, R8 ;  /* 0x0000003531087223 */ /* 0x040fe20000010008 */
[----:B------:R-:W-:-:S03]  /*2c70*/  FFMA.FTZ R49, R49, R63, R0 ;  /* 0x0000003f31317223 */ /* 0x000fc60000010000 */
[----:B------:R-:W-:Y:S01]  /*2c80*/  FFMA.FTZ R0, R51, R52, R8 ;  /* 0x0000003433007223 */ /* 0x000fe20000010008 */
[-C--:B------:R-:W-:Y:S01]  /*2c90*/  FFMA.FTZ R8, R11, R3.reuse, RZ ;  /* 0x000000030b087223 */ /* 0x080fe200000100ff */
[----:B------:R-:W-:Y:S01]  /*2ca0*/  FFMA.FTZ R3, R68, R3, RZ ;  /* 0x0000000344037223 */ /* 0x000fe200000100ff */
[----:B------:R-:W-:Y:S02]  /*2cb0*/  MOV R73, UR8 ;  /* 0x0000000800497c02 */ /* 0x000fe40008000f00 */
[----:B------:R-:W-:Y:S01]  /*2cc0*/  FFMA.FTZ R68, R9, R14, R8 ;  /* 0x0000000e09447223 */ /* 0x000fe20000010008 */
[----:B------:R-:W-:Y:S01]  /*2cd0*/  FFMA.FTZ R9, R56, R65, R0 ;  /* 0x0000004138097223 */ /* 0x000fe20000010000 */
[----:B------:R-:W-:Y:S01]  /*2ce0*/  SHF.R.U32.HI R0, RZ, 0x10, R7 ;  /* 0x00000010ff007819 */ /* 0x000fe20000011607 */
[----:B------:R-:W-:-:S03]  /*2cf0*/  IMAD.WIDE R72, R73, 0x4, R12 ;  /* 0x0000000449487825 */ /* 0x000fc600078e020c */
[----:B------:R-:W-:Y:S01]  /*2d00*/  LOP3.LUT R11, R0, 0xff, RZ, 0xc0, !PT ;  /* 0x000000ff000b7812 */ /* 0x000fe200078ec0ff */
[----:B------:R-:W-:Y:S01]  /*2d10*/  FFMA.FTZ R51, R51, R2, R49 ;  /* 0x0000000233337223 */ /* 0x000fe20000010031 */
[----:B------:R-:W-:Y:S02]  /*2d20*/  FFMA.FTZ R3, R10, R14, R3 ;  /* 0x0000000e0a037223 */ /* 0x000fe40000010003 */
[----:B------:R-:W-:Y:S01]  /*2d30*/  IADD3 R11, -R38, R11, RZ ;  /* 0x0000000b260b7210 */ /* 0x000fe20007ffe1ff */
[----:B------:R0:W2:Y:S01]  /*2d40*/  LDG.E.128.CONSTANT R12, desc[UR12][R72.64] ;  /* 0x0000000c480c7981 */ /* 0x0000a2000c1e9d00 */
[----:B------:R-:W-:Y:S02]  /*2d50*/  FFMA.FTZ R8, R56, R67, R51 ;  /* 0x0000004338087223 */ /* 0x000fe40000010033 */
[----:B------:R-:W1:Y:S01]  /*2d60*/  I2F.F16 R56, R11 ;  /* 0x0000000b00387306 */ /* 0x000e620000200c00 */
[----:B------:R-:W-:Y:S01]  /*2d70*/  FFMA.FTZ R0, R57, R66, R9 ;  /* 0x0000004239007223 */ /* 0x000fe20000010009 */
[----:B------:R-:W-:-:S02]  /*2d80*/  SHF.R.U32.HI R9, RZ, 0x10, R6 ;  /* 0x00000010ff097819 */ /* 0x000fc40000011606 */
[----:B------:R-:W-:Y:S01]  /*2d90*/  MOV R51, UR8 ;  /* 0x0000000800337c02 */ /* 0x000fe20008000f00 */
[----:B------:R-:W-:Y:S01]  /*2da0*/  FFMA.FTZ R8, R57, R64, R8 ;  /* 0x0000004039087223 */ /* 0x000fe20000010008 */
[----:B------:R-:W-:-:S03]  /*2db0*/  LOP3.LUT R10, R9, 0xff, RZ, 0xc0, !PT ;  /* 0x000000ff090a7812 */ /* 0x000fc600078ec0ff */
[----:B------:R-:W-:Y:S01]  /*2dc0*/  IMAD.WIDE R50, R51, 0x4, R72 ;  /* 0x0000000433327825 */ /* 0x000fe200078e0248 */
[----:B------:R-:W-:-:S03]  /*2dd0*/  IADD3 R70, -R39, R10, RZ ;  /* 0x0000000a27467210 */ /* 0x000fc60007ffe1ff */
[----:B-1----:R-:W-:-:S05]  /*2de0*/  HADD2.F32 R56, -RZ, R56.H0_H0 ;  /* 0x20000038ff387230 */ /* 0x002fca0000004100 */
[----:B------:R-:W-:Y:S02]  /*2df0*/  FFMA.FTZ R57, R55, R56, R8 ;  /* 0x0000003837397223 */ /* 0x000fe40000010008 */
[----:B------:R-:W3:Y:S01]  /*2e00*/  LDG.E.128.CONSTANT R8, desc[UR12][R50.64] ;  /* 0x0000000c32087981 */ /* 0x000ee2000c1e9d00 */
[C---:B------:R-:W-:Y:S01]  /*2e10*/  FFMA.FTZ R71, R5.reuse, R18, R60 ;  /* 0x0000001205477223 */ /* 0x040fe2000001003c */
[----:B------:R-:W-:Y:S01]  /*2e20*/  FFMA.FTZ R59, R5, R4, R59 ;  /* 0x00000004053b7223 */ /* 0x000fe2000001003b */
[----:B------:R-:W-:Y:S01]  /*2e30*/  LEA.HI R5, R7, -R38, RZ, 0x8 ;  /* 0x8000002607057211 */ /* 0x000fe200078f40ff */
[----:B------:R-:W1:Y:S01]  /*2e40*/  I2F.F16 R49, R70 ;  /* 0x0000004600317306 */ /* 0x000e620000200c00 */
[-C--:B------:R-:W-:Y:S01]  /*2e50*/  FFMA.FTZ R63, R63, R28.reuse, R68 ;  /* 0x0000001c3f3f7223 */ /* 0x080fe20000010044 */
[----:B------:R-:W-:-:S06]  /*2e60*/  FFMA.FTZ R3, R53, R28, R3 ;  /* 0x0000001c35037223 */ /* 0x000fcc0000010003 */
[----:B------:R-:W4:Y:S01]  /*2e70*/  I2F.F16 R5, R5 ;  /* 0x0000000500057306 */ /* 0x000f220000200c00 */
[-C--:B------:R-:W-:Y:S01]  /*2e80*/  FFMA.FTZ R2, R2, R29.reuse, R63 ;  /* 0x0000001d02027223 */ /* 0x080fe2000001003f */
[----:B------:R-:W-:Y:S01]  /*2e90*/  FFMA.FTZ R52, R52, R29, R3 ;  /* 0x0000001d34347223 */ /* 0x000fe20000010003 */
[----:B------:R-:W-:Y:S02]  /*2ea0*/  LEA.HI R7, R6, -R39, RZ, 0x8 ;  /* 0x8000002706077211 */ /* 0x000fe400078f40ff */
[-C--:B------:R-:W-:Y:S01]  /*2eb0*/  FFMA.FTZ R67, R67, R48.reuse, R2 ;  /* 0x0000003043437223 */ /* 0x080fe20000010002 */
[----:B------:R-:W-:Y:S01]  /*2ec0*/  FFMA.FTZ R65, R65, R48, R52 ;  /* 0x0000003041417223 */ /* 0x000fe20000010034 */
[----:B-1----:R-:W-:Y:S02]  /*2ed0*/  HADD2.F32 R49, -RZ, R49.H0_H0 ;  /* 0x20000031ff317230 */ /* 0x002fe40000004100 */
[----:B------:R-:W-:Y:S01]  /*2ee0*/  FFMA.FTZ R61, R56, R18, R61 ;  /* 0x00000012383d7223 */ /* 0x000fe2000001003d */
[----:B------:R-:W1:Y:S01]  /*2ef0*/  I2F.F16 R7, R7 ;  /* 0x0000000700077306 */ /* 0x000e620000200c00 */
[-C--:B------:R-:W-:Y:S01]  /*2f00*/  FFMA.FTZ R67, R64, R34.reuse, R67 ;  /* 0x0000002240437223 */ /* 0x080fe20000010043 */
[----:B------:R-:W-:Y:S01]  /*2f10*/  FFMA.FTZ R65, R66, R34, R65 ;  /* 0x0000002242417223 */ /* 0x000fe20000010041 */
[----:B------:R-:W1:Y:S01]  /*2f20*/  LDS.64 R2, [UR5+0x20] ;  /* 0x00002005ff027984 */ /* 0x000e620008000a00 */
[----:B----4-:R-:W-:-:S02]  /*2f30*/  HADD2.F32 R6, -RZ, R5.H0_H0 ;  /* 0x20000005ff067230 */ /* 0x010fc40000004100 */
[-C--:B------:R-:W-:Y:S01]  /*2f40*/  FFMA.FTZ R67, R56, R4.reuse, R67 ;  /* 0x0000000438437223 */ /* 0x080fe20000010043 */
[----:B------:R-:W-:Y:S02]  /*2f50*/  FFMA.FTZ R65, R49, R4, R65 ;  /* 0x0000000431417223 */ /* 0x000fe40000010041 */
[CC--:B------:R-:W-:Y:S01]  /*2f60*/  FFMA.FTZ R4, R6.reuse, R33.reuse, R61 ;  /* 0x0000002106047223 */ /* 0x0c0fe2000001003d */
[----:B0-----:R-:W-:Y:S01]  /*2f70*/  FFMA.FTZ R72, R19, R6, R57 ;  /* 0x0000000613487223 */ /* 0x001fe20000010039 */
[----:B------:R-:W-:Y:S01]  /*2f80*/  FFMA.FTZ R28, R6, R54, R67 ;  /* 0x00000036061c7223 */ /* 0x000fe20000010043 */
[C---:B------:R-:W-:Y:S01]  /*2f90*/  FFMA.FTZ R60, R58.reuse, R33, R71 ;  /* 0x000000213a3c7223 */ /* 0x040fe20000010047 */
[----:B------:R-:W-:Y:S01]  /*2fa0*/  FMUL.FTZ R6, R41, R4 ;  /* 0x0000000429067220 */ /* 0x000fe20000410000 */
[----:B------:R-:W-:Y:S01]  /*2fb0*/  FFMA.FTZ R58, R58, R54, R59 ;  /* 0x000000363a3a7223 */ /* 0x000fe2000001003b */
[----:B------:R-:W-:Y:S01]  /*2fc0*/  FFMA.FTZ R55, R55, R49, R0 ;  /* 0x0000003137377223 */ /* 0x000fe20000010000 */
[----:B------:R-:W-:Y:S01]  /*2fd0*/  FFMA.FTZ R69, R49, R18, R69 ;  /* 0x0000001231457223 */ /* 0x000fe20000010045 */
[----:B------:R-:W-:Y:S01]  /*2fe0*/  FMUL.FTZ R0, R36, R35 ;  /* 0x0000002324007220 */ /* 0x000fe20000410000 */
[----:B-1----:R-:W-:Y:S01]  /*2ff0*/  HADD2.F32 R70, -RZ, R7.H0_H0 ;  /* 0x20000007ff467230 */ /* 0x002fe20000004100 */
[----:B------:R-:W0:Y:S01]  /*3000*/  LDS.64 R4, [UR5+0x120] ;  /* 0x00012005ff047984 */ /* 0x000e220008000a00 */
[----:B------:R-:W-:Y:S01]  /*3010*/  F2FP.F16.F32.PACK_AB R18, RZ, R6 ;  /* 0x00000006ff12723e */ /* 0x000fe200000000ff */
[C---:B------:R-:W-:Y:S01]  /*3020*/  FMUL.FTZ R58, R37.reuse, R58 ;  /* 0x0000003a253a7220 */ /* 0x040fe20000410000 */
[----:B------:R-:W-:Y:S01]  /*3030*/  FMUL.FTZ R60, R37, R60 ;  /* 0x0000003c253c7220 */ /* 0x000fe20000410000 */
[----:B------:R-:W1:Y:S01]  /*3040*/  LDS.64 R6, [UR5+0x220] ;  /* 0x00022005ff067984 */ /* 0x000e620008000a00 */
[----:B------:R-:W-:Y:S01]  /*3050*/  F2FP.F16.F32.PACK_AB R0, RZ, R0 ;  /* 0x00000000ff00723e */ /* 0x000fe200000000ff */
[----:B------:R-:W-:Y:S01]  /*3060*/  FFMA.FTZ R65, R70, R54, R65 ;  /* 0x0000003646417223 */ /* 0x000fe20000010041 */
[----:B------:R-:W-:-:S02]  /*3070*/  F2FP.F16.F32.PACK_AB R58, RZ, R58 ;  /* 0x0000003aff3a723e */ /* 0x000fc400000000ff */
[----:B------:R-:W-:Y:S02]  /*3080*/  F2FP.F16.F32.PACK_AB R32, RZ, R32 ;  /* 0x00000020ff20723e */ /* 0x000fe400000000ff */
[----:B------:R-:W-:Y:S01]  /*3090*/  F2FP.F16.F32.PACK_AB R60, RZ, R60 ;  /* 0x0000003cff3c723e */ /* 0x000fe200000000ff */
[----:B------:R-:W-:Y:S01]  /*30a0*/  FFMA.FTZ R55, R19, R70, R55 ;  /* 0x0000004613377223 */ /* 0x000fe20000010037 */
[C---:B------:R-:W-:Y:S01]  /*30b0*/  FMUL.FTZ R28, R41.reuse, R28 ;  /* 0x0000001c291c7220 */ /* 0x040fe20000410000 */
[----:B------:R-:W-:Y:S01]  /*30c0*/  FMUL.FTZ R65, R40, R65 ;  /* 0x0000004128417220 */ /* 0x000fe20000410000 */
[----:B------:R-:W-:Y:S01]  /*30d0*/  PRMT R0, R0, 0x5410, R58 ;  /* 0x0000541000007816 */ /* 0x000fe2000000003a */
[----:B------:R-:W-:Y:S01]  /*30e0*/  FFMA.FTZ R69, R70, R33, R69 ;  /* 0x0000002146457223 */ /* 0x000fe20000010045 */
[----:B------:R-:W-:Y:S01]  /*30f0*/  PRMT R32, R32, 0x5410, R60 ;  /* 0x0000541020207816 */ /* 0x000fe2000000003c */
[----:B------:R-:W-:Y:S01]  /*3100*/  FMUL.FTZ R72, R41, R72 ;  /* 0x0000004829487220 */ /* 0x000fe20000410000 */
[C---:B------:R-:W-:Y:S01]  /*3110*/  FMUL.FTZ R55, R40.reuse, R55 ;  /* 0x0000003728377220 */ /* 0x040fe20000410000 */
[----:B------:R-:W-:Y:S01]  /*3120*/  FMUL.FTZ R69, R40, R69 ;  /* 0x0000004528457220 */ /* 0x000fe20000410000 */
[----:B------:R-:W-:Y:S01]  /*3130*/  F2FP.F16.F32.PACK_AB R28, RZ, R28 ;  /* 0x0000001cff1c723e */ /* 0x000fe200000000ff */
[----:B------:R-:W-:Y:S01]  /*3140*/  HADD2 R44, R0, R44 ;  /* 0x0000002c002c7230 */ /* 0x000fe20000000000 */
[----:B------:R-:W-:Y:S01]  /*3150*/  F2FP.F16.F32.PACK_AB R65, RZ, R65 ;  /* 0x00000041ff41723e */ /* 0x000fe200000000ff */
[----:B------:R-:W-:Y:S01]  /*3160*/  HADD2 R42, R32, R42 ;  /* 0x0000002a202a7230 */ /* 0x000fe20000000000 */
[----:B------:R-:W-:-:S02]  /*3170*/  F2FP.F16.F32.PACK_AB R72, RZ, R72 ;  /* 0x00000048ff48723e */ /* 0x000fc400000000ff */
[----:B------:R-:W-:Y:S02]  /*3180*/  F2FP.F16.F32.PACK_AB R55, RZ, R55 ;  /* 0x00000037ff37723e */ /* 0x000fe400000000ff */
[----:B------:R-:W-:Y:S02]  /*3190*/  PRMT R65, R65, 0x5410, R28 ;  /* 0x0000541041417816 */ /* 0x000fe4000000001c */
[----:B------:R-:W-:Y:S02]  /*31a0*/  F2FP.F16.F32.PACK_AB R69, RZ, R69 ;  /* 0x00000045ff45723e */ /* 0x000fe400000000ff */
[----:B------:R-:W-:Y:S02]  /*31b0*/  PRMT R55, R55, 0x5410, R72 ;  /* 0x0000541037377816 */ /* 0x000fe40000000048 */
[----:B------:R-:W-:Y:S01]  /*31c0*/  PRMT R69, R69, 0x5410, R18 ;  /* 0x0000541045457816 */ /* 0x000fe20000000012 */
[----:B------:R-:W-:Y:S02]  /*31d0*/  HADD2.F32 R49, -RZ, R2.H1_H1 ;  /* 0x30000002ff317230 */ /* 0x000fe40000004100 */
[--C-:B------:R-:W-:Y:S01]  /*31e0*/  HADD2.F32 R48, -RZ, R3.reuse.H0_H0 ;  /* 0x20000003ff307230 */ /* 0x100fe20000004100 */
[----:B------:R-:W-:Y:S01]  /*31f0*/  HFMA2.MMA R46, R55, 1, 1, R46 ;  /* 0x3c003c00372e7835 */ /* 0x000fe2000000002e */
[----:B------:R-:W-:-:S02]  /*3200*/  HADD2.F32 R52, -RZ, R3.H1_H1 ;  /* 0x30000003ff347230 */ /* 0x000fc40000004100 */
[----:B0-----:R-:W-:Y:S02]  /*3210*/  HADD2.F32 R53, -RZ, R4.H1_H1 ;  /* 0x30000004ff357230 */ /* 0x001fe40000004100 */
[----:B-1----:R-:W-:Y:S02]  /*3220*/  HADD2.F32 R33, -RZ, R7.H0_H0 ;  /* 0x20000007ff217230 */ /* 0x002fe40000004100 */
[--C-:B------:R-:W-:Y:S02]  /*3230*/  HADD2.F32 R54, -RZ, R5.reuse.H0_H0 ;  /* 0x20000005ff367230 */ /* 0x100fe40000004100 */
[----:B------:R-:W-:Y:S01]  /*3240*/  HADD2.F32 R5, -RZ, R5.H1_H1 ;  /* 0x30000005ff057230 */ /* 0x000fe20000004100 */
[----:B------:R-:W-:Y:S02]  /*3250*/  HFMA2.MMA R43, R65, 1, 1, R43 ;  /* 0x3c003c00412b7835 */ /* 0x000fe4000000002b */
[----:B------:R-:W-:Y:S01]  /*3260*/  HFMA2.MMA R45, R69, 1, 1, R45 ;  /* 0x3c003c00452d7835 */ /* 0x000fe2000000002d */
[----:B--2---:R-:W-:-:S02]  /*3270*/  SHF.R.U32.HI R0, RZ, 0x10, R12 ;  /* 0x00000010ff007819 */ /* 0x004fc4000001160c */
[----:B------:R-:W-:Y:S02]  /*3280*/  SHF.R.U32.HI R19, RZ, 0x8, R12 ;  /* 0x00000008ff137819 */ /* 0x000fe4000001160c */
[----:B------:R-:W-:Y:S02]  /*3290*/  LOP3.LUT R32, R12, 0xff, RZ, 0xc0, !PT ;  /* 0x000000ff0c207812 */ /* 0x000fe400078ec0ff */
[----:B------:R-:W-:Y:S02]  /*32a0*/  LOP3.LUT R28, R0, 0xff, RZ, 0xc0, !PT ;  /* 0x000000ff001c7812 */ /* 0x000fe400078ec0ff */
[----:B------:R-:W-:Y:S02]  /*32b0*/  LOP3.LUT R34, R19, 0xff, RZ, 0xc0, !PT ;  /* 0x000000ff13227812 */ /* 0x000fe400078ec0ff */
[C---:B------:R-:W-:Y:S01]  /*32c0*/  IADD3 R32, -R31.reuse, R32, RZ ;  /* 0x000000201f207210 */ /* 0x040fe20007ffe1ff */
[----:B------:R-:W0:Y:S01]  /*32d0*/  LDS.64 R18, [UR5+0x28] ;  /* 0x00002805ff127984 */ /* 0x000e220008000a00 */
[----:B------:R-:W-:-:S02]  /*32e0*/  IADD3 R56, -R31, R28, RZ ;  /* 0x0000001c1f387210 */ /* 0x000fc40007ffe1ff */
[----:B------:R-:W1:Y:S01]  /*32f0*/  I2F.F16 R35, R32 ;  /* 0x0000002000237306 */ /* 0x000e620000200c00 */
[----:B------:R-:W-:Y:S01]  /*3300*/  IADD3 R34, -R31, R34, RZ ;  /* 0x000000221f227210 */ /* 0x000fe20007ffe1ff */
[----:B------:R-:W2:Y:S01]  /*3310*/  LDS.64 R28, [UR5+0x128] ;  /* 0x00012805ff1c7984 */ /* 0x000ea20008000a00 */
[----:B------:R-:W-:-:S03]  /*3320*/  HADD2.F32 R0, -RZ, R2.H0_H0 ;  /* 0x20000002ff007230 */ /* 0x000fc60000004100 */
[----:B------:R-:W4:Y:S02]  /*3330*/  LDS.64 R2, [UR5+0x228] ;  /* 0x00022805ff027984 */ /* 0x000f240008000a00 */
[----:B------:R3:W1:Y:S01]  /*3340*/  I2F.F16 R55, R34 ;  /* 0x0000002200377306 */ /* 0x0006620000200c00 */
[----:B------:R-:W-:-:S07]  /*3350*/  LEA.HI R12, R12, -R31, RZ, 0x8 ;  /* 0x8000001f0c0c7211 */ /* 0x000fce00078f40ff */
[----:B------:R-:W0:Y:S01]  /*3360*/  I2F.F16 R56, R56 ;  /* 0x0000003800387306 */ /* 0x000e220000200c00 */
[----:B---3--:R-:W-:Y:S01]  /*3370*/  LOP3.LUT R34, R8, 0xff, RZ, 0xc0, !PT ;  /* 0x000000ff08227812 */ /* 0x008fe200078ec0ff */
[----:B------:R-:W-:Y:S02]  /*3380*/  HADD2.F32 R32, -RZ, R4.H0_H0 ;  /* 0x20000004ff207230 */ /* 0x000fe40000004100 */
[----:B-1----:R-:W-:-:S04]  /*3390*/  HADD2.F32 R35, -RZ, R35.H0_H0 ;  /* 0x20000023ff237230 */ /* 0x002fc80000004100 */
[----:B------:R-:W1:Y:S01]  /*33a0*/  I2F.F16 R12, R12 ;  /* 0x0000000c000c7306 */ /* 0x000e620000200c00 */
[--C-:B------:R-:W-:Y:S01]  /*33b0*/  HADD2.F32 R4, -RZ, R6.reuse.H0_H0 ;  /* 0x20000006ff047230 */ /* 0x100fe20000004100 */
[----:B------:R-:W-:Y:S01]  /*33c0*/  IADD3 R57, -R31, R34, RZ ;  /* 0x000000221f397210 */ /* 0x000fe20007ffe1ff */
[----:B------:R-:W-:Y:S01]  /*33d0*/  HADD2.F32 R60, -RZ, R55.H0_H0 ;  /* 0x20000037ff3c7230 */ /* 0x000fe20000004100 */
[----:B------:R-:W-:Y:S01]  /*33e0*/  SHF.R.U32.HI R58, RZ, 0x8, R8 ;  /* 0x00000008ff3a7819 */ /* 0x000fe20000011608 */
[----:B------:R-:W-:Y:S02]  /*33f0*/  HADD2.F32 R6, -RZ, R6.H1_H1 ;  /* 0x30000006ff067230 */ /* 0x000fe40000004100 */
[C---:B------:R-:W-:Y:S01]  /*3400*/  FFMA.FTZ R55, R35.reuse, R0, RZ ;  /* 0x0000000023377223 */ /* 0x040fe200000100ff */
[C---:B------:R-:W-:Y:S01]  /*3410*/  FFMA.FTZ R64, R35.reuse, R32, RZ ;  /* 0x0000002023407223 */ /* 0x040fe200000100ff */
[----:B------:R-:W-:Y:S01]  /*3420*/  FFMA.FTZ R35, R35, R4, RZ ;  /* 0x0000000423237223 */ /* 0x000fe200000100ff */
[----:B------:R-:W-:Y:S01]  /*3430*/  HADD2.F32 R34, -RZ, R7.H1_H1 ;  /* 0x30000007ff227230 */ /* 0x000fe20000004100 */
[----:B------:R-:W-:Y:S01]  /*3440*/  LOP3.LUT R58, R58, 0xff, RZ, 0xc0, !PT ;  /* 0x000000ff3a3a7812 */ /* 0x000fe200078ec0ff */
[----:B0-----:R-:W-:Y:S01]  /*3450*/  HADD2.F32 R7, -RZ, R56.H0_H0 ;  /* 0x20000038ff077230 */ /* 0x001fe20000004100 */
[----:B------:R-:W0:Y:S01]  /*3460*/  I2F.F16 R57, R57 ;  /* 0x0000003900397306 */ /* 0x000e220000200c00 */
[C---:B------:R-:W-:Y:S01]  /*3470*/  FFMA.FTZ R56, R60.reuse, R49, R55 ;  /* 0x000000313c387223 */ /* 0x040fe20000010037 */
[C---:B------:R-:W-:Y:S01]  /*3480*/  FFMA.FTZ R61, R60.reuse, R53, R64 ;  /* 0x000000353c3d7223 */ /* 0x040fe20000010040 */
[----:B------:R-:W-:Y:S01]  /*3490*/  FFMA.FTZ R60, R60, R6, R35 ;  /* 0x000000063c3c7223 */ /* 0x000fe20000010023 */
[----:B------:R-:W-:Y:S01]  /*34a0*/  SHF.R.U32.HI R35, RZ, 0x10, R8 ;  /* 0x00000010ff237819 */ /* 0x000fe20000011608 */
[----:B-1----:R-:W-:Y:S01]  /*34b0*/  HADD2.F32 R59, -RZ, R12.H0_H0 ;  /* 0x2000000cff3b7230 */ /* 0x002fe20000004100 */
[----:B------:R-:W-:Y:S01]  /*34c0*/  IADD3 R55, -R31, R58, RZ ;  /* 0x0000003a1f377210 */ /* 0x000fe20007ffe1ff */
[----:B------:R-:W-:Y:S01]  /*34d0*/  FFMA.FTZ R58, R7, R54, R61 ;  /* 0x00000036073a7223 */ /* 0x000fe2000001003d */
[----:B------:R-:W-:Y:S01]  /*34e0*/  LOP3.LUT R12, R35, 0xff, RZ, 0xc0, !PT ;  /* 0x000000ff230c7812 */ /* 0x000fe200078ec0ff */
[C---:B------:R-:W-:Y:S01]  /*34f0*/  FFMA.FTZ R56, R7.reuse, R48, R56 ;  /* 0x0000003007387223 */ /* 0x040fe20000010038 */
[----:B------:R-:W-:Y:S01]  /*3500*/  FFMA.FTZ R7, R7, R33, R60 ;  /* 0x0000002107077223 */ /* 0x000fe2000001003c */
[----:B------:R-:W-:Y:S01]  /*3510*/  FFMA.FTZ R61, R59, R5, R58 ;  /* 0x000000053b3d7223 */ /* 0x000fe2000001003a */
[----:B------:R-:W1:Y:S01]  /*3520*/  I2F.F16 R55, R55 ;  /* 0x0000003700377306 */ /* 0x000e620000200c00 */
[----:B------:R-:W-:Y:S01]  /*3530*/  IADD3 R58, -R31, R12, RZ ;  /* 0x0000000c1f3a7210 */ /* 0x000fe20007ffe1ff */
[----:B------:R-:W-:Y:S01]  /*3540*/  FFMA.FTZ R64, R59, R34, R7 ;  /* 0x000000223b407223 */ /* 0x000fe20000010007 */
[----:B------:R-:W-:-:S02]  /*3550*/  HADD2.F32 R7, -RZ, R18.H0_H0 ;  /* 0x20000012ff077230 */ /* 0x000fc40000004100 */
[----:B------:R-:W-:Y:S01]  /*3560*/  FFMA.FTZ R56, R59, R52, R56 ;  /* 0x000000343b387223 */ /* 0x000fe20000010038 */
[----:B0-----:R-:W-:Y:S02]  /*3570*/  HADD2.F32 R57, -RZ, R57.H0_H0 ;  /* 0x20000039ff397230 */ /* 0x001fe40000004100 */
[----:B--2---:R-:W-:Y:S01]  /*3580*/  HADD2.F32 R12, -RZ, R28.H0_H0 ;  /* 0x2000001cff0c7230 */ /* 0x004fe20000004100 */
[----:B------:R-:W0:Y:S01]  /*3590*/  I2F.F16 R58, R58 ;  /* 0x0000003a003a7306 */ /* 0x000e220000200c00 */
[----:B----4-:R-:W-:Y:S01]  /*35a0*/  HADD2.F32 R35, -RZ, R2.H0_H0 ;  /* 0x20000002ff237230 */ /* 0x010fe20000004100 */
[----:B------:R-:W-:Y:S01]  /*35b0*/  LEA.HI R63, R8, -R31, RZ, 0x8 ;  /* 0x8000001f083f7211 */ /* 0x000fe200078f40ff */
[C---:B------:R-:W-:Y:S01]  /*35c0*/  FFMA.FTZ R60, R57.reuse, R7, R56 ;  /* 0x00000007393c7223 */ /* 0x040fe20000010038 */
[C---:B------:R-:W-:Y:S01]  /*35d0*/  FFMA.FTZ R56, R57.reuse, R12, R61 ;  /* 0x0000000c39387223 */ /* 0x040fe2000001003d */
[----:B------:R-:W-:Y:S02]  /*35e0*/  HADD2.F32 R61, -RZ, R28.H1_H1 ;  /* 0x3000001cff3d7230 */ /* 0x000fe40000004100 */
[----:B------:R-:W-:Y:S01]  /*35f0*/  FFMA.FTZ R59, R57, R35, R64 ;  /* 0x00000023393b7223 */ /* 0x000fe20000010040 */
[----:B------:R-:W2:Y:S01]  /*3600*/  I2F.F16 R28, R63 ;  /* 0x0000003f001c7306 */ /* 0x000ea20000200c00 */
[----:B------:R-:W-:-:S02]  /*3610*/  HADD2.F32 R57, -RZ, R18.H1_H1 ;  /* 0x30000012ff397230 */ /* 0x000fc40000004100 */
[----:B-1----:R-:W-:Y:S02]  /*3620*/  HADD2.F32 R55, -RZ, R55.H0_H0 ;  /* 0x20000037ff377230 */ /* 0x002fe40000004100 */
[----:B------:R-:W-:-:S03]  /*3630*/  HADD2.F32 R2, -RZ, R2.H1_H1 ;  /* 0x30000002ff027230 */ /* 0x000fc60000004100 */
[C---:B------:R-:W-:Y:S01]  /*3640*/  FFMA.FTZ R65, R55.reuse, R57, R60 ;  /* 0x0000003937417223 */ /* 0x040fe2000001003c */
[C---:B------:R-:W-:Y:S01]  /*3650*/  FFMA.FTZ R67, R55.reuse, R61, R56 ;  /* 0x0000003d37437223 */ /* 0x040fe20000010038 */
[----:B------:R-:W-:Y:S01]  /*3660*/  FFMA.FTZ R59, R55, R2, R59 ;  /* 0x00000002373b7223 */ /* 0x000fe2000001003b */
[----:B------:R-:W-:Y:S02]  /*3670*/  HADD2.F32 R56, -RZ, R19.H0_H0 ;  /* 0x20000013ff387230 */ /* 0x000fe40000004100 */
[----:B0-----:R-:W-:Y:S02]  /*3680*/  HADD2.F32 R55, -RZ, R58.H0_H0 ;  /* 0x2000003aff377230 */ /* 0x001fe40000004100 */
[----:B------:R-:W-:Y:S02]  /*3690*/  HADD2.F32 R8, -RZ, R29.H0_H0 ;  /* 0x2000001dff087230 */ /* 0x000fe40000004100 */
[----:B------:R-:W-:Y:S02]  /*36a0*/  HADD2.F32 R18, -RZ, R3.H0_H0 ;  /* 0x20000003ff127230 */ /* 0x000fe40000004100 */
[----:B------:R-:W-:Y:S01]  /*36b0*/  FFMA.FTZ R58, R55, R56, R65 ;  /* 0x00000038373a7223 */ /* 0x000fe20000010041 */
[----:B------:R-:W-:-:S02]  /*36c0*/  HADD2.F32 R29, -RZ, R29.H1_H1 ;  /* 0x3000001dff1d7230 */ /* 0x000fc40000004100 */
[C---:B------:R-:W-:Y:S01]  /*36d0*/  FFMA.FTZ R60, R55.reuse, R8, R67 ;  /* 0x00000008373c7223 */ /* 0x040fe20000010043 */
[----:B------:R-:W-:Y:S01]  /*36e0*/  FFMA.FTZ R65, R55, R18, R59 ;  /* 0x0000001237417223 */ /* 0x000fe2000001003b */
[----:B--2---:R-:W-:Y:S02]  /*36f0*/  HADD2.F32 R55, -RZ, R28.H0_H0 ;  /* 0x2000001cff377230 */ /* 0x004fe40000004100 */
[----:B------:R-:W-:Y:S01]  /*3700*/  HADD2.F32 R19, -RZ, R19.H1_H1 ;  /* 0x30000013ff137230 */ /* 0x000fe20000004100 */
[----:B------:R-:W-:Y:S02]  /*3710*/  LOP3.LUT R63, R13, 0xff, RZ, 0xc0, !PT ;  /* 0x000000ff0d3f7812 */ /* 0x000fe400078ec0ff */
[C---:B------:R-:W-:Y:S01]  /*3720*/  FFMA.FTZ R59, R55.reuse, R29, R60 ;  /* 0x0000001d373b7223 */ /* 0x040fe2000001003c */
[----:B------:R-:W-:Y:S01]  /*3730*/  SHF.R.U32.HI R60, RZ, 0x8, R13 ;  /* 0x00000008ff3c7819 */ /* 0x000fe2000001160d */
[----:B------:R-:W-:Y:S02]  /*3740*/  HADD2.F32 R28, -RZ, R3.H1_H1 ;  /* 0x30000003ff1c7230 */ /* 0x000fe40000004100 */
[----:B------:R-:W-:Y:S01]  /*3750*/  FFMA.FTZ R3, R55, R19, R58 ;  /* 0x0000001337037223 */ /* 0x000fe2000001003a */
[----:B------:R-:W-:-:S02]  /*3760*/  IADD3 R58, -R30, R63, RZ ;  /* 0x0000003f1e3a7210 */ /* 0x000fc40007ffe1ff */
[----:B------:R-:W-:Y:S02]  /*3770*/  LOP3.LUT R63, R60, 0xff, RZ, 0xc0, !PT ;  /* 0x000000ff3c3f7812 */ /* 0x000fe400078ec0ff */
[----:B------:R-:W-:Y:S01]  /*3780*/  SHF.R.U32.HI R64, RZ, 0x10, R13 ;  /* 0x00000010ff407819 */ /* 0x000fe2000001160d */
[----:B------:R-:W-:Y:S01]  /*3790*/  FMUL.FTZ R3, R36, R3 ;  /* 0x0000000324037220 */ /* 0x000fe20000410000 */
[----:B------:R-:W-:Y:S01]  /*37a0*/  IADD3 R60, -R30, R63, RZ ;  /* 0x0000003f1e3c7210 */ /* 0x000fe20007ffe1ff */
[----:B------:R-:W-:Y:S01]  /*37b0*/  FFMA.FTZ R55, R55, R28, R65 ;  /* 0x0000001c37377223 */ /* 0x000fe20000010041 */
[----:B------:R-:W-:Y:S01]  /*37c0*/  LOP3.LUT R63, R64, 0xff, RZ, 0xc0, !PT ;  /* 0x000000ff403f7812 */ /* 0x000fe200078ec0ff */
[----:B------:R-:W-:Y:S01]  /*37d0*/  FMUL.FTZ R64, R36, R59 ;  /* 0x0000003b24407220 */ /* 0x000fe20000410000 */
[----:B------:R-:W0:Y:S01]  /*37e0*/  I2F.F16 R58, R58 ;  /* 0x0000003a003a7306 */ /* 0x000e220000200c00 */
[----:B------:R-:W-:Y:S02]  /*37f0*/  LEA.HI R65, R13, -R30, RZ, 0x8 ;  /* 0x8000001e0d417211 */ /* 0x000fe400078f40ff */
[----:B------:R-:W-:-:S02]  /*3800*/  LOP3.LUT R13, R9, 0xff, RZ, 0xc0, !PT ;  /* 0x000000ff090d7812 */ /* 0x000fc400078ec0ff */
[C---:B------:R-:W-:Y:S02]  /*3810*/  IADD3 R63, -R30.reuse, R63, RZ ;  /* 0x0000003f1e3f7210 */ /* 0x040fe40007ffe1ff */
[----:B------:R-:W-:Y:S01]  /*3820*/  F2FP.F16.F32.PACK_AB R59, RZ, R3 ;  /* 0x00000003ff3b723e */ /* 0x000fe200000000ff */
[----:B------:R-:W1:Y:S01]  /*3830*/  I2F.F16 R60, R60 ;  /* 0x0000003c003c7306 */ /* 0x000e620000200c00 */
[----:B------:R-:W-:Y:S02]  /*3840*/  F2FP.F16.F32.PACK_AB R3, RZ, R64 ;  /* 0x00000040ff03723e */ /* 0x000fe400000000ff */
[----:B------:R-:W-:Y:S02]  /*3850*/  IADD3 R64, -R30, R13, RZ ;  /* 0x0000000d1e407210 */ /* 0x000fe40007ffe1ff */
[----:B------:R-:W-:-:S03]  /*3860*/  SHF.R.U32.HI R13, RZ, 0x8, R9 ;  /* 0x00000008ff0d7819 */ /* 0x000fc60000011609 */
[----:B------:R-:W2:Y:S01]  /*3870*/  I2F.F16 R63, R63 ;  /* 0x0000003f003f7306 */ /* 0x000ea20000200c00 */
[----:B------:R-:W-:Y:S02]  /*3880*/  LOP3.LUT R13, R13, 0xff, RZ, 0xc0, !PT ;  /* 0x000000ff0d0d7812 */ /* 0x000fe400078ec0ff */
[----:B------:R-:W-:Y:S02]  /*3890*/  SHF.R.U32.HI R67, RZ, 0x10, R9 ;  /* 0x00000010ff437819 */ /* 0x000fe40000011609 */
[----:B------:R-:W-:-:S03]  /*38a0*/  IADD3 R66, -R30, R13, RZ ;  /* 0x0000000d1e427210 */ /* 0x000fc60007ffe1ff */
[----:B------:R-:W3:Y:S01]  /*38b0*/  I2F.F16 R65, R65 ;  /* 0x0000004100417306 */ /* 0x000ee20000200c00 */
[----:B0-----:R-:W-:Y:S01]  /*38c0*/  HADD2.F32 R13, -RZ, R58.H0_H0 ;  /* 0x2000003aff0d7230 */ /* 0x001fe20000004100 */
[----:B------:R-:W-:Y:S01]  /*38d0*/  LOP3.LUT R67, R67, 0xff, RZ, 0xc0, !PT ;  /* 0x000000ff43437812 */ /* 0x000fe200078ec0ff */
[----:B-1----:R-:W-:-:S05]  /*38e0*/  HADD2.F32 R60, -RZ, R60.H0_H0 ;  /* 0x2000003cff3c7230 */ /* 0x002fca0000004100 */
[----:B------:R-:W0:Y:S01]  /*38f0*/  I2F.F16 R64, R64 ;  /* 0x0000004000407306 */ /* 0x000e220000200c00 */
[----:B------:R-:W-:Y:S01]  /*3900*/  IADD3 R69, -R30, R67, RZ ;  /* 0x000000431e457210 */ /* 0x000fe20007ffe1ff */
[----:B------:R-:W-:Y:S01]  /*3910*/  FFMA.FTZ R68, R0, R13, RZ ;  /* 0x0000000d00447223 */ /* 0x000fe200000100ff */
[----:B------:R-:W-:Y:S01]  /*3920*/  LEA.HI R67, R9, -R30, RZ, 0x8 ;  /* 0x8000001e09437211 */ /* 0x000fe200078f40ff */
[----:B--2---:R-:W-:-:S04]  /*3930*/  HADD2.F32 R63, -RZ, R63.H0_H0 ;  /* 0x2000003fff3f7230 */ /* 0x004fc80000004100 */
[----:B------:R-:W1:Y:S01]  /*3940*/  I2F.F16 R66, R66 ;  /* 0x0000004200427306 */ /* 0x000e620000200c00 */
[----:B------:R-:W-:Y:S01]  /*3950*/  FFMA.FTZ R9, R49, R60, R68 ;  /* 0x0000003c31097223 */ /* 0x000fe20000010044 */
[----:B---3--:R-:W-:-:S06]  /*3960*/  HADD2.F32 R65, -RZ, R65.H0_H0 ;  /* 0x20000041ff417230 */ /* 0x008fcc0000004100 */
[----:B------:R-:W2:Y:S01]  /*3970*/  I2F.F16 R58, R69 ;  /* 0x00000045003a7306 */ /* 0x000ea20000200c00 */
[----:B------:R-:W-:Y:S01]  /*3980*/  FFMA.FTZ R9, R48, R63, R9 ;  /* 0x0000003f30097223 */ /* 0x000fe20000010009 */
[----:B0-----:R-:W-:-:S06]  /*3990*/  HADD2.F32 R64, -RZ, R64.H0_H0 ;  /* 0x20000040ff407230 */ /* 0x001fcc0000004100 */
[----:B------:R-:W0:Y:S01]  /*39a0*/  I2F.F16 R67, R67 ;  /* 0x0000004300437306 */ /* 0x000e220000200c00 */
[----:B------:R-:W-:Y:S01]  /*39b0*/  FFMA.FTZ R68, R52, R65, R9 ;  /* 0x0000004134447223 */ /* 0x000fe20000010009 */
[----:B-1----:R-:W-:-:S03]  /*39c0*/  HADD2.F32 R66, -RZ, R66.H0_H0 ;  /* 0x20000042ff427230 */ /* 0x002fc60000004100 */
[----:B------:R-:W-:Y:S01]  /*39d0*/  FFMA.FTZ R68, R7, R64, R68 ;  /* 0x0000004007447223 */ /* 0x000fe20000010044 */
[----:B--2---:R-:W-:-:S03]  /*39e0*/  HADD2.F32 R9, -RZ, R58.H0_H0 ;  /* 0x2000003aff097230 */ /* 0x004fc60000004100 */
[----:B------:R-:W-:-:S04]  /*39f0*/  FFMA.FTZ R69, R57, R66, R68 ;  /* 0x0000004239457223 */ /* 0x000fc80000010044 */
[----:B------:R-:W-:Y:S01]  /*3a00*/  FFMA.FTZ R68, R56, R9, R69 ;  /* 0x0000000938447223 */ /* 0x000fe20000010045 */
[----:B0-----:R-:W-:-:S05]  /*3a10*/  HADD2.F32 R58, -RZ, R67.H0_H0 ;  /* 0x20000043ff3a7230 */ /* 0x001fca0000004100 */
[----:B------:R-:W-:-:S04]  /*3a20*/  FFMA.FTZ R68, R19, R58, R68 ;  /* 0x0000003a13447223 */ /* 0x000fc80000010044 */
[----:B------:R-:W-:-:S05]  /*3a30*/  FMUL.FTZ R67, R37, R68 ;  /* 0x0000004425437220 */ /* 0x000fca0000410000 */
[----:B------:R-:W-:-:S04]  /*3a40*/  F2FP.F16.F32.PACK_AB R67, RZ, R67 ;  /* 0x00000043ff43723e */ /* 0x000fc800000000ff */
[----:B------:R-:W-:-:S06]  /*3a50*/  PRMT R59, R59, 0x5410, R67 ;  /* 0x000054103b3b7816 */ /* 0x000fcc0000000043 */
[----:B------:R-:W-:Y:S01]  /*3a60*/  HFMA2.MMA R47, R59, 1, 1, R47 ;  /* 0x3c003c003b2f7835 */ /* 0x000fe2000000002f */
[C---:B------:R-:W-:Y:S01]  /*3a70*/  FFMA.FTZ R59, R13.reuse, R32, RZ ;  /* 0x000000200d3b7223 */ /* 0x040fe200000100ff */
[----:B------:R-:W-:-:S03]  /*3a80*/  FFMA.FTZ R13, R13, R4, RZ ;  /* 0x000000040d0d7223 */ /* 0x000fc600000100ff */
[C---:B------:R-:W-:Y:S01]  /*3a90*/  FFMA.FTZ R68, R60.reuse, R53, R59 ;  /* 0x000000353c447223 */ /* 0x040fe2000001003b */
[----:B------:R-:W-:-:S04]  /*3aa0*/  FFMA.FTZ R60, R60, R6, R13 ;  /* 0x000000063c3c7223 */ /* 0x000fc8000001000d */
[----:B------:R-:W-:-:S04]  /*3ab0*/  FFMA.FTZ R13, R63, R33, R60 ;  /* 0x000000213f0d7223 */ /* 0x000fc8000001003c */
[----:B------:R-:W-:Y:S01]  /*3ac0*/  FFMA.FTZ R60, R65, R34, R13 ;  /* 0x00000022413c7223 */ /* 0x000fe2000001000d */
[----:B------:R-:W-:-:S03]  /*3ad0*/  FFMA.FTZ R68, R63, R54, R68 ;  /* 0x000000363f447223 */ /* 0x000fc60000010044 */
[----:B------:R-:W-:Y:S01]  /*3ae0*/  FFMA.FTZ R59, R64, R35, R60 ;  /* 0x00000023403b7223 */ /* 0x000fe2000001003c */
[----:B------:R-:W-:Y:S01]  /*3af0*/  SHF.R.U32.HI R60, RZ, 0x8, R15 ;  /* 0x00000008ff3c7819 */ /* 0x000fe2000001160f */
[----:B------:R-:W-:-:S03]  /*3b00*/  FFMA.FTZ R63, R65, R5, R68 ;  /* 0x00000005413f7223 */ /* 0x000fc60000010044 */
[----:B------:R-:W-:Y:S02]  /*3b10*/  LOP3.LUT R65, R60, 0xff, RZ, 0xc0, !PT ;  /* 0x000000ff3c417812 */ /* 0x000fe400078ec0ff */
[----:B------:R-:W-:Y:S01]  /*3b20*/  SHF.R.U32.HI R60, RZ, 0x10, R15 ;  /* 0x00000010ff3c7819 */ /* 0x000fe2000001160f */
[----:B------:R-:W-:-:S03]  /*3b30*/  FFMA.FTZ R63, R64, R12, R63 ;  /* 0x0000000c403f7223 */ /* 0x000fc6000001003f */
[----:B------:R-:W-:Y:S01]  /*3b40*/  LOP3.LUT R67, R60, 0xff, RZ, 0xc0, !PT ;  /* 0x000000ff3c437812 */ /* 0x000fe200078ec0ff */
[C---:B------:R-:W-:Y:S01]  /*3b50*/  FFMA.FTZ R60, R66.reuse, R61, R63 ;  /* 0x0000003d423c7223 */ /* 0x040fe2000001003f */
[----:B------:R-:W-:Y:S01]  /*3b60*/  FFMA.FTZ R59, R66, R2, R59 ;  /* 0x00000002423b7223 */ /* 0x000fe2000001003b */
[C---:B------:R-:W-:Y:S02]  /*3b70*/  LOP3.LUT R13, R15.reuse, 0xff, RZ, 0xc0, !PT ;  /* 0x000000ff0f0d7812 */ /* 0x040fe400078ec0ff */
[----:B------:R-:W-:Y:S02]  /*3b80*/  IADD3 R64, -R38, R67, RZ ;  /* 0x0000004326407210 */ /* 0x000fe40007ffe1ff */
[----:B------:R-:W-:Y:S02]  /*3b90*/  LOP3.LUT R66, R14, 0xff, RZ, 0xc0, !PT ;  /* 0x000000ff0e427812 */ /* 0x000fe400078ec0ff */
[----:B------:R-:W-:Y:S02]  /*3ba0*/  LEA.HI R67, R15, -R38, RZ, 0x8 ;  /* 0x800000260f437211 */ /* 0x000fe400078f40ff */
[----:B------:R-:W-:-:S02]  /*3bb0*/  SHF.R.U32.HI R15, RZ, 0x8, R14 ;  /* 0x00000008ff0f7819 */ /* 0x000fc4000001160e */
[C---:B------:R-:W-:Y:S02]  /*3bc0*/  IADD3 R13, -R38.reuse, R13, RZ ;  /* 0x0000000d260d7210 */ /* 0x040fe40007ffe1ff */
[----:B------:R-:W-:Y:S02]  /*3bd0*/  IADD3 R71, -R39, R66, RZ ;  /* 0x0000004227477210 */ /* 0x000fe40007ffe1ff */
[----:B------:R-:W-:Y:S02]  /*3be0*/  SHF.R.U32.HI R66, RZ, 0x10, R14 ;  /* 0x00000010ff427819 */ /* 0x000fe4000001160e */
[----:B------:R-:W-:Y:S02]  /*3bf0*/  LOP3.LUT R70, R15, 0xff, RZ, 0xc0, !PT ;  /* 0x000000ff0f467812 */ /* 0x000fe400078ec0ff */
[----:B------:R-:W-:Y:S01]  /*3c00*/  IADD3 R65, -R38, R65, RZ ;  /* 0x0000004126417210 */ /* 0x000fe20007ffe1ff */
[----:B------:R-:W-:Y:S01]  /*3c10*/  I2F.F16 R13, R13 ;  /* 0x0000000d000d7306 */ /* 0x000fe20000200c00 */
[----:B------:R-:W-:-:S02]  /*3c20*/  LOP3.LUT R66, R66, 0xff, RZ, 0xc0, !PT ;  /* 0x000000ff42427812 */ /* 0x000fc400078ec0ff */
[C---:B------:R-:W-:Y:S02]  /*3c30*/  IADD3 R70, -R39.reuse, R70, RZ ;  /* 0x0000004627467210 */ /* 0x040fe40007ffe1ff */
[----:B------:R-:W-:-:S03]  /*3c40*/  IADD3 R63, -R39, R66, RZ ;  /* 0x00000042273f7210 */ /* 0x000fc60007ffe1ff */
[----:B------:R-:W0:Y:S01]  /*3c50*/  I2F.F16 R15, R71 ;  /* 0x00000047000f7306 */ /* 0x000e220000200c00 */
[----:B------:R-:W-:-:S07]  /*3c60*/  LEA.HI R69, R14, -R39, RZ, 0x8 ;  /* 0x800000270e457211 */ /* 0x000fce00078f40ff */
[----:B------:R-:W1:Y:S08]  /*3c70*/  I2F.F16 R65, R65 ;  /* 0x0000004100417306 */ /* 0x000e700000200c00 */
[----:B------:R-:W2:Y:S01]  /*3c80*/  I2F.F16 R68, R70 ;  /* 0x0000004600447306 */ /* 0x000ea20000200c00 */
[----:B0-----:R-:W-:-:S07]  /*3c90*/  HADD2.F32 R15, -RZ, R15.H0_H0 ;  /* 0x2000000fff0f7230 */ /* 0x001fce0000004100 */
[----:B------:R-:W0:Y:S01]  /*3ca0*/  I2F.F16 R63, R63 ;  /* 0x0000003f003f7306 */ /* 0x000e220000200c00 */
[----:B------:R-:W-:-:S07]  /*3cb0*/  HADD2.F32 R13, -RZ, R13.H0_H0 ;  /* 0x2000000dff0d7230 */ /* 0x000fce0000004100 */
[----:B------:R-:W3:Y:S01]  /*3cc0*/  I2F.F16 R64, R64 ;  /* 0x0000004000407306 */ /* 0x000ee20000200c00 */
[----:B-1----:R-:W-:-:S07]  /*3cd0*/  HADD2.F32 R14, -RZ, R65.H0_H0 ;  /* 0x20000041ff0e7230 */ /* 0x002fce0000004100 */
[----:B------:R-:W1:Y:S01]  /*3ce0*/  I2F.F16 R69, R69 ;  /* 0x0000004500457306 */ /* 0x000e620000200c00 */
[----:B--2---:R-:W-:Y:S02]  /*3cf0*/  HADD2.F32 R68, -RZ, R68.H0_H0 ;  /* 0x20000044ff447230 */ /* 0x004fe40000004100 */
[----:B------:R-:W-:-:S05]  /*3d00*/  FFMA.FTZ R71, R15, R32, RZ ;  /* 0x000000200f477223 */ /* 0x000fca00000100ff */
[----:B------:R-:W2:Y:S01]  /*3d10*/  I2F.F16 R67, R67 ;  /* 0x0000004300437306 */ /* 0x000ea20000200c00 */
[----:B------:R-:W-:Y:S01]  /*3d20*/  FFMA.FTZ R65, R13, R32, RZ ;  /* 0x000000200d417223 */ /* 0x000fe200000100ff */
[-C--:B------:R-:W-:Y:S01]  /*3d30*/  FFMA.FTZ R32, R68, R53.reuse, R71 ;  /* 0x0000003544207223 */ /* 0x080fe20000010047 */
[----:B0-----:R-:W-:Y:S02]  /*3d40*/  HADD2.F32 R63, -RZ, R63.H0_H0 ;  /* 0x2000003fff3f7230 */ /* 0x001fe40000004100 */
[----:B------:R-:W-:Y:S01]  /*3d50*/  FFMA.FTZ R66, R14, R53, R65 ;  /* 0x000000350e427223 */ /* 0x000fe20000010041 */
[----:B---3--:R-:W-:Y:S02]  /*3d60*/  HADD2.F32 R53, -RZ, R64.H0_H0 ;  /* 0x20000040ff357230 */ /* 0x008fe40000004100 */
[----:B-1----:R-:W-:Y:S02]  /*3d70*/  HADD2.F32 R69, -RZ, R69.H0_H0 ;  /* 0x20000045ff457230 */ /* 0x002fe40000004100 */
[-C--:B------:R-:W-:Y:S01]  /*3d80*/  FFMA.FTZ R32, R63, R54.reuse, R32 ;  /* 0x000000363f207223 */ /* 0x080fe20000010020 */
[----:B------:R-:W-:Y:S01]  /*3d90*/  LOP3.LUT R71, R11, 0xff, RZ, 0xc0, !PT ;  /* 0x000000ff0b477812 */ /* 0x000fe200078ec0ff */
[----:B------:R-:W-:Y:S01]  /*3da0*/  FFMA.FTZ R66, R53, R54, R66 ;  /* 0x0000003635427223 */ /* 0x000fe20000010042 */
[----:B--2---:R-:W-:-:S02]  /*3db0*/  HADD2.F32 R67, -RZ, R67.H0_H0 ;  /* 0x20000043ff437230 */ /* 0x004fc40000004100 */
[-C--:B------:R-:W-:Y:S01]  /*3dc0*/  FFMA.FTZ R65, R69, R5.reuse, R32 ;  /* 0x0000000545417223 */ /* 0x080fe20000010020 */
[----:B------:R-:W-:Y:S02]  /*3dd0*/  LOP3.LUT R32, R10, 0xff, RZ, 0xc0, !PT ;  /* 0x000000ff0a207812 */ /* 0x000fe400078ec0ff */
[----:B------:R-:W-:Y:S01]  /*3de0*/  SHF.R.U32.HI R72, RZ, 0x8, R10 ;  /* 0x00000008ff487819 */ /* 0x000fe2000001160a */
[----:B------:R-:W-:Y:S01]  /*3df0*/  FFMA.FTZ R5, R67, R5, R66 ;  /* 0x0000000543057223 */ /* 0x000fe20000010042 */
[----:B------:R-:W-:Y:S02]  /*3e00*/  IADD3 R66, -R38, R71, RZ ;  /* 0x0000004726427210 */ /* 0x000fe40007ffe1ff */
[----:B------:R-:W-:Y:S02]  /*3e10*/  SHF.R.U32.HI R71, RZ, 0x8, R11 ;  /* 0x00000008ff477819 */ /* 0x000fe4000001160b */
[----:B------:R-:W-:Y:S02]  /*3e20*/  IADD3 R32, -R39, R32, RZ ;  /* 0x0000002027207210 */ /* 0x000fe40007ffe1ff */
[----:B------:R-:W-:-:S02]  /*3e30*/  LOP3.LUT R72, R72, 0xff, RZ, 0xc0, !PT ;  /* 0x000000ff48487812 */ /* 0x000fc400078ec0ff */
[----:B------:R-:W-:Y:S01]  /*3e40*/  LOP3.LUT R71, R71, 0xff, RZ, 0xc0, !PT ;  /* 0x000000ff47477812 */ /* 0x000fe200078ec0ff */
[----:B------:R-:W0:Y:S01]  /*3e50*/  I2F.F16 R64, R32 ;  /* 0x0000002000407306 */ /* 0x000e220000200c00 */
[----:B------:R-:W-:Y:S02]  /*3e60*/  IADD3 R72, -R39, R72, RZ ;  /* 0x0000004827487210 */ /* 0x000fe40007ffe1ff */
[----:B------:R-:W-:-:S05]  /*3e70*/  IADD3 R70, -R38, R71, RZ ;  /* 0x0000004726467210 */ /* 0x000fca0007ffe1ff */
[----:B------:R-:W1:Y:S08]  /*3e80*/  I2F.F16 R54, R66 ;  /* 0x0000004200367306 */ /* 0x000e700000200c00 */
[----:B------:R-:W2:Y:S08]  /*3e90*/  I2F.F16 R32, R72 ;  /* 0x0000004800207306 */ /* 0x000eb00000200c00 */
[----:B------:R-:W3:Y:S01]  /*3ea0*/  I2F.F16 R66, R70 ;  /* 0x0000004600427306 */ /* 0x000ee20000200c00 */
[----:B0-----:R-:W-:-:S02]  /*3eb0*/  HADD2.F32 R64, -RZ, R64.H0_H0 ;  /* 0x20000040ff407230 */ /* 0x001fc40000004100 */
[----:B-1----:R-:W-:-:S03]  /*3ec0*/  HADD2.F32 R54, -RZ, R54.H0_H0 ;  /* 0x20000036ff367230 */ /* 0x002fc60000004100 */
[-C--:B------:R-:W-:Y:S01]  /*3ed0*/  FFMA.FTZ R65, R64, R12.reuse, R65 ;  /* 0x0000000c40417223 */ /* 0x080fe20000010041 */
[----:B--2---:R-:W-:Y:S02]  /*3ee0*/  HADD2.F32 R32, -RZ, R32.H0_H0 ;  /* 0x20000020ff207230 */ /* 0x004fe40000004100 */
[----:B------:R-:W-:Y:S01]  /*3ef0*/  FFMA.FTZ R5, R54, R12, R5 ;  /* 0x0000000c36057223 */ /* 0x000fe20000010005 */
[----:B------:R-:W-:Y:S01]  /*3f00*/  FFMA.FTZ R12, R0, R15, RZ ;  /* 0x0000000f000c7223 */ /* 0x000fe200000100ff */
[----:B---3--:R-:W-:Y:S02]  /*3f10*/  HADD2.F32 R66, -RZ, R66.H0_H0 ;  /* 0x20000042ff427230 */ /* 0x008fe40000004100 */
[----:B------:R-:W-:-:S03]  /*3f20*/  FFMA.FTZ R65, R32, R61, R65 ;  /* 0x0000003d20417223 */ /* 0x000fc60000010041 */
[----:B------:R-:W-:Y:S01]  /*3f30*/  FFMA.FTZ R61, R66, R61, R5 ;  /* 0x0000003d423d7223 */ /* 0x000fe20000010005 */
[----:B------:R-:W-:Y:S01]  /*3f40*/  FFMA.FTZ R5, R0, R13, RZ ;  /* 0x0000000d00057223 */ /* 0x000fe200000100ff */
[----:B------:R-:W-:-:S03]  /*3f50*/  FFMA.FTZ R71, R49, R68, R12 ;  /* 0x0000004431477223 */ /* 0x000fc6000001000c */
[----:B------:R-:W-:Y:S01]  /*3f60*/  FFMA.FTZ R0, R49, R14, R5 ;  /* 0x0000000e31007223 */ /* 0x000fe20000010005 */
[----:B------:R-:W-:-:S03]  /*3f70*/  FFMA.FTZ R5, R48, R63, R71 ;  /* 0x0000003f30057223 */ /* 0x000fc60000010047 */
[----:B------:R-:W-:Y:S01]  /*3f80*/  FFMA.FTZ R0, R48, R53, R0 ;  /* 0x0000003530007223 */ /* 0x000fe20000010000 */
[C---:B------:R-:W-:Y:S01]  /*3f90*/  FFMA.FTZ R5, R52.reuse, R69, R5 ;  /* 0x0000004534057223 */ /* 0x040fe20000010005 */
[-C--:B------:R-:W-:Y:S01]  /*3fa0*/  FFMA.FTZ R13, R13, R4.reuse, RZ ;  /* 0x000000040d0d7223 */ /* 0x080fe200000100ff */
[----:B------:R-:W-:Y:S01]  /*3fb0*/  FFMA.FTZ R15, R15, R4, RZ ;  /* 0x000000040f0f7223 */ /* 0x000fe200000100ff */
[----:B------:R-:W-:Y:S01]  /*3fc0*/  FFMA.FTZ R52, R52, R67, R0 ;  /* 0x0000004334347223 */ /* 0x000fe20000010000 */
[----:B------:R-:W-:-:S03]  /*3fd0*/  SHF.R.U32.HI R4, RZ, 0x10, R11 ;  /* 0x00000010ff047819 */ /* 0x000fc6000001160b */
[C---:B------:R-:W-:Y:S01]  /*3fe0*/  FFMA.FTZ R52, R7.reuse, R54, R52 ;  /* 0x0000003607347223 */ /* 0x040fe20000010034 */
[----:B------:R-:W-:Y:S01]  /*3ff0*/  FFMA.FTZ R7, R7, R64, R5 ;  /* 0x0000004007077223 */ /* 0x000fe20000010005 */
[----:B------:R-:W-:Y:S02]  /*4000*/  LOP3.LUT R5, R4, 0xff, RZ, 0xc0, !PT ;  /* 0x000000ff04057812 */ /* 0x000fe400078ec0ff */
[----:B------:R-:W-:Y:S02]  /*4010*/  SHF.R.U32.HI R4, RZ, 0x10, R10 ;  /* 0x00000010ff047819 */ /* 0x000fe4000001160a */
[----:B------:R-:W-:Y:S02]  /*4020*/  MOV R73, UR8 ;  /* 0x0000000800497c02 */ /* 0x000fe40008000f00 */
[----:B------:R-:W-:-:S03]  /*4030*/  LOP3.LUT R4, R4, 0xff, RZ, 0xc0, !PT ;  /* 0x000000ff04047812 */ /* 0x000fc600078ec0ff */
[----:B------:R-:W-:-:S04]  /*4040*/  IMAD.WIDE R72, R73, 0x4, R50 ;  /* 0x0000000449487825 */ /* 0x000fc800078e0232 */
[-C--:B------:R-:W-:Y:S01]  /*4050*/  FFMA.FTZ R0, R14, R6.reuse, R13 ;  /* 0x000000060e007223 */ /* 0x080fe2000001000d */
[----:B------:R-:W-:Y:S01]  /*4060*/  FFMA.FTZ R68, R68, R6, R15 ;  /* 0x0000000644447223 */ /* 0x000fe2000001000f */
[----:B------:R-:W-:Y:S01]  /*4070*/  FFMA.FTZ R12, R57, R32, R7 ;  /* 0x00000020390c7223 */ /* 0x000fe20000010007 */
[----:B------:R-:W-:Y:S02]  /*4080*/  IADD3 R14, -R38, R5, RZ ;  /* 0x00000005260e7210 */ /* 0x000fe40007ffe1ff */
[----:B------:R-:W-:Y:S02]  /*4090*/  IADD3 R50, -R39, R4, RZ ;  /* 0x0000000427327210 */ /* 0x000fe40007ffe1ff */
[----:B------:R-:W2:Y:S01]  /*40a0*/  LDG.E.128.CONSTANT R4, desc[UR12][R72.64] ;  /* 0x0000000c48047981 */ /* 0x000ea2000c1e9d00 */
[----:B------:R-:W0:Y:S08]  /*40b0*/  I2F.F16 R48, R14 ;  /* 0x0000000e00307306 */ /* 0x000e300000200c00 */
[----:B------:R-:W1:Y:S01]  /*40c0*/  I2F.F16 R49, R50 ;  /* 0x0000003200317306 */ /* 0x000e620000200c00 */
[----:B------:R-:W-:Y:S01]  /*40d0*/  MOV R71, UR8 ;  /* 0x0000000800477c02 */ /* 0x000fe20008000f00 */
[----:B------:R-:W-:Y:S01]  /*40e0*/  FFMA.FTZ R13, R57, R66, R52 ;  /* 0x00000042390d7223 */ /* 0x000fe20000010034 */
[----:B0-----:R-:W-:-:S03]  /*40f0*/  HADD2.F32 R48, -RZ, R48.H0_H0 ;  /* 0x20000030ff307230 */ /* 0x001fc60000004100 */
[----:B------:R-:W-:-:S04]  /*4100*/  IMAD.WIDE R70, R71, 0x4, R72 ;  /* 0x0000000447467825 */ /* 0x000fc800078e0248 */
[----:B-1----:R-:W-:Y:S02]  /*4110*/  HADD2.F32 R49, -RZ, R49.H0_H0 ;  /* 0x20000031ff317230 */ /* 0x002fe40000004100 */
[----:B------:R-:W-:-:S03]  /*4120*/  FFMA.FTZ R52, R56, R48, R13 ;  /* 0x0000003038347223 */ /* 0x000fc6000001000d */
[----:B------:R-:W-:Y:S02]  /*4130*/  FFMA.FTZ R56, R56, R49, R12 ;  /* 0x0000003138387223 */ /* 0x000fe4000001000c */
[----:B------:R-:W3:Y:S01]  /*4140*/  LDG.E.128.CONSTANT R12, desc[UR12][R70.64] ;  /* 0x0000000c460c7981 */ /* 0x000ee2000c1e9d00 */
[----:B------:R-:W-:Y:S02]  /*4150*/  LEA.HI R10, R10, -R39, RZ, 0x8 ;  /* 0x800000270a0a7211 */ /* 0x000fe400078f40ff */
[----:B------:R-:W-:Y:S01]  /*4160*/  LEA.HI R11, R11, -R38, RZ, 0x8 ;  /* 0x800000260b0b7211 */ /* 0x000fe200078f40ff */
[C---:B------:R-:W-:Y:S01]  /*4170*/  FFMA.FTZ R51, R9.reuse, R8, R60 ;  /* 0x0000000809337223 */ /* 0x040fe2000001003c */
[----:B------:R-:W-:Y:S02]  /*4180*/  FFMA.FTZ R59, R9, R18, R59 ;  /* 0x00000012093b7223 */ /* 0x000fe4000001003b */
[----:B------:R-:W0:Y:S08]  /*4190*/  I2F.F16 R9, R11 ;  /* 0x0000000b00097306 */ /* 0x000e300000200c00 */
[----:B------:R-:W1:Y:S01]  /*41a0*/  I2F.F16 R10, R10 ;  /* 0x0000000a000a7306 */ /* 0x000e620000200c00 */
[----:B------:R-:W-:Y:S01]  /*41b0*/  FFMA.FTZ R60, R58, R29, R51 ;  /* 0x0000001d3a3c7223 */ /* 0x000fe20000010033 */
[----:B------:R-:W-:Y:S01]  /*41c0*/  FFMA.FTZ R0, R53, R33, R0 ;  /* 0x0000002135007223 */ /* 0x000fe20000010000 */
[----:B0-----:R-:W-:-:S03]  /*41d0*/  HADD2.F32 R9, -RZ, R9.H0_H0 ;  /* 0x20000009ff097230 */ /* 0x001fc60000004100 */
[----:B------:R-:W-:Y:S01]  /*41e0*/  FFMA.FTZ R67, R67, R34, R0 ;  /* 0x0000002243437223 */ /* 0x000fe20000010000 */
[----:B-1----:R-:W-:Y:S02]  /*41f0*/  HADD2.F32 R51, -RZ, R10.H0_H0 ;  /* 0x2000000aff337230 */ /* 0x002fe40000004100 */
[----:B------:R-:W-:Y:S01]  /*4200*/  FFMA.FTZ R52, R19, R9, R52 ;  /* 0x0000000913347223 */ /* 0x000fe20000010034 */
[----:B------:R-:W-:Y:S01]  /*4210*/  FFMA.FTZ R68, R63, R33, R68 ;  /* 0x000000213f447223 */ /* 0x000fe20000010044 */
[----:B------:R-:W-:Y:S01]  /*4220*/  FFMA.FTZ R67, R54, R35, R67 ;  /* 0x0000002336437223 */ /* 0x000fe20000010043 */
[----:B------:R-:W-:Y:S01]  /*4230*/  FFMA.FTZ R0, R48, R8, R61 ;  /* 0x0000000830007223 */ /* 0x000fe2000001003d */
[----:B------:R-:W-:Y:S01]  /*4240*/  FFMA.FTZ R19, R19, R51, R56 ;  /* 0x0000003313137223 */ /* 0x000fe20000010038 */
[----:B------:R-:W-:Y:S01]  /*4250*/  FMUL.FTZ R52, R41, R52 ;  /* 0x0000003429347220 */ /* 0x000fe20000410000 */
[----:B------:R-:W0:Y:S02]  /*4260*/  LDS.64 R10, [UR5+0x30] ;  /* 0x00003005ff0a7984 */ /* 0x000e240008000a00 */
[----:B------:R-:W-:Y:S01]  /*4270*/  FMUL.FTZ R19, R40, R19 ;  /* 0x0000001328137220 */ /* 0x000fe20000410000 */
[----:B------:R-:W-:Y:S01]  /*4280*/  FFMA.FTZ R69, R69, R34, R68 ;  /* 0x0000002245457223 */ /* 0x000fe20000010044 */
[----:B------:R-:W-:Y:S01]  /*4290*/  FFMA.FTZ R67, R66, R2, R67 ;  /* 0x0000000242437223 */ /* 0x000fe20000010043 */
[----:B------:R-:W-:-:S02]  /*42a0*/  F2FP.F16.F32.PACK_AB R52, RZ, R52 ;  /* 0x00000034ff34723e */ /* 0x000fc400000000ff */
[----:B------:R-:W-:Y:S01]  /*42b0*/  F2FP.F16.F32.PACK_AB R19, RZ, R19 ;  /* 0x00000013ff13723e */ /* 0x000fe200000000ff */
[----:B------:R-:W-:Y:S01]  /*42c0*/  FFMA.FTZ R69, R64, R35, R69 ;  /* 0x0000002340457223 */ /* 0x000fe20000010045 */
[----:B------:R-:W-:Y:S01]  /*42d0*/  FFMA.FTZ R8, R49, R8, R65 ;  /* 0x0000000831087223 */ /* 0x000fe20000010041 */
[----:B------:R-:W-:Y:S01]  /*42e0*/  FFMA.FTZ R48, R48, R18, R67 ;  /* 0x0000001230307223 */ /* 0x000fe20000010043 */
[----:B------:R-:W-:Y:S01]  /*42f0*/  PRMT R19, R19, 0x5410, R52 ;  /* 0x0000541013137816 */ /* 0x000fe20000000034 */
[----:B------:R-:W-:Y:S01]  /*4300*/  FFMA.FTZ R69, R32, R2, R69 ;  /* 0x0000000220457223 */ /* 0x000fe20000010045 */
[-C--:B------:R-:W-:Y:S01]  /*4310*/  FFMA.FTZ R0, R9, R29.reuse, R0 ;  /* 0x0000001d09007223 */ /* 0x080fe20000010000 */
[----:B------:R-:W-:Y:S01]  /*4320*/  FFMA.FTZ R29, R51, R29, R8 ;  /* 0x0000001d331d7223 */ /* 0x000fe20000010008 */
[----:B------:R-:W-:Y:S02]  /*4330*/  FFMA.FTZ R48, R9, R28, R48 ;  /* 0x0000001c09307223 */ /* 0x000fe40000010030 */
[----:B------:R-:W1:Y:S01]  /*4340*/  LDS.64 R8, [UR5+0x130] ;  /* 0x00013005ff087984 */ /* 0x000e620008000a00 */
[----:B------:R-:W-:Y:S01]  /*4350*/  HFMA2.MMA R46, R19, 1, 1, R46 ;  /* 0x3c003c00132e7835 */ /* 0x000fe2000000002e */
[----:B------:R-:W-:Y:S01]  /*4360*/  FFMA.FTZ R69, R49, R18, R69 ;  /* 0x0000001231457223 */ /* 0x000fe20000010045 */
[----:B------:R-:W-:Y:S01]  /*4370*/  FFMA.FTZ R58, R58, R28, R59 ;  /* 0x0000001c3a3a7223 */ /* 0x000fe2000001003b */
[----:B------:R-:W4:Y:S01]  /*4380*/  LDS.64 R18, [UR5+0x230] ;  /* 0x00023005ff127984 */ /* 0x000f220008000a00 */
[----:B------:R-:W-:Y:S01]  /*4390*/  FMUL.FTZ R0, R41, R0 ;  /* 0x0000000029007220 */ /* 0x000fe20000410000 */
[----:B------:R-:W-:Y:S01]  /*43a0*/  FMUL.FTZ R29, R40, R29 ;  /* 0x0000001d281d7220 */ /* 0x000fe20000410000 */
[----:B------:R-:W-:Y:S01]  /*43b0*/  FMUL.FTZ R50, R36, R55 ;  /* 0x0000003724327220 */ /* 0x000fe20000410000 */
[----:B------:R-:W-:-:S02]  /*43c0*/  FMUL.FTZ R58, R37, R58 ;  /* 0x0000003a253a7220 */ /* 0x000fc40000410000 */
[----:B------:R-:W-:Y:S02]  /*43d0*/  F2FP.F16.F32.PACK_AB R0, RZ, R0 ;  /* 0x00000000ff00723e */ /* 0x000fe400000000ff */
[----:B------:R-:W-:Y:S01]  /*43e0*/  F2FP.F16.F32.PACK_AB R29, RZ, R29 ;  /* 0x0000001dff1d723e */ /* 0x000fe200000000ff */
[----:B------:R-:W-:Y:S01]  /*43f0*/  FMUL.FTZ R60, R37, R60 ;  /* 0x0000003c253c7220 */ /* 0x000fe20000410000 */
[----:B------:R-:W-:Y:S02]  /*4400*/  F2FP.F16.F32.PACK_AB R50, RZ, R50 ;  /* 0x00000032ff32723e */ /* 0x000fe400000000ff */
[----:B------:R-:W-:Y:S02]  /*4410*/  F2FP.F16.F32.PACK_AB R58, RZ, R58 ;  /* 0x0000003aff3a723e */ /* 0x000fe400000000ff */
[----:B------:R-:W-:Y:S01]  /*4420*/  PRMT R29, R29, 0x5410, R0 ;  /* 0x000054101d1d7816 */ /* 0x000fe20000000000 */
[----:B------:R-:W-:Y:S01]  /*4430*/  FFMA.FTZ R69, R51, R28, R69 ;  /* 0x0000001c33457223 */ /* 0x000fe20000010045 */
[----:B------:R-:W-:-:S02]  /*4440*/  PRMT R50, R50, 0x5410, R58 ;  /* 0x0000541032327816 */ /* 0x000fc4000000003a */
[----:B------:R-:W-:-:S03]  /*4450*/  F2FP.F16.F32.PACK_AB R60, RZ, R60 ;  /* 0x0000003cff3c723e */ /* 0x000fc600000000ff */
[----:B------:R-:W-:Y:S01]  /*4460*/  HADD2 R44, R50, R44 ;  /* 0x0000002c322c7230 */ /* 0x000fe20000000000 */
[----:B------:R-:W-:-:S05]  /*4470*/  PRMT R3, R3, 0x5410, R60 ;  /* 0x0000541003037816 */ /* 0x000fca000000003c */
[----:B------:R-:W-:Y:S01]  /*4480*/  HADD2 R42, R3, R42 ;  /* 0x0000002a032a7230 */ /* 0x000fe20000000000 */
[----:B------:R-:W-:Y:S01]  /*4490*/  HFMA2.MMA R45, R29, 1, 1, R45 ;  /* 0x3c003c001d2d7835 */ /* 0x000fe2000000002d */
[----:B0-----:R-:W-:Y:S02]  /*44a0*/  HADD2.F32 R34, -RZ, R10.H1_H1 ;  /* 0x3000000aff227230 */ /* 0x001fe40000004100 */
[--C-:B------:R-:W-:Y:S02]  /*44b0*/  HADD2.F32 R33, -RZ, R11.reuse.H0_H0 ;  /* 0x2000000bff217230 */ /* 0x100fe40000004100 */
[----:B------:R-:W-:Y:S02]  /*44c0*/  HADD2.F32 R35, -RZ, R11.H1_H1 ;  /* 0x3000000bff237230 */ /* 0x000fe40000004100 */
[----:B-1----:R-:W-:Y:S02]  /*44d0*/  HADD2.F32 R49, -RZ, R8.H1_H1 ;  /* 0x30000008ff317230 */ /* 0x002fe40000004100 */
[----:B------:R-:W-:Y:S01]  /*44e0*/  FMUL.FTZ R48, R41, R48 ;  /* 0x0000003029307220 */ /* 0x000fe20000410000 */
[----:B------:R-:W-:-:S04]  /*44f0*/  FMUL.FTZ R69, R40, R69 ;  /* 0x0000004528457220 */ /* 0x000fc80000410000 */
[----:B------:R-:W-:Y:S02]  /*4500*/  F2FP.F16.F32.PACK_AB R48, RZ, R48 ;  /* 0x00000030ff30723e */ /* 0x000fe400000000ff */
[----:B------:R-:W-:-:S04]  /*4510*/  F2FP.F16.F32.PACK_AB R69, RZ, R69 ;  /* 0x00000045ff45723e */ /* 0x000fc800000000ff */
[----:B------:R-:W-:Y:S01]  /*4520*/  PRMT R69, R69, 0x5410, R48 ;  /* 0x0000541045457816 */ /* 0x000fe20000000030 */
[--C-:B------:R-:W-:Y:S02]  /*4530*/  HADD2.F32 R48, -RZ, R9.reuse.H0_H0 ;  /* 0x20000009ff307230 */ /* 0x100fe40000004100 */
[----:B------:R-:W-:-:S03]  /*4540*/  HADD2.F32 R9, -RZ, R9.H1_H1 ;  /* 0x30000009ff097230 */ /* 0x000fc60000004100 */
[----:B------:R-:W-:Y:S01]  /*4550*/  HFMA2.MMA R43, R69, 1, 1, R43 ;  /* 0x3c003c00452b7835 */ /* 0x000fe2000000002b */
[----:B--2---:R-:W-:Y:S02]  /*4560*/  LOP3.LUT R2, R4, 0xff, RZ, 0xc0, !PT ;  /* 0x000000ff04027812 */ /* 0x004fe400078ec0ff */
[----:B------:R-:W-:Y:S02]  /*4570*/  SHF.R.U32.HI R0, RZ, 0x8, R4 ;  /* 0x00000008ff007819 */ /* 0x000fe40000011604 */
[C---:B------:R-:W-:Y:S02]  /*4580*/  IADD3 R28, -R31.reuse, R2, RZ ;  /* 0x000000021f1c7210 */ /* 0x040fe40007ffe1ff */
[----:B------:R-:W-:Y:S02]  /*4590*/  LOP3.LUT R2, R0, 0xff, RZ, 0xc0, !PT ;  /* 0x000000ff00027812 */ /* 0x000fe400078ec0ff */
[----:B------:R0:W1:Y:S02]  /*45a0*/  I2F.F16 R51, R28 ;  /* 0x0000001c00337306 */ /* 0x0000640000200c00 */
[----:B------:R-:W-:-:S02]  /*45b0*/  IADD3 R50, -R31, R2, RZ ;  /* 0x000000021f327210 */ /* 0x000fc40007ffe1ff */
[----:B------:R-:W-:-:S04]  /*45c0*/  SHF.R.U32.HI R3, RZ, 0x10, R4 ;  /* 0x00000010ff037819 */ /* 0x000fc80000011604 */
[----:B------:R-:W2:Y:S01]  /*45d0*/  I2F.F16 R50, R50 ;  /* 0x0000003200327306 */ /* 0x000ea20000200c00 */
[----:B------:R-:W-:Y:S01]  /*45e0*/  LOP3.LUT R32, R3, 0xff, RZ, 0xc0, !PT ;  /* 0x000000ff03207812 */ /* 0x000fe200078ec0ff */
[----:B------:R-:W-:Y:S01]  /*45f0*/  HADD2.F32 R0, -RZ, R10.H0_H0 ;  /* 0x2000000aff007230 */ /* 0x000fe20000004100 */
[----:B------:R-:W3:Y:S04]  /*4600*/  LDS.64 R2, [UR5+0x38] ;  /* 0x00003805ff027984 */ /* 0x000ee80008000a00 */
[----:B------:R-:W3:Y:S04]  /*4610*/  LDS.64 R10, [UR5+0x138] ;  /* 0x00013805ff0a7984 */ /* 0x000ee80008000a00 */
[----:B0-----:R-:W0:Y:S01]  /*4620*/  LDS.64 R28, [UR5+0x238] ;  /* 0x00023805ff1c7984 */ /* 0x001e220008000a00 */
[----:B------:R-:W-:Y:S01]  /*4630*/  IADD3 R52, -R31, R32, RZ ;  /* 0x000000201f347210 */ /* 0x000fe20007ffe1ff */
[----:B------:R-:W-:-:S02]  /*4640*/  HADD2.F32 R32, -RZ, R8.H0_H0 ;  /* 0x20000008ff207230 */ /* 0x000fc40000004100 */
[----:B-1----:R-:W-:Y:S02]  /*4650*/  HADD2.F32 R51, -RZ, R51.H0_H0 ;  /* 0x20000033ff337230 */ /* 0x002fe40000004100 */
[----:B----4-:R-:W-:Y:S01]  /*4660*/  HADD2.F32 R8, -RZ, R18.H0_H0 ;  /* 0x20000012ff087230 */ /* 0x010fe20000004100 */
[----:B------:R-:W-:Y:S01]  /*4670*/  LEA.HI R4, R4, -R31, RZ, 0x8 ;  /* 0x8000001f04047211 */ /* 0x000fe200078f40ff */
[----:B--2---:R-:W-:Y:S02]  /*4680*/  HADD2.F32 R57, -RZ, R50.H0_H0 ;  /* 0x20000032ff397230 */ /* 0x004fe40000004100 */
[C---:B------:R-:W-:Y:S01]  /*4690*/  FFMA.FTZ R56, R51.reuse, R32, RZ ;  /* 0x0000002033387223 */ /* 0x040fe200000100ff */
[----:B---3--:R-:W-:Y:S01]  /*46a0*/  SHF.R.U32.HI R55, RZ, 0x8, R12 ;  /* 0x00000008ff377819 */ /* 0x008fe2000001160c */
[----:B------:R-:W1:Y:S01]  /*46b0*/  I2F.F16 R52, R52 ;  /* 0x0000003400347306 */ /* 0x000e620000200c00 */
[C---:B------:R-:W-:Y:S01]  /*46c0*/  FFMA.FTZ R50, R51.reuse, R0, RZ ;  /* 0x0000000033327223 */ /* 0x040fe200000100ff */
[----:B------:R-:W-:Y:S01]  /*46d0*/  FFMA.FTZ R59, R51, R8, RZ ;  /* 0x00000008333b7223 */ /* 0x000fe200000100ff */
[----:B------:R-:W-:Y:S01]  /*46e0*/  FFMA.FTZ R51, R57, R49, R56 ;  /* 0x0000003139337223 */ /* 0x000fe20000010038 */
[----:B------:R-:W-:-:S02]  /*46f0*/  LOP3.LUT R54, R12, 0xff, RZ, 0xc0, !PT ;  /* 0x000000ff0c367812 */ /* 0x000fc400078ec0ff */
[----:B------:R-:W-:Y:S02]  /*4700*/  LOP3.LUT R56, R55, 0xff, RZ, 0xc0, !PT ;  /* 0x000000ff37387812 */ /* 0x000fe400078ec0ff */
[----:B------:R-:W2:Y:S01]  /*4710*/  I2F.F16 R4, R4 ;  /* 0x0000000400047306 */ /* 0x000ea20000200c00 */
[C---:B------:R-:W-:Y:S02]  /*4720*/  IADD3 R53, -R31.reuse, R54, RZ ;  /* 0x000000361f357210 */ /* 0x040fe40007ffe1ff */
[----:B------:R-:W-:Y:S01]  /*4730*/  IADD3 R55, -R31, R56, RZ ;  /* 0x000000381f377210 */ /* 0x000fe20007ffe1ff */
[----:B------:R-:W-:Y:S01]  /*4740*/  HADD2.F32 R18, -RZ, R18.H1_H1 ;  /* 0x30000012ff127230 */ /* 0x000fe20000004100 */
[----:B------:R-:W-:Y:S01]  /*4750*/  SHF.R.U32.HI R58, RZ, 0x10, R12 ;  /* 0x00000010ff3a7819 */ /* 0x000fe2000001160c */
[C---:B------:R-:W-:Y:S02]  /*4760*/  FFMA.FTZ R54, R57.reuse, R34, R50 ;  /* 0x0000002239367223 */ /* 0x040fe40000010032 */
[----:B------:R-:W3:Y:S01]  /*4770*/  I2F.F16 R53, R53 ;  /* 0x0000003500357306 */ /* 0x000ee20000200c00 */
[----:B------:R-:W-:Y:S01]  /*4780*/  FFMA.FTZ R57, R57, R18, R59 ;  /* 0x0000001239397223 */ /* 0x000fe2000001003b */
[----:B------:R-:W-:Y:S01]  /*4790*/  HADD2.F32 R50, -RZ, R19.H0_H0 ;  /* 0x20000013ff327230 */ /* 0x000fe20000004100 */
[----:B------:R-:W-:Y:S01]  /*47a0*/  LOP3.LUT R58, R58, 0xff, RZ, 0xc0, !PT ;  /* 0x000000ff3a3a7812 */ /* 0x000fe200078ec0ff */
[----:B-1----:R-:W-:-:S04]  /*47b0*/  HADD2.F32 R59, -RZ, R52.H0_H0 ;  /* 0x20000034ff3b7230 */ /* 0x002fc80000004100 */
[----:B------:R-:W1:Y:S01]  /*47c0*/  I2F.F16 R55, R55 ;  /* 0x0000003700377306 */ /* 0x000e620000200c00 */
[----:B------:R-:W-:Y:S01]  /*47d0*/  HADD2.F32 R52, -RZ, R19.H1_H1 ;  /* 0x30000013ff347230 */ /* 0x000fe20000004100 */
[----:B------:R-:W-:Y:S01]  /*47e0*/  IADD3 R56, -R31, R58, RZ ;  /* 0x0000003a1f387210 */ /* 0x000fe20007ffe1ff */
[----:B--2---:R-:W-:Y:S02]  /*47f0*/  HADD2.F32 R4, -RZ, R4.H0_H0 ;  /* 0x20000004ff047230 */ /* 0x004fe40000004100 */
[C---:B------:R-:W-:Y:S01]  /*4800*/  FFMA.FTZ R57, R59.reuse, R50, R57 ;  /* 0x000000323b397223 */ /* 0x040fe20000010039 */
[C---:B------:R-:W-:Y:S01]  /*4810*/  FFMA.FTZ R19, R59.reuse, R33, R54 ;  /* 0x000000213b137223 */ /* 0x040fe20000010036 */
[----:B------:R-:W-:Y:S02]  /*4820*/  FFMA.FTZ R60, R59, R48, R51 ;  /* 0x000000303b3c7223 */ /* 0x000fe40000010033 */
[----:B------:R-:W-:Y:S01]  /*4830*/  FFMA.FTZ R58, R4, R52, R57 ;  /* 0x00000034043a7223 */ /* 0x000fe20000010039 */
[----:B------:R-:W2:Y:S01]  /*4840*/  I2F.F16 R56, R56 ;  /* 0x0000003800387306 */ /* 0x000ea20000200c00 */
[----:B------:R-:W-:Y:S01]  /*4850*/  LEA.HI R57, R12, -R31, RZ, 0x8 ;  /* 0x8000001f0c397211 */ /* 0x000fe200078f40ff */
[C---:B------:R-:W-:Y:S01]  /*4860*/  FFMA.FTZ R54, R4.reuse, R35, R19 ;  /* 0x0000002304367223 */ /* 0x040fe20000010013 */
[----:B------:R-:W-:Y:S01]  /*4870*/  FFMA.FTZ R61, R4, R9, R60 ;  /* 0x00000009043d7223 */ /* 0x000fe2000001003c */
[----:B------:R-:W-:-:S02]  /*4880*/  HADD2.F32 R51, -RZ, R2.H0_H0 ;  /* 0x20000002ff337230 */ /* 0x000fc40000004100 */
[----:B------:R-:W-:Y:S02]  /*4890*/  HADD2.F32 R12, -RZ, R2.H1_H1 ;  /* 0x30000002ff0c7230 */ /* 0x000fe40000004100 */
[----:B---3--:R-:W-:Y:S02]  /*48a0*/  HADD2.F32 R53, -RZ, R53.H0_H0 ;  /* 0x20000035ff357230 */ /* 0x008fe40000004100 */
[----:B------:R-:W-:Y:S02]  /*48b0*/  HADD2.F32 R4, -RZ, R10.H0_H0 ;  /* 0x2000000aff047230 */ /* 0x000fe40000004100 */
[----:B0-----:R-:W-:Y:S02]  /*48c0*/  HADD2.F32 R19, -RZ, R28.H0_H0 ;  /* 0x2000001cff137230 */ /* 0x001fe40000004100 */
[----:B-1----:R-:W-:Y:S02]  /*48d0*/  HADD2.F32 R2, -RZ, R55.H0_H0 ;  /* 0x20000037ff027230 */ /* 0x002fe40000004100 */
[----:B------:R-:W0:Y:S01]  /*48e0*/  I2F.F16 R55, R57 ;  /* 0x0000003900377306 */ /* 0x000e220000200c00 */
[C---:B------:R-:W-:Y:S01]  /*48f0*/  FFMA.FTZ R59, R53.reuse, R51, R54 ;  /* 0x00000033353b7223 */ /* 0x040fe20000010036 */
[C---:B------:R-:W-:Y:S01]  /*4900*/  FFMA.FTZ R31, R53.reuse, R4, R61 ;  /* 0x00000004351f7223 */ /* 0x040fe2000001003d */
[----:B------:R-:W-:Y:S01]  /*4910*/  FFMA.FTZ R58, R53, R19, R58 ;  /* 0x00000013353a7223 */ /* 0x000fe2000001003a */
[----:B------:R-:W-:-:S02]  /*4920*/  HADD2.F32 R10, -RZ, R10.H1_H1 ;  /* 0x3000000aff0a7230 */ /* 0x000fc40000004100 */
[----:B------:R-:W-:Y:S02]  /*4930*/  HADD2.F32 R53, -RZ, R28.H1_H1 ;  /* 0x3000001cff357230 */ /* 0x000fe40000004100 */
[C---:B------:R-:W-:Y:S01]  /*4940*/  FFMA.FTZ R66, R2.reuse, R12, R59 ;  /* 0x0000000c02427223 */ /* 0x040fe2000001003b */
[----:B------:R-:W-:Y:S01]  /*4950*/  LOP3.LUT R59, R5, 0xff, RZ, 0xc0, !PT ;  /* 0x000000ff053b7812 */ /* 0x000fe200078ec0ff */
[C---:B------:R-:W-:Y:S01]  /*4960*/  FFMA.FTZ R64, R2.reuse, R10, R31 ;  /* 0x0000000a02407223 */ /* 0x040fe2000001001f */
[----:B------:R-:W-:Y:S02]  /*4970*/  HADD2.F32 R54, -RZ, R3.H0_H0 ;  /* 0x20000003ff367230 */ /* 0x000fe40000004100 */
[----:B------:R-:W-:Y:S01]  /*4980*/  FFMA.FTZ R63, R2, R53, R58 ;  /* 0x00000035023f7223 */ /* 0x000fe2000001003a */
[----:B--2---:R-:W-:Y:S01]  /*4990*/  HADD2.F32 R61, -RZ, R56.H0_H0 ;  /* 0x20000038ff3d7230 */ /* 0x004fe20000004100 */
[--C-:B------:R-:W-:Y:S01]  /*49a0*/  SHF.R.U32.HI R2, RZ, 0x8, R5.reuse ;  /* 0x00000008ff027819 */ /* 0x100fe20000011605 */
[----:B------:R-:W-:Y:S01]  /*49b0*/  HADD2.F32 R31, -RZ, R11.H0_H0 ;  /* 0x2000000bff1f7230 */ /* 0x000fe20000004100 */
[----:B------:R-:W-:Y:S01]  /*49c0*/  SHF.R.U32.HI R58, RZ, 0x10, R5 ;  /* 0x00000010ff3a7819 */ /* 0x000fe20000011605 */
[----:B------:R-:W-:Y:S01]  /*49d0*/  HADD2.F32 R28, -RZ, R29.H0_H0 ;  /* 0x2000001dff1c7230 */ /* 0x000fe20000004100 */
[----:B------:R-:W-:Y:S01]  /*49e0*/  IADD3 R56, -R30, R59, RZ ;  /* 0x0000003b1e387210 */ /* 0x000fe20007ffe1ff */
[----:B------:R-:W-:Y:S01]  /*49f0*/  HADD2.F32 R3, -RZ, R3.H1_H1 ;  /* 0x30000003ff037230 */ /* 0x000fe20000004100 */
[----:B------:R-:W-:Y:S01]  /*4a00*/  LOP3.LUT R59, R2, 0xff, RZ, 0xc0, !PT ;  /* 0x000000ff023b7812 */ /* 0x000fe200078ec0ff */
[----:B0-----:R-:W-:Y:S01]  /*4a10*/  HADD2.F32 R55, -RZ, R55.H0_H0 ;  /* 0x20000037ff377230 */ /* 0x001fe20000004100 */
[----:B------:R-:W-:Y:S01]  /*4a20*/  LOP3.LUT R57, R58, 0xff, RZ, 0xc0, !PT ;  /* 0x000000ff3a397812 */ /* 0x000fe200078ec0ff */
[----:B------:R-:W-:-:S02]  /*4a30*/  HADD2.F32 R11, -RZ, R11.H1_H1 ;  /* 0x3000000bff0b7230 */ /* 0x000fc40000004100 */
[C---:B------:R-:W-:Y:S01]  /*4a40*/  FFMA.FTZ R66, R61.reuse, R54, R66 ;  /* 0x000000363d427223 */ /* 0x040fe20000010042 */
[C---:B------:R-:W-:Y:S01]  /*4a50*/  FFMA.FTZ R64, R61.reuse, R31, R64 ;  /* 0x0000001f3d407223 */ /* 0x040fe20000010040 */
[----:B------:R-:W-:Y:S02]  /*4a60*/  HADD2.F32 R29, -RZ, R29.H1_H1 ;  /* 0x3000001dff1d7230 */ /* 0x000fe40000004100 */
[----:B------:R-:W-:Y:S01]  /*4a70*/  FFMA.FTZ R60, R61, R28, R63 ;  /* 0x0000001c3d3c7223 */ /* 0x000fe2000001003f */
[C---:B------:R-:W-:Y:S01]  /*4a80*/  IADD3 R2, -R30.reuse, R59, RZ ;  /* 0x0000003b1e027210 */ /* 0x040fe20007ffe1ff */
[C---:B------:R-:W-:Y:S01]  /*4a90*/  FFMA.FTZ R59, R55.reuse, R3, R66 ;  /* 0x00000003373b7223 */ /* 0x040fe20000010042 */
[----:B------:R-:W-:Y:S01]  /*4aa0*/  IADD3 R58, -R30, R57, RZ ;  /* 0x000000391e3a7210 */ /* 0x000fe20007ffe1ff */
[C---:B------:R-:W-:Y:S01]  /*4ab0*/  FFMA.FTZ R57, R55.reuse, R11, R64 ;  /* 0x0000000b37397223 */ /* 0x040fe20000010040 */
[----:B------:R-:W-:Y:S01]  /*4ac0*/  FFMA.FTZ R55, R55, R29, R60 ;  /* 0x0000001d37377223 */ /* 0x000fe2000001003c */
[----:B------:R-:W0:Y:S01]  /*4ad0*/  I2F.F16 R56, R56 ;  /* 0x0000003800387306 */ /* 0x000e220000200c00 */
[----:B------:R-:W-:-:S02]  /*4ae0*/  LEA.HI R60, R5, -R30, RZ, 0x8 ;  /* 0x8000001e053c7211 */ /* 0x000fc400078f40ff */
[----:B------:R-:W-:-:S04]  /*4af0*/  LOP3.LUT R5, R13, 0xff, RZ, 0xc0, !PT ;  /* 0x000000ff0d057812 */ /* 0x000fc800078ec0ff */
[----:B------:R-:W-:Y:S01]  /*4b00*/  IADD3 R61, -R30, R5, RZ ;  /* 0x000000051e3d7210 */ /* 0x000fe20007ffe1ff */
[----:B------:R-:W1:Y:S01]  /*4b10*/  I2F.F16 R2, R2 ;  /* 0x0000000200027306 */ /* 0x000e620000200c00 */
[--C-:B------:R-:W-:Y:S02]  /*4b20*/  SHF.R.U32.HI R5, RZ, 0x8, R13.reuse ;  /* 0x00000008ff057819 */ /* 0x100fe4000001160d */
[----:B------:R-:W-:Y:S02]  /*4b30*/  SHF.R.U32.HI R63, RZ, 0x10, R13 ;  /* 0x00000010ff3f7819 */ /* 0x000fe4000001160d */
[----:B------:R-:W-:-:S03]  /*4b40*/  LOP3.LUT R5, R5, 0xff, RZ, 0xc0, !PT ;  /* 0x000000ff05057812 */ /* 0x000fc600078ec0ff */
[----:B------:R-:W2:Y:S01]  /*4b50*/  I2F.F16 R58, R58 ;  /* 0x0000003a003a7306 */ /* 0x000ea20000200c00 */
[----:B------:R-:W-:Y:S02]  /*4b60*/  LOP3.LUT R65, R63, 0xff, RZ, 0xc0, !PT ;  /* 0x000000ff3f417812 */ /* 0x000fe400078ec0ff */
[----:B------:R-:W-:Y:S02]  /*4b70*/  IADD3 R5, -R30, R5, RZ ;  /* 0x000000051e057210 */ /* 0x000fe40007ffe1ff */
[----:B------:R-:W-:-:S03]  /*4b80*/  LEA.HI R63, R13, -R30, RZ, 0x8 ;  /* 0x8000001e0d3f7211 */ /* 0x000fc600078f40ff */
[----:B------:R-:W3:Y:S01]  /*4b90*/  I2F.F16 R60, R60 ;  /* 0x0000003c003c7306 */ /* 0x000ee20000200c00 */
[----:B0-----:R-:W-:Y:S01]  /*4ba0*/  HADD2.F32 R13, -RZ, R56.H0_H0 ;  /* 0x20000038ff0d7230 */ /* 0x001fe20000004100 */
[----:B------:R-:W-:Y:S01]  /*4bb0*/  IADD3 R30, -R30, R65, RZ ;  /* 0x000000411e1e7210 */ /* 0x000fe20007ffe1ff */
[----:B-1----:R-:W-:-:S05]  /*4bc0*/  HADD2.F32 R65, -RZ, R2.H0_H0 ;  /* 0x20000002ff417230 */ /* 0x002fca0000004100 */
[----:B------:R-:W0:Y:S01]  /*4bd0*/  I2F.F16 R61, R61 ;  /* 0x0000003d003d7306 */ /* 0x000e220000200c00 */
[----:B------:R-:W-:Y:S01]  /*4be0*/  FFMA.FTZ R69, R0, R13, RZ ;  /* 0x0000000d00457223 */ /* 0x000fe200000100ff */
[----:B--2---:R-:W-:-:S06]  /*4bf0*/  HADD2.F32 R67, -RZ, R58.H0_H0 ;  /* 0x2000003aff437230 */ /* 0x004fcc0000004100 */
        /* <DEDUP_REMOVED lines=11> */
[----:B------:R-:W-:Y:S01]  /*4cb0*/  FFMA.FTZ R69, R12, R61, R69 ;  /* 0x0000003d0c457223 */ /* 0x000fe20000010045 */
[----:B------:R-:W-:-:S03]  /*4cc0*/  FFMA.FTZ R64, R13, R32, RZ ;  /* 0x000000200d407223 */ /* 0x000fc600000100ff */
[----:B------:R-:W-:Y:S01]  /*4cd0*/  FFMA.FTZ R56, R54, R5, R69 ;  /* 0x0000000536387223 */ /* 0x000fe20000010045 */
[----:B0-----:R-:W-:Y:S02]  /*4ce0*/  HADD2.F32 R30, -RZ, R63.H0_H0 ;  /* 0x2000003fff1e7230 */ /* 0x001fe40000004100 */
[----:B------:R-:W-:Y:S01]  /*4cf0*/  FFMA.FTZ R13, R13, R8, RZ ;  /* 0x000000080d0d7223 */ /* 0x000fe200000100ff */
[----:B------:R-:W-:Y:S02]  /*4d00*/  FFMA.FTZ R64, R65, R49, R64 ;  /* 0x0000003141407223 */ /* 0x000fe40000010040 */
[----:B------:R-:W-:Y:S01]  /*4d10*/  FFMA.FTZ R58, R3, R30, R56 ;  /* 0x0000001e033a7223 */ /* 0x000fe20000010038 */
[----:B------:R-:W-:Y:S01]  /*4d20*/  FMUL.FTZ R56, R36, R59 ;  /* 0x0000003b24387220 */ /* 0x000fe20000410000 */
[----:B------:R-:W-:Y:S02]  /*4d30*/  FFMA.FTZ R65, R65, R18, R13 ;  /* 0x0000001241417223 */ /* 0x000fe4000001000d */
[----:B------:R-:W-:Y:S01]  /*4d40*/  FMUL.FTZ R58, R37, R58 ;  /* 0x0000003a253a7220 */ /* 0x000fe20000410000 */
[C---:B------:R-:W-:Y:S01]  /*4d50*/  FFMA.FTZ R13, R67.reuse, R48, R64 ;  /* 0x00000030430d7223 */ /* 0x040fe20000010040 */
[----:B------:R-:W-:Y:S01]  /*4d60*/  FFMA.FTZ R65, R67, R50, R65 ;  /* 0x0000003243417223 */ /* 0x000fe20000010041 */
[----:B------:R-:W-:-:S02]  /*4d70*/  F2FP.F16.F32.PACK_AB R56, RZ, R56 ;  /* 0x00000038ff38723e */ /* 0x000fc400000000ff */
[----:B------:R-:W-:Y:S01]  /*4d80*/  F2FP.F16.F32.PACK_AB R58, RZ, R58 ;  /* 0x0000003aff3a723e */ /* 0x000fe200000000ff */
[C---:B------:R-:W-:Y:S01]  /*4d90*/  FFMA.FTZ R13, R60.reuse, R9, R13 ;  /* 0x000000093c0d7223 */ /* 0x040fe2000001000d */
[----:B------:R-:W-:Y:S02]  /*4da0*/  FFMA.FTZ R60, R60, R52, R65 ;  /* 0x000000343c3c7223 */ /* 0x000fe40000010041 */
[----:B------:R-:W-:Y:S02]  /*4db0*/  PRMT R59, R56, 0x5410, R58 ;  /* 0x00005410383b7816 */ /* 0x000fe4000000003a */
[----:B------:R-:W-:Y:S01]  /*4dc0*/  SHF.R.U32.HI R66, RZ, 0x8, R6 ;  /* 0x00000008ff427819 */ /* 0x000fe20000011606 */
[C---:B------:R-:W-:Y:S01]  /*4dd0*/  FFMA.FTZ R60, R2.reuse, R19, R60 ;  /* 0x00000013023c7223 */ /* 0x040fe2000001003c */
[----:B------:R-:W-:Y:S01]  /*4de0*/  FFMA.FTZ R56, R2, R4, R13 ;  /* 0x0000000402387223 */ /* 0x000fe2000001000d */
[----:B------:R-:W-:Y:S01]  /*4df0*/  SHF.R.U32.HI R58, RZ, 0x10, R6 ;  /* 0x00000010ff3a7819 */ /* 0x000fe20000011606 */
[----:B------:R-:W-:Y:S01]  /*4e00*/  HFMA2.MMA R47, R59, 1, 1, R47 ;  /* 0x3c003c003b2f7835 */ /* 0x000fe2000000002f */
[----:B------:R-:W-:Y:S01]  /*4e10*/  LOP3.LUT R66, R66, 0xff, RZ, 0xc0, !PT ;  /* 0x000000ff42427812 */ /* 0x000fe200078ec0ff */
[C---:B------:R-:W-:Y:S01]  /*4e20*/  FFMA.FTZ R59, R61.reuse, R53, R60 ;  /* 0x000000353d3b7223 */ /* 0x040fe2000001003c */
[----:B------:R-:W-:Y:S01]  /*4e30*/  SHF.R.U32.HI R13, RZ, 0x8, R14 ;  /* 0x00000008ff0d7819 */ /* 0x000fe2000001160e */
[----:B------:R-:W-:Y:S01]  /*4e40*/  FFMA.FTZ R2, R61, R10, R56 ;  /* 0x0000000a3d027223 */ /* 0x000fe20000010038 */
[----:B------:R-:W-:-:S02]  /*4e50*/  SHF.R.U32.HI R60, RZ, 0x10, R14 ;  /* 0x00000010ff3c7819 */ /* 0x000fc4000001160e */
[----:B------:R-:W-:Y:S02]  /*4e60*/  IADD3 R61, -R39, R66, RZ ;  /* 0x00000042273d7210 */ /* 0x000fe40007ffe1ff */
[----:B------:R-:W-:Y:S02]  /*4e70*/  LOP3.LUT R58, R58, 0xff, RZ, 0xc0, !PT ;  /* 0x000000ff3a3a7812 */ /* 0x000fe400078ec0ff */
[----:B------:R-:W-:Y:S02]  /*4e80*/  LOP3.LUT R64, R6, 0xff, RZ, 0xc0, !PT ;  /* 0x000000ff06407812 */ /* 0x000fe400078ec0ff */
[----:B------:R-:W-:Y:S02]  /*4e90*/  LOP3.LUT R56, R14, 0xff, RZ, 0xc0, !PT ;  /* 0x000000ff0e387812 */ /* 0x000fe400078ec0ff */
[----:B------:R-:W-:Y:S02]  /*4ea0*/  LOP3.LUT R66, R13, 0xff, RZ, 0xc0, !PT ;  /* 0x000000ff0d427812 */ /* 0x000fe400078ec0ff */
[----:B------:R-:W-:-:S02]  /*4eb0*/  LOP3.LUT R60, R60, 0xff, RZ, 0xc0, !PT ;  /* 0x000000ff3c3c7812 */ /* 0x000fc400078ec0ff */
[----:B------:R-:W-:Y:S02]  /*4ec0*/  LOP3.LUT R63, R7, 0xff, RZ, 0xc0, !PT ;  /* 0x000000ff073f7812 */ /* 0x000fe400078ec0ff */
[-C--:B------:R-:W-:Y:S02]  /*4ed0*/  LEA.HI R6, R6, -R39.reuse, RZ, 0x8 ;  /* 0x8000002706067211 */ /* 0x080fe400078f40ff */
[----:B------:R-:W-:Y:S02]  /*4ee0*/  LEA.HI R14, R14, -R39, RZ, 0x8 ;  /* 0x800000270e0e7211 */ /* 0x000fe400078f40ff */
[C---:B------:R-:W-:Y:S02]  /*4ef0*/  IADD3 R64, -R39.reuse, R64, RZ ;  /* 0x0000004027407210 */ /* 0x040fe40007ffe1ff */
[C---:B------:R-:W-:Y:S02]  /*4f00*/  IADD3 R58, -R39.reuse, R58, RZ ;  /* 0x0000003a273a7210 */ /* 0x040fe40007ffe1ff */
[----:B------:R-:W-:-:S02]  /*4f10*/  IADD3 R56, -R39, R56, RZ ;  /* 0x0000003827387210 */ /* 0x000fc40007ffe1ff */
[C---:B------:R-:W-:Y:S02]  /*4f20*/  IADD3 R13, -R39.reuse, R66, RZ ;  /* 0x00000042270d7210 */ /* 0x040fe40007ffe1ff */
[----:B------:R-:W-:Y:S01]  /*4f30*/  IADD3 R39, -R39, R60, RZ ;  /* 0x0000003c27277210 */ /* 0x000fe20007ffe1ff */
[C---:B------:R-:W-:Y:S01]  /*4f40*/  FFMA.FTZ R66, R5.reuse, R28, R59 ;  /* 0x0000001c05427223 */ /* 0x040fe2000001003b */
[----:B------:R-:W-:Y:S01]  /*4f50*/  IADD3 R60, -R38, R63, RZ ;  /* 0x0000003f263c7210 */ /* 0x000fe20007ffe1ff */
[----:B------:R-:W-:Y:S01]  /*4f60*/  FFMA.FTZ R63, R5, R31, R2 ;  /* 0x0000001f053f7223 */ /* 0x000fe20000010002 */
[----:B------:R-:W-:-:S04]  /*4f70*/  SHF.R.U32.HI R5, RZ, 0x8, R7 ;  /* 0x00000008ff057819 */ /* 0x000fc80000011607 */
[----:B------:R-:W-:Y:S01]  /*4f80*/  LOP3.LUT R5, R5, 0xff, RZ, 0xc0, !PT ;  /* 0x000000ff05057812 */ /* 0x000fe200078ec0ff */
[----:B------:R-:W0:Y:S03]  /*4f90*/  I2F.F16 R60, R60 ;  /* 0x0000003c003c7306 */ /* 0x000e260000200c00 */
[----:B------:R-:W-:Y:S01]  /*4fa0*/  IADD3 R59, -R38, R5, RZ ;  /* 0x00000005263b7210 */ /* 0x000fe20007ffe1ff */
[C---:B------:R-:W-:Y:S01]  /*4fb0*/  FFMA.FTZ R68, R30.reuse, R11, R63 ;  /* 0x0000000b1e447223 */ /* 0x040fe2000001003f */
[----:B------:R-:W-:Y:S01]  /*4fc0*/  FFMA.FTZ R66, R30, R29, R66 ;  /* 0x0000001d1e427223 */ /* 0x000fe20000010042 */
[----:B------:R-:W-:Y:S02]  /*4fd0*/  MOV R5, UR8 ;  /* 0x0000000800057c02 */ /* 0x000fe40008000f00 */
[----:B------:R-:W1:Y:S03]  /*4fe0*/  I2F.F16 R64, R64 ;  /* 0x0000004000407306 */ /* 0x000e660000200c00 */
[----:B------:R-:W-:-:S05]  /*4ff0*/  IMAD.WIDE R70, R5, 0x4, R70 ;  /* 0x0000000405467825 */ /* 0x000fca00078e0246 */
[----:B------:R-:W2:Y:S01]  /*5000*/  I2F.F16 R30, R59 ;  /* 0x0000003b001e7306 */ /* 0x000ea20000200c00 */
[----:B------:R-:W-:Y:S01]  /*5010*/  SHF.R.U32.HI R5, RZ, 0x10, R7 ;  /* 0x00000010ff057819 */ /* 0x000fe20000011607 */
[----:B------:R-:W-:-:S03]  /*5020*/  FMUL.FTZ R2, R36, R57 ;  /* 0x0000003924027220 */ /* 0x000fc60000410000 */
[----:B------:R-:W-:Y:S01]  /*5030*/  LOP3.LUT R57, R5, 0xff, RZ, 0xc0, !PT ;  /* 0x000000ff05397812 */ /* 0x000fe200078ec0ff */
[----:B0-----:R-:W-:Y:S02]  /*5040*/  HADD2.F32 R5, -RZ, R60.H0_H0 ;  /* 0x2000003cff057230 */ /* 0x001fe40000004100 */
[----:B------:R-:W-:Y:S01]  /*5050*/  FMUL.FTZ R36, R36, R55 ;  /* 0x0000003724247220 */ /* 0x000fe20000410000 */
[----:B------:R-:W0:Y:S01]  /*5060*/  I2F.F16 R61, R61 ;  /* 0x0000003d003d7306 */ /* 0x000e220000200c00 */
[----:B------:R-:W-:Y:S01]  /*5070*/  IADD3 R60, -R38, R57, RZ ;  /* 0x00000039263c7210 */ /* 0x000fe20007ffe1ff */
[----:B-1----:R-:W-:Y:S02]  /*5080*/  HADD2.F32 R55, -RZ, R64.H0_H0 ;  /* 0x20000040ff377230 */ /* 0x002fe40000004100 */
[----:B------:R-:W-:Y:S01]  /*5090*/  FFMA.FTZ R64, R5, R32, RZ ;  /* 0x0000002005407223 */ /* 0x000fe200000100ff */
[----:B--2---:R-:W-:-:S03]  /*50a0*/  HADD2.F32 R57, -RZ, R30.H0_H0 ;  /* 0x2000001eff397230 */ /* 0x004fc60000004100 */
[----:B------:R-:W-:Y:S02]  /*50b0*/  I2F.F16 R58, R58 ;  /* 0x0000003a003a7306 */ /* 0x000fe40000200c00 */
[----:B------:R-:W-:Y:S01]  /*50c0*/  FFMA.FTZ R59, R57, R49, R64 ;  /* 0x00000031393b7223 */ /* 0x000fe20000010040 */
[----:B------:R-:W-:-:S05]  /*50d0*/  LEA.HI R64, R7, -R38, RZ, 0x8 ;  /* 0x8000002607407211 */ /* 0x000fca00078f40ff */
[----:B------:R-:W1:Y:S01]  /*50e0*/  I2F.F16 R30, R60 ;  /* 0x0000003c001e7306 */ /* 0x000e620000200c00 */
[C---:B------:R-:W-:Y:S01]  /*50f0*/  FFMA.FTZ R7, R0.reuse, R5, RZ ;  /* 0x0000000500077223 */ /* 0x040fe200000100ff */
[----:B------:R-:W-:Y:S01]  /*5100*/  FFMA.FTZ R72, R0, R55, RZ ;  /* 0x0000003700487223 */ /* 0x000fe200000100ff */
[----:B0-----:R-:W-:Y:S02]  /*5110*/  HADD2.F32 R61, -RZ, R61.H0_H0 ;  /* 0x2000003dff3d7230 */ /* 0x001fe40000004100 */
[----:B------:R-:W-:-:S03]  /*5120*/  FFMA.FTZ R32, R55, R32, RZ ;  /* 0x0000002037207223 */ /* 0x000fc600000100ff */
[----:B------:R-:W0:Y:S08]  /*5130*/  I2F.F16 R0, R64 ;  /* 0x0000004000007306 */ /* 0x000e300000200c00 */
[----:B------:R-:W2:Y:S01]  /*5140*/  I2F.F16 R6, R6 ;  /* 0x0000000600067306 */ /* 0x000ea20000200c00 */
[----:B------:R-:W-:Y:S01]  /*5150*/  FFMA.FTZ R49, R61, R49, R32 ;  /* 0x000000313d317223 */ /* 0x000fe20000010020 */
[----:B------:R-:W-:Y:S01]  /*5160*/  FFMA.FTZ R32, R34, R57, R7 ;  /* 0x0000003922207223 */ /* 0x000fe20000010007 */
[----:B-1----:R-:W-:-:S02]  /*5170*/  HADD2.F32 R30, -RZ, R30.H0_H0 ;  /* 0x2000001eff1e7230 */ /* 0x002fc40000004100 */
[----:B------:R-:W-:Y:S01]  /*5180*/  FFMA.FTZ R34, R34, R61, R72 ;  /* 0x0000003d22227223 */ /* 0x000fe20000010048 */
[----:B------:R-:W-:Y:S02]  /*5190*/  HADD2.F32 R63, -RZ, R58.H0_H0 ;  /* 0x2000003aff3f7230 */ /* 0x000fe40000004100 */
[----:B0-----:R-:W-:Y:S02]  /*51a0*/  HADD2.F32 R0, -RZ, R0.H0_H0 ;  /* 0x20000000ff007230 */ /* 0x001fe40000004100 */
[C---:B------:R-:W-:Y:S01]  /*51b0*/  FFMA.FTZ R32, R33.reuse, R30, R32 ;  /* 0x0000001e21207223 */ /* 0x040fe20000010020 */
[----:B------:R-:W-:Y:S01]  /*51c0*/  FFMA.FTZ R34, R33, R63, R34 ;  /* 0x0000003f21227223 */ /* 0x000fe20000010022 */
[----:B------:R-:W-:Y:S01]  /*51d0*/  LOP3.LUT R33, R15, 0xff, RZ, 0xc0, !PT ;  /* 0x000000ff0f217812 */ /* 0x000fe200078ec0ff */
[----:B--2---:R-:W-:Y:S01]  /*51e0*/  HADD2.F32 R65, -RZ, R6.H0_H0 ;  /* 0x20000006ff417230 */ /* 0x004fe20000004100 */
[----:B------:R-:W-:Y:S01]  /*51f0*/  SHF.R.U32.HI R6, RZ, 0x8, R15 ;  /* 0x00000008ff067819 */ /* 0x000fe2000001160f */
[----:B------:R-:W-:Y:S01]  /*5200*/  FFMA.FTZ R32, R35, R0, R32 ;  /* 0x0000000023207223 */ /* 0x000fe20000010020 */
[----:B------:R-:W-:-:S02]  /*5210*/  IADD3 R33, -R38, R33, RZ ;  /* 0x0000002126217210 */ /* 0x000fc40007ffe1ff */
[----:B------:R-:W-:Y:S01]  /*5220*/  FFMA.FTZ R34, R35, R65, R34 ;  /* 0x0000004123227223 */ /* 0x000fe20000010022 */
[----:B------:R-:W-:Y:S01]  /*5230*/  LOP3.LUT R35, R6, 0xff, RZ, 0xc0, !PT ;  /* 0x000000ff06237812 */ /* 0x000fe200078ec0ff */
[----:B------:R-:W-:Y:S03]  /*5240*/  I2F.F16 R56, R56 ;  /* 0x0000003800387306 */ /* 0x000fe60000200c00 */
[----:B------:R-:W-:-:S05]  /*5250*/  IADD3 R58, -R38, R35, RZ ;  /* 0x00000023263a7210 */ /* 0x000fca0007ffe1ff */
[----:B------:R-:W0:Y:S01]  /*5260*/  I2F.F16 R33, R33 ;  /* 0x0000002100217306 */ /* 0x000e220000200c00 */
[----:B------:R-:W-:Y:S02]  /*5270*/  LEA.HI R7, R15, -R38, RZ, 0x8 ;  /* 0x800000260f077211 */ /* 0x000fe400078f40ff */
[----:B------:R-:W-:-:S05]  /*5280*/  SHF.R.U32.HI R15, RZ, 0x10, R15 ;  /* 0x00000010ff0f7819 */ /* 0x000fca000001160f */
[----:B------:R-:W1:Y:S01]  /*5290*/  I2F.F16 R13, R13 ;  /* 0x0000000d000d7306 */ /* 0x000e620000200c00 */
[----:B------:R-:W-:-:S07]  /*52a0*/  LOP3.LUT R15, R15, 0xff, RZ, 0xc0, !PT ;  /* 0x000000ff0f0f7812 */ /* 0x000fce00078ec0ff */
[----:B------:R-:W2:Y:S01]  /*52b0*/  I2F.F16 R35, R58 ;  /* 0x0000003a00237306 */ /* 0x000ea20000200c00 */
[----:B------:R-:W-:Y:S01]  /*52c0*/  IADD3 R6, -R38, R15, RZ ;  /* 0x0000000f26067210 */ /* 0x000fe20007ffe1ff */
[----:B0-----:R-:W-:-:S06]  /*52d0*/  HADD2.F32 R33, -RZ, R33.H0_H0 ;  /* 0x20000021ff217230 */ /* 0x001fcc0000004100 */
[----:B------:R-:W0:Y:S01]  /*52e0*/  I2F.F16 R14, R14 ;  /* 0x0000000e000e7306 */ /* 0x000e220000200c00 */
[----:B------:R-:W-:Y:S02]  /*52f0*/  HADD2.F32 R15, -RZ, R56.H0_H0 ;  /* 0x20000038ff0f7230 */ /* 0x000fe40000004100 */
[C---:B------:R-:W-:Y:S01]  /*5300*/  FFMA.FTZ R67, R51.reuse, R33, R32 ;  /* 0x0000002133437223 */ /* 0x040fe20000010020 */
[----:B-1----:R-:W-:Y:S02]  /*5310*/  HADD2.F32 R13, -RZ, R13.H0_H0 ;  /* 0x2000000dff0d7230 */ /* 0x002fe40000004100 */
[----:B------:R-:W-:Y:S01]  /*5320*/  FFMA.FTZ R34, R51, R15, R34 ;  /* 0x0000000f33227223 */ /* 0x000fe20000010022 */
[----:B--2---:R-:W-:-:S03]  /*5330*/  HADD2.F32 R35, -RZ, R35.H0_H0 ;  /* 0x20000023ff237230 */ /* 0x004fc60000004100 */
[C---:B------:R-:W-:Y:S02]  /*5340*/  FFMA.FTZ R34, R12.reuse, R13, R34 ;  /* 0x0000000d0c227223 */ /* 0x040fe40000010022 */
[----:B------:R-:W-:Y:S01]  /*5350*/  FFMA.FTZ R67, R12, R35, R67 ;  /* 0x000000230c437223 */ /* 0x000fe20000010043 */
[----:B0-----:R-:W-:Y:S02]  /*5360*/  HADD2.F32 R12, -RZ, R14.H0_H0 ;  /* 0x2000000eff0c7230 */ /* 0x001fe40000004100 */
[-C--:B------:R-:W-:Y:S01]  /*5370*/  FFMA.FTZ R14, R5, R8.reuse, RZ ;  /* 0x00000008050e7223 */ /* 0x080fe200000100ff */
[----:B------:R-:W-:Y:S01]  /*5380*/  FFMA.FTZ R8, R55, R8, RZ ;  /* 0x0000000837087223 */ /* 0x000fe200000100ff */
[----:B------:R-:W0:Y:S02]  /*5390*/  I2F.F16 R6, R6 ;  /* 0x0000000600067306 */ /* 0x000e240000200c00 */
[-C--:B------:R-:W-:Y:S01]  /*53a0*/  FFMA.FTZ R57, R57, R18.reuse, R14 ;  /* 0x0000001239397223 */ /* 0x080fe2000001000e */
[----:B------:R-:W-:Y:S01]  /*53b0*/  FFMA.FTZ R8, R61, R18, R8 ;  /* 0x000000123d087223 */ /* 0x000fe20000010008 */
[----:B------:R-:W-:-:S04]  /*53c0*/  FFMA.FTZ R59, R30, R48, R59 ;  /* 0x000000301e3b7223 */ /* 0x000fc8000001003b */
[----:B------:R-:W1:Y:S01]  /*53d0*/  I2F.F16 R39, R39 ;  /* 0x0000002700277306 */ /* 0x000e620000200c00 */
[----:B------:R-:W-:Y:S01]  /*53e0*/  FFMA.FTZ R57, R30, R50, R57 ;  /* 0x000000321e397223 */ /* 0x000fe20000010039 */
[C---:B------:R-:W-:Y:S01]  /*53f0*/  FFMA.FTZ R48, R63.reuse, R48, R49 ;  /* 0x000000303f307223 */ /* 0x040fe20000010031 */
[----:B------:R-:W-:Y:S01]  /*5400*/  FFMA.FTZ R50, R63, R50, R8 ;  /* 0x000000323f327223 */ /* 0x000fe20000010008 */
[----:B------:R-:W-:-:S04]  /*5410*/  FFMA.FTZ R8, R0, R9, R59 ;  /* 0x0000000900087223 */ /* 0x000fc8000001003b */
[----:B------:R-:W2:Y:S01]  /*5420*/  I2F.F16 R7, R7 ;  /* 0x0000000700077306 */ /* 0x000ea20000200c00 */
[-C--:B------:R-:W-:Y:S01]  /*5430*/  FFMA.FTZ R0, R0, R52.reuse, R57 ;  /* 0x0000003400007223 */ /* 0x080fe20000010039 */
[C---:B------:R-:W-:Y:S01]  /*5440*/  FFMA.FTZ R48, R65.reuse, R9, R48 ;  /* 0x0000000941307223 */ /* 0x040fe20000010030 */
[----:B------:R-:W-:Y:S01]  /*5450*/  FFMA.FTZ R50, R65, R52, R50 ;  /* 0x0000003441327223 */ /* 0x000fe20000010032 */
[CC--:B------:R-:W-:Y:S01]  /*5460*/  FFMA.FTZ R8, R33.reuse, R4.reuse, R8 ;  /* 0x0000000421087223 */ /* 0x0c0fe20000010008 */
[-C--:B------:R-:W-:Y:S01]  /*5470*/  FFMA.FTZ R0, R33, R19.reuse, R0 ;  /* 0x0000001321007223 */ /* 0x080fe20000010000 */
[C---:B------:R-:W-:Y:S01]  /*5480*/  FFMA.FTZ R48, R15.reuse, R4, R48 ;  /* 0x000000040f307223 */ /* 0x040fe20000010030 */
[----:B------:R-:W-:Y:S01]  /*5490*/  FFMA.FTZ R50, R15, R19, R50 ;  /* 0x000000130f327223 */ /* 0x000fe20000010032 */
[----:B0-----:R-:W-:Y:S02]  /*54a0*/  HADD2.F32 R51, -RZ, R6.H0_H0 ;  /* 0x20000006ff337230 */ /* 0x001fe40000004100 */
[----:B------:R-:W-:Y:S01]  /*54b0*/  FFMA.FTZ R8, R35, R10, R8 ;  /* 0x0000000a23087223 */ /* 0x000fe20000010008 */
[----:B-1----:R-:W-:-:S02]  /*54c0*/  HADD2.F32 R39, -RZ, R39.H0_H0 ;  /* 0x20000027ff277230 */ /* 0x002fc40000004100 */
[-C--:B------:R-:W-:Y:S01]  /*54d0*/  FFMA.FTZ R35, R35, R53.reuse, R0 ;  /* 0x0000003523237223 */ /* 0x080fe20000010000 */
[C---:B------:R-:W-:Y:S01]  /*54e0*/  FFMA.FTZ R48, R13.reuse, R10, R48 ;  /* 0x0000000a0d307223 */ /* 0x040fe20000010030 */
[----:B------:R-:W-:Y:S01]  /*54f0*/  FFMA.FTZ R50, R13, R53, R50 ;  /* 0x000000350d327223 */ /* 0x000fe20000010032 */
[C---:B------:R-:W-:Y:S01]  /*5500*/  FFMA.FTZ R32, R54.reuse, R51, R67 ;  /* 0x0000003336207223 */ /* 0x040fe20000010043 */
[----:B--2---:R-:W-:Y:S02]  /*5510*/  HADD2.F32 R6, -RZ, R7.H0_H0 ;  /* 0x20000007ff067230 */ /* 0x004fe40000004100 */
[C---:B------:R-:W-:Y:S01]  /*5520*/  FFMA.FTZ R5, R51.reuse, R31, R8 ;  /* 0x0000001f33057223 */ /* 0x040fe20000010008 */
[-C--:B------:R-:W-:Y:S01]  /*5530*/  FFMA.FTZ R4, R51, R28.reuse, R35 ;  /* 0x0000001c33047223 */ /* 0x080fe20000010023 */
[----:B------:R-:W-:Y:S01]  /*5540*/  FFMA.FTZ R67, R54, R39, R34 ;  /* 0x0000002736437223 */ /* 0x000fe20000010022 */
[C---:B------:R-:W-:Y:S01]  /*5550*/  FFMA.FTZ R31, R39.reuse, R31, R48 ;  /* 0x0000001f271f7223 */ /* 0x040fe20000010030 */
[----:B------:R-:W-:Y:S01]  /*5560*/  FFMA.FTZ R50, R39, R28, R50 ;  /* 0x0000001c27327223 */ /* 0x000fe20000010032 */
[----:B------:R-:W-:Y:S01]  /*5570*/  UIADD3 UR10, UR10, 0x20, URZ ;  /* 0x000000200a0a7890 */ /* 0x000fe2000fffe03f */
[C---:B------:R-:W-:Y:S01]  /*5580*/  FFMA.FTZ R4, R6.reuse, R29, R4 ;  /* 0x0000001d06047223 */ /* 0x040fe20000010004 */
[C---:B------:R-:W-:Y:S01]  /*5590*/  FFMA.FTZ R32, R3.reuse, R6, R32 ;  /* 0x0000000603207223 */ /* 0x040fe20000010020 */
[----:B------:R-:W-:Y:S01]  /*55a0*/  FFMA.FTZ R67, R3, R12, R67 ;  /* 0x0000000c03437223 */ /* 0x000fe20000010043 */
[-C--:B------:R-:W-:Y:S01]  /*55b0*/  FFMA.FTZ R0, R6, R11.reuse, R5 ;  /* 0x0000000b06007223 */ /* 0x080fe20000010005 */
[C---:B------:R-:W-:Y:S01]  /*55c0*/  FFMA.FTZ R31, R12.reuse, R11, R31 ;  /* 0x0000000b0c1f7223 */ /* 0x040fe2000001001f */
[----:B------:R-:W-:Y:S01]  /*55d0*/  FFMA.FTZ R29, R12, R29, R50 ;  /* 0x0000001d0c1d7223 */ /* 0x000fe20000010032 */
[----:B------:R-:W-:Y:S01]  /*55e0*/  UISETP.GE.AND UP0, UPT, UR10, UR9, UPT ;  /* 0x000000090a00728c */ /* 0x000fe2000bf06270 */
        /* <DEDUP_REMOVED lines=23> */
[----:B------:R-:W-:Y:S01]  /*5760*/  PRMT R36, R36, 0x5410, R66 ;  /* 0x0000541024247816 */ /* 0x000fe20000000042 */
[----:B------:R-:W-:Y:S01]  /*5770*/  UIADD3 UR5, UR5, 0x40, URZ ;  /* 0x0000004005057890 */ /* 0x000fe2000fffe03f */
[----:B------:R-:W-:Y:S01]  /*5780*/  HFMA2.MMA R3, R67, 1, 1, R46 ;  /* 0x3c003c0043037835 */ /* 0x000fe2000000002e */
[----:B------:R-:W-:Y:S01]  /*5790*/  @!P0 MOV R25, R21 ;  /* 0x0000001500198202 */ /* 0x000fe20000000f00 */
[----:B------:R-:W-:Y:S02]  /*57a0*/  HFMA2.MMA R28, R31, 1, 1, R45 ;  /* 0x3c003c001f1c7835 */ /* 0x000fe4000000002d */
[----:B------:R-:W-:Y:S01]  /*57b0*/  HFMA2.MMA R32, R29, 1, 1, R43 ;  /* 0x3c003c001d207835 */ /* 0x000fe2000000002b */
[----:B------:R-:W-:Y:S01]  /*57c0*/  HADD2 R38, R2, R42 ;  /* 0x0000002a02267230 */ /* 0x000fe20000000000 */
[----:B------:R-:W-:Y:S01]  /*57d0*/  IADD3 R21, R21, 0x20, RZ ;  /* 0x0000002015157810 */ /* 0x000fe20007ffe0ff */
[----:B------:R-:W-:Y:S01]  /*57e0*/  HADD2 R33, R36, R44 ;  /* 0x0000002c24217230 */ /* 0x000fe20000000000 */
[----:B------:R-:W-:Y:S07]  /*57f0*/  @!P1 BRA `(.L_x_1529) ;  /* 0xffffffb000609947 */ /* 0x000fee000383ffff */
.L_x_1528:
        /* <DEDUP_REMOVED lines=11> */
.L_x_1533:
[----:B------:R-:W0:Y:S02]  /*58b0*/  LDS R4, [R0] ;  /* 0x0000000000047984 */ /* 0x000e240000000800 */
[----:B0-----:R-:W-:-:S06]  /*58c0*/  HADD2 R5, R4, R47 ;  /* 0x0000002f04057230 */ /* 0x001fcc0000000000 */
[----:B------:R-:W0:Y:S02]  /*58d0*/  ATOMS.CAST.SPIN R5, [R0], R4, R5 ;  /* 0x000000040005738d */ /* 0x000e240001800005 */
[----:B0-----:R-:W-:-:S13]  /*58e0*/  ISETP.EQ.U32.AND P0, PT, R5, 0x1, PT ;  /* 0x000000010500780c */ /* 0x001fda0003f02070 */
[----:B------:R-:W-:Y:S05]  /*58f0*/  @!P0 BRA `(.L_x_1533) ;  /* 0xfffffffc00ec8947 */ /* 0x000fea000383ffff */
[----:B------:R-:W-:Y:S05]  /*5900*/  BRA `(.L_x_1531) ;  /* 0x00000000000c7947 */ /* 0x000fea0003800000 */
.L_x_1532:
[----:B------:R-:W2:Y:S02]  /*5910*/  LD.E R0, desc[UR12][R8.64] ;  /* 0x0000000c08007980 */ /* 0x000ea4000c101900 */
[----:B--2---:R-:W-:-:S05]  /*5920*/  IADD3 R5, R47, R0, RZ ;  /* 0x000000002f057210 */ /* 0x004fca0007ffe0ff */
[----:B------:R0:W-:Y:S02]  /*5930*/  ST.E desc[UR12][R8.64], R5 ;  /* 0x0000000508007985 */ /* 0x0001e4000c10190c */
.L_x_1531:
[----:B------:R-:W-:Y:S05]  /*5940*/  BSYNC B0 ;  /* 0x0000000000007941 */ /* 0x000fea0003800000 */
.L_x_1530:
        /* <DEDUP_REMOVED lines=8> */
[----:B------:R-:W-:Y:S02]  /*59d0*/  MOV R4, R4 ;  /* 0x0000000400047202 */ /* 0x000fe40000000f00 */
[----:B0-----:R-:W-:-:S07]  /*59e0*/  MOV R5, R3 ;  /* 0x0000000300057202 */ /* 0x001fce0000000f00 */
.L_x_1537:
[----:B------:R-:W0:Y:S02]  /*59f0*/  LDS R2, [R4+0x4] ;  /* 0x0000040004027984 */ /* 0x000e240000000800 */
[----:B0-----:R-:W-:-:S10]  /*5a00*/  HFMA2.MMA R3, R2, 1, 1, R5 ;  /* 0x3c003c0002037835 */ /* 0x001fd40000000005 */
[----:B------:R-:W0:Y:S02]  /*5a10*/  ATOMS.CAST.SPIN R3, [R4+0x4], R2, R3 ;  /* 0x000004020403738d */ /* 0x000e240001800003 */
[----:B0-----:R-:W-:-:S13]  /*5a20*/  ISETP.EQ.U32.AND P0, PT, R3, 0x1, PT ;  /* 0x000000010300780c */ /* 0x001fda0003f02070 */
[----:B------:R-:W-:Y:S05]  /*5a30*/  @!P0 BRA `(.L_x_1537) ;  /* 0xfffffffc00ec8947 */ /* 0x000fea000383ffff */
[----:B------:R-:W-:Y:S05]  /*5a40*/  BRA `(.L_x_1535) ;  /* 0x00000000000c7947 */ /* 0x000fea0003800000 */
.L_x_1536:
[----:B------:R-:W2:Y:S02]  /*5a50*/  LD.E R0, desc[UR12][R8.64+0x4] ;  /* 0x0000040c08007980 */ /* 0x000ea4000c101900 */
[----:B--2---:R-:W-:-:S05]  /*5a60*/  IADD3 R3, R3, R0, RZ ;  /* 0x0000000003037210 */ /* 0x004fca0007ffe0ff */
[----:B------:R1:W-:Y:S02]  /*5a70*/  ST.E desc[UR12][R8.64+0x4], R3 ;  /* 0x0000040308007985 */ /* 0x0003e4000c10190c */
.L_x_1535:
[----:B------:R-:W-:Y:S05]  /*5a80*/  BSYNC B0 ;  /* 0x0000000000007941 */ /* 0x000fea0003800000 */
.L_x_1534:
[----:B-1----:R-:W-:-:S05]  /*5a90*/  MOV R3, UR8 ;  /* 0x0000000800037c02 */ /* 0x002fca0008000f00 */
        /* <DEDUP_REMOVED lines=8> */
.L_x_1541:
[----:B------:R-:W0:Y:S02]  /*5b20*/  LDS R2, [R0] ;  /* 0x0000000000027984 */ /* 0x000e240000000800 */
[----:B0-----:R-:W-:-:S06]  /*5b30*/  HADD2 R3, R2, R38 ;  /* 0x0000002602037230 */ /* 0x001fcc0000000000 */
[----:B------:R-:W0:Y:S02]  /*5b40*/  ATOMS.CAST.SPIN R3, [R0], R2, R3 ;  /* 0x000000020003738d */ /* 0x000e240001800003 */
[----:B0-----:R-:W-:-:S13]  /*5b50*/  ISETP.EQ.U32.AND P0, PT, R3, 0x1, PT ;  /* 0x000000010300780c */ /* 0x001fda0003f02070 */
[----:B------:R-:W-:Y:S05]  /*5b60*/  @!P0 BRA `(.L_x_1541) ;  /* 0xfffffffc00ec8947 */ /* 0x000fea000383ffff */
[----:B------:R-:W-:Y:S05]  /*5b70*/  BRA `(.L_x_1539) ;  /* 0x00000000000c7947 */ /* 0x000fea0003800000 */
.L_x_1540:
[----:B------:R-:W2:Y:S02]  /*5b80*/  LD.E R0, desc[UR12][R8.64] ;  /* 0x0000000c08007980 */ /* 0x000ea4000c101900 */
[----:B--2---:R-:W-:-:S05]  /*5b90*/  IADD3 R3, R38, R0, RZ ;  /* 0x0000000026037210 */ /* 0x004fca0007ffe0ff */
[----:B------:R0:W-:Y:S02]  /*5ba0*/  ST.E desc[UR12][R8.64], R3 ;  /* 0x0000000308007985 */ /* 0x0001e4000c10190c */
.L_x_1539:
[----:B------:R-:W-:Y:S05]  /*5bb0*/  BSYNC B0 ;  /* 0x0000000000007941 */ /* 0x000fea0003800000 */
.L_x_1538:
[----:B0-----:R-:W-:-:S05]  /*5bc0*/  MOV R3, UR8 ;  /* 0x0000000800037c02 */ /* 0x001fca0008000f00 */
[----:B------:R-:W-:-:S05]  /*5bd0*/  IMAD.WIDE R6, R3, 0x2, R6 ;  /* 0x0000000203067825 */ /* 0x000fca00078e0206 */
[----:B------:R0:W-:Y:S01]  /*5be0*/  ATOM.E.ADD.F16x2.RN.STRONG.GPU P0, RZ, desc[UR12][R6.64], R28 ;  /* 0x0000001c06ff79a2 */ /* 0x0001e2000810e1cc */
[----:B------:R-:W-:Y:S04]  /*5bf0*/  BSSY B0, `(.L_x_1542) ;  /* 0x0000011000007945 */ /* 0x000fe80003800000 */
[----:B0-----:R-:W-:Y:S05]  /*5c00*/  @P0 BRA `(.L_x_1543) ;  /* 0x00000000003c0947 */ /* 0x001fea0003800000 */
[----:B------:R-:W0:Y:S02]  /*5c10*/  QSPC.E.S P0, RZ, [R6] ;  /* 0x0000000006ff73aa */ /* 0x000e240000000500 */
[----:B0-----:R-:W-:Y:S05]  /*5c20*/  @!P0 BRA `(.L_x_1544) ;  /* 0x0000000000288947 */ /* 0x001fea0003800000 */
[----:B------:R-:W-:Y:S01]  /*5c30*/  MOV R2, R6 ;  /* 0x0000000600027202 */ /* 0x000fe20000000f00 */
[----:B------:R-:W-:Y:S03]  /*5c40*/  BSSY B1, `(.L_x_1545) ;  /* 0x0000007000017945 */ /* 0x000fe60003800000 */
[----:B------:R-:W-:-:S07]  /*5c50*/  MOV R0, R2 ;  /* 0x0000000200007202 */ /* 0x000fce0000000f00 */
.L_x_1546:
[----:B------:R-:W0:Y:S02]  /*5c60*/  LDS R2, [R0] ;  /* 0x0000000000027984 */ /* 0x000e240000000800 */
[----:B0-----:R-:W-:-:S10]  /*5c70*/  HFMA2.MMA R3, R2, 1, 1, R28 ;  /* 0x3c003c0002037835 */ /* 0x001fd4000000001c */
[----:B------:R-:W0:Y:S02]  /*5c80*/  ATOMS.CAST.SPIN R3, [R0], R2, R3 ;  /* 0x000000020003738d */ /* 0x000e240001800003 */
[----:B0-----:R-:W-:-:S13]  /*5c90*/  ISETP.EQ.U32.AND P0, PT, R3, 0x1, PT ;  /* 0x000000010300780c */ /* 0x001fda0003f02070 */
[----:B------:R-:W-:Y:S05]  /*5ca0*/  @!P0 BRA `(.L_x_1546) ;  /* 0xfffffffc00ec8947 */ /* 0x000fea000383ffff */
[----:B------:R-:W-:Y:S05]  /*5cb0*/  BSYNC B1 ;  /* 0x0000000000017941 */ /* 0x000fea0003800000 */
.L_x_1545:
[----:B------:R-:W-:Y:S05]  /*5cc0*/  BRA `(.L_x_1543) ;  /* 0x00000000000c7947 */ /* 0x000fea0003800000 */
.L_x_1544:
[----:B------:R-:W2:Y:S02]  /*5cd0*/  LD.E R0, desc[UR12][R6.64] ;  /* 0x0000000c06007980 */ /* 0x000ea4000c101900 */
[----:B--2---:R-:W-:-:S05]  /*5ce0*/  IADD3 R3, R28, R0, RZ ;  /* 0x000000001c037210 */ /* 0x004fca0007ffe0ff */
[----:B------:R0:W-:Y:S02]  /*5cf0*/  ST.E desc[UR12][R6.64], R3 ;  /* 0x0000000306007985 */ /* 0x0001e4000c10190c */
.L_x_1543:
[----:B------:R-:W-:Y:S05]  /*5d00*/  BSYNC B0 ;  /* 0x0000000000007941 */ /* 0x000fea0003800000 */
.L_x_1542:
        /* <DEDUP_REMOVED lines=9> */
.L_x_1550:
[----:B------:R-:W0:Y:S02]  /*5da0*/  LDS R2, [R0] ;  /* 0x0000000000027984 */ /* 0x000e240000000800 */
[----:B0-----:R-:W-:-:S06]  /*5db0*/  HADD2 R3, R2, R33 ;  /* 0x0000002102037230 */ /* 0x001fcc0000000000 */
[----:B------:R-:W0:Y:S02]  /*5dc0*/  ATOMS.CAST.SPIN R3, [R0], R2, R3 ;  /* 0x000000020003738d */ /* 0x000e240001800003 */
[----:B0-----:R-:W-:-:S13]  /*5dd0*/  ISETP.EQ.U32.AND P0, PT, R3, 0x1, PT ;  /* 0x000000010300780c */ /* 0x001fda0003f02070 */
[----:B------:R-:W-:Y:S05]  /*5de0*/  @!P0 BRA `(.L_x_1550) ;  /* 0xfffffffc00ec8947 */ /* 0x000fea000383ffff */
[----:B------:R-:W-:Y:S05]  /*5df0*/  BRA `(.L_x_1548) ;  /* 0x00000000000c7947 */ /* 0x000fea0003800000 */
.L_x_1549:
[----:B------:R-:W2:Y:S02]  /*5e00*/  LD.E R0, desc[UR12][R8.64] ;  /* 0x0000000c08007980 */ /* 0x000ea4000c101900 */
[----:B--2---:R-:W-:-:S05]  /*5e10*/  IADD3 R3, R33, R0, RZ ;  /* 0x0000000021037210 */ /* 0x004fca0007ffe0ff */
[----:B------:R0:W-:Y:S02]  /*5e20*/  ST.E desc[UR12][R8.64], R3 ;  /* 0x0000000308007985 */ /* 0x0001e4000c10190c */
.L_x_1548:
[----:B------:R-:W-:Y:S05]  /*5e30*/  BSYNC B0 ;  /* 0x0000000000007941 */ /* 0x000fea0003800000 */
.L_x_1547:
[----:B------:R1:W-:Y:S02]  /*5e40*/  ATOM.E.ADD.F16x2.RN.STRONG.GPU P0, RZ, desc[UR12][R8.64+0x4], R32 ;  /* 0x0000042008ff79a2 */ /* 0x0003e4000810e1cc */
[----:B-1----:R-:W-:Y:S05]  /*5e50*/  @P0 EXIT ;  /* 0x000000000000094d */ /* 0x002fea0003800000 */
[----:B------:R-:W1:Y:S02]  /*5e60*/  QSPC.E.S P0, RZ, [R8+0x4] ;  /* 0x0000040008ff73aa */ /* 0x000e640000000500 */
[----:B-1----:R-:W-:Y:S05]  /*5e70*/  @!P0 BRA `(.L_x_1551) ;  /* 0x0000000000208947 */ /* 0x002fea0003800000 */
[----:B------:R-:W-:-:S04]  /*5e80*/  MOV R2, R8 ;  /* 0x0000000800027202 */ /* 0x000fc80000000f00 */
[----:B------:R-:W-:-:S07]  /*5e90*/  MOV R0, R2 ;  /* 0x0000000200007202 */ /* 0x000fce0000000f00 */
.L_x_1552:
[----:B------:R-:W0:Y:S02]  /*5ea0*/  LDS R2, [R0+0x4] ;  /* 0x0000040000027984 */ /* 0x000e240000000800 */
[----:B0-----:R-:W-:-:S10]  /*5eb0*/  HFMA2.MMA R3, R2, 1, 1, R32 ;  /* 0x3c003c0002037835 */ /* 0x001fd40000000020 */
[----:B------:R-:W0:Y:S02]  /*5ec0*/  ATOMS.CAST.SPIN R3, [R0+0x4], R2, R3 ;  /* 0x000004020003738d */ /* 0x000e240001800003 */
[----:B0-----:R-:W-:-:S13]  /*5ed0*/  ISETP.EQ.U32.AND P0, PT, R3, 0x1, PT ;  /* 0x000000010300780c */ /* 0x001fda0003f02070 */
[----:B------:R-:W-:Y:S05]  /*5ee0*/  @!P0 BRA `(.L_x_1552) ;  /* 0xfffffffc00ec8947 */ /* 0x000fea000383ffff */
[----:B------:R-:W-:Y:S05]  /*5ef0*/  EXIT ;  /* 0x000000000000794d */ /* 0x000fea0003800000 */
.L_x_1551:
[----:B------:R-:W0:Y:S02]  /*5f00*/  LD.E R0, desc[UR12][R8.64+0x4] ;  /* 0x0000040c08007980 */ /* 0x000e24000c101900 */
[----:B0-----:R-:W-:-:S05]  /*5f10*/  IADD3 R3, R32, R0, RZ ;  /* 0x0000000020037210 */ /* 0x001fca0007ffe0ff */
[----:B------:R-:W-:Y:S01]  /*5f20*/  ST.E desc[UR12][R8.64+0x4], R3 ;  /* 0x0000040308007985 */ /* 0x000fe2000c10190c */
[----:B------:R-:W-:Y:S05]  /*5f30*/  EXIT ;  /* 0x000000000000794d */ /* 0x000fea0003800000 */
.L_x_1553:
        /* <DEDUP_REMOVED lines=12> */
.L_x_1837:


//--------------------- .text._ZN4vllm4gptq33gemm_half_q_half_gptq_4bit_kernelILb1ELi3EEEvPK6__halfPKjS6_S4_PS2_iiiibPKi --------------------------
	.section	.text._ZN4vllm4gptq33gemm_half_q_half_gptq_4bit_kernelILb1ELi3EEEvPK6__halfPKjS6_S4_PS2_iiiibPKi,"ax",@progbits
	.align	128
        .global         _ZN4vllm4gptq33gemm_half_q_half_gptq_4bit_kernelILb1ELi3EEEvPK6__halfPKjS6_S4_PS2_iiiibPKi
        .type           _ZN4vllm4gptq33gemm_half_q_half_gptq_4bit_kernelILb1ELi3EEEvPK6__halfPKjS6_S4_PS2_iiiibPKi,@function
        .size           _ZN4vllm4gptq33gemm_half_q_half_gptq_4bit_kernelILb1ELi3EEEvPK6__halfPKjS6_S4_PS2_iiiibPKi,(.L_x_1838 - _ZN4vllm4gptq33gemm_half_q_half_gptq_4bit_kernelILb1ELi3EEEvPK6__halfPKjS6_S4_PS2_iiiibPKi)
        .other          _ZN4vllm4gptq33gemm_half_q_half_gptq_4bit_kernelILb1ELi3EEEvPK6__halfPKjS6_S4_PS2_iiiibPKi,@"STO_CUDA_ENTRY STV_DEFAULT"
_ZN4vllm4gptq33gemm_half_q_half_gptq_4bit_kernelILb1ELi3EEEvPK6__halfPKjS6_S4_PS2_iiiibPKi:
.text._ZN4vllm4gptq33gemm_half_q_half_gptq_4bit_kernelILb1ELi3EEEvPK6__halfPKjS6_S4_PS2_iiiibPKi:
        /* <DEDUP_REMOVED lines=11> */
[----:B------:R-:W-:-:S13]  /*00b0*/  ISETP.GE.U32.AND P0, PT, R3, R36, PT ;  /* 0x000000240300720c */ /* 0x000fda0003f06070 */
[----:B------:R-:W-:Y:S05]  /*00c0*/  @P0 BRA `(.L_x_1555) ;  /* 0x00000000009c0947 */ /* 0x000fea0003800000 */
[----:B------:R-:W-:Y:S02]  /*00d0*/  ULDC.64 UR4, c[0x0][0x250] ;  /* 0x0000940000047ab9 */ /* 0x000fe40000000a00 */
[----:B------:R-:W-:-:S04]  /*00e0*/  ISETP.NE.U32.AND P0, PT, RZ, UR4, PT ;  /* 0x00000004ff007c0c */ /* 0x000fc8000bf05070 */
[----:B------:R-:W-:-:S13]  /*00f0*/  ISETP.NE.AND.EX P0, PT, RZ, UR5, PT, P0 ;  /* 0x00000005ff007c0c */ /* 0x000fda000bf05300 */
[----:B------:R-:W-:-:S04]  /*0100*/  @P0 LEA R4, P1, R3, UR4, 0x2 ;  /* 0x0000000403040c11 */ /* 0x000fc8000f8210ff */
[----:B------:R-:W-:-:S06]  /*0110*/  @P0 LEA.HI.X R5, R3, UR5, RZ, 0x2, P1 ;  /* 0x0000000503050c11 */ /* 0x000fcc00088f14ff */
[----:B------:R-:W2:Y:S01]  /*0120*/  @P0 LDG.E.CONSTANT R5, desc[UR6][R4.64] ;  /* 0x0000000604050981 */ /* 0x000ea2000c1e9900 */
[----:B------:R-:W0:Y:S02]  /*0130*/  S2UR UR4, SR_CTAID.Y ;  /* 0x00000000000479c3 */ /* 0x000e240000002600 */
[----:B0-----:R-:W-:-:S06]  /*0140*/  UIMAD UR4, UR4, 0x3, URZ ;  /* 0x00000003040478a4 */ /* 0x001fcc000f8e023f */
[----:B------:R-:W-:Y:S01]  /*0150*/  IMAD R0, R19, UR4, RZ ;  /* 0x0000000413007c24 */ /* 0x000fe2000f8e02ff */
[----:B------:R-:W-:-:S04]  /*0160*/  ULDC.64 UR4, c[0x0][0x210] ;  /* 0x0000840000047ab9 */ /* 0x000fc80000000a00 */
[----:B------:R-:W-:Y:S02]  /*0170*/  @!P0 IADD3 R3, P1, R3, R0, RZ ;  /* 0x0000000003038210 */ /* 0x000fe40007f3e0ff */
[----:B------:R-:W-:Y:S02]  /*0180*/  SHF.R.S32.HI R6, RZ, 0x1f, R0 ;  /* 0x0000001fff067819 */ /* 0x000fe40000011400 */
[----:B--2---:R-:W-:Y:S02]  /*0190*/  @P0 IADD3 R7, P2, R0, R5, RZ ;  /* 0x0000000500070210 */ /* 0x004fe40007f5e0ff */
[-C--:B------:R-:W-:Y:S02]  /*01a0*/  @!P0 IADD3.X R0, RZ, R6.reuse, RZ, P1, !PT ;  /* 0x00000006ff008210 */ /* 0x080fe40000ffe4ff */
[----:B------:R-:W-:Y:S02]  /*01b0*/  @P0 LEA.HI.X.SX32 R6, R5, R6, 0x1, P2 ;  /* 0x0000000605060211 */ /* 0x000fe400010f0eff */
[----:B------:R-:W-:-:S02]  /*01c0*/  @P0 LEA R4, P2, R7, UR4, 0x1 ;  /* 0x0000000407040c11 */ /* 0x000fc4000f8408ff */
[----:B------:R-:W-:Y:S02]  /*01d0*/  @!P0 LEA R10, P1, R3, UR4, 0x1 ;  /* 0x00000004030a8c11 */ /* 0x000fe4000f8208ff */
[----:B------:R-:W-:Y:S02]  /*01e0*/  @P0 LEA.HI.X R5, R7, UR5, R6, 0x1, P2 ;  /* 0x0000000507050c11 */ /* 0x000fe400090f0c06 */
[----:B------:R-:W-:Y:S01]  /*01f0*/  @!P0 LEA.HI.X R11, R3, UR5, R0, 0x1, P1 ;  /* 0x00000005030b8c11 */ /* 0x000fe200088f0c00 */
[----:B------:R-:W-:-:S03]  /*0200*/  @P0 IMAD.WIDE R6, R19, 0x2, R4 ;  /* 0x0000000213060825 */ /* 0x000fc600078e0204 */
[----:B------:R-:W2:Y:S01]  /*0210*/  @P0 LDG.E.U16.CONSTANT R5, desc[UR6][R4.64] ;  /* 0x0000000604050981 */ /* 0x000ea2000c1e9500 */
[----:B------:R-:W-:-:S03]  /*0220*/  @!P0 IMAD.WIDE R14, R19, 0x2, R10 ;  /* 0x00000002130e8825 */ /* 0x000fc600078e020a */
[----:B------:R-:W3:Y:S01]  /*0230*/  @!P0 LDG.E.U16.CONSTANT R11, desc[UR6][R10.64] ;  /* 0x000000060a0b8981 */ /* 0x000ee2000c1e9500 */
[----:B------:R-:W-:-:S03]  /*0240*/  @P0 IMAD.WIDE R8, R19, 0x2, R6 ;  /* 0x0000000213080825 */ /* 0x000fc600078e0206 */
[----:B------:R-:W4:Y:S01]  /*0250*/  @P0 LDG.E.U16.CONSTANT R7, desc[UR6][R6.64] ;  /* 0x0000000606070981 */ /* 0x000f22000c1e9500 */
[----:B------:R-:W-:-:S03]  /*0260*/  @!P0 IMAD.WIDE R16, R19, 0x2, R14 ;  /* 0x0000000213108825 */ /* 0x000fc600078e020e */
[----:B------:R-:W5:Y:S04]  /*0270*/  @P0 LDG.E.U16.CONSTANT R9, desc[UR6][R8.64] ;  /* 0x0000000608090981 */ /* 0x000f68000c1e9500 */
[----:B------:R-:W5:Y:S04]  /*0280*/  @!P0 LDG.E.U16.CONSTANT R15, desc[UR6][R14.64] ;  /* 0x000000060e0f8981 */ /* 0x000f68000c1e9500 */
[----:B------:R-:W5:Y:S01]  /*0290*/  @!P0 LDG.E.U16.CONSTANT R17, desc[UR6][R16.64] ;  /* 0x0000000610118981 */ /* 0x000f62000c1e9500 */
[----:B------:R-:W0:Y:S01]  /*02a0*/  S2UR UR5, SR_CgaCtaId ;  /* 0x00000000000579c3 */ /* 0x000e220000008800 */
[----:B------:R-:W-:-:S02]  /*02b0*/  UMOV UR4, 0x400 ;  /* 0x0000040000047882 */ /* 0x000fc40000000000 */
[----:B0-----:R-:W-:-:S06]  /*02c0*/  ULEA UR4, UR5, UR4, 0x18 ;  /* 0x0000000405047291 */ /* 0x001fcc000f8ec03f */
[----:B------:R-:W-:-:S05]  /*02d0*/  LEA R0, R12, UR4, 0x1 ;  /* 0x000000040c007c11 */ /* 0x000fca000f8e08ff */
[----:B--2---:R0:W-:Y:S04]  /*02e0*/  @P0 STS.U16 [R0], R5 ;  /* 0x0000000500000388 */ /* 0x0041e80000000400 */
[----:B---3--:R0:W-:Y:S04]  /*02f0*/  @!P0 STS.U16 [R0], R11 ;  /* 0x0000000b00008388 */ /* 0x0081e80000000400 */
[----:B----4-:R0:W-:Y:S04]  /*0300*/  @P0 STS.U16 [R0+0x100], R7 ;  /* 0x0001000700000388 */ /* 0x0101e80000000400 */
[----:B-----5:R0:W-:Y:S04]  /*0310*/  @P0 STS.U16 [R0+0x200], R9 ;  /* 0x0002000900000388 */ /* 0x0201e80000000400 */
[----:B------:R0:W-:Y:S04]  /*0320*/  @!P0 STS.U16 [R0+0x100], R15 ;  /* 0x0001000f00008388 */ /* 0x0001e80000000400 */
[----:B------:R0:W-:Y:S02]  /*0330*/  @!P0 STS.U16 [R0+0x200], R17 ;  /* 0x0002001100008388 */ /* 0x0001e40000000400 */
.L_x_1555:
[----:B------:R-:W-:Y:S05]  /*0340*/  BSYNC B0 ;  /* 0x0000000000007941 */ /* 0x000fea0003800000 */
.L_x_1554:
[----:B------:R-:W-:Y:S01]  /*0350*/  ULDC UR4, c[0x0][0x23c] ;  /* 0x00008f0000047ab9 */ /* 0x000fe20000000800 */
[----:B------:R-:W-:Y:S02]  /*0360*/  SHF.L.U32 R37, R37, 0x2, RZ ;  /* 0x0000000225257819 */ /* 0x000fe400000006ff */
[----:B0-----:R-:W-:-:S04]  /*0370*/  MOV R0, UR4 ;  /* 0x0000000400007c02 */ /* 0x001fc80008000f00 */
[----:B------:R-:W-:-:S13]  /*0380*/  ISETP.GE.AND P0, PT, R37, R0, PT ;  /* 0x000000002500720c */ /* 0x000fda0003f06270 */
[----:B------:R-:W-:Y:S05]  /*0390*/  @P0 EXIT ;  /* 0x000000000000094d */ /* 0x000fea0003800000 */
[----:B------:R-:W0:Y:S01]  /*03a0*/  LDC R8, c[0x0][0x244] ;  /* 0x00009100ff087b82 */ /* 0x000e220000000800 */
[----:B------:R-:W-:Y:S01]  /*03b0*/  IABS R9, R19 ;  /* 0x0000001300097213 */ /* 0x000fe20000000000 */
[----:B------:R-:W-:Y:S01]  /*03c0*/  ULDC.U8 UR4, c[0x0][0x248] ;  /* 0x0000920000047ab9 */ /* 0x000fe20000000000 */
[----:B0-----:R-:W-:-:S04]  /*03d0*/  IABS R6, R8 ;  /* 0x0000000800067213 */ /* 0x001fc80000000000 */
        /* <DEDUP_REMOVED lines=53> */
[----:B------:R-:W-:Y:S02]  /*0730*/  ISETP.GE.AND P0, PT, R13, R36, PT ;  /* 0x000000240d00720c */ /* 0x000fe40003f06270 */
[----:B------:R-:W-:Y:S02]  /*0740*/  CS2R R42, SRZ ;  /* 0x00000000002a7805 */ /* 0x000fe4000001ff00 */
[----:B------:R-:W-:Y:S01]  /*0750*/  LOP3.LUT R35, R35, 0x10, RZ, 0xc0, !PT ;  /* 0x0000001023237812 */ /* 0x000fe200078ec0ff */
[----:B------:R-:W-:Y:S01]  /*0760*/  UISETP.NE.AND UP0, UPT, UR4, URZ, UPT ;  /* 0x0000003f0400728c */ /* 0x000fe2000bf05270 */
[----:B------:R-:W-:-:S02]  /*0770*/  CS2R R40, SRZ ;  /* 0x0000000000287805 */ /* 0x000fc4000001ff00 */
[----:B------:R-:W-:Y:S02]  /*0780*/  CS2R R48, SRZ ;  /* 0x0000000000307805 */ /* 0x000fe4000001ff00 */
[----:B------:R-:W-:Y:S01]  /*0790*/  CS2R R50, SRZ ;  /* 0x0000000000327805 */ /* 0x000fe2000001ff00 */
[----:B------:R-:W-:Y:S01]  /*07a0*/  USEL UR8, URZ, 0x1, UP0 ;  /* 0x000000013f087887 */ /* 0x000fe20008000000 */
        /* <DEDUP_REMOVED lines=62> */
.L_x_1558:
[----:B------:R-:W0:Y:S01]  /*0b90*/  LDC R0, c[0x0][0x23c] ;  /* 0x00008f00ff007b82 */ /* 0x000e220000000800 */
[----:B------:R1:W2:Y:S01]  /*0ba0*/  LDG.E.128.CONSTANT R20, desc[UR6][R18.64] ;  /* 0x0000000612147981 */ /* 0x0002a2000c1e9d00 */
[----:B0-----:R-:W-:Y:S01]  /*0bb0*/  IMAD.WIDE R38, R0, 0x4, R18 ;  /* 0x0000000400267825 */ /* 0x001fe200078e0212 */
[----:B------:R-:W-:Y:S02]  /*0bc0*/  ISETP.NE.AND P0, PT, R13, R12, PT ;  /* 0x0000000c0d00720c */ /* 0x000fe40003f05270 */
[----:B-1----:R-:W0:Y:S04]  /*0bd0*/  LDS.128 R16, [UR4] ;  /* 0x00000004ff107984 */ /* 0x002e280008000c00 */
[----:B------:R1:W5:Y:S01]  /*0be0*/  LDG.E.128.CONSTANT R24, desc[UR6][R38.64] ;  /* 0x0000000626187981 */ /* 0x000362000c1e9d00 */
[----:B--2---:R-:W-:-:S02]  /*0bf0*/  LOP3.LUT R29, R20, 0xf000f, RZ, 0xc0, !PT ;  /* 0x000f000f141d7812 */ /* 0x004fc400078ec0ff */
[----:B------:R-:W-:Y:S02]  /*0c00*/  LOP3.LUT R28, R20, 0xf000f0, RZ, 0xc0, !PT ;  /* 0x00f000f0141c7812 */ /* 0x000fe400078ec0ff */
[C---:B------:R-:W-:Y:S02]  /*0c10*/  LOP3.LUT R31, R21.reuse, 0xf000f, RZ, 0xc0, !PT ;  /* 0x000f000f151f7812 */ /* 0x040fe400078ec0ff */
[----:B------:R-:W-:Y:S02]  /*0c20*/  LOP3.LUT R30, R21, 0xf000f0, RZ, 0xc0, !PT ;  /* 0x00f000f0151e7812 */ /* 0x000fe400078ec0ff */
[C---:B------:R-:W-:Y:S02]  /*0c30*/  LOP3.LUT R52, R22.reuse, 0xf000f, RZ, 0xc0, !PT ;  /* 0x000f000f16347812 */ /* 0x040fe400078ec0ff */
[----:B------:R-:W-:Y:S02]  /*0c40*/  LOP3.LUT R53, R22, 0xf000f0, RZ, 0xc0, !PT ;  /* 0x00f000f016357812 */ /* 0x000fe400078ec0ff */
[----:B------:R-:W-:-:S02]  /*0c50*/  LOP3.LUT R54, R23, 0xf000f, RZ, 0xc0, !PT ;  /* 0x000f000f17367812 */ /* 0x000fc400078ec0ff */
[----:B------:R-:W-:Y:S02]  /*0c60*/  LOP3.LUT R55, R23, 0xf000f0, RZ, 0xc0, !PT ;  /* 0x00f000f017377812 */ /* 0x000fe400078ec0ff */
[----:B------:R-:W-:Y:S02]  /*0c70*/  SHF.R.U32.HI R20, RZ, 0x8, R20 ;  /* 0x00000008ff147819 */ /* 0x000fe40000011614 */
[----:B------:R-:W-:Y:S02]  /*0c80*/  SHF.R.U32.HI R21, RZ, 0x8, R21 ;  /* 0x00000008ff157819 */ /* 0x000fe40000011615 */
[----:B------:R-:W-:Y:S02]  /*0c90*/  SHF.R.U32.HI R22, RZ, 0x8, R22 ;  /* 0x00000008ff167819 */ /* 0x000fe40000011616 */
        /* <DEDUP_REMOVED lines=49> */
.L_x_1557:
[----:B------:R-:W-:Y:S01]  /*0fb0*/  LOP3.LUT R56, R29, 0x64006400, RZ, 0xfc, !PT ;  /* 0x640064001d387812 */ /* 0x000fe200078efcff */
[----:B------:R-:W-:Y:S01]  /*0fc0*/  IMAD.WIDE R38, R0, 0x4, R38 ;  /* 0x0000000400267825 */ /* 0x000fe200078e0226 */
[----:B------:R-:W-:Y:S02]  /*0fd0*/  LOP3.LUT R29, R28, 0x64006400, RZ, 0xfc, !PT ;  /* 0x640064001c1d7812 */ /* 0x000fe400078efcff */
[----:B------:R-:W-:Y:S02]  /*0fe0*/  LOP3.LUT R58, R52, 0x64006400, RZ, 0xfc, !PT ;  /* 0x64006400343a7812 */ /* 0x000fe400078efcff */
[----:B------:R-:W-:Y:S01]  /*0ff0*/  HFMA2.MMA R52, R56, 1, 1, R3 ;  /* 0x3c003c0038347835 */ /* 0x000fe20000000003 */
[----:B------:R-:W-:Y:S02]  /*1000*/  LOP3.LUT R28, R31, 0x64006400, RZ, 0xfc, !PT ;  /* 0x640064001f1c7812 */ /* 0x000fe400078efcff */
[----:B------:R-:W-:Y:S02]  /*1010*/  LOP3.LUT R60, R54, 0x64006400, RZ, 0xfc, !PT ;  /* 0x64006400363c7812 */ /* 0x000fe400078efcff */
[----:B------:R-:W-:Y:S01]  /*1020*/  LOP3.LUT R57, R55, 0x64006400, RZ, 0xfc, !PT ;  /* 0x6400640037397812 */ /* 0x000fe200078efcff */
[----:B------:R-:W-:Y:S01]  /*1030*/  HFMA2.MMA R55, R29, 0.0625, 0.0625, R4 ;  /* 0x2c002c001d377835 */ /* 0x000fe20000000004 */
[----:B------:R-:W-:Y:S01]  /*1040*/  LOP3.LUT R31, R30, 0x64006400, RZ, 0xfc, !PT ;  /* 0x640064001e1f7812 */ /* 0x000fe200078efcff */
[----:B------:R-:W-:Y:S01]  /*1050*/  HFMA2.MMA R29, R58, 1, 1, R7 ;  /* 0x3c003c003a1d7835 */ /* 0x000fe20000000007 */
[----:B------:R-:W-:Y:S01]  /*1060*/  LOP3.LUT R53, R53, 0x64006400, RZ, 0xfc, !PT ;  /* 0x6400640035357812 */ /* 0x000fe200078efcff */
[----:B------:R-:W-:Y:S01]  /*1070*/  HADD2 R30, R28, R5 ;  /* 0x000000051c1e7230 */ /* 0x000fe20000000000 */
[-C--:B------:R-:W-:Y:S01]  /*1080*/  HFMA2.MMA R56, R52, R16.reuse, RZ ;  /* 0x0000001034387235 */ /* 0x080fe200000000ff */
[----:B------:R-:W-:Y:S01]  /*1090*/  HADD2 R28, R60, R9 ;  /* 0x000000093c1c7230 */ /* 0x000fe20000000000 */
[----:B------:R-:W-:Y:S01]  /*10a0*/  LOP3.LUT R63, R23, 0xf000f, RZ, 0xc0, !PT ;  /* 0x000f000f173f7812 */ /* 0x000fe200078ec0ff */
        /* <DEDUP_REMOVED lines=29> */
[----:B------:R-:W-:Y:S01]  /*1280*/  LOP3.LUT R56, R22, 0xf000f0, RZ, 0xc0, !PT ;  /* 0x00f000f016387812 */ /* 0x000fe200078ec0ff */
[----:B------:R-:W-:Y:S01]  /*1290*/  HFMA2 R63, R63, 0.0625, 0.0625, R4 ;  /* 0x2c002c003f3f7831 */ /* 0x000fe20000000004 */
[----:B------:R-:W-:Y:S02]  /*12a0*/  LOP3.LUT R61, R21, 0x64006400, RZ, 0xfc, !PT ;  /* 0x64006400153d7812 */ /* 0x000fe400078efcff */
[----:B------:R-:W-:Y:S02]  /*12b0*/  LOP3.LUT R67, R23, 0x64006400, RZ, 0xfc, !PT ;  /* 0x6400640017437812 */ /* 0x000fe400078efcff */
[----:B------:R-:W0:Y:S01]  /*12c0*/  LDS.128 R20, [UR4+0x100] ;  /* 0x00010004ff147984 */ /* 0x000e220008000c00 */
[----:B------:R-:W-:Y:S01]  /*12d0*/  LOP3.LUT R65, R56, 0x64006400, RZ, 0xfc, !PT ;  /* 0x6400640038417812 */ /* 0x000fe200078efcff */
[----:B------:R-:W-:Y:S01]  /*12e0*/  HFMA2.MMA R61, R61, 0.0625, 0.0625, R6 ;  /* 0x2c002c003d3d7835 */ /* 0x000fe20000000006 */
[----:B------:R-:W-:Y:S01]  /*12f0*/  HFMA2 R16, R63, R19, R16 ;  /* 0x000000133f107231 */ /* 0x000fe20000000010 */
[----:B------:R-:W-:-:S02]  /*1300*/  HFMA2.MMA R56, R67, 0.0625, 0.0625, R10 ;  /* 0x2c002c0043387835 */ /* 0x000fc4000000000a */
[----:B------:R-:W-:Y:S02]  /*1310*/  HFMA2 R62, R65, 0.0625, 0.0625, R8 ;  /* 0x2c002c00413e7831 */ /* 0x000fe40000000008 */
[----:B------:R-:W-:Y:S02]  /*1320*/  HADD2.F32 R66, -RZ, R16.H1_H1 ;  /* 0x30000010ff427230 */ /* 0x000fe40000004100 */
[----:B------:R-:W-:Y:S02]  /*1330*/  HFMA2 R64, R62, R19, R64 ;  /* 0x000000133e407231 */ /* 0x000fe40000000040 */
[-C--:B------:R-:W-:Y:S02]  /*1340*/  HFMA2.MMA R65, R56, R19.reuse, R18 ;  /* 0x0000001338417235 */ /* 0x080fe40000000012 */
[----:B------:R-:W-:Y:S01]  /*1350*/  HFMA2.MMA R18, R61, R19, R17 ;  /* 0x000000133d127235 */ /* 0x000fe20000000011 */
[----:B------:R-:W-:-:S05]  /*1360*/  HADD2.F32 R17, -RZ, R16.H0_H0 ;  /* 0x20000010ff117230 */ /* 0x000fca0000004100 */
[----:B------:R-:W-:Y:S02]  /*1370*/  FADD.FTZ R17, R17, R66 ;  /* 0x0000004211117221 */ /* 0x000fe40000010000 */
[--C-:B------:R-:W-:Y:S02]  /*1380*/  HADD2.F32 R19, -RZ, R65.reuse.H0_H0 ;  /* 0x20000041ff137230 */ /* 0x100fe40000004100 */
[----:B------:R-:W-:Y:S02]  /*1390*/  HADD2.F32 R68, -RZ, R65.H1_H1 ;  /* 0x30000041ff447230 */ /* 0x000fe40000004100 */
[----:B------:R-:W-:Y:S01]  /*13a0*/  FFMA.FTZ R43, R32, R17, R43 ;  /* 0x00000011202b7223 */ /* 0x000fe2000001002b */
[--C-:B------:R-:W-:Y:S02]  /*13b0*/  HADD2.F32 R65, -RZ, R64.reuse.H0_H0 ;  /* 0x20000040ff417230 */ /* 0x100fe40000004100 */
[----:B------:R-:W-:Y:S02]  /*13c0*/  HADD2.F32 R64, -RZ, R64.H1_H1 ;  /* 0x30000040ff407230 */ /* 0x000fe40000004100 */
[----:B------:R-:W-:Y:S01]  /*13d0*/  FADD.FTZ R16, R19, R68 ;  /* 0x0000004413107221 */ /* 0x000fe20000010000 */
[--C-:B------:R-:W-:Y:S01]  /*13e0*/  HADD2.F32 R19, -RZ, R18.reuse.H0_H0 ;  /* 0x20000012ff137230 */ /* 0x100fe20000004100 */
[----:B-----5:R-:W-:Y:S01]  /*13f0*/  SHF.R.U32.HI R68, RZ, 0x8, R26 ;  /* 0x00000008ff447819 */ /* 0x020fe2000001161a */
[----:B------:R-:W-:-:S02]  /*1400*/  HADD2.F32 R18, -RZ, R18.H1_H1 ;  /* 0x30000012ff127230 */ /* 0x000fc40000004100 */
[----:B------:R-:W-:Y:S01]  /*1410*/  FADD.FTZ R64, R65, R64 ;  /* 0x0000004041407221 */ /* 0x000fe20000010000 */
[----:B------:R-:W-:Y:S02]  /*1420*/  FFMA.FTZ R48, R11, R16, R48 ;  /* 0x000000100b307223 */ /* 0x000fe40000010030 */
[----:B------:R-:W-:Y:S01]  /*1430*/  FADD.FTZ R18, R19, R18 ;  /* 0x0000001213127221 */ /* 0x000fe20000010000 */
[----:B------:R-:W-:Y:S01]  /*1440*/  FFMA.FTZ R41, R14, R64, R41 ;  /* 0x000000400e297223 */ /* 0x000fe20000010029 */
[-C--:B0-----:R-:W-:Y:S02]  /*1450*/  HFMA2.MMA R16, R52, R20.reuse, RZ ;  /* 0x0000001434107235 */ /* 0x081fe400000000ff */
[----:B------:R-:W-:Y:S01]  /*1460*/  FFMA.FTZ R40, R15, R18, R40 ;  /* 0x000000120f287223 */ /* 0x000fe20000010028 */
[----:B------:R-:W-:Y:S01]  /*1470*/  HFMA2.MMA R64, R29, R20, RZ ;  /* 0x000000141d407235 */ /* 0x000fe200000000ff */
[-C--:B------:R-:W-:Y:S02]  /*1480*/  HFMA2 R17, R30, R20.reuse, RZ.H0_H0 ;  /* 0x000000141e117231 */ /* 0x080fe400000400ff */
[----:B------:R-:W-:-:S02]  /*1490*/  HFMA2 R18, R28, R20, RZ.H0_H0 ;  /* 0x000000141c127231 */ /* 0x000fc400000400ff */
[-C--:B------:R-:W-:Y:S01]  /*14a0*/  HFMA2 R20, R54, R21.reuse, R17 ;  /* 0x0000001536147231 */ /* 0x080fe20000000011 */
[-C--:B------:R-:W-:Y:S02]  /*14b0*/  HFMA2.MMA R65, R55, R21.reuse, R16 ;  /* 0x0000001537417235 */ /* 0x080fe40000000010 */
[----:B------:R-:W-:Y:S01]  /*14c0*/  HFMA2.MMA R64, R53, R21, R64 ;  /* 0x0000001535407235 */ /* 0x000fe20000000040 */
[----:B------:R-:W-:Y:S02]  /*14d0*/  HFMA2 R21, R31, R21, R18 ;  /* 0x000000151f157231 */ /* 0x000fe40000000012 */
[----:B------:R-:W0:Y:S01]  /*14e0*/  LDS.128 R16, [UR4+0x200] ;  /* 0x00020004ff107984 */ /* 0x000e220008000c00 */
[-C--:B------:R-:W-:Y:S02]  /*14f0*/  HFMA2.MMA R66, R59, R22.reuse, R20 ;  /* 0x000000163b427235 */ /* 0x080fe40000000014 */
[----:B------:R-:W-:-:S04]  /*1500*/  HFMA2.MMA R65, R60, R22, R65 ;  /* 0x000000163c417235 */ /* 0x000fc80000000041 */
[----:B------:R-:W-:Y:S01]  /*1510*/  HFMA2 R20, R58, R22, R64 ;  /* 0x000000163a147231 */ /* 0x000fe20000000040 */
[----:B------:R-:W-:-:S03]  /*1520*/  HFMA2.MMA R22, R57, R22, R21 ;  /* 0x0000001639167235 */ /* 0x000fc60000000015 */
[-C--:B------:R-:W-:Y:S02]  /*1530*/  HFMA2 R66, R61, R23.reuse, R66 ;  /* 0x000000173d427231 */ /* 0x080fe40000000042 */
[----:B------:R-:W-:Y:S01]  /*1540*/  HFMA2 R65, R63, R23, R65 ;  /* 0x000000173f417231 */ /* 0x000fe20000000041 */
[----:B------:R-:W-:-:S04]  /*1550*/  HFMA2.MMA R20, R62, R23, R20 ;  /* 0x000000173e147235 */ /* 0x000fc80000000014 */
[--C-:B------:R-:W-:Y:S02]  /*1560*/  HADD2.F32 R21, -RZ, R65.reuse.H0_H0 ;  /* 0x20000041ff157230 */ /* 0x100fe40000004100 */
[----:B------:R-:W-:Y:S02]  /*1570*/  HFMA2 R22, R56, R23, R22 ;  /* 0x0000001738167231 */ /* 0x000fe40000000016 */
[----:B------:R-:W-:Y:S02]  /*1580*/  HADD2.F32 R64, -RZ, R65.H1_H1 ;  /* 0x30000041ff407230 */ /* 0x000fe40000004100 */
[----:B------:R-:W-:Y:S02]  /*1590*/  HADD2.F32 R65, -RZ, R66.H1_H1 ;  /* 0x30000042ff417230 */ /* 0x000fe40000004100 */
[----:B------:R-:W-:Y:S02]  /*15a0*/  HADD2.F32 R23, -RZ, R22.H0_H0 ;  /* 0x20000016ff177230 */ /* 0x000fe40000004100 */
[----:B------:R-:W-:Y:S01]  /*15b0*/  FADD.FTZ R21, R21, R64 ;  /* 0x0000004015157221 */ /* 0x000fe20000010000 */
[----:B------:R-:W-:-:S02]  /*15c0*/  HADD2.F32 R64, -RZ, R66.H0_H0 ;  /* 0x20000042ff407230 */ /* 0x000fc40000004100 */
[----:B------:R-:W-:Y:S02]  /*15d0*/  HADD2.F32 R22, -RZ, R22.H1_H1 ;  /* 0x30000016ff167230 */ /* 0x000fe40000004100 */
[----:B------:R-:W-:Y:S01]  /*15e0*/  FFMA.FTZ R49, R32, R21, R49 ;  /* 0x0000001520317223 */ /* 0x000fe20000010031 */
[--C-:B------:R-:W-:Y:S02]  /*15f0*/  HADD2.F32 R21, -RZ, R20.reuse.H0_H0 ;  /* 0x20000014ff157230 */ /* 0x100fe40000004100 */
[----:B------:R-:W-:Y:S01]  /*1600*/  FADD.FTZ R64, R64, R65 ;  /* 0x0000004140407221 */ /* 0x000fe20000010000 */
[----:B------:R-:W-:-:S03]  /*1610*/  HADD2.F32 R20, -RZ, R20.H1_H1 ;  /* 0x30000014ff147230 */ /* 0x000fc60000004100 */
[----:B------:R-:W-:Y:S02]  /*1620*/  FFMA.FTZ R42, R15, R64, R42 ;  /* 0x000000400f2a7223 */ /* 0x000fe4000001002a */
[----:B------:R-:W-:Y:S01]  /*1630*/  FADD.FTZ R20, R21, R20 ;  /* 0x0000001415147221 */ /* 0x000fe20000010000 */
[-C--:B0-----:R-:W-:Y:S01]  /*1640*/  HFMA2.MMA R52, R52, R16.reuse, RZ ;  /* 0x0000001034347235 */ /* 0x081fe200000000ff */
[-C--:B------:R-:W-:Y:S01]  /*1650*/  HFMA2 R64, R30, R16.reuse, RZ.H0_H0 ;  /* 0x000000101e407231 */ /* 0x080fe200000400ff */
[----:B------:R-:W-:Y:S01]  /*1660*/  HFMA2.MMA R29, R29, R16, RZ ;  /* 0x000000101d1d7235 */ /* 0x000fe200000000ff */
[----:B------:R-:W-:Y:S02]  /*1670*/  HFMA2 R28, R28, R16, RZ.H0_H0 ;  /* 0x000000101c1c7231 */ /* 0x000fe400000400ff */
[----:B------:R-:W-:Y:S01]  /*1680*/  FADD.FTZ R16, R23, R22 ;  /* 0x0000001617107221 */ /* 0x000fe20000010000 */
[-C--:B------:R-:W-:Y:S01]  /*1690*/  HFMA2 R64, R54, R17.reuse, R64 ;  /* 0x0000001136407231 */ /* 0x080fe20000000040 */
[----:B------:R-:W-:Y:S01]  /*16a0*/  LOP3.LUT R54, R27, 0xf000f, RZ, 0xc0, !PT ;  /* 0x000f000f1b367812 */ /* 0x000fe200078ec0ff */
[----:B------:R-:W-:Y:S01]  /*16b0*/  HFMA2 R28, R31, R17, R28 ;  /* 0x000000111f1c7231 */ /* 0x000fe2000000001c */
[-C--:B------:R-:W-:Y:S01]  /*16c0*/  HFMA2.MMA R30, R55, R17.reuse, R52 ;  /* 0x00000011371e7235 */ /* 0x080fe20000000034 */
[-C--:B------:R-:W-:Y:S01]  /*16d0*/  HFMA2 R64, R59, R18.reuse, R64 ;  /* 0x000000123b407231 */ /* 0x080fe20000000040 */
[----:B------:R-:W-:Y:S01]  /*16e0*/  HFMA2.MMA R29, R53, R17, R29 ;  /* 0x00000011351d7235 */ /* 0x000fe2000000001d */
[----:B------:R-:W-:-:S02]  /*16f0*/  HFMA2 R28, R57, R18, R28 ;  /* 0x00000012391c7231 */ /* 0x000fc4000000001c */
[----:B------:R-:W-:Y:S01]  /*1700*/  FFMA.FTZ R50, R11, R16, R50 ;  /* 0x000000100b327223 */ /* 0x000fe20000010032 */
[-C--:B------:R-:W-:Y:S01]  /*1710*/  HFMA2 R64, R61, R19.reuse, R64 ;  /* 0x000000133d407231 */ /* 0x080fe20000000040 */
[----:B------:R-:W-:Y:S01]  /*1720*/  LOP3.LUT R16, R24, 0xf000f, RZ, 0xc0, !PT ;  /* 0x000f000f18107812 */ /* 0x000fe200078ec0ff */
[----:B------:R-:W-:Y:S01]  /*1730*/  HFMA2 R56, R56, R19, R28 ;  /* 0x0000001338387231 */ /* 0x000fe2000000001c */
[-C--:B------:R-:W-:Y:S01]  /*1740*/  HFMA2.MMA R30, R60, R18.reuse, R30 ;  /* 0x000000123c1e7235 */ /* 0x080fe2000000001e */
[----:B------:R-:W-:Y:S01]  /*1750*/  LOP3.LUT R52, R26, 0xf000f, RZ, 0xc0, !PT ;  /* 0x000f000f1a347812 */ /* 0x000fe200078ec0ff */
[----:B------:R-:W-:Y:S01]  /*1760*/  HFMA2.MMA R31, R58, R18, R29 ;  /* 0x000000123a1f7235 */ /* 0x000fe2000000001d */
[----:B------:R-:W-:Y:S01]  /*1770*/  LOP3.LUT R16, R16, 0x64006400, RZ, 0xfc, !PT ;  /* 0x6400640010107812 */ /* 0x000fe200078efcff */
[----:B------:R-:W-:Y:S01]  /*1780*/  FFMA.FTZ R51, R14, R20, R51 ;  /* 0x000000140e337223 */ /* 0x000fe20000010033 */
[----:B------:R-:W-:Y:S01]  /*1790*/  LOP3.LUT R52, R52, 0x64006400, RZ, 0xfc, !PT ;  /* 0x6400640034347812 */ /* 0x000fe200078efcff */
[--C-:B------:R-:W-:Y:S01]  /*17a0*/  HADD2.F32 R22, -RZ, R56.reuse.H0_H0 ;  /* 0x20000038ff167230 */ /* 0x100fe20000004100 */
[----:B------:R-:W-:Y:S01]  /*17b0*/  LOP3.LUT R53, R26, 0xf000f0, RZ, 0xc0, !PT ;  /* 0x00f000f01a357812 */ /* 0x000fe200078ec0ff */
[-C--:B------:R-:W-:Y:S01]  /*17c0*/  HFMA2.MMA R30, R63, R19.reuse, R30 ;  /* 0x000000133f1e7235 */ /* 0x080fe2000000001e */
[----:B------:R-:W-:Y:S01]  /*17d0*/  HADD2.F32 R23, -RZ, R56.H1_H1 ;  /* 0x30000038ff177230 */ /* 0x000fe20000004100 */
[----:B------:R-:W-:Y:S01]  /*17e0*/  HFMA2.MMA R62, R62, R19, R31 ;  /* 0x000000133e3e7235 */ /* 0x000fe2000000001f */
[--C-:B------:R-:W-:Y:S01]  /*17f0*/  HADD2.F32 R19, -RZ, R64.reuse.H0_H0 ;  /* 0x20000040ff137230 */ /* 0x100fe20000004100 */
[----:B------:R-:W-:Y:S01]  /*1800*/  HFMA2.MMA R60, R16, 1, 1, R3 ;  /* 0x3c003c00103c7835 */ /* 0x000fe20000000003 */
[----:B------:R-:W-:Y:S01]  /*1810*/  HADD2.F32 R64, -RZ, R64.H1_H1 ;  /* 0x30000040ff407230 */ /* 0x000fe20000004100 */
[----:B------:R-:W-:Y:S01]  /*1820*/  HFMA2.MMA R63, R52, 1, 1, R7 ;  /* 0x3c003c00343f7835 */ /* 0x000fe20000000007 */
[----:B------:R-:W-:Y:S01]  /*1830*/  LOP3.LUT R56, R27, 0xf000f0, RZ, 0xc0, !PT ;  /* 0x00f000f01b387812 */ /* 0x000fe200078ec0ff */
[----:B------:R-:W-:Y:S01]  /*1840*/  FADD.FTZ R22, R22, R23 ;  /* 0x0000001716167221 */ /* 0x000fe20000010000 */
[----:B------:R-:W-:Y:S01]  /*1850*/  LOP3.LUT R55, R53, 0x64006400, RZ, 0xfc, !PT ;  /* 0x6400640035377812 */ /* 0x000fe200078efcff */
[----:B------:R-:W-:-:S02]  /*1860*/  HADD2.F32 R17, -RZ, R30.H0_H0 ;  /* 0x2000001eff117230 */ /* 0x000fc40000004100 */
[----:B------:R-:W-:Y:S01]  /*1870*/  FADD.FTZ R19, R19, R64 ;  /* 0x0000004013137221 */ /* 0x000fe20000010000 */
[----:B------:R-:W-:Y:S01]  /*1880*/  HADD2.F32 R18, -RZ, R30.H1_H1 ;  /* 0x3000001eff127230 */ /* 0x000fe20000004100 */
[----:B------:R-:W-:Y:S01]  /*1890*/  LOP3.LUT R54, R54, 0x64006400, RZ, 0xfc, !PT ;  /* 0x6400640036367812 */ /* 0x000fe200078efcff */
[----:B------:R-:W0:Y:S01]  /*18a0*/  LDS.128 R28, [UR4+0x10] ;  /* 0x00001004ff1c7984 */ /* 0x000e220008000c00 */
[--C-:B------:R-:W-:Y:S02]  /*18b0*/  HADD2.F32 R20, -RZ, R62.reuse.H0_H0 ;  /* 0x2000003eff147230 */ /* 0x100fe40000004100 */
[----:B------:R-:W-:Y:S01]  /*18c0*/  FFMA.FTZ R46, R15, R19, R46 ;  /* 0x000000130f2e7223 */ /* 0x000fe2000001002e */
[----:B------:R-:W-:Y:S01]  /*18d0*/  FADD.FTZ R17, R17, R18 ;  /* 0x0000001211117221 */ /* 0x000fe20000010000 */
[C---:B------:R-:W-:Y:S01]  /*18e0*/  LOP3.LUT R18, R25.reuse, 0xf000f, RZ, 0xc0, !PT ;  /* 0x000f000f19127812 */ /* 0x040fe200078ec0ff */
[----:B------:R-:W-:Y:S01]  /*18f0*/  HADD2.F32 R21, -RZ, R62.H1_H1 ;  /* 0x3000003eff157230 */ /* 0x000fe20000004100 */
[----:B------:R-:W-:Y:S01]  /*1900*/  LOP3.LUT R19, R25, 0xf000f0, RZ, 0xc0, !PT ;  /* 0x00f000f019137812 */ /* 0x000fe200078ec0ff */
[----:B------:R-:W-:Y:S01]  /*1910*/  FFMA.FTZ R47, R32, R17, R47 ;  /* 0x00000011202f7223 */ /* 0x000fe2000001002f */
[----:B------:R-:W-:Y:S01]  /*1920*/  LOP3.LUT R17, R24, 0xf000f0, RZ, 0xc0, !PT ;  /* 0x00f000f018117812 */ /* 0x000fe200078ec0ff */
[----:B------:R-:W-:Y:S01]  /*1930*/  HFMA2.MMA R52, R55, 0.0625, 0.0625, R8 ;  /* 0x2c002c0037347835 */ /* 0x000fe20000000008 */
[----:B------:R-:W-:Y:S01]  /*1940*/  LOP3.LUT R18, R18, 0x64006400, RZ, 0xfc, !PT ;  /* 0x6400640012127812 */ /* 0x000fe200078efcff */
[----:B------:R-:W-:Y:S01]  /*1950*/  FADD.FTZ R20, R20, R21 ;  /* 0x0000001514147221 */ /* 0x000fe20000010000 */
[----:B------:R-:W-:Y:S01]  /*1960*/  LOP3.LUT R17, R17, 0x64006400, RZ, 0xfc, !PT ;  /* 0x6400640011117812 */ /* 0x000fe200078efcff */
[----:B------:R-:W-:Y:S01]  /*1970*/  HADD2 R62, R54, R9 ;  /* 0x00000009363e7230 */ /* 0x000fe20000000000 */
[----:B------:R-:W-:Y:S01]  /*1980*/  LOP3.LUT R57, R56, 0x64006400, RZ, 0xfc, !PT ;  /* 0x6400640038397812 */ /* 0x000fe200078efcff */
[----:B------:R-:W-:Y:S01]  /*1990*/  HADD2 R64, R18, R5 ;  /* 0x0000000512407230 */ /* 0x000fe20000000000 */
[----:B------:R-:W-:Y:S01]  /*19a0*/  LOP3.LUT R19, R19, 0x64006400, RZ, 0xfc, !PT ;  /* 0x6400640013137812 */ /* 0x000fe200078efcff */
[----:B------:R-:W-:Y:S01]  /*19b0*/  FFMA.FTZ R45, R14, R20, R45 ;  /* 0x000000140e2d7223 */ /* 0x000fe2000001002d */
[----:B------:R-:W-:Y:S01]  /*19c0*/  HFMA2.MMA R61, R17, 0.0625, 0.0625, R4 ;  /* 0x2c002c00113d7835 */ /* 0x000fe20000000004 */
[----:B------:R-:W-:-:S02]  /*19d0*/  HFMA2 R54, R57, 0.0625, 0.0625, R10 ;  /* 0x2c002c0039367831 */ /* 0x000fc4000000000a */
[----:B------:R-:W-:Y:S01]  /*19e0*/  FFMA.FTZ R44, R11, R22, R44 ;  /* 0x000000160b2c7223 */ /* 0x000fe2000001002c */
[----:B------:R-:W-:Y:S01]  /*19f0*/  HFMA2 R53, R19, 0.0625, 0.0625, R6 ;  /* 0x2c002c0013357831 */ /* 0x000fe20000000006 */
[----:B------:R-:W1:Y:S01]  /*1a00*/  LDS.128 R20, [UR4+0x110] ;  /* 0x00011004ff147984 */ /* 0x000e620008000c00 */
[----:B------:R-:W-:Y:S02]  /*1a10*/  SHF.R.U32.HI R27, RZ, 0x8, R27 ;  /* 0x00000008ff1b7819 */ /* 0x000fe4000001161b */
[----:B------:R-:W-:Y:S01]  /*1a20*/  LOP3.LUT R26, R68, 0xf000f, RZ, 0xc0, !PT ;  /* 0x000f000f441a7812 */ /* 0x000fe200078ec0ff */
[----:B------:R-:W2:Y:S03]  /*1a30*/  LDS.128 R16, [UR4+0x210] ;  /* 0x00021004ff107984 */ /* 0x000ea60008000c00 */
[----:B------:R-:W-:-:S05]  /*1a40*/  LOP3.LUT R26, R26, 0x64006400, RZ, 0xfc, !PT ;  /* 0x640064001a1a7812 */ /* 0x000fca00078efcff */
[----:B------:R-:W-:Y:S01]  /*1a50*/  HADD2 R59, R26, R7 ;  /* 0x000000071a3b7230 */ /* 0x000fe20000000000 */
[-C--:B0-----:R-:W-:Y:S01]  /*1a60*/  HFMA2.MMA R67, R60, R28.reuse, RZ ;  /* 0x0000001c3c437235 */ /* 0x081fe200000000ff */
[-C--:B------:R-:W-:Y:S01]  /*1a70*/  HFMA2 R66, R64, R28.reuse, RZ.H0_H0 ;  /* 0x0000001c40427231 */ /* 0x080fe200000400ff */
[----:B------:R-:W-:Y:S01]  /*1a80*/  HFMA2.MMA R65, R63, R28, RZ ;  /* 0x0000001c3f417235 */ /* 0x000fe200000000ff */
[----:B------:R-:W-:Y:S01]  /*1a90*/  HFMA2 R57, R62, R28, RZ.H0_H0 ;  /* 0x0000001c3e397231 */ /* 0x000fe200000400ff */
[----:B------:R-:W-:Y:S01]  /*1aa0*/  SHF.R.U32.HI R28, RZ, 0x8, R24 ;  /* 0x00000008ff1c7819 */ /* 0x000fe20000011618 */
[-C--:B------:R-:W-:Y:S02]  /*1ab0*/  HFMA2 R66, R53, R29.reuse, R66 ;  /* 0x0000001d35427231 */ /* 0x080fe40000000042 */
[----:B------:R-:W-:Y:S01]  /*1ac0*/  HFMA2 R57, R54, R29, R57 ;  /* 0x0000001d36397231 */ /* 0x000fe20000000039 */
[-C--:B------:R-:W-:Y:S01]  /*1ad0*/  HFMA2.MMA R67, R61, R29.reuse, R67 ;  /* 0x0000001d3d437235 */ /* 0x080fe20000000043 */
[----:B------:R-:W-:Y:S01]  /*1ae0*/  LOP3.LUT R24, R28, 0xf000f, RZ, 0xc0, !PT ;  /* 0x000f000f1c187812 */ /* 0x000fe200078ec0ff */
[----:B------:R-:W-:Y:S01]  /*1af0*/  HFMA2.MMA R65, R52, R29, R65 ;  /* 0x0000001d34417235 */ /* 0x000fe20000000041 */
[----:B------:R-:W-:-:S02]  /*1b00*/  SHF.R.U32.HI R29, RZ, 0x8, R25 ;  /* 0x00000008ff1d7819 */ /* 0x000fc40000011619 */
[C---:B------:R-:W-:Y:S02]  /*1b10*/  LOP3.LUT R25, R27.reuse, 0xf000f, RZ, 0xc0, !PT ;  /* 0x000f000f1b197812 */ /* 0x040fe400078ec0ff */
[----:B------:R-:W-:Y:S02]  /*1b20*/  LOP3.LUT R27, R27, 0xf000f0, RZ, 0xc0, !PT ;  /* 0x00f000f01b1b7812 */ /* 0x000fe400078ec0ff */
[----:B------:R-:W-:Y:S02]  /*1b30*/  LOP3.LUT R56, R25, 0x64006400, RZ, 0xfc, !PT ;  /* 0x6400640019387812 */ /* 0x000fe400078efcff */
[----:B------:R-:W-:Y:S02]  /*1b40*/  LOP3.LUT R27, R27, 0x64006400, RZ, 0xfc, !PT ;  /* 0x640064001b1b7812 */ /* 0x000fe400078efcff */
[----:B------:R-:W-:Y:S01]  /*1b50*/  LOP3.LUT R25, R29, 0xf000f, RZ, 0xc0, !PT ;  /* 0x000f000f1d197812 */ /* 0x000fe200078ec0ff */
[----:B------:R-:W-:Y:S01]  /*1b60*/  HADD2 R55, R56, R9 ;  /* 0x0000000938377230 */ /* 0x000fe20000000000 */
[----:B------:R-:W-:Y:S01]  /*1b70*/  LOP3.LUT R24, R24, 0x64006400, RZ, 0xfc, !PT ;  /* 0x6400640018187812 */ /* 0x000fe200078efcff */
[----:B-1----:R-:W-:Y:S01]  /*1b80*/  HFMA2 R26, R63, R20, RZ.H0_H0 ;  /* 0x000000143f1a7231 */ /* 0x002fe200000400ff */
[----:B------:R-:W-:Y:S01]  /*1b90*/  HFMA2.MMA R56, R27, 0.0625, 0.0625, R10 ;  /* 0x2c002c001b387835 */ /* 0x000fe2000000000a */
[----:B------:R-:W-:Y:S01]  /*1ba0*/  LOP3.LUT R58, R25, 0x64006400, RZ, 0xfc, !PT ;  /* 0x64006400193a7812 */ /* 0x000fe200078efcff */
[----:B------:R-:W-:Y:S01]  /*1bb0*/  HFMA2 R25, R55, R30, R57 ;  /* 0x0000001e37197231 */ /* 0x000fe20000000039 */
[----:B------:R-:W-:Y:S01]  /*1bc0*/  HFMA2.MMA R27, R62, R20, RZ ;  /* 0x000000143e1b7235 */ /* 0x000fe200000000ff */
[----:B------:R-:W-:-:S02]  /*1bd0*/  HADD2 R57, R24, R3 ;  /* 0x0000000318397230 */ /* 0x000fc40000000000 */
[----:B--2---:R-:W-:Y:S01]  /*1be0*/  HFMA2 R63, R63, R16, RZ.H0_H0 ;  /* 0x000000103f3f7231 */ /* 0x004fe200000400ff */
[----:B------:R-:W-:Y:S01]  /*1bf0*/  HFMA2.MMA R58, R58, 1, 1, R5 ;  /* 0x3c003c003a3a7835 */ /* 0x000fe20000000005 */
[----:B------:R-:W-:Y:S01]  /*1c00*/  HFMA2 R67, R57, R30, R67 ;  /* 0x0000001e39437231 */ /* 0x000fe20000000043 */
[----:B------:R-:W-:-:S06]  /*1c10*/  HFMA2.MMA R25, R56, R31, R25 ;  /* 0x0000001f38197235 */ /* 0x000fcc0000000019 */
[----:B------:R-:W-:Y:S01]  /*1c20*/  HFMA2.MMA R66, R58, R30, R66 ;  /* 0x0000001e3a427235 */ /* 0x000fe20000000042 */
[----:B------:R-:W-:Y:S01]  /*1c30*/  HFMA2 R30, R59, R30, R65 ;  /* 0x0000001e3b1e7231 */ /* 0x000fe20000000041 */
[----:B------:R-:W-:Y:S02]  /*1c40*/  HFMA2.MMA R65, R52, R21, R26 ;  /* 0x0000001534417235 */ /* 0x000fe4000000001a */
[--C-:B------:R-:W-:Y:S02]  /*1c50*/  HADD2.F32 R69, -RZ, R25.reuse.H0_H0 ;  /* 0x20000019ff457230 */ /* 0x100fe40000004100 */
[----:B------:R-:W-:Y:S02]  /*1c60*/  HADD2.F32 R24, -RZ, R25.H1_H1 ;  /* 0x30000019ff187230 */ /* 0x000fe40000004100 */
[----:B------:R-:W-:-:S03]  /*1c70*/  HFMA2 R25, R60, R16, RZ.H0_H0 ;  /* 0x000000103c197231 */ /* 0x000fc600000400ff */
[----:B------:R-:W-:Y:S01]  /*1c80*/  FADD.FTZ R69, R69, R24 ;  /* 0x0000001845457221 */ /* 0x000fe20000010000 */
[----:B------:R-:W-:-:S08]  /*1c90*/  HFMA2.MMA R24, R60, R20, RZ ;  /* 0x000000143c187235 */ /* 0x000fd000000000ff */
[----:B------:R-:W-:Y:S01]  /*1ca0*/  HFMA2.MMA R60, R61, R21, R24 ;  /* 0x000000153d3c7235 */ /* 0x000fe20000000018 */
[----:B------:R-:W-:Y:S01]  /*1cb0*/  HFMA2 R61, R61, R17, R25 ;  /* 0x000000113d3d7231 */ /* 0x000fe20000000019 */
[C---:B------:R-:W-:Y:S02]  /*1cc0*/  HFMA2.MMA R24, R64.reuse, R20, RZ ;  /* 0x0000001440187235 */ /* 0x040fe400000000ff */
[-C--:B------:R-:W-:Y:S02]  /*1cd0*/  HFMA2.MMA R64, R64, R16.reuse, RZ ;  /* 0x0000001040407235 */ /* 0x080fe400000000ff */
[----:B------:R-:W-:-:S06]  /*1ce0*/  HFMA2.MMA R16, R62, R16, RZ ;  /* 0x000000103e107235 */ /* 0x000fcc00000000ff */
[CC--:B------:R-:W-:Y:S02]  /*1cf0*/  HFMA2 R20, R53.reuse, R21.reuse, R24 ;  /* 0x0000001535147231 */ /* 0x0c0fe40000000018 */
[C---:B------:R-:W-:Y:S02]  /*1d00*/  HFMA2 R21, R54.reuse, R21, R27 ;  /* 0x0000001536157231 */ /* 0x040fe4000000001b */
[----:B------:R0:W2:Y:S01]  /*1d10*/  LDG.E.128.CONSTANT R24, desc[UR6][R38.64] ;  /* 0x0000000626187981 */ /* 0x0000a2000c1e9d00 */
[----:B------:R-:W-:Y:S01]  /*1d20*/  LOP3.LUT R28, R28, 0xf000f0, RZ, 0xc0, !PT ;  /* 0x00f000f01c1c7812 */ /* 0x000fe200078ec0ff */
[-C--:B------:R-:W-:Y:S01]  /*1d30*/  HFMA2 R53, R53, R17.reuse, R64 ;  /* 0x0000001135357231 */ /* 0x080fe20000000040 */
[----:B------:R-:W-:Y:S01]  /*1d40*/  LOP3.LUT R29, R29, 0xf000f0, RZ, 0xc0, !PT ;  /* 0x00f000f01d1d7812 */ /* 0x000fe200078ec0ff */
[----:B------:R-:W-:Y:S01]  /*1d50*/  HFMA2.MMA R63, R52, R17, R63 ;  /* 0x00000011343f7235 */ /* 0x000fe2000000003f */
[----:B------:R-:W-:Y:S01]  /*1d60*/  HFMA2 R16, R54, R17, R16 ;  /* 0x0000001136107231 */ /* 0x000fe20000000010 */
[----:B------:R-:W-:-:S02]  /*1d70*/  LOP3.LUT R17, R28, 0x64006400, RZ, 0xfc, !PT ;  /* 0x640064001c117812 */ /* 0x000fc400078efcff */
[----:B------:R-:W-:Y:S01]  /*1d80*/  LOP3.LUT R68, R68, 0xf000f0, RZ, 0xc0, !PT ;  /* 0x00f000f044447812 */ /* 0x000fe200078ec0ff */
[----:B------:R-:W-:Y:S01]  /*1d90*/  HFMA2 R65, R59, R22, R65 ;  /* 0x000000163b417231 */ /* 0x000fe20000000041 */
[----:B------:R-:W-:Y:S01]  /*1da0*/  LOP3.LUT R29, R29, 0x64006400, RZ, 0xfc, !PT ;  /* 0x640064001d1d7812 */ /* 0x000fe200078efcff */
[----:B0-----:R-:W-:Y:S01]  /*1db0*/  IMAD.WIDE R38, R0, 0x4, R38 ;  /* 0x0000000400267825 */ /* 0x001fe200078e0226 */
[----:B------:R-:W-:Y:S01]  /*1dc0*/  HFMA2.MMA R17, R17, 0.0625, 0.0625, R4 ;  /* 0x2c002c0011117835 */ /* 0x000fe20000000004 */
[----:B------:R-:W-:Y:S02]  /*1dd0*/  LOP3.LUT R52, R68, 0x64006400, RZ, 0xfc, !PT ;  /* 0x6400640044347812 */ /* 0x000fe400078efcff */
[----:B------:R-:W-:Y:S01]  /*1de0*/  FFMA.FTZ R48, R11, R69, R48 ;  /* 0x000000450b307223 */ /* 0x000fe20000010030 */
[----:B------:R-:W-:Y:S02]  /*1df0*/  HFMA2.MMA R54, R29, 0.0625, 0.0625, R6 ;  /* 0x2c002c001d367835 */ /* 0x000fe40000000006 */
[----:B------:R-:W-:-:S04]  /*1e00*/  HFMA2 R52, R52, 0.0625, 0.0625, R8 ;  /* 0x2c002c0034347831 */ /* 0x000fc80000000008 */
[-C--:B------:R-:W-:Y:S02]  /*1e10*/  HFMA2 R67, R17, R31.reuse, R67 ;  /* 0x0000001f11437231 */ /* 0x080fe40000000043 */
[----:B------:R-:W-:Y:S01]  /*1e20*/  HFMA2.MMA R66, R54, R31, R66 ;  /* 0x0000001f36427235 */ /* 0x000fe20000000042 */
[----:B------:R-:W-:Y:S02]  /*1e30*/  HFMA2 R62, R52, R31, R30 ;  /* 0x0000001f343e7231 */ /* 0x000fe4000000001e */
[--C-:B------:R-:W-:Y:S02]  /*1e40*/  HADD2.F32 R28, -RZ, R67.reuse.H0_H0 ;  /* 0x20000043ff1c7230 */ /* 0x100fe40000004100 */
[----:B------:R-:W-:-:S05]  /*1e50*/  HADD2.F32 R67, -RZ, R67.H1_H1 ;  /* 0x30000043ff437230 */ /* 0x000fca0000004100 */
[--C-:B------:R-:W-:Y:S02]  /*1e60*/  HADD2.F32 R29, -RZ, R66.reuse.H0_H0 ;  /* 0x20000042ff1d7230 */ /* 0x100fe40000004100 */
[----:B------:R-:W-:Y:S01]  /*1e70*/  FADD.FTZ R28, R28, R67 ;  /* 0x000000431c1c7221 */ /* 0x000fe20000010000 */
[----:B------:R-:W-:-:S03]  /*1e80*/  HADD2.F32 R66, -RZ, R66.H1_H1 ;  /* 0x30000042ff427230 */ /* 0x000fc60000004100 */
[----:B------:R-:W-:Y:S02]  /*1e90*/  FFMA.FTZ R43, R32, R28, R43 ;  /* 0x0000001c202b7223 */ /* 0x000fe4000001002b */
[----:B------:R-:W-:Y:S02]  /*1ea0*/  FADD.FTZ R66, R29, R66 ;  /* 0x000000421d427221 */ /* 0x000fe40000010000 */
[----:B------:R-:W3:Y:S01]  /*1eb0*/  LDG.E.128.CONSTANT R28, desc[UR6][R38.64] ;  /* 0x00000006261c7981 */ /* 0x000ee2000c1e9d00 */
[C---:B------:R-:W-:Y:S01]  /*1ec0*/  HFMA2.MMA R60, R57.reuse, R22, R60 ;  /* 0x00000016393c7235 */ /* 0x040fe2000000003c */
[--C-:B------:R-:W-:Y:S01]  /*1ed0*/  HADD2.F32 R64, -RZ, R62.reuse.H0_H0 ;  /* 0x2000003eff407230 */ /* 0x100fe20000004100 */
[----:B------:R-:W-:Y:S01]  /*1ee0*/  HFMA2.MMA R61, R57, R18, R61 ;  /* 0x00000012393d7235 */ /* 0x000fe2000000003d */
[----:B------:R-:W-:Y:S01]  /*1ef0*/  HADD2.F32 R67, -RZ, R62.H1_H1 ;  /* 0x3000003eff437230 */ /* 0x000fe20000004100 */
[-C--:B------:R-:W-:Y:S01]  /*1f00*/  HFMA2.MMA R62, R58, R22.reuse, R20 ;  /* 0x000000163a3e7235 */ /* 0x080fe20000000014 */
[-C--:B------:R-:W-:Y:S01]  /*1f10*/  HFMA2 R16, R55, R18.reuse, R16 ;  /* 0x0000001237107231 */ /* 0x080fe20000000010 */
[----:B------:R-:W-:Y:S01]  /*1f20*/  HFMA2.MMA R22, R55, R22, R21 ;  /* 0x0000001637167235 */ /* 0x000fe20000000015 */
[----:B------:R-:W-:Y:S01]  /*1f30*/  HFMA2 R53, R58, R18, R53 ;  /* 0x000000123a357231 */ /* 0x000fe20000000035 */
[----:B------:R-:W-:Y:S01]  /*1f40*/  HFMA2.MMA R63, R59, R18, R63 ;  /* 0x000000123b3f7235 */ /* 0x000fe2000000003f */
[----:B------:R-:W-:Y:S01]  /*1f50*/  FADD.FTZ R64, R64, R67 ;  /* 0x0000004340407221 */ /* 0x000fe20000010000 */
[----:B------:R-:W-:Y:S01]  /*1f60*/  HFMA2 R60, R17, R23, R60 ;  /* 0x00000017113c7231 */ /* 0x000fe2000000003c */
[----:B------:R-:W-:Y:S01]  /*1f70*/  HFMA2.MMA R65, R52, R23, R65 ;  /* 0x0000001734417235 */ /* 0x000fe20000000041 */
[C---:B------:R-:W-:Y:S01]  /*1f80*/  HFMA2 R53, R54.reuse, R19, R53 ;  /* 0x0000001336357231 */ /* 0x040fe20000000035 */
[----:B------:R-:W-:Y:S01]  /*1f90*/  HFMA2.MMA R61, R17, R19, R61 ;  /* 0x00000013113d7235 */ /* 0x000fe2000000003d */
[----:B------:R-:W-:-:S02]  /*1fa0*/  HFMA2 R62, R54, R23, R62 ;  /* 0x00000017363e7231 */ /* 0x000fc4000000003e */
[----:B------:R-:W-:Y:S02]  /*1fb0*/  HADD2.F32 R20, -RZ, R60.H0_H0 ;  /* 0x2000003cff147230 */ /* 0x000fe40000004100 */
[C---:B------:R-:W-:Y:S02]  /*1fc0*/  HFMA2 R23, R56.reuse, R23, R22 ;  /* 0x0000001738177231 */ /* 0x040fe40000000016 */
[----:B------:R-:W-:Y:S01]  /*1fd0*/  HADD2.F32 R21, -RZ, R60.H1_H1 ;  /* 0x3000003cff157230 */ /* 0x000fe20000004100 */
[----:B------:R-:W-:Y:S01]  /*1fe0*/  HFMA2.MMA R63, R52, R19, R63 ;  /* 0x00000013343f7235 */ /* 0x000fe2000000003f */
[----:B------:R-:W-:Y:S02]  /*1ff0*/  HFMA2 R56, R56, R19, R16 ;  /* 0x0000001338387231 */ /* 0x000fe40000000010 */
[----:B------:R-:W-:Y:S01]  /*2000*/  HADD2.F32 R52, -RZ, R53.H1_H1 ;  /* 0x30000035ff347230 */ /* 0x000fe20000004100 */
[----:B------:R-:W0:Y:S01]  /*2010*/  LDS.128 R16, [UR4+0x20] ;  /* 0x00002004ff107984 */ /* 0x000e220008000c00 */
[----:B------:R-:W-:Y:S01]  /*2020*/  FADD.FTZ R20, R20, R21 ;  /* 0x0000001514147221 */ /* 0x000fe20000010000 */
[----:B------:R-:W-:-:S02]  /*2030*/  HADD2.F32 R60, -RZ, R23.H0_H0 ;  /* 0x20000017ff3c7230 */ /* 0x000fc40000004100 */
[----:B------:R-:W-:Y:S01]  /*2040*/  FFMA.FTZ R41, R14, R64, R41 ;  /* 0x000000400e297223 */ /* 0x000fe20000010029 */
[--C-:B------:R-:W-:Y:S02]  /*2050*/  HADD2.F32 R21, -RZ, R62.reuse.H0_H0 ;  /* 0x2000003eff157230 */ /* 0x100fe40000004100 */
[----:B------:R-:W-:Y:S01]  /*2060*/  FFMA.FTZ R49, R32, R20, R49 ;  /* 0x0000001420317223 */ /* 0x000fe20000010031 */
[----:B------:R-:W-:Y:S02]  /*2070*/  HADD2.F32 R22, -RZ, R65.H0_H0 ;  /* 0x20000041ff167230 */ /* 0x000fe40000004100 */
[----:B------:R-:W-:Y:S01]  /*2080*/  FFMA.FTZ R40, R15, R66, R40 ;  /* 0x000000420f287223 */ /* 0x000fe20000010028 */
[----:B------:R-:W-:Y:S01]  /*2090*/  HADD2.F32 R23, -RZ, R23.H1_H1 ;  /* 0x30000017ff177230 */ /* 0x000fe20000004100 */
[----:B------:R-:W-:Y:S01]  /*20a0*/  IADD3 R13, R13, 0x20, RZ ;  /* 0x000000200d0d7810 */ /* 0x000fe20007ffe0ff */
[----:B------:R-:W-:Y:S01]  /*20b0*/  HADD2.F32 R62, -RZ, R62.H1_H1 ;  /* 0x3000003eff3e7230 */ /* 0x000fe20000004100 */
[----:B------:R-:W-:Y:S01]  /*20c0*/  IADD3 R2, R2, 0x20, RZ ;  /* 0x0000002002027810 */ /* 0x000fe20007ffe0ff */
[----:B------:R-:W-:-:S02]  /*20d0*/  HADD2.F32 R65, -RZ, R65.H1_H1 ;  /* 0x30000041ff417230 */ /* 0x000fc40000004100 */
[----:B------:R-:W-:Y:S01]  /*20e0*/  FADD.FTZ R20, R60, R23 ;  /* 0x000000173c147221 */ /* 0x000fe20000010000 */
[----:B------:R-:W-:Y:S02]  /*20f0*/  HADD2.F32 R23, -RZ, R53.H0_H0 ;  /* 0x20000035ff177230 */ /* 0x000fe40000004100 */
[----:B------:R-:W-:Y:S01]  /*2100*/  FADD.FTZ R21, R21, R62 ;  /* 0x0000003e15157221 */ /* 0x000fe20000010000 */
[--C-:B------:R-:W-:Y:S02]  /*2110*/  HADD2.F32 R53, -RZ, R63.reuse.H0_H0 ;  /* 0x2000003fff357230 */ /* 0x100fe40000004100 */
[----:B------:R-:W-:Y:S01]  /*2120*/  FADD.FTZ R22, R22, R65 ;  /* 0x0000004116167221 */ /* 0x000fe20000010000 */
[----:B------:R-:W-:Y:S02]  /*2130*/  HADD2.F32 R54, -RZ, R63.H1_H1 ;  /* 0x3000003fff367230 */ /* 0x000fe40000004100 */
[----:B------:R-:W-:Y:S01]  /*2140*/  FFMA.FTZ R42, R15, R21, R42 ;  /* 0x000000150f2a7223 */ /* 0x000fe2000001002a */
[----:B------:R-:W-:-:S02]  /*2150*/  HADD2.F32 R55, -RZ, R56.H0_H0 ;  /* 0x20000038ff377230 */ /* 0x000fc40000004100 */
[C---:B------:R-:W-:Y:S01]  /*2160*/  FFMA.FTZ R51, R14.reuse, R22, R51 ;  /* 0x000000160e337223 */ /* 0x040fe20000010033 */
[----:B------:R-:W-:Y:S02]  /*2170*/  HADD2.F32 R56, -RZ, R56.H1_H1 ;  /* 0x30000038ff387230 */ /* 0x000fe40000004100 */
[----:B------:R-:W-:Y:S01]  /*2180*/  FADD.FTZ R53, R53, R54 ;  /* 0x0000003635357221 */ /* 0x000fe20000010000 */
[--C-:B------:R-:W-:Y:S02]  /*2190*/  HADD2.F32 R21, -RZ, R61.reuse.H0_H0 ;  /* 0x2000003dff157230 */ /* 0x100fe40000004100 */
[----:B------:R-:W-:Y:S01]  /*21a0*/  FADD.FTZ R23, R23, R52 ;  /* 0x0000003417177221 */ /* 0x000fe20000010000 */
[----:B------:R-:W-:Y:S02]  /*21b0*/  HADD2.F32 R22, -RZ, R61.H1_H1 ;  /* 0x3000003dff167230 */ /* 0x000fe40000004100 */
[----:B------:R-:W-:Y:S01]  /*21c0*/  FADD.FTZ R55, R55, R56 ;  /* 0x0000003837377221 */ /* 0x000fe20000010000 */
[----:B------:R-:W-:Y:S01]  /*21d0*/  FFMA.FTZ R45, R14, R53, R45 ;  /* 0x000000350e2d7223 */ /* 0x000fe2000001002d */
[----:B------:R-:W-:Y:S01]  /*21e0*/  FFMA.FTZ R50, R11, R20, R50 ;  /* 0x000000140b327223 */ /* 0x000fe20000010032 */
[----:B------:R-:W-:Y:S01]  /*21f0*/  FFMA.FTZ R46, R15, R23, R46 ;  /* 0x000000170f2e7223 */ /* 0x000fe2000001002e */
[----:B------:R-:W-:Y:S01]  /*2200*/  FADD.FTZ R21, R21, R22 ;  /* 0x0000001615157221 */ /* 0x000fe20000010000 */
[----:B------:R-:W-:Y:S01]  /*2210*/  FFMA.FTZ R44, R11, R55, R44 ;  /* 0x000000370b2c7223 */ /* 0x000fe2000001002c */
[----:B------:R-:W-:-:S02]  /*2220*/  ISETP.GE.AND P0, PT, R13, R36, PT ;  /* 0x000000240d00720c */ /* 0x000fc40003f06270 */
[----:B------:R-:W-:Y:S01]  /*2230*/  FFMA.FTZ R47, R32, R21, R47 ;  /* 0x00000015202f7223 */ /* 0x000fe2000001002f */
[C---:B--2---:R-:W-:Y:S02]  /*2240*/  LOP3.LUT R53, R24.reuse, 0xf000f0, RZ, 0xc0, !PT ;  /* 0x00f000f018357812 */ /* 0x044fe400078ec0ff */
[C---:B------:R-:W-:Y:S02]  /*2250*/  LOP3.LUT R54, R25.reuse, 0xf000f0, RZ, 0xc0, !PT ;  /* 0x00f000f019367812 */ /* 0x040fe400078ec0ff */
[----:B------:R-:W-:Y:S02]  /*2260*/  LOP3.LUT R52, R24, 0xf000f, RZ, 0xc0, !PT ;  /* 0x000f000f18347812 */ /* 0x000fe400078ec0ff */
[----:B------:R-:W-:Y:S02]  /*2270*/  LOP3.LUT R55, R26, 0xf000f, RZ, 0xc0, !PT ;  /* 0x000f000f1a377812 */ /* 0x000fe400078ec0ff */
[----:B------:R-:W-:Y:S02]  /*2280*/  SHF.R.U32.HI R20, RZ, 0x8, R24 ;  /* 0x00000008ff147819 */ /* 0x000fe40000011618 */
[----:B------:R-:W-:-:S02]  /*2290*/  LOP3.LUT R24, R25, 0xf000f, RZ, 0xc0, !PT ;  /* 0x000f000f19187812 */ /* 0x000fc400078ec0ff */
[----:B------:R-:W-:Y:S02]  /*22a0*/  SHF.R.U32.HI R21, RZ, 0x8, R25 ;  /* 0x00000008ff157819 */ /* 0x000fe40000011619 */
[----:B------:R-:W-:Y:S02]  /*22b0*/  LOP3.LUT R53, R53, 0x64006400, RZ, 0xfc, !PT ;  /* 0x6400640035357812 */ /* 0x000fe400078efcff */
[----:B------:R-:W-:Y:S02]  /*22c0*/  LOP3.LUT R25, R54, 0x64006400, RZ, 0xfc, !PT ;  /* 0x6400640036197812 */ /* 0x000fe400078efcff */
[----:B------:R-:W-:Y:S02]  /*22d0*/  LOP3.LUT R52, R52, 0x64006400, RZ, 0xfc, !PT ;  /* 0x6400640034347812 */ /* 0x000fe400078efcff */
[----:B------:R-:W-:Y:S02]  /*22e0*/  LOP3.LUT R54, R55, 0x64006400, RZ, 0xfc, !PT ;  /* 0x6400640037367812 */ /* 0x000fe400078efcff */
[----:B------:R-:W-:-:S02]  /*22f0*/  LOP3.LUT R56, R26, 0xf000f0, RZ, 0xc0, !PT ;  /* 0x00f000f01a387812 */ /* 0x000fc400078ec0ff */
[----:B------:R-:W-:Y:S02]  /*2300*/  SHF.R.U32.HI R22, RZ, 0x8, R26 ;  /* 0x00000008ff167819 */ /* 0x000fe4000001161a */
[----:B------:R-:W-:Y:S01]  /*2310*/  LOP3.LUT R26, R24, 0x64006400, RZ, 0xfc, !PT ;  /* 0x64006400181a7812 */ /* 0x000fe200078efcff */
[----:B------:R-:W-:Y:S01]  /*2320*/  HFMA2.MMA R24, R53, 0.0625, 0.0625, R4 ;  /* 0x2c002c0035187835 */ /* 0x000fe20000000004 */
[C---:B------:R-:W-:Y:S01]  /*2330*/  LOP3.LUT R58, R27.reuse, 0xf000f, RZ, 0xc0, !PT ;  /* 0x000f000f1b3a7812 */ /* 0x040fe200078ec0ff */
[----:B------:R-:W-:Y:S01]  /*2340*/  HFMA2 R53, R25, 0.0625, 0.0625, R6 ;  /* 0x2c002c0019357831 */ /* 0x000fe20000000006 */
[----:B------:R-:W-:Y:S01]  /*2350*/  LOP3.LUT R59, R27, 0xf000f0, RZ, 0xc0, !PT ;  /* 0x00f000f01b3b7812 */ /* 0x000fe200078ec0ff */
[----:B------:R-:W-:Y:S01]  /*2360*/  HFMA2.MMA R25, R54, 1, 1, R7 ;  /* 0x3c003c0036197835 */ /* 0x000fe20000000007 */
[----:B------:R-:W-:Y:S01]  /*2370*/  SHF.R.U32.HI R23, RZ, 0x8, R27 ;  /* 0x00000008ff177819 */ /* 0x000fe2000001161b */
[----:B------:R-:W-:Y:S01]  /*2380*/  HFMA2.MMA R27, R52, 1, 1, R3 ;  /* 0x3c003c00341b7835 */ /* 0x000fe20000000003 */
[----:B------:R-:W-:Y:S01]  /*2390*/  LOP3.LUT R57, R56, 0x64006400, RZ, 0xfc, !PT ;  /* 0x6400640038397812 */ /* 0x000fe200078efcff */
[----:B------:R-:W-:Y:S01]  /*23a0*/  HADD2 R55, R26, R5 ;  /* 0x000000051a377230 */ /* 0x000fe20000000000 */
[----:B------:R-:W-:-:S02]  /*23b0*/  LOP3.LUT R58, R58, 0x64006400, RZ, 0xfc, !PT ;  /* 0x640064003a3a7812 */ /* 0x000fc400078efcff */
[----:B------:R-:W-:Y:S01]  /*23c0*/  LOP3.LUT R59, R59, 0x64006400, RZ, 0xfc, !PT ;  /* 0x640064003b3b7812 */ /* 0x000fe200078efcff */
[-C--:B0-----:R-:W-:Y:S01]  /*23d0*/  HFMA2.MMA R64, R25, R16.reuse, RZ ;  /* 0x0000001019407235 */ /* 0x081fe200000000ff */
[-C--:B------:R-:W-:Y:S01]  /*23e0*/  HFMA2 R61, R55, R16.reuse, RZ.H0_H0 ;  /* 0x00000010373d7231 */ /* 0x080fe200000400ff */
[----:B------:R-:W-:Y:S01]  /*23f0*/  HFMA2.MMA R52, R57, 0.0625, 0.0625, R8 ;  /* 0x2c002c0039347835 */ /* 0x000fe20000000008 */
[----:B------:R-:W-:Y:S01]  /*2400*/  HADD2 R54, R58, R9 ;  /* 0x000000093a367230 */ /* 0x000fe20000000000 */
[----:B------:R-:W-:Y:S01]  /*2410*/  HFMA2.MMA R56, R27, R16, RZ ;  /* 0x000000101b387235 */ /* 0x000fe200000000ff */
[----:B------:R-:W-:Y:S01]  /*2420*/  HFMA2 R26, R59, 0.0625, 0.0625, R10 ;  /* 0x2c002c003b1a7831 */ /* 0x000fe2000000000a */
[----:B------:R-:W-:Y:S01]  /*2430*/  LOP3.LUT R57, R21, 0xf000f, RZ, 0xc0, !PT ;  /* 0x000f000f15397812 */ /* 0x000fe200078ec0ff */
[----:B------:R-:W-:Y:S01]  /*2440*/  HFMA2 R60, R54, R16, RZ.H0_H0 ;  /* 0x00000010363c7231 */ /* 0x000fe200000400ff */
[----:B------:R-:W-:Y:S01]  /*2450*/  LOP3.LUT R63, R23, 0xf000f, RZ, 0xc0, !PT ;  /* 0x000f000f173f7812 */ /* 0x000fe200078ec0ff */
[-C--:B------:R-:W-:Y:S01]  /*2460*/  HFMA2 R61, R53, R17.reuse, R61 ;  /* 0x00000011353d7231 */ /* 0x080fe2000000003d */
[-C--:B------:R-:W-:Y:S01]  /*2470*/  HFMA2.MMA R64, R52, R17.reuse, R64 ;  /* 0x0000001134407235 */ /* 0x080fe20000000040 */
        /* <DEDUP_REMOVED lines=22> */
[----:B------:R-:W-:Y:S01]  /*25e0*/  HFMA2 R63, R63, 0.0625, 0.0625, R4 ;  /* 0x2c002c003f3f7831 */ /* 0x000fe20000000004 */
[----:B------:R-:W-:Y:S01]  /*25f0*/  LOP3.LUT R67, R23, 0x64006400, RZ, 0xfc, !PT ;  /* 0x6400640017437812 */ /* 0x000fe200078efcff */
[----:B------:R-:W-:Y:S01]  /*2600*/  HFMA2.MMA R62, R61, 0.0625, 0.0625, R6 ;  /* 0x2c002c003d3e7835 */ /* 0x000fe20000000006 */
[----:B------:R-:W0:Y:S01]  /*2610*/  LDS.128 R20, [UR4+0x120] ;  /* 0x00012004ff147984 */ /* 0x000e220008000c00 */
[----:B------:R-:W-:Y:S01]  /*2620*/  LOP3.LUT R65, R60, 0x64006400, RZ, 0xfc, !PT ;  /* 0x640064003c417812 */ /* 0x000fe200078efcff */
[----:B------:R-:W-:-:S02]  /*2630*/  HFMA2 R16, R63, R19, R16 ;  /* 0x000000133f107231 */ /* 0x000fc40000000010 */
[----:B------:R-:W-:Y:S02]  /*2640*/  HFMA2.MMA R60, R67, 0.0625, 0.0625, R10 ;  /* 0x2c002c00433c7835 */ /* 0x000fe4000000000a */
        /* <DEDUP_REMOVED lines=13> */
[----:B------:R-:W-:-:S02]  /*2720*/  HADD2.F32 R19, -RZ, R18.H0_H0 ;  /* 0x20000012ff137230 */ /* 0x000fc40000004100 */
[----:B------:R-:W-:Y:S02]  /*2730*/  HADD2.F32 R18, -RZ, R18.H1_H1 ;  /* 0x30000012ff127230 */ /* 0x000fe40000004100 */
[----:B------:R-:W-:Y:S01]  /*2740*/  FADD.FTZ R64, R65, R64 ;  /* 0x0000004041407221 */ /* 0x000fe20000010000 */
[----:B------:R-:W-:Y:S02]  /*2750*/  FFMA.FTZ R48, R11, R16, R48 ;  /* 0x000000100b307223 */ /* 0x000fe40000010030 */
[----:B------:R-:W-:Y:S01]  /*2760*/  FADD.FTZ R18, R19, R18 ;  /* 0x0000001213127221 */ /* 0x000fe20000010000 */
[----:B------:R-:W-:Y:S01]  /*2770*/  FFMA.FTZ R41, R14, R64, R41 ;  /* 0x000000400e297223 */ /* 0x000fe20000010029 */
[-C--:B0-----:R-:W-:Y:S02]  /*2780*/  HFMA2.MMA R16, R27, R20.reuse, RZ ;  /* 0x000000141b107235 */ /* 0x081fe400000000ff */
[----:B------:R-:W-:Y:S01]  /*2790*/  FFMA.FTZ R40, R15, R18, R40 ;  /* 0x000000120f287223 */ /* 0x000fe20000010028 */
[----:B------:R-:W-:Y:S01]  /*27a0*/  HFMA2.MMA R64, R25, R20, RZ ;  /* 0x0000001419407235 */ /* 0x000fe200000000ff */
[----:B------:R-:W-:-:S02]  /*27b0*/  HFMA2 R17, R55, R20, RZ.H0_H0 ;  /* 0x0000001437117231 */ /* 0x000fc400000400ff */
[----:B------:R-:W-:Y:S02]  /*27c0*/  HFMA2 R18, R54, R20, RZ.H0_H0 ;  /* 0x0000001436127231 */ /* 0x000fe400000400ff */
        /* <DEDUP_REMOVED lines=16> */
[--C-:B------:R-:W-:Y:S02]  /*28d0*/  HADD2.F32 R23, -RZ, R22.reuse.H0_H0 ;  /* 0x20000016ff177230 */ /* 0x100fe40000004100 */
[----:B------:R-:W-:Y:S01]  /*28e0*/  FADD.FTZ R21, R21, R64 ;  /* 0x0000004015157221 */ /* 0x000fe20000010000 */
[----:B------:R-:W-:-:S02]  /*28f0*/  HADD2.F32 R22, -RZ, R22.H1_H1 ;  /* 0x30000016ff167230 */ /* 0x000fc40000004100 */
[----:B------:R-:W-:Y:S02]  /*2900*/  HADD2.F32 R64, -RZ, R66.H0_H0 ;  /* 0x20000042ff407230 */ /* 0x000fe40000004100 */
[----:B------:R-:W-:Y:S01]  /*2910*/  FFMA.FTZ R49, R32, R21, R49 ;  /* 0x0000001520317223 */ /* 0x000fe20000010031 */
[--C-:B------:R-:W-:Y:S02]  /*2920*/  HADD2.F32 R21, -RZ, R20.reuse.H0_H0 ;  /* 0x20000014ff157230 */ /* 0x100fe40000004100 */
[----:B------:R-:W-:Y:S02]  /*2930*/  HADD2.F32 R20, -RZ, R20.H1_H1 ;  /* 0x30000014ff147230 */ /* 0x000fe40000004100 */
[----:B------:R-:W-:-:S03]  /*2940*/  FADD.FTZ R64, R64, R65 ;  /* 0x0000004140407221 */ /* 0x000fc60000010000 */
[----:B------:R-:W-:Y:S01]  /*2950*/  FADD.FTZ R21, R21, R20 ;  /* 0x0000001415157221 */ /* 0x000fe20000010000 */
[----:B------:R-:W-:Y:S01]  /*2960*/  FADD.FTZ R20, R23, R22 ;  /* 0x0000001617147221 */ /* 0x000fe20000010000 */
[----:B------:R-:W-:Y:S01]  /*2970*/  FFMA.FTZ R42, R15, R64, R42 ;  /* 0x000000400f2a7223 */ /* 0x000fe2000001002a */
[-C--:B0-----:R-:W-:Y:S01]  /*2980*/  HFMA2.MMA R27, R27, R16.reuse, RZ ;  /* 0x000000101b1b7235 */ /* 0x081fe200000000ff */
[----:B------:R-:W-:Y:S01]  /*2990*/  HFMA2 R25, R25, R16, RZ.H0_H0 ;  /* 0x0000001019197231 */ /* 0x000fe200000400ff */
[-C--:B------:R-:W-:Y:S01]  /*29a0*/  HFMA2.MMA R55, R55, R16.reuse, RZ ;  /* 0x0000001037377235 */ /* 0x080fe200000000ff */
[----:B------:R-:W-:Y:S01]  /*29b0*/  FFMA.FTZ R50, R11, R20, R50 ;  /* 0x000000140b327223 */ /* 0x000fe20000010032 */
[----:B------:R-:W-:Y:S01]  /*29c0*/  HFMA2.MMA R16, R54, R16, RZ ;  /* 0x0000001036107235 */ /* 0x000fe200000000ff */
[-C--:B------:R-:W-:Y:S02]  /*29d0*/  HFMA2 R25, R52, R17.reuse, R25 ;  /* 0x0000001134197231 */ /* 0x080fe40000000019 */
[----:B------:R-:W-:Y:S01]  /*29e0*/  FFMA.FTZ R51, R14, R21, R51 ;  /* 0x000000150e337223 */ /* 0x000fe20000010033 */
[----:B---3--:R-:W-:Y:S01]  /*29f0*/  SHF.R.U32.HI R64, RZ, 0x8, R30 ;  /* 0x00000008ff407819 */ /* 0x008fe2000001161e */
        /* <DEDUP_REMOVED lines=8> */
[----:B------:R-:W-:Y:S01]  /*2a80*/  HFMA2.MMA R18, R56, R18, R16 ;  /* 0x0000001238127235 */ /* 0x000fe20000000010 */
[----:B------:R-:W-:-:S03]  /*2a90*/  LOP3.LUT R58, R31, 0xf000f, RZ, 0xc0, !PT ;  /* 0x000f000f1f3a7812 */ /* 0x000fc600078ec0ff */
[--C-:B------:R-:W-:Y:S02]  /*2aa0*/  HADD2.F32 R16, -RZ, R27.reuse.H0_H0 ;  /* 0x2000001bff107230 */ /* 0x100fe40000004100 */
[----:B------:R-:W-:Y:S02]  /*2ab0*/  HADD2.F32 R27, -RZ, R27.H1_H1 ;  /* 0x3000001bff1b7230 */ /* 0x000fe40000004100 */
[-C--:B------:R-:W-:Y:S02]  /*2ac0*/  HFMA2 R55, R62, R19.reuse, R55 ;  /* 0x000000133e377231 */ /* 0x080fe40000000037 */
[--C-:B------:R-:W-:Y:S02]  /*2ad0*/  HADD2.F32 R53, -RZ, R25.reuse.H0_H0 ;  /* 0x20000019ff357230 */ /* 0x100fe40000004100 */
[----:B------:R-:W-:Y:S02]  /*2ae0*/  HFMA2 R60, R60, R19, R18 ;  /* 0x000000133c3c7231 */ /* 0x000fe40000000012 */
[----:B------:R-:W-:Y:S01]  /*2af0*/  FADD.FTZ R52, R16, R27 ;  /* 0x0000001b10347221 */ /* 0x000fe20000010000 */
[----:B------:R-:W-:Y:S01]  /*2b00*/  HADD2.F32 R54, -RZ, R25.H1_H1 ;  /* 0x30000019ff367230 */ /* 0x000fe20000004100 */
[----:B------:R-:W0:Y:S01]  /*2b10*/  LDS.128 R16, [UR4+0x30] ;  /* 0x00003004ff107984 */ /* 0x000e220008000c00 */
[----:B------:R-:W-:-:S02]  /*2b20*/  HADD2.F32 R20, -RZ, R55.H0_H0 ;  /* 0x20000037ff147230 */ /* 0x000fc40000004100 */
[----:B------:R-:W-:Y:S01]  /*2b30*/  FFMA.FTZ R47, R32, R52, R47 ;  /* 0x00000034202f7223 */ /* 0x000fe2000001002f */
[----:B------:R-:W-:Y:S01]  /*2b40*/  HADD2.F32 R55, -RZ, R55.H1_H1 ;  /* 0x30000037ff377230 */ /* 0x000fe20000004100 */
[----:B------:R-:W-:Y:S01]  /*2b50*/  LDS.128 R24, [UR4+0x230] ;  /* 0x00023004ff187984 */ /* 0x000fe20008000c00 */
[--C-:B------:R-:W-:Y:S02]  /*2b60*/  HADD2.F32 R56, -RZ, R60.reuse.H0_H0 ;  /* 0x2000003cff387230 */ /* 0x100fe40000004100 */
[----:B------:R-:W-:Y:S01]  /*2b70*/  FADD.FTZ R53, R53, R54 ;  /* 0x0000003635357221 */ /* 0x000fe20000010000 */
[----:B------:R-:W-:Y:S02]  /*2b80*/  HADD2.F32 R57, -RZ, R60.H1_H1 ;  /* 0x3000003cff397230 */ /* 0x000fe40000004100 */
[----:B------:R-:W-:Y:S01]  /*2b90*/  FADD.FTZ R55, R20, R55 ;  /* 0x0000003714377221 */ /* 0x000fe20000010000 */
[----:B------:R-:W-:Y:S01]  /*2ba0*/  LOP3.LUT R52, R28, 0xf000f, RZ, 0xc0, !PT ;  /* 0x000f000f1c347812 */ /* 0x000fe200078ec0ff */
[----:B------:R-:W1:Y:S01]  /*2bb0*/  LDS.128 R20, [UR4+0x130] ;  /* 0x00013004ff147984 */ /* 0x000e620008000c00 */
[----:B------:R-:W-:Y:S01]  /*2bc0*/  LOP3.LUT R54, R29, 0xf000f, RZ, 0xc0, !PT ;  /* 0x000f000f1d367812 */ /* 0x000fe200078ec0ff */
[----:B------:R-:W-:Y:S01]  /*2bd0*/  FADD.FTZ R56, R56, R57 ;  /* 0x0000003938387221 */ /* 0x000fe20000010000 */
[----:B------:R-:W-:Y:S01]  /*2be0*/  FFMA.FTZ R46, R15, R55, R46 ;  /* 0x000000370f2e7223 */ /* 0x000fe2000001002e */
[----:B------:R-:W-:Y:S01]  /*2bf0*/  LOP3.LUT R55, R29, 0xf000f0, RZ, 0xc0, !PT ;  /* 0x00f000f01d377812 */ /* 0x000fe200078ec0ff */
[----:B------:R-:W-:Y:S01]  /*2c00*/  FFMA.FTZ R45, R14, R53, R45 ;  /* 0x000000350e2d7223 */ /* 0x000fe2000001002d */
[----:B------:R-:W-:Y:S01]  /*2c10*/  FFMA.FTZ R44, R11, R56, R44 ;  /* 0x000000380b2c7223 */ /* 0x000fe2000001002c */
[----:B------:R-:W-:Y:S01]  /*2c20*/  LOP3.LUT R56, R30, 0xf000f, RZ, 0xc0, !PT ;  /* 0x000f000f1e387812 */ /* 0x000fe200078ec0ff */
[----:B------:R-:W-:Y:S01]  /*2c30*/  UIADD3 UR4, UR4, 0x40, URZ ;  /* 0x0000004004047890 */ /* 0x000fe2000fffe03f */
        /* <DEDUP_REMOVED lines=8> */
[----:B------:R-:W-:Y:S01]  /*2cc0*/  HFMA2.MMA R56, R52, 1, 1, R3 ;  /* 0x3c003c0034387835 */ /* 0x000fe20000000003 */
[----:B------:R-:W-:Y:S01]  /*2cd0*/  LOP3.LUT R53, R53, 0x64006400, RZ, 0xfc, !PT ;  /* 0x6400640035357812 */ /* 0x000fe200078efcff */
[----:B------:R-:W-:Y:S01]  /*2ce0*/  HFMA2 R63, R55, 0.0625, 0.0625, R6 ;  /* 0x2c002c00373f7831 */ /* 0x000fe20000000006 */
[----:B------:R-:W-:Y:S02]  /*2cf0*/  LOP3.LUT R59, R57, 0x64006400, RZ, 0xfc, !PT ;  /* 0x64006400393b7812 */ /* 0x000fe400078efcff */
[----:B------:R-:W-:Y:S01]  /*2d00*/  LOP3.LUT R61, R60, 0x64006400, RZ, 0xfc, !PT ;  /* 0x640064003c3d7812 */ /* 0x000fe200078efcff */
[----:B------:R-:W-:Y:S01]  /*2d10*/  HADD2 R60, R54, R5 ;  /* 0x00000005363c7230 */ /* 0x000fe20000000000 */
[----:B------:R-:W-:Y:S01]  /*2d20*/  HFMA2.MMA R55, R58, 1, 1, R7 ;  /* 0x3c003c003a377835 */ /* 0x000fe20000000007 */
[----:B------:R-:W-:Y:S01]  /*2d30*/  HADD2 R54, R62, R9 ;  /* 0x000000093e367230 */ /* 0x000fe20000000000 */
[----:B------:R-:W-:Y:S01]  /*2d40*/  HFMA2.MMA R57, R53, 0.0625, 0.0625, R4 ;  /* 0x2c002c0035397835 */ /* 0x000fe20000000004 */
[----:B0-----:R-:W-:Y:S01]  /*2d50*/  HFMA2 R62, R56, R16, RZ.H0_H0 ;  /* 0x00000010383e7231 */ /* 0x001fe200000400ff */
[----:B------:R-:W-:Y:S01]  /*2d60*/  HFMA2.MMA R53, R59, 0.0625, 0.0625, R8 ;  /* 0x2c002c003b357835 */ /* 0x000fe20000000008 */
[----:B------:R-:W-:Y:S01]  /*2d70*/  SHF.R.U32.HI R28, RZ, 0x8, R28 ;  /* 0x00000008ff1c7819 */ /* 0x000fe2000001161c */
[----:B------:R-:W-:-:S02]  /*2d80*/  HFMA2.MMA R52, R61, 0.0625, 0.0625, R10 ;  /* 0x2c002c003d347835 */ /* 0x000fc4000000000a */
[-C--:B------:R-:W-:Y:S01]  /*2d90*/  HFMA2.MMA R61, R60, R16.reuse, RZ ;  /* 0x000000103c3d7235 */ /* 0x080fe200000000ff */
[----:B------:R-:W-:Y:S01]  /*2da0*/  LOP3.LUT R67, R28, 0xf000f0, RZ, 0xc0, !PT ;  /* 0x00f000f01c437812 */ /* 0x000fe200078ec0ff */
[----:B------:R-:W-:Y:S01]  /*2db0*/  HFMA2.MMA R59, R54, R16, RZ ;  /* 0x00000010363b7235 */ /* 0x000fe200000000ff */
[----:B------:R-:W-:Y:S02]  /*2dc0*/  HFMA2 R58, R55, R16, RZ.H0_H0 ;  /* 0x00000010373a7231 */ /* 0x000fe400000400ff */
[-C--:B------:R-:W-:Y:S01]  /*2dd0*/  HFMA2 R62, R57, R17.reuse, R62 ;  /* 0x00000011393e7231 */ /* 0x080fe2000000003e */
[----:B------:R-:W-:Y:S01]  /*2de0*/  LOP3.LUT R67, R67, 0x64006400, RZ, 0xfc, !PT ;  /* 0x6400640043437812 */ /* 0x000fe200078efcff */
[----:B------:R-:W-:Y:S01]  /*2df0*/  HFMA2 R58, R53, R17, R58 ;  /* 0x00000011353a7231 */ /* 0x000fe2000000003a */
[-C--:B------:R-:W-:Y:S01]  /*2e00*/  HFMA2.MMA R61, R63, R17.reuse, R61 ;  /* 0x000000113f3d7235 */ /* 0x080fe2000000003d */
[----:B-1----:R-:W-:Y:S01]  /*2e10*/  HFMA2 R16, R56, R20, RZ.H0_H0 ;  /* 0x0000001438107231 */ /* 0x002fe200000400ff */
[----:B------:R-:W-:-:S02]  /*2e20*/  HFMA2.MMA R59, R52, R17, R59 ;  /* 0x00000011343b7235 */ /* 0x000fc4000000003b */
[----:B------:R-:W-:Y:S01]  /*2e30*/  HFMA2.MMA R17, R56, R24, RZ ;  /* 0x0000001838117235 */ /* 0x000fe200000000ff */
[----:B------:R-:W-:-:S07]  /*2e40*/  HFMA2 R56, R57, R21, R16 ;  /* 0x0000001539387231 */ /* 0x000fce0000000010 */
[----:B------:R-:W-:Y:S01]  /*2e50*/  HFMA2.MMA R16, R57, R25, R17 ;  /* 0x0000001939107235 */ /* 0x000fe20000000011 */
[----:B------:R-:W-:Y:S01]  /*2e60*/  HFMA2 R57, R60, R20, RZ.H0_H0 ;  /* 0x000000143c397231 */ /* 0x000fe200000400ff */
[----:B------:R-:W-:Y:S01]  /*2e70*/  HFMA2.MMA R17, R60, R24, RZ ;  /* 0x000000183c117235 */ /* 0x000fe200000000ff */
[----:B------:R-:W-:Y:S02]  /*2e80*/  SHF.R.U32.HI R60, RZ, 0x8, R31 ;  /* 0x00000008ff3c7819 */ /* 0x000fe4000001161f */
[----:B------:R-:W-:Y:S01]  /*2e90*/  HFMA2 R57, R63, R21, R57 ;  /* 0x000000153f397231 */ /* 0x000fe20000000039 */
[----:B------:R-:W-:Y:S02]  /*2ea0*/  LOP3.LUT R31, R64, 0xf000f, RZ, 0xc0, !PT ;  /* 0x000f000f401f7812 */ /* 0x000fe400078ec0ff */
[----:B------:R-:W-:Y:S02]  /*2eb0*/  LOP3.LUT R65, R60, 0xf000f, RZ, 0xc0, !PT ;  /* 0x000f000f3c417812 */ /* 0x000fe400078ec0ff */
[----:B------:R-:W-:Y:S01]  /*2ec0*/  HFMA2.MMA R17, R63, R25, R17 ;  /* 0x000000193f117235 */ /* 0x000fe20000000011 */
[----:B------:R-:W-:-:S02]  /*2ed0*/  SHF.R.U32.HI R63, RZ, 0x8, R29 ;  /* 0x00000008ff3f7819 */ /* 0x000fc4000001161d */
[----:B------:R-:W-:Y:S02]  /*2ee0*/  LOP3.LUT R29, R28, 0xf000f, RZ, 0xc0, !PT ;  /* 0x000f000f1c1d7812 */ /* 0x000fe400078ec0ff */
[----:B------:R-:W-:Y:S02]  /*2ef0*/  LOP3.LUT R66, R31, 0x64006400, RZ, 0xfc, !PT ;  /* 0x640064001f427812 */ /* 0x000fe400078efcff */
[----:B------:R-:W-:Y:S02]  /*2f00*/  LOP3.LUT R28, R29, 0x64006400, RZ, 0xfc, !PT ;  /* 0x640064001d1c7812 */ /* 0x000fe400078efcff */
[----:B------:R-:W-:Y:S02]  /*2f10*/  LOP3.LUT R29, R63, 0xf000f, RZ, 0xc0, !PT ;  /* 0x000f000f3f1d7812 */ /* 0x000fe400078ec0ff */
[----:B------:R-:W-:Y:S01]  /*2f20*/  LOP3.LUT R68, R65, 0x64006400, RZ, 0xfc, !PT ;  /* 0x6400640041447812 */ /* 0x000fe200078efcff */
[----:B------:R-:W-:Y:S01]  /*2f30*/  HADD2 R31, R28, R3 ;  /* 0x000000031c1f7230 */ /* 0x000fe20000000000 */
[----:B------:R-:W-:Y:S01]  /*2f40*/  LOP3.LUT R30, R29, 0x64006400, RZ, 0xfc, !PT ;  /* 0x640064001d1e7812 */ /* 0x000fe200078efcff */
[----:B------:R-:W-:Y:S01]  /*2f50*/  HADD2 R29, R66, R7 ;  /* 0x00000007421d7230 */ /* 0x000fe20000000000 */
[----:B------:R-:W-:-:S02]  /*2f60*/  LOP3.LUT R63, R63, 0xf000f0, RZ, 0xc0, !PT ;  /* 0x00f000f03f3f7812 */ /* 0x000fc400078ec0ff */
[----:B------:R-:W-:Y:S01]  /*2f70*/  LOP3.LUT R60, R60, 0xf000f0, RZ, 0xc0, !PT ;  /* 0x00f000f03c3c7812 */ /* 0x000fe200078ec0ff */
[----:B------:R-:W-:Y:S01]  /*2f80*/  HFMA2.MMA R28, R68, 1, 1, R9 ;  /* 0x3c003c00441c7835 */ /* 0x000fe20000000009 */
[----:B------:R-:W-:Y:S01]  /*2f90*/  LOP3.LUT R63, R63, 0x64006400, RZ, 0xfc, !PT ;  /* 0x640064003f3f7812 */ /* 0x000fe200078efcff */
[----:B------:R-:W-:Y:S01]  /*2fa0*/  HFMA2.MMA R30, R30, 1, 1, R5 ;  /* 0x3c003c001e1e7835 */ /* 0x000fe20000000005 */
[----:B------:R-:W-:Y:S01]  /*2fb0*/  LOP3.LUT R64, R64, 0xf000f0, RZ, 0xc0, !PT ;  /* 0x00f000f040407812 */ /* 0x000fe200078ec0ff */
[-C--:B------:R-:W-:Y:S02]  /*2fc0*/  HFMA2.MMA R66, R31, R18.reuse, R62 ;  /* 0x000000121f427235 */ /* 0x080fe4000000003e */
[----:B------:R-:W-:Y:S02]  /*2fd0*/  HFMA2.MMA R65, R29, R18, R58 ;  /* 0x000000121d417235 */ /* 0x000fe4000000003a */
[----:B------:R-:W-:Y:S02]  /*2fe0*/  HFMA2.MMA R58, R63, 0.0625, 0.0625, R6 ;  /* 0x2c002c003f3a7835 */ /* 0x000fe40000000006 */
[----:B------:R-:W-:-:S02]  /*2ff0*/  HFMA2.MMA R56, R31, R22, R56 ;  /* 0x000000161f387235 */ /* 0x000fc40000000038 */
[-C--:B------:R-:W-:Y:S01]  /*3000*/  HFMA2 R62, R30, R18.reuse, R61 ;  /* 0x000000121e3e7231 */ /* 0x080fe2000000003d */
[----:B------:R-:W-:Y:S01]  /*3010*/  HFMA2.MMA R61, R67, 0.0625, 0.0625, R4 ;  /* 0x2c002c00433d7835 */ /* 0x000fe20000000004 */
[----:B------:R-:W-:Y:S01]  /*3020*/  LOP3.LUT R67, R60, 0x64006400, RZ, 0xfc, !PT ;  /* 0x640064003c437812 */ /* 0x000fe200078efcff */
[----:B------:R-:W-:Y:S01]  /*3030*/  HFMA2 R18, R28, R18, R59 ;  /* 0x000000121c127231 */ /* 0x000fe2000000003b */
[----:B------:R-:W-:Y:S01]  /*3040*/  LOP3.LUT R59, R64, 0x64006400, RZ, 0xfc, !PT ;  /* 0x64006400403b7812 */ /* 0x000fe200078efcff */
[C---:B------:R-:W-:Y:S01]  /*3050*/  HFMA2 R57, R30.reuse, R22, R57 ;  /* 0x000000161e397231 */ /* 0x040fe20000000039 */
[----:B------:R-:W-:Y:S01]  /*3060*/  HFMA2.MMA R16, R31, R26, R16 ;  /* 0x0000001a1f107235 */ /* 0x000fe20000000010 */
[----:B------:R-:W-:Y:S01]  /*3070*/  HFMA2 R17, R30, R26, R17 ;  /* 0x0000001a1e117231 */ /* 0x000fe20000000011 */
[----:B------:R-:W-:Y:S01]  /*3080*/  HFMA2.MMA R60, R67, 0.0625, 0.0625, R10 ;  /* 0x2c002c00433c7835 */ /* 0x000fe2000000000a */
[----:B------:R-:W-:Y:S01]  /*3090*/  HFMA2 R59, R59, 0.0625, 0.0625, R8 ;  /* 0x2c002c003b3b7831 */ /* 0x000fe20000000008 */
[----:B------:R-:W-:Y:S01]  /*30a0*/  HFMA2.MMA R56, R61, R23, R56 ;  /* 0x000000173d387235 */ /* 0x000fe20000000038 */
[----:B------:R-:W-:-:S02]  /*30b0*/  HFMA2 R66, R61, R19, R66 ;  /* 0x000000133d427231 */ /* 0x000fc40000000042 */
[C---:B------:R-:W-:Y:S01]  /*30c0*/  HFMA2 R57, R58.reuse, R23, R57 ;  /* 0x000000173a397231 */ /* 0x040fe20000000039 */
[----:B------:R-:W-:Y:S02]  /*30d0*/  HFMA2.MMA R16, R61, R27, R16 ;  /* 0x0000001b3d107235 */ /* 0x000fe40000000010 */
[--C-:B------:R-:W-:Y:S01]  /*30e0*/  HADD2.F32 R63, -RZ, R66.reuse.H0_H0 ;  /* 0x20000042ff3f7230 */ /* 0x100fe20000004100 */
[----:B------:R-:W-:Y:S01]  /*30f0*/  HFMA2.MMA R65, R59, R19, R65 ;  /* 0x000000133b417235 */ /* 0x000fe20000000041 */
[----:B------:R-:W-:Y:S02]  /*3100*/  HADD2.F32 R64, -RZ, R66.H1_H1 ;  /* 0x30000042ff407230 */ /* 0x000fe40000004100 */
[-C--:B------:R-:W-:Y:S02]  /*3110*/  HFMA2 R66, R58, R19.reuse, R62 ;  /* 0x000000133a427231 */ /* 0x080fe4000000003e */
[----:B------:R-:W-:Y:S02]  /*3120*/  HFMA2 R62, R60, R19, R18 ;  /* 0x000000133c3e7231 */ /* 0x000fe40000000012 */
[----:B------:R-:W-:-:S04]  /*3130*/  IMAD.WIDE R18, R0, 0x4, R38 ;  /* 0x0000000400127825 */ /* 0x000fc800078e0226 */
[----:B------:R-:W-:Y:S02]  /*3140*/  HFMA2 R58, R58, R27, R17 ;  /* 0x0000001b3a3a7231 */ /* 0x000fe40000000011 */
[----:B------:R-:W-:Y:S01]  /*3150*/  FADD.FTZ R63, R63, R64 ;  /* 0x000000403f3f7221 */ /* 0x000fe20000010000 */
[--C-:B------:R-:W-:Y:S02]  /*3160*/  HADD2.F32 R38, -RZ, R62.reuse.H0_H0 ;  /* 0x2000003eff267230 */ /* 0x100fe40000004100 */
[----:B------:R-:W-:Y:S01]  /*3170*/  HADD2.F32 R39, -RZ, R62.H1_H1 ;  /* 0x3000003eff277230 */ /* 0x000fe20000004100 */
[C---:B------:R-:W-:Y:S01]  /*3180*/  HFMA2.MMA R62, R55.reuse, R20, RZ ;  /* 0x00000014373e7235 */ /* 0x040fe200000000ff */
[C---:B------:R-:W-:Y:S01]  /*3190*/  HFMA2 R20, R54.reuse, R20, RZ.H0_H0 ;  /* 0x0000001436147231 */ /* 0x040fe200000400ff */
[----:B------:R-:W-:Y:S01]  /*31a0*/  HFMA2.MMA R55, R55, R24, RZ ;  /* 0x0000001837377235 */ /* 0x000fe200000000ff */
[----:B------:R-:W-:Y:S02]  /*31b0*/  HFMA2 R24, R54, R24, RZ.H0_H0 ;  /* 0x0000001836187231 */ /* 0x000fe400000400ff */
[----:B------:R-:W-:Y:S01]  /*31c0*/  FADD.FTZ R38, R38, R39 ;  /* 0x0000002726267221 */ /* 0x000fe20000010000 */
[----:B------:R-:W-:-:S02]  /*31d0*/  HFMA2 R20, R52, R21, R20 ;  /* 0x0000001534147231 */ /* 0x000fc40000000014 */
[----:B------:R-:W-:Y:S02]  /*31e0*/  HADD2.F32 R64, -RZ, R66.H0_H0 ;  /* 0x20000042ff407230 */ /* 0x000fe40000004100 */
[----:B------:R-:W-:Y:S01]  /*31f0*/  HFMA2 R24, R52, R25, R24 ;  /* 0x0000001934187231 */ /* 0x000fe20000000018 */
[C---:B------:R-:W-:Y:S01]  /*3200*/  HFMA2.MMA R62, R53.reuse, R21, R62 ;  /* 0x00000015353e7235 */ /* 0x040fe2000000003e */
[----:B------:R-:W-:Y:S01]  /*3210*/  HFMA2 R20, R28, R22, R20 ;  /* 0x000000161c147231 */ /* 0x000fe20000000014 */
[----:B------:R-:W-:Y:S01]  /*3220*/  HFMA2.MMA R55, R53, R25, R55 ;  /* 0x0000001935377235 */ /* 0x000fe20000000037 */
[----:B------:R-:W-:Y:S01]  /*3230*/  FFMA.FTZ R48, R11, R38, R48 ;  /* 0x000000260b307223 */ /* 0x000fe20000010030 */
[----:B------:R-:W-:Y:S02]  /*3240*/  HADD2.F32 R21, -RZ, R56.H1_H1 ;  /* 0x30000038ff157230 */ /* 0x000fe40000004100 */
[----:B------:R-:W-:Y:S02]  /*3250*/  HFMA2 R38, R60, R23, R20 ;  /* 0x000000173c267231 */ /* 0x000fe40000000014 */
[----:B------:R-:W-:-:S02]  /*3260*/  HADD2.F32 R20, -RZ, R56.H0_H0 ;  /* 0x20000038ff147230 */ /* 0x000fc40000004100 */
[----:B------:R-:W-:Y:S01]  /*3270*/  HFMA2 R30, R28, R26, R24 ;  /* 0x0000001a1c1e7231 */ /* 0x000fe20000000018 */
[C---:B------:R-:W-:Y:S01]  /*3280*/  HFMA2.MMA R62, R29.reuse, R22, R62 ;  /* 0x000000161d3e7235 */ /* 0x040fe2000000003e */
[--C-:B------:R-:W-:Y:S01]  /*3290*/  HADD2.F32 R22, -RZ, R57.reuse.H0_H0 ;  /* 0x20000039ff167230 */ /* 0x100fe20000004100 */
[----:B------:R-:W-:Y:S01]  /*32a0*/  HFMA2.MMA R55, R29, R26, R55 ;  /* 0x0000001a1d377235 */ /* 0x000fe20000000037 */
[----:B------:R-:W-:Y:S02]  /*32b0*/  HADD2.F32 R57, -RZ, R57.H1_H1 ;  /* 0x30000039ff397230 */ /* 0x000fe40000004100 */
[----:B------:R-:W-:Y:S02]  /*32c0*/  HFMA2 R30, R60, R27, R30 ;  /* 0x0000001b3c1e7231 */ /* 0x000fe4000000001e */
[----:B------:R-:W-:Y:S01]  /*32d0*/  FADD.FTZ R20, R20, R21 ;  /* 0x0000001514147221 */ /* 0x000fe20000010000 */
[----:B------:R-:W-:Y:S02]  /*32e0*/  HADD2.F32 R67, -RZ, R66.H1_H1 ;  /* 0x30000042ff437230 */ /* 0x000fe40000004100 */
[----:B------:R-:W-:Y:S01]  /*32f0*/  FFMA.FTZ R43, R32, R63, R43 ;  /* 0x0000003f202b7223 */ /* 0x000fe2000001002b */
[C---:B------:R-:W-:Y:S01]  /*3300*/  HFMA2.MMA R62, R59.reuse, R23, R62 ;  /* 0x000000173b3e7235 */ /* 0x040fe2000000003e */
[----:B------:R-:W-:Y:S01]  /*3310*/  FADD.FTZ R22, R22, R57 ;  /* 0x0000003916167221 */ /* 0x000fe20000010000 */
[----:B------:R-:W-:Y:S01]  /*3320*/  HFMA2.MMA R55, R59, R27, R55 ;  /* 0x0000001b3b377235 */ /* 0x000fe20000000037 */
[----:B------:R-:W-:-:S02]  /*3330*/  HADD2.F32 R66, -RZ, R65.H0_H0 ;  /* 0x20000041ff427230 */ /* 0x000fc40000004100 */
[----:B------:R-:W-:Y:S01]  /*3340*/  FFMA.FTZ R49, R32, R20, R49 ;  /* 0x0000001420317223 */ /* 0x000fe20000010031 */
[C---:B------:R-:W-:Y:S01]  /*3350*/  FFMA.FTZ R42, R15.reuse, R22, R42 ;  /* 0x000000160f2a7223 */ /* 0x040fe2000001002a */
[----:B------:R-:W-:Y:S02]  /*3360*/  HADD2.F32 R39, -RZ, R38.H0_H0 ;  /* 0x20000026ff277230 */ /* 0x000fe40000004100 */
[----:B------:R-:W-:Y:S01]  /*3370*/  FADD.FTZ R64, R64, R67 ;  /* 0x0000004340407221 */ /* 0x000fe20000010000 */
[----:B------:R-:W-:Y:S02]  /*3380*/  HADD2.F32 R17, -RZ, R16.H0_H0 ;  /* 0x20000010ff117230 */ /* 0x000fe40000004100 */
[--C-:B------:R-:W-:Y:S02]  /*3390*/  HADD2.F32 R23, -RZ, R62.reuse.H0_H0 ;  /* 0x2000003eff177230 */ /* 0x100fe40000004100 */
[----:B------:R-:W-:Y:S01]  /*33a0*/  FFMA.FTZ R40, R15, R64, R40 ;  /* 0x000000400f287223 */ /* 0x000fe20000010028 */
[----:B------:R-:W-:-:S02]  /*33b0*/  HADD2.F32 R62, -RZ, R62.H1_H1 ;  /* 0x3000003eff3e7230 */ /* 0x000fc40000004100 */
[----:B------:R-:W-:Y:S02]  /*33c0*/  HADD2.F32 R22, -RZ, R55.H0_H0 ;  /* 0x20000037ff167230 */ /* 0x000fe40000004100 */
[----:B------:R-:W-:Y:S02]  /*33d0*/  HADD2.F32 R65, -RZ, R65.H1_H1 ;  /* 0x30000041ff417230 */ /* 0x000fe40000004100 */
[----:B------:R-:W-:Y:S01]  /*33e0*/  FADD.FTZ R23, R23, R62 ;  /* 0x0000003e17177221 */ /* 0x000fe20000010000 */
[----:B------:R-:W-:Y:S02]  /*33f0*/  HADD2.F32 R38, -RZ, R38.H1_H1 ;  /* 0x30000026ff267230 */ /* 0x000fe40000004100 */
[----:B------:R-:W-:Y:S02]  /*3400*/  HADD2.F32 R16, -RZ, R16.H1_H1 ;  /* 0x30000010ff107230 */ /* 0x000fe40000004100 */
[----:B------:R-:W-:Y:S01]  /*3410*/  FFMA.FTZ R51, R14, R23, R51 ;  /* 0x000000170e337223 */ /* 0x000fe20000010033 */
[----:B------:R-:W-:-:S02]  /*3420*/  HADD2.F32 R23, -RZ, R30.H0_H0 ;  /* 0x2000001eff177230 */ /* 0x000fc40000004100 */
[----:B------:R-:W-:Y:S01]  /*3430*/  FADD.FTZ R65, R66, R65 ;  /* 0x0000004142417221 */ /* 0x000fe20000010000 */
[--C-:B------:R-:W-:Y:S02]  /*3440*/  HADD2.F32 R20, -RZ, R58.reuse.H0_H0 ;  /* 0x2000003aff147230 */ /* 0x100fe40000004100 */
[----:B------:R-:W-:Y:S01]  /*3450*/  FADD.FTZ R38, R39, R38 ;  /* 0x0000002627267221 */ /* 0x000fe20000010000 */
[----:B------:R-:W-:Y:S02]  /*3460*/  HADD2.F32 R21, -RZ, R58.H1_H1 ;  /* 0x3000003aff157230 */ /* 0x000fe40000004100 */
[----:B------:R-:W-:Y:S01]  /*3470*/  FADD.FTZ R16, R17, R16 ;  /* 0x0000001011107221 */ /* 0x000fe20000010000 */
[----:B------:R-:W-:Y:S02]  /*3480*/  HADD2.F32 R55, -RZ, R55.H1_H1 ;  /* 0x30000037ff377230 */ /* 0x000fe40000004100 */
[----:B------:R-:W-:Y:S01]  /*3490*/  FFMA.FTZ R41, R14, R65, R41 ;  /* 0x000000410e297223 */ /* 0x000fe20000010029 */
[----:B------:R-:W-:-:S02]  /*34a0*/  HADD2.F32 R30, -RZ, R30.H1_H1 ;  /* 0x3000001eff1e7230 */ /* 0x000fc40000004100 */
[----:B------:R-:W-:Y:S01]  /*34b0*/  FADD.FTZ R20, R20, R21 ;  /* 0x0000001514147221 */ /* 0x000fe20000010000 */
[----:B------:R-:W-:Y:S01]  /*34c0*/  FFMA.FTZ R50, R11, R38, R50 ;  /* 0x000000260b327223 */ /* 0x000fe20000010032 */
[----:B------:R-:W-:Y:S01]  /*34d0*/  FADD.FTZ R22, R22, R55 ;  /* 0x0000003716167221 */ /* 0x000fe20000010000 */
[----:B------:R-:W-:Y:S01]  /*34e0*/  FFMA.FTZ R47, R32, R16, R47 ;  /* 0x00000010202f7223 */ /* 0x000fe2000001002f */
[----:B------:R-:W-:Y:S01]  /*34f0*/  FADD.FTZ R23, R23, R30 ;  /* 0x0000001e17177221 */ /* 0x000fe20000010000 */
[----:B------:R-:W-:Y:S01]  /*3500*/  FFMA.FTZ R46, R15, R20, R46 ;  /* 0x000000140f2e7223 */ /* 0x000fe2000001002e */
[----:B------:R-:W-:Y:S02]  /*3510*/  FFMA.FTZ R45, R14, R22, R45 ;  /* 0x000000160e2d7223 */ /* 0x000fe4000001002d */
[----:B------:R-:W-:Y:S01]  /*3520*/  FFMA.FTZ R44, R11, R23, R44 ;  /* 0x000000170b2c7223 */ /* 0x000fe2000001002c */
[----:B------:R-:W-:Y:S06]  /*3530*/  @!P0 BRA `(.L_x_1558) ;  /* 0xffffffd400948947 */ /* 0x000fec000383ffff */
.L_x_1556:
        /* <DEDUP_REMOVED lines=14> */
.L_x_1562:
[----:B------:R-:W0:Y:S02]  /*3620*/  LDS R2, [R4] ;  /* 0x0000000004027984 */ /* 0x000e240000000800 */
[----:B0-----:R-:W-:-:S10]  /*3630*/  HFMA2.MMA R3, R2, 1, 1, R40 ;  /* 0x3c003c0002037835 */ /* 0x001fd40000000028 */
[----:B------:R-:W0:Y:S02]  /*3640*/  ATOMS.CAST.SPIN R3, [R4], R2, R3 ;  /* 0x000000020403738d */ /* 0x000e240001800003 */
[----:B0-----:R-:W-:-:S13]  /*3650*/  ISETP.EQ.U32.AND P0, PT, R3, 0x1, PT ;  /* 0x000000010300780c */ /* 0x001fda0003f02070 */
[----:B------:R-:W-:Y:S05]  /*3660*/  @!P0 BRA `(.L_x_1562) ;  /* 0xfffffffc00ec8947 */ /* 0x000fea000383ffff */
[----:B------:R-:W-:Y:S05]  /*3670*/  BRA `(.L_x_1560) ;  /* 0x00000000000c7947 */ /* 0x000fea0003800000 */
.L_x_1561:
[----:B------:R-:W2:Y:S02]  /*3680*/  LD.E R2, desc[UR6][R6.64] ;  /* 0x0000000606027980 */ /* 0x000ea4000c101900 */
[----:B--2---:R-:W-:-:S05]  /*3690*/  IADD3 R3, R40, R2, RZ ;  /* 0x0000000228037210 */ /* 0x004fca0007ffe0ff */
[----:B------:R0:W-:Y:S02]  /*36a0*/  ST.E desc[UR6][R6.64], R3 ;  /* 0x0000000306007985 */ /* 0x0001e4000c101906 */
.L_x_1560:
[----:B------:R-:W-:Y:S05]  /*36b0*/  BSYNC B0 ;  /* 0x0000000000007941 */ /* 0x000fea0003800000 */
.L_x_1559:
        /* <DEDUP_REMOVED lines=9> */
.L_x_1566:
[----:B------:R-:W0:Y:S02]  /*3750*/  LDS R2, [R8+0x4] ;  /* 0x0000040008027984 */ /* 0x000e240000000800 */
[----:B0-----:R-:W-:-:S06]  /*3760*/  HADD2 R3, R2, R41 ;  /* 0x0000002902037230 */ /* 0x001fcc0000000000 */
[----:B------:R-:W0:Y:S02]  /*3770*/  ATOMS.CAST.SPIN R3, [R8+0x4], R2, R3 ;  /* 0x000004020803738d */ /* 0x000e240001800003 */
[----:B0-----:R-:W-:-:S13]  /*3780*/  ISETP.EQ.U32.AND P0, PT, R3, 0x1, PT ;  /* 0x000000010300780c */ /* 0x001fda0003f02070 */
[----:B------:R-:W-:Y:S05]  /*3790*/  @!P0 BRA `(.L_x_1566) ;  /* 0xfffffffc00ec8947 */ /* 0x000fea000383ffff */
[----:B------:R-:W-:Y:S05]  /*37a0*/  BRA `(.L_x_1564) ;  /* 0x00000000000c7947 */ /* 0x000fea0003800000 */
.L_x_1565:
[----:B------:R-:W0:Y:S02]  /*37b0*/  LD.E R2, desc[UR6][R6.64+0x4] ;  /* 0x0000040606027980 */ /* 0x000e24000c101900 */
[----:B0-----:R-:W-:-:S05]  /*37c0*/  IADD3 R3, R41, R2, RZ ;  /* 0x0000000229037210 */ /* 0x001fca0007ffe0ff */
[----:B------:R1:W-:Y:S02]  /*37d0*/  ST.E desc[UR6][R6.64+0x4], R3 ;  /* 0x0000040306007985 */ /* 0x0003e4000c101906 */
.L_x_1564:
[----:B------:R-:W-:Y:S05]  /*37e0*/  BSYNC B0 ;  /* 0x0000000000007941 */ /* 0x000fea0003800000 */
.L_x_1563:
        /* <DEDUP_REMOVED lines=10> */
.L_x_1570:
[----:B------:R-:W0:Y:S02]  /*3890*/  LDS R2, [R8] ;  /* 0x0000000008027984 */ /* 0x000e240000000800 */
[----:B0-----:R-:W-:-:S10]  /*38a0*/  HFMA2.MMA R3, R2, 1, 1, R42 ;  /* 0x3c003c0002037835 */ /* 0x001fd4000000002a */
[----:B------:R-:W0:Y:S02]  /*38b0*/  ATOMS.CAST.SPIN R3, [R8], R2, R3 ;  /* 0x000000020803738d */ /* 0x000e240001800003 */
[----:B0-----:R-:W-:-:S13]  /*38c0*/  ISETP.EQ.U32.AND P0, PT, R3, 0x1, PT ;  /* 0x000000010300780c */ /* 0x001fda0003f02070 */
[----:B------:R-:W-:Y:S05]  /*38d0*/  @!P0 BRA `(.L_x_1570) ;  /* 0xfffffffc00ec8947 */ /* 0x000fea000383ffff */
[----:B------:R-:W-:Y:S05]  /*38e0*/  BRA `(.L_x_1568) ;  /* 0x00000000000c7947 */ /* 0x000fea0003800000 */
.L_x_1569:
[----:B------:R-:W2:Y:S02]  /*38f0*/  LD.E R2, desc[UR6][R6.64] ;  /* 0x0000000606027980 */ /* 0x000ea4000c101900 */
[----:B--2---:R-:W-:-:S05]  /*3900*/  IADD3 R3, R42, R2, RZ ;  /* 0x000000022a037210 */ /* 0x004fca0007ffe0ff */
[----:B------:R0:W-:Y:S02]  /*3910*/  ST.E desc[UR6][R6.64], R3 ;  /* 0x0000000306007985 */ /* 0x0001e4000c101906 */
.L_x_1568:
[----:B------:R-:W-:Y:S05]  /*3920*/  BSYNC B0 ;  /* 0x0000000000007941 */ /* 0x000fea0003800000 */
.L_x_1567:
        /* <DEDUP_REMOVED lines=8> */
.L_x_1574:
[----:B------:R-:W0:Y:S02]  /*39b0*/  LDS R2, [R4] ;  /* 0x0000000004027984 */ /* 0x000e240000000800 */
[----:B0-----:R-:W-:-:S06]  /*39c0*/  HADD2 R3, R2, R50 ;  /* 0x0000003202037230 */ /* 0x001fcc0000000000 */
[----:B------:R-:W0:Y:S02]  /*39d0*/  ATOMS.CAST.SPIN R3, [R4], R2, R3 ;  /* 0x000000020403738d */ /* 0x000e240001800003 */
[----:B0-----:R-:W-:-:S13]  /*39e0*/  ISETP.EQ.U32.AND P0, PT, R3, 0x1, PT ;  /* 0x000000010300780c */ /* 0x001fda0003f02070 */
[----:B------:R-:W-:Y:S05]  /*39f0*/  @!P0 BRA `(.L_x_1574) ;  /* 0xfffffffc00ec8947 */ /* 0x000fea000383ffff */
[----:B------:R-:W-:Y:S05]  /*3a00*/  BRA `(.L_x_1572) ;  /* 0x00000000000c7947 */ /* 0x000fea0003800000 */
.L_x_1573:
[----:B------:R-:W0:Y:S02]  /*3a10*/  LD.E R2, desc[UR6][R4.64] ;  /* 0x0000000604027980 */ /* 0x000e24000c101900 */
[----:B0-----:R-:W-:-:S05]  /*3a20*/  IADD3 R3, R50, R2, RZ ;  /* 0x0000000232037210 */ /* 0x001fca0007ffe0ff */
[----:B------:R1:W-:Y:S02]  /*3a30*/  ST.E desc[UR6][R4.64], R3 ;  /* 0x0000000304007985 */ /* 0x0003e4000c101906 */
.L_x_1572:
[----:B------:R-:W-:Y:S05]  /*3a40*/  BSYNC B0 ;  /* 0x0000000000007941 */ /* 0x000fea0003800000 */
.L_x_1571:
        /* <DEDUP_REMOVED lines=10> */
.L_x_1578:
[----:B------:R-:W1:Y:S02]  /*3af0*/  LDS R2, [R0] ;  /* 0x0000000000027984 */ /* 0x000e640000000800 */
[----:B-1----:R-:W-:-:S10]  /*3b00*/  HFMA2.MMA R3, R2, 1, 1, R46 ;  /* 0x3c003c0002037835 */ /* 0x002fd4000000002e */
[----:B------:R-:W0:Y:S02]  /*3b10*/  ATOMS.CAST.SPIN R3, [R0], R2, R3 ;  /* 0x000000020003738d */ /* 0x000e240001800003 */
[----:B0-----:R-:W-:-:S13]  /*3b20*/  ISETP.EQ.U32.AND P0, PT, R3, 0x1, PT ;  /* 0x000000010300780c */ /* 0x001fda0003f02070 */
[----:B------:R-:W-:Y:S05]  /*3b30*/  @!P0 BRA `(.L_x_1578) ;  /* 0xfffffffc00ec8947 */ /* 0x000fea000383ffff */
[----:B------:R-:W-:Y:S05]  /*3b40*/  BRA `(.L_x_1576) ;  /* 0x00000000000c7947 */ /* 0x000fea0003800000 */
.L_x_1577:
[----:B------:R-:W1:Y:S02]  /*3b50*/  LD.E R0, desc[UR6][R6.64] ;  /* 0x0000000606007980 */ /* 0x000e64000c101900 */
[----:B-1----:R-:W-:-:S05]  /*3b60*/  IADD3 R3, R46, R0, RZ ;  /* 0x000000002e037210 */ /* 0x002fca0007ffe0ff */
[----:B------:R0:W-:Y:S02]  /*3b70*/  ST.E desc[UR6][R6.64], R3 ;  /* 0x0000000306007985 */ /* 0x0001e4000c101906 */
.L_x_1576:
[----:B------:R-:W-:Y:S05]  /*3b80*/  BSYNC B0 ;  /* 0x0000000000007941 */ /* 0x000fea0003800000 */
.L_x_1575:
[----:B------:R2:W-:Y:S02]  /*3b90*/  ATOM.E.ADD.F16x2.RN.STRONG.GPU P0, RZ, desc[UR6][R6.64+0x4], R44 ;  /* 0x0000042c06ff79a2 */ /* 0x0005e4000810e1c6 */
[----:B--2---:R-:W-:Y:S05]  /*3ba0*/  @P0 EXIT ;  /* 0x000000000000094d */ /* 0x004fea0003800000 */
[----:B------:R-:W2:Y:S02]  /*3bb0*/  QSPC.E.S P0, RZ, [R6+0x4] ;  /* 0x0000040006ff73aa */ /* 0x000ea40000000500 */
[----:B--2---:R-:W-:Y:S05]  /*3bc0*/  @!P0 BRA `(.L_x_1579) ;  /* 0x0000000000208947 */ /* 0x004fea0003800000 */
[----:B------:R-:W-:-:S04]  /*3bd0*/  MOV R2, R6 ;  /* 0x0000000600027202 */ /* 0x000fc80000000f00 */
[----:B------:R-:W-:-:S07]  /*3be0*/  MOV R0, R2 ;  /* 0x0000000200007202 */ /* 0x000fce0000000f00 */
.L_x_1580:
[----:B------:R-:W0:Y:S02]  /*3bf0*/  LDS R2, [R0+0x4] ;  /* 0x0000040000027984 */ /* 0x000e240000000800 */
[----:B01----:R-:W-:-:S06]  /*3c00*/  HADD2 R3, R2, R44 ;  /* 0x0000002c02037230 */ /* 0x003fcc0000000000 */
[----:B------:R-:W0:Y:S02]  /*3c10*/  ATOMS.CAST.SPIN R3, [R0+0x4], R2, R3 ;  /* 0x000004020003738d */ /* 0x000e240001800003 */
[----:B0-----:R-:W-:-:S13]  /*3c20*/  ISETP.EQ.U32.AND P0, PT, R3, 0x1, PT ;  /* 0x000000010300780c */ /* 0x001fda0003f02070 */
[----:B------:R-:W-:Y:S05]  /*3c30*/  @!P0 BRA `(.L_x_1580) ;  /* 0xfffffffc00ec8947 */ /* 0x000fea000383ffff */
[----:B------:R-:W-:Y:S05]  /*3c40*/  EXIT ;  /* 0x000000000000794d */ /* 0x000fea0003800000 */
.L_x_1579:
[----:B------:R-:W0:Y:S02]  /*3c50*/  LD.E R0, desc[UR6][R6.64+0x4] ;  /* 0x0000040606007980 */ /* 0x000e24000c101900 */
[----:B01----:R-:W-:-:S05]  /*3c60*/  IADD3 R3, R44, R0, RZ ;  /* 0x000000002c037210 */ /* 0x003fca0007ffe0ff */
[----:B------:R-:W-:Y:S01]  /*3c70*/  ST.E desc[UR6][R6.64+0x4], R3 ;  /* 0x0000040306007985 */ /* 0x000fe2000c101906 */
[----:B------:R-:W-:Y:S05]  /*3c80*/  EXIT ;  /* 0x000000000000794d */ /* 0x000fea0003800000 */
.L_x_1581:
        /* <DEDUP_REMOVED lines=15> */
.L_x_1838:


//--------------------- .text._ZN4vllm4gptq33gemm_half_q_half_gptq_3bit_kernelILb1ELi3EEEvPK6__halfPKjS6_S4_PS2_iiiibPKi --------------------------
	.section	.text._ZN4vllm4gptq33gemm_half_q_half_gptq_3bit_kernelILb1ELi3EEEvPK6__halfPKjS6_S4_PS2_iiiibPKi,"ax",@progbits
	.align	128
        .global         _ZN4vllm4gptq33gemm_half_q_half_gptq_3bit_kernelILb1ELi3EEEvPK6__halfPKjS6_S4_PS2_iiiibPKi
        .type           _ZN4vllm4gptq33gemm_half_q_half_gptq_3bit_kernelILb1ELi3EEEvPK6__halfPKjS6_S4_PS2_iiiibPKi,@function
        .size           _ZN4vllm4gptq33gemm_half_q_half_gptq_3bit_kernelILb1ELi3EEEvPK6__halfPKjS6_S4_PS2_iiiibPKi,(.L_x_1839 - _ZN4vllm4gptq33gemm_half_q_half_gptq_3bit_kernelILb1ELi3EEEvPK6__halfPKjS6_S4_PS2_iiiibPKi)
        .other          _ZN4vllm4gptq33gemm_half_q_half_gptq_3bit_kernelILb1ELi3EEEvPK6__halfPKjS6_S4_PS2_iiiibPKi,@"STO_CUDA_ENTRY STV_DEFAULT"
_ZN4vllm4gptq33gemm_half_q_half_gptq_3bit_kernelILb1ELi3EEEvPK6__halfPKjS6_S4_PS2_iiiibPKi:
.text._ZN4vllm4gptq33gemm_half_q_half_gptq_3bit_kernelILb1ELi3EEEvPK6__halfPKjS6_S4_PS2_iiiibPKi:
        /* <DEDUP_REMOVED lines=17> */
[----:B------:R-:W-:-:S05]  /*0110*/  @P0 LEA.HI.X R5, R2, UR5, RZ, 0x2, P1 ;  /* 0x0000000502050c11 */ /* 0x000fca00088f14ff */
[----:B------:R-:W2:Y:S01]  /*0120*/  @P0 LDG.E.CONSTANT R4, desc[UR8][R4.64] ;  /* 0x0000000804040981 */ /* 0x000ea2000c1e9900 */
[----:B------:R-:W0:Y:S02]  /*0130*/  S2UR UR4, SR_CTAID.Y ;  /* 0x00000000000479c3 */ /* 0x000e240000002600 */
[----:B0-----:R-:W-:-:S06]  /*0140*/  UIMAD UR4, UR4, 0x3, URZ ;  /* 0x00000003040478a4 */ /* 0x001fcc000f8e023f */
[----:B------:R-:W-:Y:S01]  /*0150*/  IMAD R7, R19, UR4, RZ ;  /* 0x0000000413077c24 */ /* 0x000fe2000f8e02ff */
[----:B------:R-:W-:-:S04]  /*0160*/  ULDC.64 UR4, c[0x0][0x210] ;  /* 0x0000840000047ab9 */ /* 0x000fc80000000a00 */
[----:B------:R-:W-:Y:S02]  /*0170*/  @!P0 IADD3 R2, P1, R2, R7, RZ ;  /* 0x0000000702028210 */ /* 0x000fe40007f3e0ff */
[----:B------:R-:W-:Y:S02]  /*0180*/  SHF.R.S32.HI R9, RZ, 0x1f, R7 ;  /* 0x0000001fff097819 */ /* 0x000fe40000011407 */
[----:B--2---:R-:W-:-:S03]  /*0190*/  @P0 IADD3 R6, P2, R7, R4, RZ ;  /* 0x0000000407060210 */ /* 0x004fc60007f5e0ff */
[----:B------:R-:W-:Y:S01]  /*01a0*/  @!P0 IMAD.X R7, RZ, RZ, R9, P1 ;  /* 0x000000ffff078224 */ /* 0x000fe200008e0609 */
[----:B------:R-:W-:Y:S02]  /*01b0*/  @!P0 LEA R10, P1, R2, UR4, 0x1 ;  /* 0x00000004020a8c11 */ /* 0x000fe4000f8208ff */
[----:B------:R-:W-:Y:S02]  /*01c0*/  @P0 LEA.HI.X.SX32 R9, R4, R9, 0x1, P2 ;  /* 0x0000000904090211 */ /* 0x000fe400010f0eff */
        /* <DEDUP_REMOVED lines=13> */
[----:B------:R-:W0:Y:S01]  /*02a0*/  S2UR UR5, SR_CgaCtaId ;  /* 0x00000000000579c3 */ /* 0x000e220000008800 */
[----:B------:R-:W-:-:S02]  /*02b0*/  UMOV UR4, 0x400 ;  /* 0x0000040000047882 */ /* 0x000fc40000000000 */
        /* <DEDUP_REMOVED lines=8> */
.L_x_1583:
[----:B------:R-:W-:Y:S05]  /*0340*/  BSYNC B0 ;  /* 0x0000000000007941 */ /* 0x000fea0003800000 */
.L_x_1582:
[----:B------:R-:W-:Y:S01]  /*0350*/  ULDC UR4, c[0x0][0x23c] ;  /* 0x00008f0000047ab9 */ /* 0x000fe20000000800 */
[----:B------:R-:W-:Y:S02]  /*0360*/  SHF.L.U32 R34, R34, 0x2, RZ ;  /* 0x0000000222227819 */ /* 0x000fe400000006ff */
[----:B------:R-:W-:-:S04]  /*0370*/  MOV R35, UR4 ;  /* 0x0000000400237c02 */ /* 0x000fc80008000f00 */
        /* <DEDUP_REMOVED lines=11> */
[----:B-1----:R-:W-:-:S04]  /*0430*/  IMAD.MOV R8, RZ, RZ, -R5 ;  /* 0x000000ffff087224 */ /* 0x002fc800078e0a05 */
[----:B------:R-:W-:Y:S01]  /*0440*/  IMAD R9, R8, R7, RZ ;  /* 0x0000000708097224 */ /* 0x000fe200078e02ff */
[----:B------:R-:W-:-:S04]  /*0450*/  IABS R8, R19 ;  /* 0x0000001300087213 */ /* 0x000fc80000000000 */
[----:B------:R-:W-:-:S06]  /*0460*/  IMAD.HI.U32 R5, R5, R9, R4 ;  /* 0x0000000905057227 */ /* 0x000fcc00078e0004 */
[----:B------:R-:W-:-:S05]  /*0470*/  IMAD.HI.U32 R5, R5, R8, RZ ;  /* 0x0000000805057227 */ /* 0x000fca00078e00ff */
[----:B------:R-:W-:-:S05]  /*0480*/  IADD3 R2, RZ, -R5, RZ ;  /* 0x80000005ff027210 */ /* 0x000fca0007ffe0ff */
[C---:B------:R-:W-:Y:S01]  /*0490*/  IMAD R2, R7.reuse, R2, R8 ;  /* 0x0000000207027224 */ /* 0x040fe200078e0208 */
[----:B------:R-:W-:Y:S04]  /*04a0*/  BAR.SYNC.DEFER_BLOCKING 0x0 ;  /* 0x0000000000007b1d */ /* 0x000fe80000010000 */
[----:B------:R-:W-:-:S13]  /*04b0*/  ISETP.GT.U32.AND P2, PT, R7, R2, PT ;  /* 0x000000020700720c */ /* 0x000fda0003f44070 */
[-C--:B------:R-:W-:Y:S01]  /*04c0*/  @!P2 IADD3 R2, R2, -R7.reuse, RZ ;  /* 0x800000070202a210 */ /* 0x080fe20007ffe0ff */
[----:B------:R-:W-:Y:S01]  /*04d0*/  @!P2 VIADD R5, R5, 0x1 ;  /* 0x000000010505a836 */ /* 0x000fe20000000000 */
[----:B------:R-:W-:Y:S02]  /*04e0*/  ISETP.NE.AND P2, PT, R6, RZ, PT ;  /* 0x000000ff0600720c */ /* 0x000fe40003f45270 */
[----:B------:R-:W-:Y:S02]  /*04f0*/  ISETP.GE.U32.AND P0, PT, R2, R7, PT ;  /* 0x000000070200720c */ /* 0x000fe40003f06070 */
[----:B------:R-:W-:-:S04]  /*0500*/  LOP3.LUT R2, R19, R6, RZ, 0x3c, !PT ;  /* 0x0000000613027212 */ /* 0x000fc800078e3cff */
[----:B------:R-:W-:-:S07]  /*0510*/  ISETP.GE.AND P1, PT, R2, RZ, PT ;  /* 0x000000ff0200720c */ /* 0x000fce0003f26270 */
[----:B------:R-:W-:-:S06]  /*0520*/  @P0 IADD3 R5, R5, 0x1, RZ ;  /* 0x0000000105050810 */ /* 0x000fcc0007ffe0ff */
[----:B------:R-:W-:Y:S02]  /*0530*/  @!P1 IADD3 R5, RZ, -R5, RZ ;  /* 0x80000005ff059210 */ /* 0x000fe40007ffe0ff */
[----:B------:R-:W-:-:S04]  /*0540*/  @!P2 LOP3.LUT R5, RZ, R6, RZ, 0x33, !PT ;  /* 0x00000006ff05a212 */ /* 0x000fc800078e33ff */
[----:B------:R-:W0:Y:S01]  /*0550*/  I2F.U32.RP R2, R5 ;  /* 0x0000000500027306 */ /* 0x000e220000209000 */
[----:B------:R-:W-:Y:S01]  /*0560*/  IMAD.MOV R9, RZ, RZ, -R5 ;  /* 0x000000ffff097224 */ /* 0x000fe200078e0a05 */
[----:B------:R-:W-:-:S06]  /*0570*/  ISETP.NE.U32.AND P0, PT, R5, RZ, PT ;  /* 0x000000ff0500720c */ /* 0x000fcc0003f05070 */
[----:B0-----:R-:W0:Y:S02]  /*0580*/  MUFU.RCP R2, R2 ;  /* 0x0000000200027308 */ /* 0x001e240000001000 */
[----:B0-----:R-:W-:-:S06]  /*0590*/  IADD3 R6, R2, 0xffffffe, RZ ;  /* 0x0ffffffe02067810 */ /* 0x001fcc0007ffe0ff */
[----:B------:R0:W1:Y:S02]  /*05a0*/  F2I.FTZ.U32.TRUNC.NTZ R7, R6 ;  /* 0x0000000600077305 */ /* 0x000064000021f000 */
[----:B0-----:R-:W-:Y:S01]  /*05b0*/  MOV R6, RZ ;  /* 0x000000ff00067202 */ /* 0x001fe20000000f00 */
[----:B-1----:R-:W-:-:S04]  /*05c0*/  IMAD R9, R9, R7, RZ ;  /* 0x0000000709097224 */ /* 0x002fc800078e02ff */
[----:B------:R-:W-:-:S06]  /*05d0*/  IMAD.HI.U32 R7, R7, R9, R6 ;  /* 0x0000000907077227 */ /* 0x000fcc00078e0006 */
[----:B------:R-:W-:-:S05]  /*05e0*/  IMAD.HI.U32 R38, R7, R50, RZ ;  /* 0x0000003207267227 */ /* 0x000fca00078e00ff */
[----:B------:R-:W-:-:S05]  /*05f0*/  IADD3 R4, RZ, -R38, RZ ;  /* 0x80000026ff047210 */ /* 0x000fca0007ffe0ff */
[----:B------:R-:W-:-:S05]  /*0600*/  IMAD R4, R5, R4, R50 ;  /* 0x0000000405047224 */ /* 0x000fca00078e0232 */
[----:B------:R-:W-:-:S13]  /*0610*/  ISETP.GE.U32.AND P1, PT, R4, R5, PT ;  /* 0x000000050400720c */ /* 0x000fda0003f26070 */
[----:B------:R-:W-:Y:S01]  /*0620*/  @P1 IADD3 R4, -R5, R4, RZ ;  /* 0x0000000405041210 */ /* 0x000fe20007ffe1ff */
[----:B------:R-:W-:Y:S01]  /*0630*/  @P1 VIADD R38, R38, 0x1 ;  /* 0x0000000126261836 */ /* 0x000fe20000000000 */
        /* <DEDUP_REMOVED lines=30> */
.L_x_1587:
        /* <DEDUP_REMOVED lines=16> */
.L_x_1586:
        /* <DEDUP_REMOVED lines=17> */
.L_x_1585:
        /* <DEDUP_REMOVED lines=14> */
.L_x_1588:
[----:B------:R-:W-:Y:S05]  /*0b10*/  BSYNC B0 ;  /* 0x0000000000007941 */ /* 0x000fea0003800000 */
.L_x_1584:
        /* <DEDUP_REMOVED lines=8> */
[----:B------:R-:W-:Y:S01]  /*0ba0*/  PRMT R39, RZ, 0x5410, RZ ;  /* 0x00005410ff277816 */ /* 0x000fe200000000ff */
[----:B0-----:R-:W-:Y:S01]  /*0bb0*/  IMAD.WIDE R6, R9, 0x2, R6 ;  /* 0x0000000209067825 */ /* 0x001fe200078e0206 */
[----:B------:R-:W-:Y:S06]  /*0bc0*/  @P0 BRA `(.L_x_1589) ;  /* 0x0000002000d80947 */ /* 0x000fec0003800000 */
[----:B------:R-:W2:Y:S04]  /*0bd0*/  LDG.E.CONSTANT R2, desc[UR8][R6.64] ;  /* 0x0000000806027981 */ /* 0x000ea8000c1e9900 */
[----:B------:R-:W3:Y:S01]  /*0be0*/  LDG.E.CONSTANT R4, desc[UR8][R6.64+0x4] ;  /* 0x0000040806047981 */ /* 0x000ee2000c1e9900 */
[----:B------:R-:W-:Y:S01]  /*0bf0*/  SHF.L.U32 R0, R0, 0x2, RZ ;  /* 0x0000000200007819 */ /* 0x000fe200000006ff */
[----:B------:R-:W0:Y:S01]  /*0c00*/  S2UR UR6, SR_CgaCtaId ;  /* 0x00000000000679c3 */ /* 0x000e220000008800 */
[----:B------:R-:W-:Y:S01]  /*0c10*/  ULDC.64 UR4, c[0x0][0x218] ;  /* 0x0000860000047ab9 */ /* 0x000fe20000000a00 */
[----:B------:R-:W-:Y:S01]  /*0c20*/  IMAD R44, R36, 0x3, RZ ;  /* 0x00000003242c7824 */ /* 0x000fe200078e02ff */
[----:B------:R-:W-:Y:S02]  /*0c30*/  LOP3.LUT R0, R0, 0x7fffffc, RZ, 0xc0, !PT ;  /* 0x07fffffc00007812 */ /* 0x000fe400078ec0ff */
[----:B------:R-:W-:Y:S01]  /*0c40*/  IADD3 R40, R50, R5, RZ ;  /* 0x0000000532287210 */ /* 0x000fe20007ffe0ff */
[----:B------:R-:W-:Y:S01]  /*0c50*/  VIADD R48, R44, 0xffffffe0 ;  /* 0xffffffe02c307836 */ /* 0x000fe20000000000 */
[--C-:B------:R-:W-:Y:S01]  /*0c60*/  SHF.R.U32.HI R45, RZ, 0x9, R43.reuse ;  /* 0x00000009ff2d7819 */ /* 0x100fe2000001162b */
[----:B------:R-:W-:Y:S01]  /*0c70*/  IMAD R0, R0, R35, RZ ;  /* 0x0000002300007224 */ /* 0x000fe200078e02ff */
[----:B------:R-:W-:-:S02]  /*0c80*/  SHF.R.U32.HI R46, RZ, 0x6, R43 ;  /* 0x00000006ff2e7819 */ /* 0x000fc4000001162b */
[----:B------:R-:W-:Y:S01]  /*0c90*/  SHF.R.U32.HI R47, RZ, 0x3, R43 ;  /* 0x00000003ff2f7819 */ /* 0x000fe2000001162b */
[----:B------:R-:W-:Y:S01]  /*0ca0*/  IMAD R9, R0, 0x3, RZ ;  /* 0x0000000300097824 */ /* 0x000fe200078e02ff */
[----:B------:R-:W-:Y:S02]  /*0cb0*/  SHF.R.S32.HI R0, RZ, 0x1f, R34 ;  /* 0x0000001fff007819 */ /* 0x000fe40000011422 */
[----:B------:R-:W-:Y:S02]  /*0cc0*/  LOP3.LUT R43, R43, 0x7, RZ, 0xc0, !PT ;  /* 0x000000072b2b7812 */ /* 0x000fe400078ec0ff */
[----:B------:R-:W-:Y:S02]  /*0cd0*/  IADD3 R33, P0, R34, R9, RZ ;  /* 0x0000000922217210 */ /* 0x000fe40007f1e0ff */
[----:B------:R-:W-:Y:S02]  /*0ce0*/  PRMT R53, RZ, 0x7610, R53 ;  /* 0x00007610ff357816 */ /* 0x000fe40000000035 */
[----:B------:R-:W-:-:S02]  /*0cf0*/  LEA.HI.X.SX32 R0, R9, R0, 0x1, P0 ;  /* 0x0000000009007211 */ /* 0x000fc400000f0eff */
[----:B------:R-:W-:Y:S01]  /*0d00*/  LEA R32, P0, R33, UR4, 0x2 ;  /* 0x0000000421207c11 */ /* 0x000fe2000f8010ff */
[----:B------:R-:W-:Y:S01]  /*0d10*/  ULDC.U8 UR4, c[0x0][0x248] ;  /* 0x0000920000047ab9 */ /* 0x000fe20000000000 */
[----:B------:R-:W-:Y:S01]  /*0d20*/  LOP3.LUT R45, R45, 0x7, RZ, 0xc0, !PT ;  /* 0x000000072d2d7812 */ /* 0x000fe200078ec0ff */
[----:B------:R-:W-:Y:S01]  /*0d30*/  UPRMT UR4, UR4, 0x8880, URZ ;  /* 0x0000888004047896 */ /* 0x000fe2000800003f */
[----:B------:R-:W-:Y:S01]  /*0d40*/  LEA.HI.X R33, R33, UR5, R0, 0x2, P0 ;  /* 0x0000000521217c11 */ /* 0x000fe200080f1400 */
[----:B------:R-:W-:Y:S01]  /*0d50*/  UMOV UR5, 0x400 ;  /* 0x0000040000057882 */ /* 0x000fe20000000000 */
[----:B------:R-:W-:Y:S01]  /*0d60*/  LOP3.LUT R46, R46, 0x7, RZ, 0xc0, !PT ;  /* 0x000000072e2e7812 */ /* 0x000fe200078ec0ff */
[----:B------:R-:W-:Y:S01]  /*0d70*/  UISETP.NE.AND UP0, UPT, UR4, URZ, UPT ;  /* 0x0000003f0400728c */ /* 0x000fe2000bf05270 */
[----:B------:R-:W-:Y:S01]  /*0d80*/  LOP3.LUT R47, R47, 0x7, RZ, 0xc0, !PT ;  /* 0x000000072f2f7812 */ /* 0x000fe200078ec0ff */
[----:B0-----:R-:W-:Y:S01]  /*0d90*/  ULEA UR4, UR6, UR5, 0x18 ;  /* 0x0000000506047291 */ /* 0x001fe2000f8ec03f */
[----:B------:R-:W-:Y:S01]  /*0da0*/  IADD3 R41, R44, -0x40, RZ ;  /* 0xffffffc02c297810 */ /* 0x000fe20007ffe0ff */
[----:B------:R-:W-:Y:S01]  /*0db0*/  USEL UR5, URZ, 0x1, UP0 ;  /* 0x000000013f057887 */ /* 0x000fe20008000000 */
[----:B------:R-:W-:Y:S01]  /*0dc0*/  MOV R42, R40 ;  /* 0x00000028002a7202 */ /* 0x000fe20000000f00 */
[----:B------:R-:W-:Y:S01]  /*0dd0*/  ULDC UR6, c[0x0][0x23c] ;  /* 0x00008f0000067ab9 */ /* 0x000fe20000000800 */
[----:B--2---:R-:W-:-:S02]  /*0de0*/  PRMT R0, R2, 0x7610, R2 ;  /* 0x0000761002007816 */ /* 0x004fc40000000002 */
[----:B---3--:R-:W-:-:S07]  /*0df0*/  PRMT R2, R4, 0x7610, R4 ;  /* 0x0000761004027816 */ /* 0x008fce0000000004 */
.L_x_1596:
        /* <DEDUP_REMOVED lines=21> */
[----:B--2---:R-:W-:-:S05]  /*0f50*/  IMAD.SHL.U32 R0, R4, 0x10, RZ ;  /* 0x0000001004007824 */ /* 0x004fca00078e00ff */
[----:B------:R-:W-:-:S04]  /*0f60*/  LOP3.LUT R0, R0, 0xff0, RZ, 0xc0, !PT ;  /* 0x00000ff000007812 */ /* 0x000fc800078ec0ff */
[----:B------:R-:W-:Y:S01]  /*0f70*/  LEA.HI R6, R7, R0, RZ, 0x4 ;  /* 0x0000000007067211 */ /* 0x000fe200078f20ff */
[----:B------:R-:W-:Y:S06]  /*0f80*/  BRA `(.L_x_1595) ;  /* 0x0000000000207947 */ /* 0x000fec0003800000 */
.L_x_1594:
[----:B-----5:R-:W-:Y:S01]  /*0f90*/  SHF.R.U32.HI R6, RZ, R48, R7 ;  /* 0x00000030ff067219 */ /* 0x020fe20000011607 */
[----:B------:R-:W-:Y:S06]  /*0fa0*/  BRA `(.L_x_1595) ;  /* 0x0000000000187947 */ /* 0x000fec0003800000 */
.L_x_1593:
[----:B------:R-:W2:Y:S02]  /*0fb0*/  LDG.E.CONSTANT R0, desc[UR8][R4.64+0x4] ;  /* 0x0000040804007981 */ /* 0x000ea4000c1e9900 */
[----:B--2---:R-:W-:-:S04]  /*0fc0*/  SHF.L.U32 R0, R0, 0x8, RZ ;  /* 0x0000000800007819 */ /* 0x004fc800000006ff */
[----:B------:R-:W-:-:S04]  /*0fd0*/  LOP3.LUT R0, R0, 0xf00, RZ, 0xc0, !PT ;  /* 0x00000f0000007812 */ /* 0x000fc800078ec0ff */
[----:B-----5:R-:W-:Y:S01]  /*0fe0*/  LEA.HI R6, R7, R0, RZ, 0x8 ;  /* 0x0000000007067211 */ /* 0x020fe200078f40ff */
[----:B------:R-:W-:Y:S06]  /*0ff0*/  BRA `(.L_x_1595) ;  /* 0x0000000000047947 */ /* 0x000fec0003800000 */
.L_x_1592:
[----:B-----5:R-:W-:-:S07]  /*1000*/  SHF.R.U32.HI R6, RZ, R44, R7 ;  /* 0x0000002cff067219 */ /* 0x020fce0000011607 */
.L_x_1595:
[----:B------:R-:W-:Y:S05]  /*1010*/  BSYNC B0 ;  /* 0x0000000000007941 */ /* 0x000fea0003800000 */
.L_x_1591:
[----:B0-----:R-:W0:Y:S01]  /*1020*/  LDC.64 R4, c[0x0][0x228] ;  /* 0x00008a00ff047b82 */ /* 0x001e220000000a00 */
[----:B------:R-:W-:-:S05]  /*1030*/  IADD3 R7, R34, R9, RZ ;  /* 0x0000000922077210 */ /* 0x000fca0007ffe0ff */
        /* <DEDUP_REMOVED lines=11> */
.L_x_1590:
[----:B------:R0:W2:Y:S01]  /*10f0*/  LDG.E.128.CONSTANT R16, desc[UR8][R32.64] ;  /* 0x0000000820107981 */ /* 0x0000a2000c1e9d00 */
[----:B------:R-:W1:Y:S02]  /*1100*/  LDC R35, c[0x0][0x23c] ;  /* 0x00008f00ff237b82 */ /* 0x000e640000000800 */
[----:B-1----:R-:W-:-:S05]  /*1110*/  IMAD.WIDE R12, R35, 0x4, R32 ;  /* 0x00000004230c7825 */ /* 0x002fca00078e0220 */
[----:B------:R1:W3:Y:S01]  /*1120*/  LDG.E.128.CONSTANT R8, desc[UR8][R12.64] ;  /* 0x000000080c087981 */ /* 0x0002e2000c1e9d00 */
[----:B0-----:R-:W-:Y:S01]  /*1130*/  IMAD.WIDE R32, R35, 0x4, R12 ;  /* 0x0000000423207825 */ /* 0x001fe200078e020c */
[----:B------:R-:W-:Y:S03]  /*1140*/  I2F.F16 R14, -0x80 ;  /* 0xffffff80000e7906 */ /* 0x000fe60000200c00 */
[----:B------:R-:W-:Y:S01]  /*1150*/  VIADD R57, R43, UR5 ;  /* 0x000000052b397c36 */ /* 0x000fe20008000000 */
[----:B------:R-:W4:Y:S04]  /*1160*/  LDG.E.128.CONSTANT R4, desc[UR8][R32.64] ;  /* 0x0000000820047981 */ /* 0x000f28000c1e9d00 */
[----:B------:R-:W0:Y:S01]  /*1170*/  I2F.F16 R15, -0x10 ;  /* 0xfffffff0000f7906 */ /* 0x000e220000200c00 */
[----:B------:R-:W-:-:S02]  /*1180*/  IADD3 R62, R47, UR5, RZ ;  /* 0x000000052f3e7c10 */ /* 0x000fc4000fffe0ff */
[----:B------:R-:W-:Y:S02]  /*1190*/  IADD3 R61, R46, UR5, RZ ;  /* 0x000000052e3d7c10 */ /* 0x000fe4000fffe0ff */
[----:B------:R-:W-:-:S03]  /*11a0*/  IADD3 R60, R45, UR5, RZ ;  /* 0x000000052d3c7c10 */ /* 0x000fc6000fffe0ff */
[----:B------:R1:W1:Y:S01]  /*11b0*/  I2F.F16 R59, R57 ;  /* 0x00000039003b7306 */ /* 0x0002620000200c00 */
[----:B0-----:R-:W-:Y:S02]  /*11c0*/  PRMT R20, R14, 0x5410, R15 ;  /* 0x000054100e147816 */ /* 0x001fe4000000000f */
[----:B-1----:R-:W0:Y:S05]  /*11d0*/  LDS.128 R12, [UR4] ;  /* 0x00000004ff0c7984 */ /* 0x002e2a0008000c00 */
[----:B------:R-:W1:Y:S08]  /*11e0*/  I2F.F16 R58, R62 ;  /* 0x0000003e003a7306 */ /* 0x000e700000200c00 */
[----:B------:R1:W1:Y:S08]  /*11f0*/  I2F.F16 R55, R61 ;  /* 0x0000003d00377306 */ /* 0x0002700000200c00 */
[----:B------:R-:W0:Y:S01]  /*1200*/  I2F.F16 R56, R60 ;  /* 0x0000003c00387306 */ /* 0x000e220000200c00 */
[----:B------:R-:W-:-:S02]  /*1210*/  LOP3.LUT R57, R57, 0xe400, RZ, 0xfc, !PT ;  /* 0x0000e40039397812 */ /* 0x000fc400078efcff */
[----:B-1----:R-:W-:Y:S01]  /*1220*/  LOP3.LUT R61, R61, 0xe400, RZ, 0xfc, !PT ;  /* 0x0000e4003d3d7812 */ /* 0x002fe200078efcff */
[C---:B------:R-:W-:Y:S02]  /*1230*/  HADD2 R59, R20.reuse, -R59.H0_H0 ;  /* 0xa000003b143b7230 */ /* 0x040fe40000000000 */
[C---:B------:R-:W-:Y:S02]  /*1240*/  HADD2 R58, R20.reuse, -R58.H0_H0 ;  /* 0xa000003a143a7230 */ /* 0x040fe40000000000 */
[C---:B------:R-:W-:Y:S01]  /*1250*/  HADD2 R55, R20.reuse, -R55.H0_H0 ;  /* 0xa000003714377230 */ /* 0x040fe20000000000 */
[----:B------:R-:W-:Y:S01]  /*1260*/  LOP3.LUT R62, R62, 0xe400, RZ, 0xfc, !PT ;  /* 0x0000e4003e3e7812 */ /* 0x000fe200078efcff */
[----:B0-----:R-:W-:Y:S02]  /*1270*/  HADD2 R56, R20, -R56.H0_H0 ;  /* 0xa000003814387230 */ /* 0x001fe40000000000 */
[----:B------:R-:W0:Y:S01]  /*1280*/  LDS.128 R20, [UR4+0x100] ;  /* 0x00010004ff147984 */ /* 0x000e220008000c00 */
[----:B------:R-:W-:-:S02]  /*1290*/  LOP3.LUT R60, R60, 0xe400, RZ, 0xfc, !PT ;  /* 0x0000e4003c3c7812 */ /* 0x000fc400078efcff */
[----:B--2---:R-:W-:Y:S02]  /*12a0*/  LOP3.LUT R24, R16, 0x70007, RZ, 0xc0, !PT ;  /* 0x0007000710187812 */ /* 0x004fe400078ec0ff */
[----:B------:R-:W-:Y:S02]  /*12b0*/  LOP3.LUT R28, R18, 0x70007, RZ, 0xc0, !PT ;  /* 0x00070007121c7812 */ /* 0x000fe400078ec0ff */
[----:B------:R-:W-:Y:S02]  /*12c0*/  LOP3.LUT R24, R24, 0x64006400, RZ, 0xfc, !PT ;  /* 0x6400640018187812 */ /* 0x000fe400078efcff */
[----:B------:R-:W-:Y:S02]  /*12d0*/  LOP3.LUT R25, R16, 0x380038, RZ, 0xc0, !PT ;  /* 0x0038003810197812 */ /* 0x000fe400078ec0ff */
[----:B------:R-:W-:Y:S01]  /*12e0*/  LOP3.LUT R28, R28, 0x64006400, RZ, 0xfc, !PT ;  /* 0x640064001c1c7812 */ /* 0x000fe200078efcff */
[----:B------:R-:W-:Y:S01]  /*12f0*/  HADD2 R75, R24, R57.H0_H0 ;  /* 0x20000039184b7230 */ /* 0x000fe20000000000 */
[----:B------:R-:W-:-:S02]  /*1300*/  SHF.R.U32.HI R65, RZ, 0x6, R16 ;  /* 0x00000006ff417819 */ /* 0x000fc40000011610 */
[----:B------:R-:W-:Y:S02]  /*1310*/  SHF.R.U32.HI R63, RZ, 0xf, R16 ;  /* 0x0000000fff3f7819 */ /* 0x000fe40000011610 */
[----:B------:R-:W-:Y:S02]  /*1320*/  LOP3.LUT R29, R18, 0x380038, RZ, 0xc0, !PT ;  /* 0x00380038121d7812 */ /* 0x000fe400078ec0ff */
[--C-:B------:R-:W-:Y:S02]  /*1330*/  SHF.R.U32.HI R68, RZ, 0x6, R18.reuse ;  /* 0x00000006ff447819 */ /* 0x100fe40000011612 */
[----:B------:R-:W-:Y:S01]  /*1340*/  SHF.R.U32.HI R66, RZ, 0xf, R18 ;  /* 0x0000000fff427819 */ /* 0x000fe20000011612 */
[----:B------:R-:W-:Y:S01]  /*1350*/  HADD2 R72, R28, R61.H0_H0 ;  /* 0x2000003d1c487230 */ /* 0x000fe20000000000 */
[----:B------:R-:W-:Y:S02]  /*1360*/  LOP3.LUT R26, R17, 0x70007, RZ, 0xc0, !PT ;  /* 0x00070007111a7812 */ /* 0x000fe400078ec0ff */
[----:B------:R-:W-:-:S02]  /*1370*/  LOP3.LUT R18, R19, 0x70007, RZ, 0xc0, !PT ;  /* 0x0007000713127812 */ /* 0x000fc400078ec0ff */
[----:B------:R-:W-:Y:S02]  /*1380*/  LOP3.LUT R16, R25, 0x64006400, RZ, 0xfc, !PT ;  /* 0x6400640019107812 */ /* 0x000fe400078efcff */
[----:B------:R-:W-:Y:S02]  /*1390*/  LOP3.LUT R27, R17, 0x380038, RZ, 0xc0, !PT ;  /* 0x00380038111b7812 */ /* 0x000fe400078ec0ff */
[--C-:B------:R-:W-:Y:S02]  /*13a0*/  SHF.R.U32.HI R67, RZ, 0x6, R17.reuse ;  /* 0x00000006ff437819 */ /* 0x100fe40000011611 */
[----:B------:R-:W-:Y:S01]  /*13b0*/  SHF.R.U32.HI R64, RZ, 0xf, R17 ;  /* 0x0000000fff407819 */ /* 0x000fe20000011611 */
[----:B------:R-:W-:Y:S01]  /*13c0*/  HFMA2 R73, R16, 0.125, 0.125, R59.H0_H0 ;  /* 0x3000300010497831 */ /* 0x000fe2000004003b */
[----:B------:R-:W-:Y:S02]  /*13d0*/  LOP3.LUT R17, R26, 0x64006400, RZ, 0xfc, !PT ;  /* 0x640064001a117812 */ /* 0x000fe400078efcff */
[----:B------:R-:W-:-:S02]  /*13e0*/  LOP3.LUT R78, R29, 0x64006400, RZ, 0xfc, !PT ;  /* 0x640064001d4e7812 */ /* 0x000fc400078efcff */
[----:B------:R-:W-:Y:S01]  /*13f0*/  LOP3.LUT R71, R18, 0x64006400, RZ, 0xfc, !PT ;  /* 0x6400640012477812 */ /* 0x000fe200078efcff */
[-C--:B------:R-:W-:Y:S02]  /*1400*/  HFMA2.MMA R16, R75, R12.reuse, RZ ;  /* 0x0000000c4b107235 */ /* 0x080fe400000000ff */
[----:B------:R-:W-:Y:S01]  /*1410*/  HFMA2.MMA R18, R72, R12, RZ ;  /* 0x0000000c48127235 */ /* 0x000fe200000000ff */
[----:B------:R-:W-:Y:S01]  /*1420*/  HADD2 R74, R17, R62.H0_H0 ;  /* 0x2000003e114a7230 */ /* 0x000fe20000000000 */
[----:B------:R-:W-:Y:S01]  /*1430*/  LOP3.LUT R30, R19, 0x380038, RZ, 0xc0, !PT ;  /* 0x00380038131e7812 */ /* 0x000fe200078ec0ff */
[----:B------:R-:W-:Y:S02]  /*1440*/  HFMA2 R78, R78, 0.125, 0.125, R55.H0_H0 ;  /* 0x300030004e4e7831 */ /* 0x000fe40000040037 */
[----:B------:R-:W-:Y:S01]  /*1450*/  HADD2 R71, R71, R60.H0_H0 ;  /* 0x2000003c47477230 */ /* 0x000fe20000000000 */
[--C-:B------:R-:W-:Y:S01]  /*1460*/  SHF.R.U32.HI R70, RZ, 0x6, R19.reuse ;  /* 0x00000006ff467819 */ /* 0x100fe20000011613 */
[-C--:B------:R-:W-:Y:S01]  /*1470*/  HFMA2 R17, R74, R12.reuse, RZ.H0_H0 ;  /* 0x0000000c4a117231 */ /* 0x080fe200000400ff */
[----:B------:R-:W-:Y:S01]  /*1480*/  SHF.R.U32.HI R69, RZ, 0xf, R19 ;  /* 0x0000000fff457819 */ /* 0x000fe20000011613 */
[----:B------:R-:W-:Y:S01]  /*1490*/  HFMA2 R19, R71, R12, RZ.H0_H0 ;  /* 0x0000000c47137231 */ /* 0x000fe200000400ff */
[----:B------:R-:W-:Y:S01]  /*14a0*/  LOP3.LUT R27, R27, 0x64006400, RZ, 0xfc, !PT ;  /* 0x640064001b1b7812 */ /* 0x000fe200078efcff */
[-C--:B------:R-:W-:Y:S01]  /*14b0*/  HFMA2.MMA R12, R73, R13.reuse, R16 ;  /* 0x0000000d490c7235 */ /* 0x080fe20000000010 */
[----:B------:R-:W-:Y:S01]  /*14c0*/  LOP3.LUT R77, R30, 0x64006400, RZ, 0xfc, !PT ;  /* 0x640064001e4d7812 */ /* 0x000fe200078efcff */
[----:B------:R-:W-:Y:S01]  /*14d0*/  HFMA2.MMA R16, R78, R13, R18 ;  /* 0x0000000d4e107235 */ /* 0x000fe20000000012 */
[----:B------:R-:W-:Y:S01]  /*14e0*/  LOP3.LUT R18, R65, 0x70007, RZ, 0xc0, !PT ;  /* 0x0007000741127812 */ /* 0x000fe200078ec0ff */
[----:B------:R-:W-:-:S02]  /*14f0*/  HFMA2 R76, R27, 0.125, 0.125, R58.H0_H0 ;  /* 0x300030001b4c7831 */ /* 0x000fc4000004003a */
[----:B------:R-:W-:Y:S01]  /*1500*/  HFMA2 R77, R77, 0.125, 0.125, R56.H0_H0 ;  /* 0x300030004d4d7831 */ /* 0x000fe20000040038 */
[----:B------:R-:W-:Y:S01]  /*1510*/  LOP3.LUT R80, R18, 0x64006400, RZ, 0xfc, !PT ;  /* 0x6400640012507812 */ /* 0x000fe200078efcff */
[-C--:B------:R-:W-:Y:S01]  /*1520*/  HFMA2 R17, R76, R13.reuse, R17 ;  /* 0x0000000d4c117231 */ /* 0x080fe20000000011 */
[----:B------:R-:W-:Y:S01]  /*1530*/  LOP3.LUT R30, R68, 0x70007, RZ, 0xc0, !PT ;  /* 0x00070007441e7812 */ /* 0x000fe200078ec0ff */
[----:B------:R-:W-:Y:S01]  /*1540*/  HFMA2 R13, R77, R13, R19 ;  /* 0x0000000d4d0d7231 */ /* 0x000fe20000000013 */
[----:B------:R-:W-:Y:S01]  /*1550*/  LOP3.LUT R19, R65, 0x380038, RZ, 0xc0, !PT ;  /* 0x0038003841137812 */ /* 0x000fe200078ec0ff */
[----:B------:R-:W-:Y:S01]  /*1560*/  HADD2 R80, R80, R57.H0_H0 ;  /* 0x2000003950507230 */ /* 0x000fe20000000000 */
[----:B------:R-:W1:Y:S01]  /*1570*/  LDS.128 R24, [UR4+0x200] ;  /* 0x00020004ff187984 */ /* 0x000e620008000c00 */
[----:B------:R-:W-:Y:S02]  /*1580*/  LOP3.LUT R29, R67, 0x380038, RZ, 0xc0, !PT ;  /* 0x00380038431d7812 */ /* 0x000fe400078ec0ff */
[----:B------:R-:W-:-:S02]  /*1590*/  LOP3.LUT R82, R70, 0x380038, RZ, 0xc0, !PT ;  /* 0x0038003846527812 */ /* 0x000fc400078ec0ff */
[----:B------:R-:W-:Y:S02]  /*15a0*/  LOP3.LUT R30, R30, 0x64006400, RZ, 0xfc, !PT ;  /* 0x640064001e1e7812 */ /* 0x000fe400078efcff */
[----:B------:R-:W-:Y:S02]  /*15b0*/  LOP3.LUT R18, R19, 0x64006400, RZ, 0xfc, !PT ;  /* 0x6400640013127812 */ /* 0x000fe400078efcff */
[----:B------:R-:W-:Y:S01]  /*15c0*/  LOP3.LUT R81, R70, 0x70007, RZ, 0xc0, !PT ;  /* 0x0007000746517812 */ /* 0x000fe200078ec0ff */
[----:B------:R-:W-:Y:S01]  /*15d0*/  HFMA2.MMA R12, R80, R14, R12 ;  /* 0x0000000e500c7235 */ /* 0x000fe2000000000c */
[----:B------:R-:W-:Y:S02]  /*15e0*/  LOP3.LUT R28, R67, 0x70007, RZ, 0xc0, !PT ;  /* 0x00070007431c7812 */ /* 0x000fe400078ec0ff */
[----:B------:R-:W-:Y:S02]  /*15f0*/  LOP3.LUT R19, R29, 0x64006400, RZ, 0xfc, !PT ;  /* 0x640064001d137812 */ /* 0x000fe400078efcff */
[----:B------:R-:W-:-:S02]  /*1600*/  LOP3.LUT R31, R68, 0x380038, RZ, 0xc0, !PT ;  /* 0x00380038441f7812 */ /* 0x000fc400078ec0ff */
[----:B------:R-:W-:Y:S01]  /*1610*/  LOP3.LUT R29, R82, 0x64006400, RZ, 0xfc, !PT ;  /* 0x64006400521d7812 */ /* 0x000fe200078efcff */
[----:B------:R-:W-:Y:S01]  /*1620*/  HADD2 R82, R30, R61.H0_H0 ;  /* 0x2000003d1e527230 */ /* 0x000fe20000000000 */
[----:B------:R-:W-:Y:S01]  /*1630*/  LOP3.LUT R81, R81, 0x64006400, RZ, 0xfc, !PT ;  /* 0x6400640051517812 */ /* 0x000fe200078efcff */
[----:B------:R-:W-:Y:S01]  /*1640*/  HFMA2 R89, R18, 0.125, 0.125, R59.H0_H0 ;  /* 0x3000300012597831 */ /* 0x000fe2000004003b */
[----:B------:R-:W-:Y:S02]  /*1650*/  LOP3.LUT R79, R28, 0x64006400, RZ, 0xfc, !PT ;  /* 0x640064001c4f7812 */ /* 0x000fe400078efcff */
[----:B------:R-:W-:Y:S01]  /*1660*/  LOP3.LUT R28, R31, 0x64006400, RZ, 0xfc, !PT ;  /* 0x640064001f1c7812 */ /* 0x000fe200078efcff */
[----:B------:R-:W-:Y:S01]  /*1670*/  HADD2 R81, R81, R60.H0_H0 ;  /* 0x2000003c51517230 */ /* 0x000fe20000000000 */
[----:B------:R-:W-:Y:S02]  /*1680*/  HFMA2.MMA R16, R82, R14, R16 ;  /* 0x0000000e52107235 */ /* 0x000fe40000000010 */
[----:B------:R-:W-:Y:S01]  /*1690*/  HFMA2.MMA R85, R89, R15, R12 ;  /* 0x0000000f59557235 */ /* 0x000fe2000000000c */
[----:B------:R-:W-:Y:S01]  /*16a0*/  HFMA2 R87, R28, 0.125, 0.125, R55.H0_H0 ;  /* 0x300030001c577831 */ /* 0x000fe20000040037 */
[----:B0-----:R-:W-:-:S02]  /*16b0*/  HFMA2.MMA R91, R75, R20, RZ ;  /* 0x000000144b5b7235 */ /* 0x001fc400000000ff */
[----:B------:R-:W-:Y:S01]  /*16c0*/  HFMA2.MMA R12, R72, R20, RZ ;  /* 0x00000014480c7235 */ /* 0x000fe200000000ff */
[-C--:B------:R-:W-:Y:S02]  /*16d0*/  HFMA2 R13, R81, R14.reuse, R13 ;  /* 0x0000000e510d7231 */ /* 0x080fe4000000000d */
[----:B------:R-:W-:Y:S02]  /*16e0*/  HFMA2 R86, R29, 0.125, 0.125, R56.H0_H0 ;  /* 0x300030001d567831 */ /* 0x000fe40000040038 */
[----:B------:R-:W-:Y:S01]  /*16f0*/  HADD2 R79, R79, R62.H0_H0 ;  /* 0x2000003e4f4f7230 */ /* 0x000fe20000000000 */
[----:B------:R-:W-:Y:S01]  /*1700*/  HFMA2.MMA R84, R87, R15, R16 ;  /* 0x0000000f57547235 */ /* 0x000fe20000000010 */
[----:B------:R-:W-:Y:S01]  /*1710*/  HFMA2 R90, R86, R15, R13 ;  /* 0x0000000f565a7231 */ /* 0x000fe2000000000d */
[----:B------:R-:W-:Y:S01]  /*1720*/  HFMA2.MMA R91, R73, R21, R91 ;  /* 0x00000015495b7235 */ /* 0x000fe2000000005b */
[----:B------:R-:W-:Y:S01]  /*1730*/  HFMA2 R17, R79, R14, R17 ;  /* 0x0000000e4f117231 */ /* 0x000fe20000000011 */
[----:B------:R-:W-:Y:S01]  /*1740*/  LDS.128 R28, [UR4+0x10] ;  /* 0x00001004ff1c7984 */ /* 0x000fe20008000c00 */
[----:B------:R-:W-:-:S02]  /*1750*/  HFMA2 R88, R19, 0.125, 0.125, R58.H0_H0 ;  /* 0x3000300013587831 */ /* 0x000fc4000004003a */
[-C--:B------:R-:W-:Y:S02]  /*1760*/  HFMA2 R16, R74, R20.reuse, RZ.H0_H0 ;  /* 0x000000144a107231 */ /* 0x080fe400000400ff */
[----:B------:R-:W-:Y:S01]  /*1770*/  HFMA2 R13, R71, R20, RZ.H0_H0 ;  /* 0x00000014470d7231 */ /* 0x000fe200000400ff */
[----:B------:R-:W-:Y:S01]  /*1780*/  HFMA2.MMA R20, R78, R21, R12 ;  /* 0x000000154e147235 */ /* 0x000fe2000000000c */
[----:B------:R-:W-:Y:S02]  /*1790*/  HFMA2 R83, R88, R15, R17 ;  /* 0x0000000f58537231 */ /* 0x000fe40000000011 */
[-C--:B------:R-:W-:Y:S02]  /*17a0*/  HFMA2 R16, R76, R21.reuse, R16 ;  /* 0x000000154c107231 */ /* 0x080fe40000000010 */
[----:B------:R-:W-:Y:S01]  /*17b0*/  HFMA2 R17, R77, R21, R13 ;  /* 0x000000154d117231 */ /* 0x000fe2000000000d */
[-C--:B------:R-:W-:Y:S01]  /*17c0*/  HFMA2.MMA R91, R80, R22.reuse, R91 ;  /* 0x00000016505b7235 */ /* 0x080fe2000000005b */
[-C--:B------:R-:W-:Y:S01]  /*17d0*/  HFMA2 R21, R79, R22.reuse, R16 ;  /* 0x000000164f157231 */ /* 0x080fe20000000010 */
[----:B------:R-:W-:Y:S01]  /*17e0*/  HFMA2.MMA R20, R82, R22, R20 ;  /* 0x0000001652147235 */ /* 0x000fe20000000014 */
[----:B------:R-:W0:Y:S01]  /*17f0*/  LDS.128 R12, [UR4+0x110] ;  /* 0x00011004ff0c7984 */ /* 0x000e220008000c00 */
[----:B------:R-:W-:-:S03]  /*1800*/  HFMA2 R22, R81, R22, R17 ;  /* 0x0000001651167231 */ /* 0x000fc60000000011 */
[----:B------:R-:W2:Y:S01]  /*1810*/  LDS.128 R16, [UR4+0x210] ;  /* 0x00021004ff107984 */ /* 0x000ea20008000c00 */
[-C--:B-1----:R-:W-:Y:S02]  /*1820*/  HFMA2.MMA R72, R72, R24.reuse, RZ ;  /* 0x0000001848487235 */ /* 0x082fe400000000ff */
[----:B------:R-:W-:Y:S01]  /*1830*/  HFMA2.MMA R75, R75, R24, RZ ;  /* 0x000000184b4b7235 */ /* 0x000fe200000000ff */
[-C--:B------:R-:W-:Y:S02]  /*1840*/  HFMA2 R74, R74, R24.reuse, RZ.H0_H0 ;  /* 0x000000184a4a7231 */ /* 0x080fe400000400ff */
[----:B------:R-:W-:-:S03]  /*1850*/  HFMA2 R24, R71, R24, RZ.H0_H0 ;  /* 0x0000001847187231 */ /* 0x000fc600000400ff */
[-C--:B------:R-:W-:Y:S02]  /*1860*/  HFMA2.MMA R72, R78, R25.reuse, R72 ;  /* 0x000000194e487235 */ /* 0x080fe40000000048 */
[----:B------:R-:W-:Y:S01]  /*1870*/  HFMA2.MMA R75, R73, R25, R75 ;  /* 0x00000019494b7235 */ /* 0x000fe2000000004b */
[-C--:B------:R-:W-:Y:S01]  /*1880*/  HFMA2 R74, R76, R25.reuse, R74 ;  /* 0x000000194c4a7231 */ /* 0x080fe2000000004a */
[----:B------:R-:W-:Y:S01]  /*1890*/  LOP3.LUT R65, R65, 0x1c001c0, RZ, 0xc0, !PT ;  /* 0x01c001c041417812 */ /* 0x000fe200078ec0ff */
[----:B------:R-:W-:Y:S01]  /*18a0*/  HFMA2 R24, R77, R25, R24 ;  /* 0x000000194d187231 */ /* 0x000fe20000000018 */
[----:B------:R-:W-:Y:S02]  /*18b0*/  LOP3.LUT R68, R68, 0x1c001c0, RZ, 0xc0, !PT ;  /* 0x01c001c044447812 */ /* 0x000fe400078ec0ff */
[-C--:B------:R-:W-:Y:S01]  /*18c0*/  HFMA2.MMA R72, R82, R26.reuse, R72 ;  /* 0x0000001a52487235 */ /* 0x080fe20000000048 */
[-C--:B------:R-:W-:Y:S01]  /*18d0*/  HFMA2 R74, R79, R26.reuse, R74 ;  /* 0x0000001a4f4a7231 */ /* 0x080fe2000000004a */
[----:B------:R-:W-:Y:S01]  /*18e0*/  HFMA2.MMA R75, R80, R26, R75 ;  /* 0x0000001a504b7235 */ /* 0x000fe2000000004b */
[----:B------:R-:W-:Y:S01]  /*18f0*/  LOP3.LUT R67, R67, 0x1c001c0, RZ, 0xc0, !PT ;  /* 0x01c001c043437812 */ /* 0x000fe200078ec0ff */
[----:B------:R-:W-:Y:S01]  /*1900*/  HFMA2 R26, R81, R26, R24 ;  /* 0x0000001a511a7231 */ /* 0x000fe20000000018 */
[----:B------:R-:W-:-:S02]  /*1910*/  LOP3.LUT R70, R70, 0x1c001c0, RZ, 0xc0, !PT ;  /* 0x01c001c046467812 */ /* 0x000fc400078ec0ff */
[----:B------:R-:W-:Y:S02]  /*1920*/  LOP3.LUT R24, R65, 0x64006400, RZ, 0xfc, !PT ;  /* 0x6400640041187812 */ /* 0x000fe400078efcff */
[----:B------:R-:W-:Y:S01]  /*1930*/  LOP3.LUT R68, R68, 0x64006400, RZ, 0xfc, !PT ;  /* 0x6400640044447812 */ /* 0x000fe200078efcff */
[-C--:B------:R-:W-:Y:S01]  /*1940*/  HFMA2.MMA R91, R89, R23.reuse, R91 ;  /* 0x00000017595b7235 */ /* 0x080fe2000000005b */
[-C--:B------:R-:W-:Y:S01]  /*1950*/  HFMA2 R21, R88, R23.reuse, R21 ;  /* 0x0000001758157231 */ /* 0x080fe20000000015 */
[C---:B------:R-:W-:Y:S01]  /*1960*/  HFMA2.MMA R20, R87.reuse, R23, R20 ;  /* 0x0000001757147235 */ /* 0x040fe20000000014 */
[----:B------:R-:W-:Y:S01]  /*1970*/  HFMA2 R22, R86, R23, R22 ;  /* 0x0000001756167231 */ /* 0x000fe20000000016 */
[----:B------:R-:W-:Y:S01]  /*1980*/  LOP3.LUT R67, R67, 0x64006400, RZ, 0xfc, !PT ;  /* 0x6400640043437812 */ /* 0x000fe200078efcff */
[-C--:B------:R-:W-:Y:S01]  /*1990*/  HFMA2.MMA R87, R87, R27.reuse, R72 ;  /* 0x0000001b57577235 */ /* 0x080fe20000000048 */
[----:B------:R-:W-:Y:S01]  /*19a0*/  LOP3.LUT R23, R70, 0x64006400, RZ, 0xfc, !PT ;  /* 0x6400640046177812 */ /* 0x000fe200078efcff */
[----:B------:R-:W-:Y:S01]  /*19b0*/  HFMA2.MMA R89, R89, R27, R75 ;  /* 0x0000001b59597235 */ /* 0x000fe2000000004b */
[----:B------:R-:W-:-:S02]  /*19c0*/  HFMA2 R71, R24, 0.015625, 0.015625, R59.H1_H1 ;  /* 0x2400240018477831 */ /* 0x000fc4000006003b */
[----:B------:R-:W-:Y:S02]  /*19d0*/  HFMA2 R68, R68, 0.015625, 0.015625, R55.H1_H1 ;  /* 0x2400240044447831 */ /* 0x000fe40000060037 */
[----:B------:R-:W-:Y:S02]  /*19e0*/  HFMA2 R67, R67, 0.015625, 0.015625, R58.H1_H1 ;  /* 0x2400240043437831 */ /* 0x000fe4000006003a */
[----:B------:R-:W-:Y:S02]  /*19f0*/  HFMA2 R23, R23, 0.015625, 0.015625, R56.H1_H1 ;  /* 0x2400240017177831 */ /* 0x000fe40000060038 */
[-C--:B------:R-:W-:Y:S02]  /*1a00*/  HFMA2 R88, R88, R27.reuse, R74 ;  /* 0x0000001b58587231 */ /* 0x080fe4000000004a */
[----:B------:R-:W-:Y:S01]  /*1a10*/  HFMA2 R26, R86, R27, R26 ;  /* 0x0000001b561a7231 */ /* 0x000fe2000000001a */
[-C--:B0-----:R-:W-:Y:S01]  /*1a20*/  HFMA2.MMA R91, R71, R12.reuse, R91 ;  /* 0x0000000c475b7235 */ /* 0x081fe2000000005b */
[-C--:B------:R-:W-:Y:S01]  /*1a30*/  HFMA2 R24, R67, R12.reuse, R21 ;  /* 0x0000000c43187231 */ /* 0x080fe20000000015 */
[----:B------:R-:W-:Y:S01]  /*1a40*/  HFMA2.MMA R25, R68, R12, R20 ;  /* 0x0000000c44197235 */ /* 0x000fe20000000014 */
[C---:B------:R-:W-:Y:S01]  /*1a50*/  HFMA2 R12, R23.reuse, R12, R22 ;  /* 0x0000000c170c7231 */ /* 0x040fe20000000016 */
[-C--:B------:R-:W-:Y:S01]  /*1a60*/  HFMA2.MMA R85, R71, R28.reuse, R85 ;  /* 0x0000001c47557235 */ /* 0x080fe20000000055 */
[----:B---3--:R-:W-:Y:S01]  /*1a70*/  LOP3.LUT R20, R9, 0x70007, RZ, 0xc0, !PT ;  /* 0x0007000709147812 */ /* 0x008fe200078ec0ff */
[C---:B------:R-:W-:Y:S01]  /*1a80*/  HFMA2.MMA R84, R68.reuse, R28, R84 ;  /* 0x0000001c44547235 */ /* 0x040fe20000000054 */
[----:B------:R-:W-:Y:S01]  /*1a90*/  HFMA2 R90, R23, R28, R90 ;  /* 0x0000001c175a7231 */ /* 0x000fe2000000005a */
[-C--:B--2---:R-:W-:Y:S01]  /*1aa0*/  HFMA2.MMA R72, R68, R16.reuse, R87 ;  /* 0x0000001044487235 */ /* 0x084fe20000000057 */
        /* <DEDUP_REMOVED lines=10> */
[----:B------:R-:W-:-:S02]  /*1b50*/  HADD2 R22, R21, R62.H0_H0 ;  /* 0x2000003e15167230 */ /* 0x000fc40000000000 */
[----:B------:R-:W-:Y:S02]  /*1b60*/  HADD2 R21, R20, R61.H0_H0 ;  /* 0x2000003d14157230 */ /* 0x000fe40000000000 */
[----:B------:R-:W-:Y:S02]  /*1b70*/  HADD2 R23, R16, R57.H0_H0 ;  /* 0x2000003910177230 */ /* 0x000fe40000000000 */
[----:B------:R-:W-:Y:S02]  /*1b80*/  HADD2 R20, R27, R60.H0_H0 ;  /* 0x2000003c1b147230 */ /* 0x000fe40000000000 */
[----:B------:R-:W-:Y:S01]  /*1b90*/  HFMA2 R83, R67, R28, R83 ;  /* 0x0000001c43537231 */ /* 0x000fe20000000053 */
[----:B------:R-:W-:Y:S01]  /*1ba0*/  LOP3.LUT R16, R10, 0x380038, RZ, 0xc0, !PT ;  /* 0x003800380a107812 */ /* 0x000fe200078ec0ff */
[-C--:B------:R-:W-:Y:S01]  /*1bb0*/  HFMA2 R28, R20, R13.reuse, R12 ;  /* 0x0000000d141c7231 */ /* 0x080fe2000000000c */
[----:B------:R-:W-:Y:S01]  /*1bc0*/  LOP3.LUT R12, R8, 0x380038, RZ, 0xc0, !PT ;  /* 0x00380038080c7812 */ /* 0x000fe200078ec0ff */
[-C--:B------:R-:W-:Y:S01]  /*1bd0*/  HFMA2.MMA R67, R23, R13.reuse, R91 ;  /* 0x0000000d17437235 */ /* 0x080fe2000000005b */
[----:B------:R-:W-:Y:S01]  /*1be0*/  HFMA2 R26, R22, R13, R24 ;  /* 0x0000000d161a7231 */ /* 0x000fe20000000018 */
[----:B------:R-:W-:Y:S01]  /*1bf0*/  HFMA2.MMA R27, R21, R13, R25 ;  /* 0x0000000d151b7235 */ /* 0x000fe20000000019 */
[----:B------:R-:W-:-:S02]  /*1c00*/  LOP3.LUT R13, R9, 0x380038, RZ, 0xc0, !PT ;  /* 0x00380038090d7812 */ /* 0x000fc400078ec0ff */
[----:B------:R-:W-:Y:S02]  /*1c10*/  LOP3.LUT R24, R11, 0x380038, RZ, 0xc0, !PT ;  /* 0x003800380b187812 */ /* 0x000fe400078ec0ff */
[----:B------:R-:W-:Y:S02]  /*1c20*/  LOP3.LUT R12, R12, 0x64006400, RZ, 0xfc, !PT ;  /* 0x640064000c0c7812 */ /* 0x000fe400078efcff */
[----:B------:R-:W-:Y:S02]  /*1c30*/  LOP3.LUT R16, R16, 0x64006400, RZ, 0xfc, !PT ;  /* 0x6400640010107812 */ /* 0x000fe400078efcff */
[----:B------:R-:W-:Y:S02]  /*1c40*/  LOP3.LUT R13, R13, 0x64006400, RZ, 0xfc, !PT ;  /* 0x640064000d0d7812 */ /* 0x000fe400078efcff */
[----:B------:R-:W-:Y:S01]  /*1c50*/  LOP3.LUT R25, R24, 0x64006400, RZ, 0xfc, !PT ;  /* 0x6400640018197812 */ /* 0x000fe200078efcff */
[----:B------:R-:W-:Y:S02]  /*1c60*/  HFMA2 R76, R12, 0.125, 0.125, R59.H0_H0 ;  /* 0x300030000c4c7831 */ /* 0x000fe4000004003b */
[----:B------:R-:W-:-:S02]  /*1c70*/  HFMA2 R74, R16, 0.125, 0.125, R55.H0_H0 ;  /* 0x30003000104a7831 */ /* 0x000fc40000040037 */
[----:B------:R-:W-:Y:S02]  /*1c80*/  HFMA2 R75, R13, 0.125, 0.125, R58.H0_H0 ;  /* 0x300030000d4b7831 */ /* 0x000fe4000004003a */
[----:B------:R-:W-:Y:S01]  /*1c90*/  HFMA2 R70, R25, 0.125, 0.125, R56.H0_H0 ;  /* 0x3000300019467831 */ /* 0x000fe20000040038 */
[-C--:B------:R-:W-:Y:S01]  /*1ca0*/  HFMA2.MMA R67, R76, R14.reuse, R67 ;  /* 0x0000000e4c437235 */ /* 0x080fe20000000043 */
[-C--:B------:R-:W-:Y:S01]  /*1cb0*/  HFMA2 R13, R75, R14.reuse, R26 ;  /* 0x0000000e4b0d7231 */ /* 0x080fe2000000001a */
[----:B------:R-:W-:Y:S01]  /*1cc0*/  HFMA2.MMA R12, R74, R14, R27 ;  /* 0x0000000e4a0c7235 */ /* 0x000fe2000000001b */
[----:B------:R-:W-:Y:S01]  /*1cd0*/  HFMA2 R14, R70, R14, R28 ;  /* 0x0000000e460e7231 */ /* 0x000fe2000000001c */
[----:B------:R-:W-:Y:S02]  /*1ce0*/  SHF.R.U32.HI R26, RZ, 0x6, R8 ;  /* 0x00000006ff1a7819 */ /* 0x000fe40000011608 */
[----:B------:R-:W-:Y:S01]  /*1cf0*/  SHF.R.U32.HI R28, RZ, 0x6, R10 ;  /* 0x00000006ff1c7819 */ /* 0x000fe2000001160a */
[-C--:B------:R-:W-:Y:S01]  /*1d00*/  HFMA2 R73, R22, R17.reuse, R73 ;  /* 0x0000001116497231 */ /* 0x080fe20000000049 */
[----:B------:R-:W-:Y:S01]  /*1d10*/  SHF.R.U32.HI R27, RZ, 0x6, R9 ;  /* 0x00000006ff1b7819 */ /* 0x000fe20000011609 */
[----:B------:R-:W-:Y:S01]  /*1d20*/  HFMA2 R68, R20, R17, R68 ;  /* 0x0000001114447231 */ /* 0x000fe20000000044 */
[----:B------:R-:W-:Y:S01]  /*1d30*/  SHF.R.U32.HI R65, RZ, 0x6, R11 ;  /* 0x00000006ff417819 */ /* 0x000fe2000001160b */
[-C--:B------:R-:W-:Y:S01]  /*1d40*/  HFMA2.MMA R85, R23, R29.reuse, R85 ;  /* 0x0000001d17557235 */ /* 0x080fe20000000055 */
[-C--:B------:R-:W-:Y:S01]  /*1d50*/  HFMA2 R83, R22, R29.reuse, R83 ;  /* 0x0000001d16537231 */ /* 0x080fe20000000053 */
[----:B------:R-:W-:Y:S01]  /*1d60*/  HFMA2.MMA R84, R21, R29, R84 ;  /* 0x0000001d15547235 */ /* 0x000fe20000000054 */
[----:B------:R-:W-:Y:S01]  /*1d70*/  HFMA2 R90, R20, R29, R90 ;  /* 0x0000001d145a7231 */ /* 0x000fe2000000005a */
[----:B------:R-:W-:Y:S01]  /*1d80*/  LOP3.LUT R20, R26, 0x70007, RZ, 0xc0, !PT ;  /* 0x000700071a147812 */ /* 0x000fe200078ec0ff */
[-C--:B------:R-:W-:Y:S01]  /*1d90*/  HFMA2.MMA R71, R23, R17.reuse, R71 ;  /* 0x0000001117477235 */ /* 0x080fe20000000047 */
[----:B------:R-:W-:Y:S01]  /*1da0*/  LOP3.LUT R22, R28, 0x70007, RZ, 0xc0, !PT ;  /* 0x000700071c167812 */ /* 0x000fe200078ec0ff */
[----:B------:R-:W-:Y:S01]  /*1db0*/  HFMA2.MMA R72, R21, R17, R72 ;  /* 0x0000001115487235 */ /* 0x000fe20000000048 */
[----:B------:R-:W-:-:S02]  /*1dc0*/  LOP3.LUT R21, R27, 0x70007, RZ, 0xc0, !PT ;  /* 0x000700071b157812 */ /* 0x000fc400078ec0ff */
[----:B------:R-:W-:Y:S02]  /*1dd0*/  LOP3.LUT R23, R65, 0x70007, RZ, 0xc0, !PT ;  /* 0x0007000741177812 */ /* 0x000fe400078ec0ff */
[----:B------:R-:W-:Y:S02]  /*1de0*/  SHF.R.U32.HI R17, RZ, 0xe, R8 ;  /* 0x0000000eff117819 */ /* 0x000fe40000011608 */
[----:B------:R-:W-:Y:S02]  /*1df0*/  LOP3.LUT R24, R63, 0x10001, RZ, 0xc0, !PT ;  /* 0x000100013f187812 */ /* 0x000fe400078ec0ff */
[----:B------:R-:W-:Y:S02]  /*1e00*/  LOP3.LUT R20, R20, 0x64006400, RZ, 0xfc, !PT ;  /* 0x6400640014147812 */ /* 0x000fe400078efcff */
[----:B------:R-:W-:Y:S02]  /*1e10*/  LOP3.LUT R22, R22, 0x64006400, RZ, 0xfc, !PT ;  /* 0x6400640016167812 */ /* 0x000fe400078efcff */
[----:B------:R-:W-:-:S02]  /*1e20*/  SHF.R.U32.HI R25, RZ, 0xe, R9 ;  /* 0x0000000eff197819 */ /* 0x000fc40000011609 */
[----:B------:R-:W-:Y:S01]  /*1e30*/  LOP3.LUT R64, R64, 0x10001, RZ, 0xc0, !PT ;  /* 0x0001000140407812 */ /* 0x000fe200078ec0ff */
[-C--:B------:R-:W-:Y:S01]  /*1e40*/  HFMA2.MMA R85, R76, R30.reuse, R85 ;  /* 0x0000001e4c557235 */ /* 0x080fe20000000055 */
[----:B------:R-:W-:Y:S01]  /*1e50*/  LOP3.LUT R16, R69, 0x10001, RZ, 0xc0, !PT ;  /* 0x0001000145107812 */ /* 0x000fe200078ec0ff */
[C---:B------:R-:W-:Y:S01]  /*1e60*/  HFMA2 R69, R75.reuse, R30, R83 ;  /* 0x0000001e4b457231 */ /* 0x040fe20000000053 */
[----:B------:R-:W-:Y:S01]  /*1e70*/  LOP3.LUT R21, R21, 0x64006400, RZ, 0xfc, !PT ;  /* 0x6400640015157812 */ /* 0x000fe200078efcff */
[C---:B------:R-:W-:Y:S01]  /*1e80*/  HFMA2.MMA R84, R74.reuse, R30, R84 ;  /* 0x0000001e4a547235 */ /* 0x040fe20000000054 */
[----:B------:R-:W-:Y:S01]  /*1e90*/  LOP3.LUT R23, R23, 0x64006400, RZ, 0xfc, !PT ;  /* 0x6400640017177812 */ /* 0x000fe200078efcff */
[-C--:B------:R-:W-:Y:S01]  /*1ea0*/  HFMA2 R63, R75, R18.reuse, R73 ;  /* 0x000000124b3f7231 */ /* 0x080fe20000000049 */
[----:B------:R-:W-:Y:S01]  /*1eb0*/  LOP3.LUT R24, R24, 0x20002, R17, 0xf8, !PT ;  /* 0x0002000218187812 */ /* 0x000fe200078ef811 */
[----:B------:R-:W-:Y:S01]  /*1ec0*/  HFMA2 R75, R70, R18, R68 ;  /* 0x00000012464b7231 */ /* 0x000fe20000000044 */
[----:B------:R-:W-:Y:S01]  /*1ed0*/  SHF.R.U32.HI R9, RZ, 0xe, R10 ;  /* 0x0000000eff097819 */ /* 0x000fe2000001160a */
[----:B------:R-:W-:Y:S01]  /*1ee0*/  HADD2 R68, R20, R57.H0_H0 ;  /* 0x2000003914447230 */ /* 0x000fe20000000000 */
[----:B------:R-:W-:Y:S01]  /*1ef0*/  LOP3.LUT R17, R64, 0x20002, R25, 0xf8, !PT ;  /* 0x0002000240117812 */ /* 0x000fe200078ef819 */
[----:B------:R-:W-:Y:S01]  /*1f00*/  HADD2 R73, R22, R61.H0_H0 ;  /* 0x2000003d16497230 */ /* 0x000fe20000000000 */
[----:B------:R-:W-:Y:S01]  /*1f10*/  LOP3.LUT R66, R66, 0x10001, RZ, 0xc0, !PT ;  /* 0x0001000142427812 */ /* 0x000fe200078ec0ff */
[----:B------:R-:W-:Y:S01]  /*1f20*/  HFMA2.MMA R64, R74, R18, R72 ;  /* 0x000000124a407235 */ /* 0x000fe20000000048 */
[----:B------:R-:W-:-:S02]  /*1f30*/  HFMA2 R90, R70, R30, R90 ;  /* 0x0000001e465a7231 */ /* 0x000fc4000000005a */
[----:B------:R-:W-:Y:S02]  /*1f40*/  HADD2 R72, R21, R62.H0_H0 ;  /* 0x2000003e15487230 */ /* 0x000fe40000000000 */
[----:B------:R-:W-:Y:S01]  /*1f50*/  HADD2 R74, R23, R60.H0_H0 ;  /* 0x2000003c174a7230 */ /* 0x000fe20000000000 */
[----:B------:R-:W-:Y:S01]  /*1f60*/  SHF.R.U32.HI R77, RZ, 0xe, R11 ;  /* 0x0000000eff4d7819 */ /* 0x000fe2000001160b */
[----:B------:R-:W-:Y:S01]  /*1f70*/  HFMA2.MMA R30, R76, R18, R71 ;  /* 0x000000124c1e7235 */ /* 0x000fe20000000047 */
[----:B------:R-:W-:Y:S01]  /*1f80*/  LOP3.LUT R25, R66, 0x20002, R9, 0xf8, !PT ;  /* 0x0002000242197812 */ /* 0x000fe200078ef809 */
[-C--:B------:R-:W-:Y:S01]  /*1f90*/  HFMA2.MMA R70, R68, R31.reuse, R85 ;  /* 0x0000001f44467235 */ /* 0x080fe20000000055 */
[----:B------:R-:W0:Y:S01]  /*1fa0*/  LDS.128 R8, [UR4+0x20] ;  /* 0x00002004ff087984 */ /* 0x000e220008000c00 */
[-C--:B------:R-:W-:Y:S01]  /*1fb0*/  HFMA2 R69, R72, R31.reuse, R69 ;  /* 0x0000001f48457231 */ /* 0x080fe20000000045 */
[----:B------:R-:W-:Y:S01]  /*1fc0*/  HFMA2.MMA R18, R73, R31, R84 ;  /* 0x0000001f49127235 */ /* 0x000fe20000000054 */
[----:B------:R-:W-:Y:S01]  /*1fd0*/  HFMA2 R71, R74, R31, R90 ;  /* 0x0000001f4a477231 */ /* 0x000fe2000000005a */
[----:B------:R-:W1:Y:S01]  /*1fe0*/  LDS.128 R20, [UR4+0x120] ;  /* 0x00012004ff147984 */ /* 0x000e620008000c00 */
[-C--:B------:R-:W-:Y:S01]  /*1ff0*/  HFMA2.MMA R67, R68, R15.reuse, R67 ;  /* 0x0000000f44437235 */ /* 0x080fe20000000043 */
[-C--:B------:R-:W-:Y:S01]  /*2000*/  HFMA2 R29, R72, R15.reuse, R13 ;  /* 0x0000000f481d7231 */ /* 0x080fe2000000000d */
[----:B------:R-:W-:Y:S01]  /*2010*/  HFMA2.MMA R31, R73, R15, R12 ;  /* 0x0000000f491f7235 */ /* 0x000fe2000000000c */
[----:B------:R-:W-:-:S02]  /*2020*/  HFMA2 R66, R74, R15, R14 ;  /* 0x0000000f4a427231 */ /* 0x000fc4000000000e */
[----:B------:R-:W2:Y:S01]  /*2030*/  LDS.128 R12, [UR4+0x220] ;  /* 0x00022004ff0c7984 */ /* 0x000ea20008000c00 */
[-C--:B------:R-:W-:Y:S01]  /*2040*/  HFMA2.MMA R30, R68, R19.reuse, R30 ;  /* 0x00000013441e7235 */ /* 0x080fe2000000001e */
[-C--:B------:R-:W-:Y:S01]  /*2050*/  HFMA2 R63, R72, R19.reuse, R63 ;  /* 0x00000013483f7231 */ /* 0x080fe2000000003f */
[----:B------:R-:W-:Y:S01]  /*2060*/  HFMA2.MMA R64, R73, R19, R64 ;  /* 0x0000001349407235 */ /* 0x000fe20000000040 */
[----:B------:R-:W-:Y:S01]  /*2070*/  HFMA2 R68, R74, R19, R75 ;  /* 0x000000134a447231 */ /* 0x000fe2000000004b */
[----:B------:R-:W-:Y:S02]  /*2080*/  LOP3.LUT R72, R27, 0x380038, RZ, 0xc0, !PT ;  /* 0x003800381b487812 */ /* 0x000fe400078ec0ff */
[----:B------:R-:W-:Y:S02]  /*2090*/  LOP3.LUT R19, R26, 0x380038, RZ, 0xc0, !PT ;  /* 0x003800381a137812 */ /* 0x000fe400078ec0ff */
[----:B------:R-:W-:Y:S02]  /*20a0*/  LOP3.LUT R73, R28, 0x380038, RZ, 0xc0, !PT ;  /* 0x003800381c497812 */ /* 0x000fe400078ec0ff */
[----:B------:R-:W-:-:S02]  /*20b0*/  LOP3.LUT R16, R16, 0x20002, R77, 0xf8, !PT ;  /* 0x0002000210107812 */ /* 0x000fc400078ef84d */
[C---:B------:R-:W-:Y:S02]  /*20c0*/  LOP3.LUT R75, R65.reuse, 0x380038, RZ, 0xc0, !PT ;  /* 0x00380038414b7812 */ /* 0x040fe400078ec0ff */
[----:B------:R-:W-:Y:S02]  /*20d0*/  LOP3.LUT R77, R65, 0x1c001c0, RZ, 0xc0, !PT ;  /* 0x01c001c0414d7812 */ /* 0x000fe400078ec0ff */
[----:B------:R-:W-:Y:S02]  /*20e0*/  LOP3.LUT R74, R28, 0x1c001c0, RZ, 0xc0, !PT ;  /* 0x01c001c01c4a7812 */ /* 0x000fe400078ec0ff */
[----:B------:R-:W-:Y:S02]  /*20f0*/  LOP3.LUT R65, R72, 0x64006400, RZ, 0xfc, !PT ;  /* 0x6400640048417812 */ /* 0x000fe400078efcff */
[----:B------:R-:W-:Y:S02]  /*2100*/  LOP3.LUT R28, R19, 0x64006400, RZ, 0xfc, !PT ;  /* 0x64006400131c7812 */ /* 0x000fe400078efcff */
        /* <DEDUP_REMOVED lines=8> */
[----:B------:R-:W-:Y:S02]  /*2190*/  HFMA2 R73, R73, 0.125, 0.125, R56.H0_H0 ;  /* 0x3000300049497831 */ /* 0x000fe40000040038 */
[--C-:B------:R-:W-:Y:S01]  /*21a0*/  HFMA2 R65, R65, 0.125, 0.125, R58.reuse.H0_H0 ;  /* 0x3000300041417831 */ /* 0x100fe2000004003a */
[----:B------:R-:W-:Y:S01]  /*21b0*/  LOP3.LUT R76, R74, 0x64006400, RZ, 0xfc, !PT ;  /* 0x640064004a4c7812 */ /* 0x000fe200078efcff */
[----:B0-----:R-:W-:Y:S01]  /*21c0*/  HFMA2 R79, R73, R8, R71 ;  /* 0x00000008494f7231 */ /* 0x001fe20000000047 */
[C---:B------:R-:W-:Y:S01]  /*21d0*/  HFMA2.MMA R19, R28.reuse, R8, R70 ;  /* 0x000000081c137235 */ /* 0x040fe20000000046 */
[----:B------:R-:W-:Y:S01]  /*21e0*/  HFMA2 R74, R26, 0.015625, 0.015625, R59.H1_H1 ;  /* 0x240024001a4a7831 */ /* 0x000fe2000006003b */
[----:B-1----:R-:W-:Y:S01]  /*21f0*/  HFMA2.MMA R67, R28, R20, R67 ;  /* 0x000000141c437235 */ /* 0x002fe20000000043 */
[----:B------:R-:W-:Y:S01]  /*2200*/  HFMA2 R71, R27, 0.015625, 0.015625, R58.H1_H1 ;  /* 0x240024001b477831 */ /* 0x000fe2000006003a */
[----:B------:R-:W-:Y:S01]  /*2210*/  LOP3.LUT R77, R77, 0x64006400, RZ, 0xfc, !PT ;  /* 0x640064004d4d7812 */ /* 0x000fe200078efcff */
[----:B------:R-:W-:Y:S01]  /*2220*/  HFMA2 R26, R65, R20, R29 ;  /* 0x00000014411a7231 */ /* 0x000fe2000000001d */
[----:B------:R-:W-:-:S02]  /*2230*/  HFMA2.MMA R78, R72, R8, R18 ;  /* 0x00000008484e7235 */ /* 0x000fc40000000012 */
[----:B------:R-:W-:Y:S02]  /*2240*/  HFMA2.MMA R27, R72, R20, R31 ;  /* 0x00000014481b7235 */ /* 0x000fe4000000001f */
[-C--:B--2---:R-:W-:Y:S02]  /*2250*/  HFMA2.MMA R28, R28, R12.reuse, R30 ;  /* 0x0000000c1c1c7235 */ /* 0x084fe4000000001e */
[----:B------:R-:W-:Y:S01]  /*2260*/  HFMA2.MMA R29, R72, R12, R64 ;  /* 0x0000000c481d7235 */ /* 0x000fe20000000040 */
[----:B------:R-:W-:Y:S02]  /*2270*/  HFMA2 R70, R76, 0.015625, 0.015625, R55.H1_H1 ;  /* 0x240024004c467831 */ /* 0x000fe40000060037 */
[C---:B------:R-:W-:Y:S02]  /*2280*/  HFMA2 R75, R65.reuse, R8, R69 ;  /* 0x00000008414b7231 */ /* 0x040fe40000000045 */
[----:B------:R-:W-:Y:S02]  /*2290*/  HFMA2 R63, R65, R12, R63 ;  /* 0x0000000c413f7231 */ /* 0x000fe4000000003f */
[----:B------:R-:W-:-:S02]  /*22a0*/  HFMA2 R69, R77, 0.015625, 0.015625, R56.H1_H1 ;  /* 0x240024004d457831 */ /* 0x000fc40000060038 */
[C---:B------:R-:W-:Y:S02]  /*22b0*/  HFMA2 R66, R73.reuse, R20, R66 ;  /* 0x0000001449427231 */ /* 0x040fe40000000042 */
[----:B------:R-:W-:Y:S01]  /*22c0*/  HFMA2 R68, R73, R12, R68 ;  /* 0x0000000c49447231 */ /* 0x000fe20000000044 */
[-C--:B------:R-:W-:Y:S01]  /*22d0*/  HFMA2.MMA R18, R74, R9.reuse, R19 ;  /* 0x000000094a127235 */ /* 0x080fe20000000013 */
[C---:B------:R-:W-:Y:S01]  /*22e0*/  HFMA2 R19, R71.reuse, R9, R75 ;  /* 0x0000000947137231 */ /* 0x040fe2000000004b */
[----:B------:R-:W-:Y:S01]  /*22f0*/  HFMA2.MMA R8, R70, R9, R78 ;  /* 0x0000000946087235 */ /* 0x000fe2000000004e */
[C---:B------:R-:W-:Y:S01]  /*2300*/  HFMA2 R26, R71.reuse, R21, R26 ;  /* 0x00000015471a7231 */ /* 0x040fe2000000001a */
[-C--:B------:R-:W-:Y:S01]  /*2310*/  HFMA2.MMA R20, R74, R21.reuse, R67 ;  /* 0x000000154a147235 */ /* 0x080fe20000000043 */
[----:B------:R-:W-:Y:S01]  /*2320*/  HFMA2 R12, R71, R13, R63 ;  /* 0x0000000d470c7231 */ /* 0x000fe2000000003f */
[----:B------:R-:W-:Y:S01]  /*2330*/  HFMA2.MMA R27, R70, R21, R27 ;  /* 0x00000015461b7235 */ /* 0x000fe2000000001b */
[C---:B------:R-:W-:Y:S01]  /*2340*/  HFMA2 R9, R69.reuse, R9, R79 ;  /* 0x0000000945097231 */ /* 0x040fe2000000004f */
[-C--:B------:R-:W-:Y:S01]  /*2350*/  HFMA2.MMA R28, R74, R13.reuse, R28 ;  /* 0x0000000d4a1c7235 */ /* 0x080fe2000000001c */
[C---:B------:R-:W-:Y:S01]  /*2360*/  HFMA2 R21, R69.reuse, R21, R66 ;  /* 0x0000001545157231 */ /* 0x040fe20000000042 */
[----:B------:R-:W-:Y:S01]  /*2370*/  HFMA2.MMA R29, R70, R13, R29 ;  /* 0x0000000d461d7235 */ /* 0x000fe2000000001d */
[----:B------:R-:W-:Y:S01]  /*2380*/  HFMA2 R13, R69, R13, R68 ;  /* 0x0000000d450d7231 */ /* 0x000fe20000000044 */
[----:B----4-:R-:W-:-:S02]  /*2390*/  LOP3.LUT R31, R4, 0x70007, RZ, 0xc0, !PT ;  /* 0x00070007041f7812 */ /* 0x010fc400078ec0ff */
        /* <DEDUP_REMOVED lines=15> */
[----:B------:R-:W-:Y:S02]  /*2490*/  LOP3.LUT R73, R16, 0x40004, R7, 0xf8, !PT ;  /* 0x0004000410497812 */ /* 0x000fe400078ef807 */
[----:B------:R-:W-:Y:S02]  /*24a0*/  LOP3.LUT R24, R24, 0x40004, R69, 0xf8, !PT ;  /* 0x0004000418187812 */ /* 0x000fe400078ef845 */
[----:B------:R-:W-:-:S02]  /*24b0*/  LOP3.LUT R7, R4, 0x70007, RZ, 0xc0, !PT ;  /* 0x0007000704077812 */ /* 0x000fc400078ec0ff */
[----:B------:R-:W-:Y:S02]  /*24c0*/  LOP3.LUT R69, R25, 0x40004, R6, 0xf8, !PT ;  /* 0x0004000419457812 */ /* 0x000fe400078ef806 */
[----:B------:R-:W-:Y:S02]  /*24d0*/  LOP3.LUT R6, R63, 0x70007, RZ, 0xc0, !PT ;  /* 0x000700073f067812 */ /* 0x000fe400078ec0ff */
[----:B------:R-:W-:Y:S02]  /*24e0*/  LOP3.LUT R7, R7, 0x64006400, RZ, 0xfc, !PT ;  /* 0x6400640007077812 */ /* 0x000fe400078efcff */
[----:B------:R-:W-:Y:S02]  /*24f0*/  LOP3.LUT R6, R6, 0x64006400, RZ, 0xfc, !PT ;  /* 0x6400640006067812 */ /* 0x000fe400078efcff */
[----:B------:R-:W-:Y:S01]  /*2500*/  LOP3.LUT R72, R17, 0x40004, R72, 0xf8, !PT ;  /* 0x0004000411487812 */ /* 0x000fe200078ef848 */
[----:B------:R-:W-:Y:S01]  /*2510*/  HADD2 R25, R7, R62.H0_H0 ;  /* 0x2000003e07197230 */ /* 0x000fe20000000000 */
[----:B------:R-:W-:-:S02]  /*2520*/  LOP3.LUT R17, R70, 0x64006400, RZ, 0xfc, !PT ;  /* 0x6400640046117812 */ /* 0x000fc400078efcff */
[----:B------:R-:W-:Y:S01]  /*2530*/  LOP3.LUT R70, R24, 0x64006400, RZ, 0xfc, !PT ;  /* 0x6400640018467812 */ /* 0x000fe200078efcff */
[----:B------:R-:W-:Y:S01]  /*2540*/  HADD2 R24, R6, R57.H0_H0 ;  /* 0x2000003906187230 */ /* 0x000fe20000000000 */
        /* <DEDUP_REMOVED lines=11> */
[----:B------:R-:W-:Y:S02]  /*2600*/  HADD2 R62, R31, R62.H0_H0 ;  /* 0x2000003e1f3e7230 */ /* 0x000fe40000000000 */
[----:B------:R-:W-:Y:S02]  /*2610*/  HADD2 R57, R70, R57.H0_H0 ;  /* 0x2000003946397230 */ /* 0x000fe40000000000 */
        /* <DEDUP_REMOVED lines=11> */
[----:B------:R-:W-:Y:S02]  /*26d0*/  LOP3.LUT R64, R64, 0x64006400, RZ, 0xfc, !PT ;  /* 0x6400640040407812 */ /* 0x000fe400078efcff */
[----:B------:R-:W-:Y:S02]  /*26e0*/  LOP3.LUT R4, R5, 0x64006400, RZ, 0xfc, !PT ;  /* 0x6400640005047812 */ /* 0x000fe400078efcff */
[----:B------:R-:W-:Y:S02]  /*26f0*/  LOP3.LUT R6, R63, 0x64006400, RZ, 0xfc, !PT ;  /* 0x640064003f067812 */ /* 0x000fe400078efcff */
[----:B------:R-:W-:Y:S01]  /*2700*/  LOP3.LUT R5, R71, 0x64006400, RZ, 0xfc, !PT ;  /* 0x6400640047057812 */ /* 0x000fe200078efcff */
[----:B------:R-:W-:Y:S01]  /*2710*/  HADD2 R60, R73, R60.H0_H0 ;  /* 0x2000003c493c7230 */ /* 0x000fe20000000000 */
[----:B------:R-:W-:Y:S01]  /*2720*/  LOP3.LUT R73, R72, 0x64006400, RZ, 0xfc, !PT ;  /* 0x6400640048497812 */ /* 0x000fe200078efcff */
[----:B------:R-:W-:-:S02]  /*2730*/  HFMA2 R71, R64, 0.125, 0.125, R59.H0_H0 ;  /* 0x3000300040477831 */ /* 0x000fc4000004003b */
[--C-:B------:R-:W-:Y:S02]  /*2740*/  HFMA2 R63, R4, 0.125, 0.125, R59.reuse.H0_H0 ;  /* 0x30003000043f7831 */ /* 0x100fe4000004003b */
[----:B------:R-:W-:Y:S02]  /*2750*/  HFMA2 R59, R6, 0.015625, 0.015625, R59.H1_H1 ;  /* 0x24002400063b7831 */ /* 0x000fe4000006003b */
[--C-:B------:R-:W-:Y:S02]  /*2760*/  HFMA2 R72, R7, 0.125, 0.125, R58.reuse.H0_H0 ;  /* 0x3000300007487831 */ /* 0x100fe4000004003a */
[--C-:B------:R-:W-:Y:S02]  /*2770*/  HFMA2 R64, R5, 0.125, 0.125, R58.reuse.H0_H0 ;  /* 0x3000300005407831 */ /* 0x100fe4000004003a */
[----:B------:R-:W0:Y:S01]  /*2780*/  LDS.128 R4, [UR4+0x30] ;  /* 0x00003004ff047984 */ /* 0x000e220008000c00 */
[----:B------:R-:W-:Y:S01]  /*2790*/  HFMA2 R58, R73, 0.015625, 0.015625, R58.H1_H1 ;  /* 0x24002400493a7831 */ /* 0x000fe2000006003a */
[----:B------:R-:W-:-:S02]  /*27a0*/  LOP3.LUT R74, R65, 0x64006400, RZ, 0xfc, !PT ;  /* 0x64006400414a7812 */ /* 0x000fc400078efcff */
[----:B------:R-:W-:Y:S02]  /*27b0*/  LOP3.LUT R73, R67, 0x64006400, RZ, 0xfc, !PT ;  /* 0x6400640043497812 */ /* 0x000fe400078efcff */
[C---:B------:R-:W-:Y:S02]  /*27c0*/  LOP3.LUT R65, R66.reuse, 0x380038, RZ, 0xc0, !PT ;  /* 0x0038003842417812 */ /* 0x040fe400078ec0ff */
[----:B------:R-:W-:Y:S02]  /*27d0*/  LOP3.LUT R67, R66, 0x1c001c0, RZ, 0xc0, !PT ;  /* 0x01c001c042437812 */ /* 0x000fe400078ec0ff */
[C---:B------:R-:W-:Y:S02]  /*27e0*/  LOP3.LUT R75, R68.reuse, 0x380038, RZ, 0xc0, !PT ;  /* 0x00380038444b7812 */ /* 0x040fe400078ec0ff */
[----:B------:R-:W-:Y:S02]  /*27f0*/  LOP3.LUT R76, R68, 0x1c001c0, RZ, 0xc0, !PT ;  /* 0x01c001c0444c7812 */ /* 0x000fe400078ec0ff */
[----:B------:R-:W-:-:S02]  /*2800*/  LOP3.LUT R66, R65, 0x64006400, RZ, 0xfc, !PT ;  /* 0x6400640041427812 */ /* 0x000fc400078efcff */
[----:B------:R-:W-:Y:S01]  /*2810*/  LOP3.LUT R68, R67, 0x64006400, RZ, 0xfc, !PT ;  /* 0x6400640043447812 */ /* 0x000fe200078efcff */
[-C--:B------:R-:W-:Y:S01]  /*2820*/  HFMA2.MMA R8, R70, R10.reuse, R8 ;  /* 0x0000000a46087235 */ /* 0x080fe20000000008 */
[--C-:B------:R-:W-:Y:S02]  /*2830*/  HFMA2 R67, R74, 0.125, 0.125, R55.reuse.H0_H0 ;  /* 0x300030004a437831 */ /* 0x100fe40000040037 */
[--C-:B------:R-:W-:Y:S02]  /*2840*/  HFMA2 R65, R66, 0.125, 0.125, R55.reuse.H0_H0 ;  /* 0x3000300042417831 */ /* 0x100fe40000040037 */
[----:B------:R-:W-:Y:S02]  /*2850*/  HFMA2 R55, R68, 0.015625, 0.015625, R55.H1_H1 ;  /* 0x2400240044377831 */ /* 0x000fe40000060037 */
[----:B------:R-:W-:Y:S01]  /*2860*/  HFMA2 R68, R73, 0.125, 0.125, R56.H0_H0 ;  /* 0x3000300049447831 */ /* 0x000fe20000040038 */
[C---:B------:R-:W-:Y:S01]  /*2870*/  HFMA2.MMA R73, R16.reuse, R10, R18 ;  /* 0x0000000a10497235 */ /* 0x040fe20000000012 */
[-C--:B------:R-:W-:Y:S01]  /*2880*/  HFMA2 R74, R17, R10.reuse, R19 ;  /* 0x0000000a114a7231 */ /* 0x080fe20000000013 */
[C---:B------:R-:W-:Y:S01]  /*2890*/  HFMA2.MMA R20, R16.reuse, R22, R20 ;  /* 0x0000001610147235 */ /* 0x040fe20000000014 */
[----:B------:R-:W-:Y:S01]  /*28a0*/  HFMA2 R9, R69, R10, R9 ;  /* 0x0000000a45097231 */ /* 0x000fe20000000009 */
[----:B------:R-:W-:Y:S01]  /*28b0*/  HFMA2.MMA R28, R16, R14, R28 ;  /* 0x0000000e101c7235 */ /* 0x000fe2000000001c */
[----:B------:R-:W-:-:S02]  /*28c0*/  HFMA2 R26, R17, R22, R26 ;  /* 0x00000016111a7231 */ /* 0x000fc4000000001a */
[----:B------:R-:W-:Y:S01]  /*28d0*/  HFMA2 R10, R17, R14, R12 ;  /* 0x0000000e110a7231 */ /* 0x000fe2000000000c */
[-C--:B------:R-:W-:Y:S01]  /*28e0*/  HFMA2.MMA R8, R67, R11.reuse, R8 ;  /* 0x0000000b43087235 */ /* 0x080fe20000000008 */
[----:B------:R-:W1:Y:S01]  /*28f0*/  LDS.128 R16, [UR4+0x130] ;  /* 0x00013004ff107984 */ /* 0x000e620008000c00 */
[----:B------:R-:W-:Y:S01]  /*2900*/  HFMA2.MMA R73, R71, R11, R73 ;  /* 0x0000000b47497235 */ /* 0x000fe20000000049 */
[----:B------:R-:W-:Y:S01]  /*2910*/  LOP3.LUT R75, R75, 0x64006400, RZ, 0xfc, !PT ;  /* 0x640064004b4b7812 */ /* 0x000fe200078efcff */
[----:B------:R-:W-:-:S04]  /*2920*/  HFMA2 R9, R68, R11, R9 ;  /* 0x0000000b44097231 */ /* 0x000fc80000000009 */
[-C--:B0-----:R-:W-:Y:S01]  /*2930*/  HFMA2.MMA R8, R30, R4.reuse, R8 ;  /* 0x000000041e087235 */ /* 0x081fe20000000008 */
[----:B------:R-:W-:Y:S01]  /*2940*/  LOP3.LUT R77, R76, 0x64006400, RZ, 0xfc, !PT ;  /* 0x640064004c4d7812 */ /* 0x000fe200078efcff */
[----:B------:R-:W-:Y:S01]  /*2950*/  HFMA2.MMA R73, R24, R4, R73 ;  /* 0x0000000418497235 */ /* 0x000fe20000000049 */
[----:B------:R-:W-:Y:S02]  /*2960*/  HFMA2 R66, R75, 0.125, 0.125, R56.H0_H0 ;  /* 0x300030004b427831 */ /* 0x000fe40000040038 */
[----:B------:R-:W-:Y:S02]  /*2970*/  HFMA2 R74, R72, R11, R74 ;  /* 0x0000000b484a7231 */ /* 0x000fe4000000004a */
[----:B------:R-:W-:Y:S01]  /*2980*/  HFMA2 R9, R31, R4, R9 ;  /* 0x000000041f097231 */ /* 0x000fe20000000009 */
[----:B------:R-:W-:Y:S01]  /*2990*/  HFMA2.MMA R8, R65, R5, R8 ;  /* 0x0000000541087235 */ /* 0x000fe20000000008 */
[----:B------:R-:W-:Y:S01]  /*29a0*/  HFMA2 R12, R71, R23, R20 ;  /* 0x00000017470c7231 */ /* 0x000fe20000000014 */
[----:B------:R-:W-:Y:S01]  /*29b0*/  HFMA2.MMA R71, R71, R15, R28 ;  /* 0x0000000f47477235 */ /* 0x000fe2000000001c */
[----:B------:R-:W-:-:S02]  /*29c0*/  HFMA2 R56, R77, 0.015625, 0.015625, R56.H1_H1 ;  /* 0x240024004d387831 */ /* 0x000fc40000060038 */
[----:B------:R-:W-:Y:S02]  /*29d0*/  HFMA2 R74, R25, R4, R74 ;  /* 0x00000004194a7231 */ /* 0x000fe4000000004a */
[-C--:B------:R-:W-:Y:S01]  /*29e0*/  HFMA2 R28, R66, R5.reuse, R9 ;  /* 0x00000005421c7231 */ /* 0x080fe20000000009 */
[----:B------:R-:W-:Y:S01]  /*29f0*/  HFMA2.MMA R73, R63, R5, R73 ;  /* 0x000000053f497235 */ /* 0x000fe20000000049 */
[----:B------:R-:W-:Y:S01]  /*2a00*/  HFMA2 R74, R64, R5, R74 ;  /* 0x00000005404a7231 */ /* 0x000fe2000000004a */
[C---:B------:R-:W-:Y:S01]  /*2a10*/  HFMA2.MMA R29, R70.reuse, R14, R29 ;  /* 0x0000000e461d7235 */ /* 0x040fe2000000001d */
[----:B------:R-:W-:Y:S01]  /*2a20*/  HFMA2 R28, R56, R6, R28 ;  /* 0x00000006381c7231 */ /* 0x000fe2000000001c */
[----:B------:R-:W-:Y:S01]  /*2a30*/  HFMA2.MMA R27, R70, R22, R27 ;  /* 0x00000016461b7235 */ /* 0x000fe2000000001b */
[----:B------:R-:W-:Y:S01]  /*2a40*/  HFMA2 R14, R69, R14, R13 ;  /* 0x0000000e450e7231 */ /* 0x000fe2000000000d */
[----:B------:R-:W-:Y:S02]  /*2a50*/  HFMA2.MMA R5, R55, R6, R8 ;  /* 0x0000000637057235 */ /* 0x000fe40000000008 */
[----:B------:R-:W-:Y:S01]  /*2a60*/  HFMA2.MMA R13, R72, R23, R26 ;  /* 0x00000017480d7235 */ /* 0x000fe2000000001a */
[----:B------:R-:W-:-:S02]  /*2a70*/  HFMA2 R72, R72, R15, R10 ;  /* 0x0000000f48487231 */ /* 0x000fc4000000000a */
[----:B------:R-:W0:Y:S01]  /*2a80*/  LDS.128 R8, [UR4+0x230] ;  /* 0x00023004ff087984 */ /* 0x000e220008000c00 */
[----:B------:R-:W-:Y:S01]  /*2a90*/  HFMA2 R21, R69, R22, R21 ;  /* 0x0000001645157231 */ /* 0x000fe20000000015 */
[----:B------:R-:W-:Y:S02]  /*2aa0*/  HFMA2.MMA R28, R60, R7, R28 ;  /* 0x000000073c1c7235 */ /* 0x000fe4000000001c */
[----:B------:R-:W-:Y:S02]  /*2ab0*/  HFMA2.MMA R73, R59, R6, R73 ;  /* 0x000000063b497235 */ /* 0x000fe40000000049 */
[----:B------:R-:W-:Y:S01]  /*2ac0*/  HFMA2.MMA R20, R67, R23, R27 ;  /* 0x0000001743147235 */ /* 0x000fe2000000001b */
[----:B------:R-:W-:Y:S02]  /*2ad0*/  HFMA2 R23, R68, R23, R21 ;  /* 0x0000001744177231 */ /* 0x000fe40000000015 */
[----:B------:R-:W-:Y:S02]  /*2ae0*/  HFMA2 R74, R58, R6, R74 ;  /* 0x000000063a4a7231 */ /* 0x000fe4000000004a */
[-C--:B------:R-:W-:Y:S01]  /*2af0*/  HFMA2 R5, R61, R7.reuse, R5 ;  /* 0x000000073d057231 */ /* 0x080fe20000000005 */
[----:B------:R-:W-:Y:S01]  /*2b00*/  HFMA2.MMA R73, R57, R7, R73 ;  /* 0x0000000739497235 */ /* 0x000fe20000000049 */
[----:B------:R-:W-:Y:S01]  /*2b10*/  HFMA2 R74, R62, R7, R74 ;  /* 0x000000073e4a7231 */ /* 0x000fe2000000004a */
[----:B-1----:R-:W-:-:S02]  /*2b20*/  HFMA2.MMA R13, R25, R16, R13 ;  /* 0x00000010190d7235 */ /* 0x002fc4000000000d */
[C-C-:B------:R-:W-:Y:S01]  /*2b30*/  PRMT R7, R5.reuse, 0x5410, R28.reuse ;  /* 0x0000541005077816 */ /* 0x140fe2000000001c */
[----:B------:R-:W-:Y:S01]  /*2b40*/  HFMA2.MMA R23, R31, R16, R23 ;  /* 0x000000101f177235 */ /* 0x000fe20000000017 */
[----:B------:R-:W-:Y:S01]  /*2b50*/  PRMT R28, R5, 0x7632, R28 ;  /* 0x00007632051c7816 */ /* 0x000fe2000000001c */
[----:B------:R-:W-:Y:S01]  /*2b60*/  HFMA2.MMA R4, R67, R15, R29 ;  /* 0x0000000f43047235 */ /* 0x000fe2000000001d */
[----:B------:R-:W-:Y:S02]  /*2b70*/  IMAD.MOV.U32 R6, RZ, RZ, R53 ;  /* 0x000000ffff067224 */ /* 0x000fe400078e0035 */
[-C--:B------:R-:W-:Y:S02]  /*2b80*/  HFMA2.MMA R29, R64, R17.reuse, R13 ;  /* 0x00000011401d7235 */ /* 0x080fe4000000000d */
[----:B------:R-:W-:Y:S02]  /*2b90*/  HFMA2.MMA R5, R7, 1, 1, R28 ;  /* 0x3c003c0007057835 */ /* 0x000fe4000000001c */
[----:B------:R-:W-:Y:S01]  /*2ba0*/  HFMA2.MMA R28, R66, R17, R23 ;  /* 0x00000011421c7235 */ /* 0x000fe20000000017 */
[----:B------:R-:W-:-:S02]  /*2bb0*/  PRMT R53, R73, 0x5410, R74 ;  /* 0x0000541049357816 */ /* 0x000fc4000000004a */
[----:B------:R-:W-:Y:S01]  /*2bc0*/  PRMT R74, R73, 0x7632, R74 ;  /* 0x00007632494a7816 */ /* 0x000fe2000000004a */
[-C--:B------:R-:W-:Y:S01]  /*2bd0*/  HFMA2.MMA R29, R58, R18.reuse, R29 ;  /* 0x000000123a1d7235 */ /* 0x080fe2000000001d */
[-C--:B------:R-:W-:Y:S02]  /*2be0*/  HFMA2 R12, R24, R16.reuse, R12 ;  /* 0x00000010180c7231 */ /* 0x080fe4000000000c */
[----:B------:R-:W-:Y:S01]  /*2bf0*/  HFMA2 R20, R30, R16, R20 ;  /* 0x000000101e147231 */ /* 0x000fe20000000014 */
[----:B------:R-:W-:Y:S01]  /*2c00*/  HFMA2.MMA R28, R56, R18, R28 ;  /* 0x00000012381c7235 */ /* 0x000fe2000000001c */
[----:B------:R-:W-:Y:S02]  /*2c10*/  HADD2 R53, R53, R74 ;  /* 0x0000004a35357230 */ /* 0x000fe40000000000 */
[-C--:B------:R-:W-:Y:S02]  /*2c20*/  HFMA2 R12, R63, R17.reuse, R12 ;  /* 0x000000113f0c7231 */ /* 0x080fe4000000000c */
[----:B------:R-:W-:-:S02]  /*2c30*/  HFMA2 R20, R65, R17, R20 ;  /* 0x0000001141147231 */ /* 0x000fc40000000014 */
[----:B-----5:R-:W-:Y:S01]  /*2c40*/  HFMA2.MMA R53, R53, R0, R6 ;  /* 0x0000000035357235 */ /* 0x020fe20000000006 */
        /* <DEDUP_REMOVED lines=8> */
[----:B------:R-:W-:Y:S02]  /*2cd0*/  HFMA2 R54, R5, R2, R54 ;  /* 0x0000000205367231 */ /* 0x000fe40000000036 */
[----:B------:R-:W-:Y:S01]  /*2ce0*/  HFMA2 R14, R68, R15, R14 ;  /* 0x0000000f440e7231 */ /* 0x000fe2000000000e */
[----:B------:R-:W-:-:S02]  /*2cf0*/  PRMT R5, R12, 0x5410, R6 ;  /* 0x000054100c057816 */ /* 0x000fc40000000006 */
[----:B------:R-:W-:Y:S01]  /*2d00*/  PRMT R7, R20, 0x5410, R28 ;  /* 0x0000541014077816 */ /* 0x000fe2000000001c */
[-C--:B------:R-:W-:Y:S01]  /*2d10*/  HFMA2.MMA R71, R63, R9.reuse, R71 ;  /* 0x000000093f477235 */ /* 0x080fe20000000047 */
[----:B------:R-:W-:Y:S02]  /*2d20*/  PRMT R6, R12, 0x7632, R6 ;  /* 0x000076320c067816 */ /* 0x000fe40000000006 */
[----:B------:R-:W-:Y:S01]  /*2d30*/  PRMT R28, R20, 0x7632, R28 ;  /* 0x00007632141c7816 */ /* 0x000fe2000000001c */
[----:B------:R-:W-:Y:S01]  /*2d40*/  HFMA2 R14, R31, R8, R14 ;  /* 0x000000081f0e7231 */ /* 0x000fe2000000000e */
[----:B------:R-:W-:Y:S01]  /*2d50*/  HFMA2.MMA R4, R65, R9, R4 ;  /* 0x0000000941047235 */ /* 0x000fe20000000004 */
[----:B------:R-:W-:-:S03]  /*2d60*/  HADD2 R5, R5, R6 ;  /* 0x0000000605057230 */ /* 0x000fc60000000000 */
[----:B------:R-:W-:Y:S01]  /*2d70*/  HFMA2.MMA R6, R7, 1, 1, R28 ;  /* 0x3c003c0007067835 */ /* 0x000fe2000000001c */
        /* <DEDUP_REMOVED lines=8> */
[----:B------:R-:W-:Y:S02]  /*2e00*/  HFMA2.MMA R30, R60, R11, R30 ;  /* 0x0000000b3c1e7235 */ /* 0x000fe4000000001e */
[-C--:B------:R-:W-:Y:S02]  /*2e10*/  HFMA2 R4, R61, R11.reuse, R4 ;  /* 0x0000000b3d047231 */ /* 0x080fe40000000004 */
[----:B------:R-:W-:Y:S01]  /*2e20*/  HFMA2 R31, R62, R11, R31 ;  /* 0x0000000b3e1f7231 */ /* 0x000fe2000000001f */
[----:B------:R-:W-:Y:S01]  /*2e30*/  IADD3 R50, R50, 0x20, RZ ;  /* 0x0000002032327810 */ /* 0x000fe20007ffe0ff */
[----:B------:R-:W-:Y:S01]  /*2e40*/  HFMA2.MMA R52, R5, R0, R52 ;  /* 0x0000000005347235 */ /* 0x000fe20000000034 */
[----:B------:R-:W-:Y:S02]  /*2e50*/  HFMA2 R51, R6, R2, R51 ;  /* 0x0000000206337231 */ /* 0x000fe40000000033 */
[----:B------:R-:W-:-:S02]  /*2e60*/  PRMT R5, R71, 0x5410, R31 ;  /* 0x0000541047057816 */ /* 0x000fc4000000001f */
[C-C-:B------:R-:W-:Y:S02]  /*2e70*/  PRMT R6, R4.reuse, 0x5410, R30.reuse ;  /* 0x0000541004067816 */ /* 0x140fe4000000001e */
[----:B------:R-:W-:Y:S02]  /*2e80*/  PRMT R31, R71, 0x7632, R31 ;  /* 0x00007632471f7816 */ /* 0x000fe4000000001f */
[----:B------:R-:W-:Y:S02]  /*2e90*/  PRMT R30, R4, 0x7632, R30 ;  /* 0x00007632041e7816 */ /* 0x000fe4000000001e */
[----:B------:R-:W-:Y:S01]  /*2ea0*/  ISETP.GE.AND P0, PT, R50, R3, PT ;  /* 0x000000033200720c */ /* 0x000fe20003f06270 */
[----:B------:R-:W-:-:S03]  /*2eb0*/  HADD2 R4, R5, R31 ;  /* 0x0000001f05047230 */ /* 0x000fc60000000000 */
[----:B------:R-:W-:Y:S01]  /*2ec0*/  HFMA2.MMA R5, R6, 1, 1, R30 ;  /* 0x3c003c0006057835 */ /* 0x000fe2000000001e */
[----:B------:R-:W-:Y:S02]  /*2ed0*/  UIADD3 UR4, UR4, 0x40, URZ ;  /* 0x0000004004047890 */ /* 0x000fe4000fffe03f */
[----:B------:R-:W-:Y:S01]  /*2ee0*/  HFMA2.MMA R49, R4, R0, R49 ;  /* 0x0000000004317235 */ /* 0x000fe20000000031 */
[----:B------:R-:W-:Y:S01]  /*2ef0*/  IMAD.WIDE R32, R35, 0x4, R32 ;  /* 0x0000000423207825 */ /* 0x000fe200078e0220 */
[----:B------:R-:W-:-:S05]  /*2f00*/  IADD3 R40, R40, 0x20, RZ ;  /* 0x0000002028287810 */ /* 0x000fca0007ffe0ff */
[----:B------:R-:W-:Y:S01]  /*2f10*/  HFMA2 R39, R5, R2, R39 ;  /* 0x0000000205277231 */ /* 0x000fe20000000027 */
[----:B------:R-:W-:Y:S06]  /*2f20*/  @!P0 BRA `(.L_x_1596) ;  /* 0xffffffdc00b48947 */ /* 0x000fec000383ffff */
.L_x_1589:
        /* <DEDUP_REMOVED lines=12> */
.L_x_1600:
[----:B------:R-:W0:Y:S02]  /*2ff0*/  LDS R2, [R0] ;  /* 0x0000000000027984 */ /* 0x000e240000000800 */
[----:B0-----:R-:W-:-:S06]  /*3000*/  HADD2 R3, R2, R53 ;  /* 0x0000003502037230 */ /* 0x001fcc0000000000 */
[----:B------:R-:W0:Y:S02]  /*3010*/  ATOMS.CAST.SPIN R3, [R0], R2, R3 ;  /* 0x000000020003738d */ /* 0x000e240001800003 */
[----:B0-----:R-:W-:-:S13]  /*3020*/  ISETP.EQ.U32.AND P0, PT, R3, 0x1, PT ;  /* 0x000000010300780c */ /* 0x001fda0003f02070 */
[----:B------:R-:W-:Y:S05]  /*3030*/  @!P0 BRA `(.L_x_1600) ;  /* 0xfffffffc00ec8947 */ /* 0x000fea000383ffff */
[----:B------:R-:W-:Y:S05]  /*3040*/  BRA `(.L_x_1598) ;  /* 0x00000000000c7947 */ /* 0x000fea0003800000 */
.L_x_1599:
[----:B------:R-:W2:Y:S02]  /*3050*/  LD.E R0, desc[UR8][R6.64] ;  /* 0x0000000806007980 */ /* 0x000ea4000c101900 */
[----:B--2---:R-:W-:-:S05]  /*3060*/  IMAD.IADD R3, R53, 0x1, R0 ;  /* 0x0000000135037824 */ /* 0x004fca00078e0200 */
[----:B------:R0:W-:Y:S02]  /*3070*/  ST.E desc[UR8][R6.64], R3 ;  /* 0x0000000306007985 */ /* 0x0001e4000c101908 */
.L_x_1598:
[----:B------:R-:W-:Y:S05]  /*3080*/  BSYNC B0 ;  /* 0x0000000000007941 */ /* 0x000fea0003800000 */
.L_x_1597:
        /* <DEDUP_REMOVED lines=9> */
.L_x_1604:
[----:B------:R-:W0:Y:S02]  /*3120*/  LDS R2, [R0+0x4] ;  /* 0x0000040000027984 */ /* 0x000e240000000800 */
[----:B0-----:R-:W-:-:S10]  /*3130*/  HFMA2.MMA R3, R2, 1, 1, R54 ;  /* 0x3c003c0002037835 */ /* 0x001fd40000000036 */
[----:B------:R-:W0:Y:S02]  /*3140*/  ATOMS.CAST.SPIN R3, [R0+0x4], R2, R3 ;  /* 0x000004020003738d */ /* 0x000e240001800003 */
[----:B0-----:R-:W-:-:S13]  /*3150*/  ISETP.EQ.U32.AND P0, PT, R3, 0x1, PT ;  /* 0x000000010300780c */ /* 0x001fda0003f02070 */
[----:B------:R-:W-:Y:S05]  /*3160*/  @!P0 BRA `(.L_x_1604) ;  /* 0xfffffffc00ec8947 */ /* 0x000fea000383ffff */
[----:B------:R-:W-:Y:S05]  /*3170*/  BRA `(.L_x_1602) ;  /* 0x00000000000c7947 */ /* 0x000fea0003800000 */
.L_x_1603:
[----:B------:R-:W0:Y:S02]  /*3180*/  LD.E R0, desc[UR8][R6.64+0x4] ;  /* 0x0000040806007980 */ /* 0x000e24000c101900 */
[----:B0-----:R-:W-:-:S05]  /*3190*/  IADD3 R3, R54, R0, RZ ;  /* 0x0000000036037210 */ /* 0x001fca0007ffe0ff */
[----:B------:R1:W-:Y:S02]  /*31a0*/  ST.E desc[UR8][R6.64+0x4], R3 ;  /* 0x0000040306007985 */ /* 0x0003e4000c101908 */
.L_x_1602:
[----:B------:R-:W-:Y:S05]  /*31b0*/  BSYNC B0 ;  /* 0x0000000000007941 */ /* 0x000fea0003800000 */
.L_x_1601:
[----:B01----:R-:W-:-:S05]  /*31c0*/  IMAD.WIDE R6, R35, 0x2, R6 ;  /* 0x0000000223067825 */ /* 0x003fca00078e0206 */
[----:B------:R0:W-:Y:S01]  /*31d0*/  ATOM.E.ADD.F16x2.RN.STRONG.GPU P0, RZ, desc[UR8][R6.64], R52 ;  /* 0x0000003406ff79a2 */ /* 0x0001e2000810e1c8 */
[----:B------:R-:W-:Y:S04]  /*31e0*/  BSSY B0, `(.L_x_1605) ;  /* 0x000000f000007945 */ /* 0x000fe80003800000 */
[----:B0-----:R-:W-:Y:S05]  /*31f0*/  @P0 BRA `(.L_x_1606) ;  /* 0x0000000000340947 */ /* 0x001fea0003800000 */
[----:B------:R-:W0:Y:S02]  /*3200*/  QSPC.E.S P0, RZ, [R6] ;  /* 0x0000000006ff73aa */ /* 0x000e240000000500 */
[----:B0-----:R-:W-:Y:S05]  /*3210*/  @!P0 BRA `(.L_x_1607) ;  /* 0x0000000000208947 */ /* 0x001fea0003800000 */
[----:B------:R-:W-:-:S05]  /*3220*/  IMAD.MOV.U32 R2, RZ, RZ, R6 ;  /* 0x000000ffff027224 */ /* 0x000fca00078e0006 */
[----:B------:R-:W-:-:S07]  /*3230*/  MOV R0, R2 ;  /* 0x0000000200007202 */ /* 0x000fce0000000f00 */
.L_x_1608:
[----:B------:R-:W0:Y:S02]  /*3240*/  LDS R2, [R0] ;  /* 0x0000000000027984 */ /* 0x000e240000000800 */
[----:B0-----:R-:W-:-:S06]  /*3250*/  HADD2 R3, R2, R52 ;  /* 0x0000003402037230 */ /* 0x001fcc0000000000 */
[----:B------:R-:W0:Y:S02]  /*3260*/  ATOMS.CAST.SPIN R3, [R0], R2, R3 ;  /* 0x000000020003738d */ /* 0x000e240001800003 */
[----:B0-----:R-:W-:-:S13]  /*3270*/  ISETP.EQ.U32.AND P0, PT, R3, 0x1, PT ;  /* 0x000000010300780c */ /* 0x001fda0003f02070 */
[----:B------:R-:W-:Y:S05]  /*3280*/  @!P0 BRA `(.L_x_1608) ;  /* 0xfffffffc00ec8947 */ /* 0x000fea000383ffff */
[----:B------:R-:W-:Y:S05]  /*3290*/  BRA `(.L_x_1606) ;  /* 0x00000000000c7947 */ /* 0x000fea0003800000 */
.L_x_1607:
[----:B------:R-:W2:Y:S02]  /*32a0*/  LD.E R0, desc[UR8][R6.64] ;  /* 0x0000000806007980 */ /* 0x000ea4000c101900 */
[----:B--2---:R-:W-:-:S05]  /*32b0*/  IADD3 R3, R52, R0, RZ ;  /* 0x0000000034037210 */ /* 0x004fca0007ffe0ff */
[----:B------:R0:W-:Y:S02]  /*32c0*/  ST.E desc[UR8][R6.64], R3 ;  /* 0x0000000306007985 */ /* 0x0001e4000c101908 */
.L_x_1606:
[----:B------:R-:W-:Y:S05]  /*32d0*/  BSYNC B0 ;  /* 0x0000000000007941 */ /* 0x000fea0003800000 */
.L_x_1605:
        /* <DEDUP_REMOVED lines=8> */
.L_x_1612:
[----:B------:R-:W0:Y:S02]  /*3360*/  LDS R2, [R0] ;  /* 0x0000000000027984 */ /* 0x000e240000000800 */
[----:B0-----:R-:W-:-:S10]  /*3370*/  HFMA2.MMA R3, R2, 1, 1, R51 ;  /* 0x3c003c0002037835 */ /* 0x001fd40000000033 */
[----:B------:R-:W0:Y:S02]  /*3380*/  ATOMS.CAST.SPIN R3, [R0], R2, R3 ;  /* 0x000000020003738d */ /* 0x000e240001800003 */
[----:B0-----:R-:W-:-:S13]  /*3390*/  ISETP.EQ.U32.AND P0, PT, R3, 0x1, PT ;  /* 0x000000010300780c */ /* 0x001fda0003f02070 */
[----:B------:R-:W-:Y:S05]  /*33a0*/  @!P0 BRA `(.L_x_1612) ;  /* 0xfffffffc00ec8947 */ /* 0x000fea000383ffff */
[----:B------:R-:W-:Y:S05]  /*33b0*/  BRA `(.L_x_1610) ;  /* 0x00000000000c7947 */ /* 0x000fea0003800000 */
.L_x_1611:
[----:B------:R-:W0:Y:S02]  /*33c0*/  LD.E R0, desc[UR8][R4.64] ;  /* 0x0000000804007980 */ /* 0x000e24000c101900 */
[----:B0-----:R-:W-:-:S05]  /*33d0*/  IADD3 R3, R51, R0, RZ ;  /* 0x0000000033037210 */ /* 0x001fca0007ffe0ff */
[----:B------:R1:W-:Y:S02]  /*33e0*/  ST.E desc[UR8][R4.64], R3 ;  /* 0x0000000304007985 */ /* 0x0003e4000c101908 */
.L_x_1610:
[----:B------:R-:W-:Y:S05]  /*33f0*/  BSYNC B0 ;  /* 0x0000000000007941 */ /* 0x000fea0003800000 */
.L_x_1609:
[----:B0-----:R-:W-:-:S05]  /*3400*/  IMAD.WIDE R6, R35, 0x2, R6 ;  /* 0x0000000223067825 */ /* 0x001fca00078e0206 */
[----:B------:R0:W-:Y:S01]  /*3410*/  ATOM.E.ADD.F16x2.RN.STRONG.GPU P0, RZ, desc[UR8][R6.64], R49 ;  /* 0x0000003106ff79a2 */ /* 0x0001e2000810e1c8 */
[----:B------:R-:W-:Y:S04]  /*3420*/  BSSY B0, `(.L_x_1613) ;  /* 0x000000f000007945 */ /* 0x000fe80003800000 */
[----:B0-----:R-:W-:Y:S05]  /*3430*/  @P0 BRA `(.L_x_1614) ;  /* 0x0000000000340947 */ /* 0x001fea0003800000 */
[----:B------:R-:W0:Y:S02]  /*3440*/  QSPC.E.S P0, RZ, [R6] ;  /* 0x0000000006ff73aa */ /* 0x000e240000000500 */
[----:B0-----:R-:W-:Y:S05]  /*3450*/  @!P0 BRA `(.L_x_1615) ;  /* 0x0000000000208947 */ /* 0x001fea0003800000 */
[----:B------:R-:W-:-:S05]  /*3460*/  IMAD.MOV.U32 R2, RZ, RZ, R6 ;  /* 0x000000ffff027224 */ /* 0x000fca00078e0006 */
[----:B------:R-:W-:-:S07]  /*3470*/  MOV R0, R2 ;  /* 0x0000000200007202 */ /* 0x000fce0000000f00 */
.L_x_1616:
[----:B------:R-:W1:Y:S02]  /*3480*/  LDS R2, [R0] ;  /* 0x0000000000027984 */ /* 0x000e640000000800 */
[----:B-1----:R-:W-:-:S06]  /*3490*/  HADD2 R3, R2, R49 ;  /* 0x0000003102037230 */ /* 0x002fcc0000000000 */
[----:B------:R-:W0:Y:S02]  /*34a0*/  ATOMS.CAST.SPIN R3, [R0], R2, R3 ;  /* 0x000000020003738d */ /* 0x000e240001800003 */
[----:B0-----:R-:W-:-:S13]  /*34b0*/  ISETP.EQ.U32.AND P0, PT, R3, 0x1, PT ;  /* 0x000000010300780c */ /* 0x001fda0003f02070 */
[----:B------:R-:W-:Y:S05]  /*34c0*/  @!P0 BRA `(.L_x_1616) ;  /* 0xfffffffc00ec8947 */ /* 0x000fea000383ffff */
[----:B------:R-:W-:Y:S05]  /*34d0*/  BRA `(.L_x_1614) ;  /* 0x00000000000c7947 */ /* 0x000fea0003800000 */
.L_x_1615:
[----:B------:R-:W1:Y:S02]  /*34e0*/  LD.E R0, desc[UR8][R6.64] ;  /* 0x0000000806007980 */ /* 0x000e64000c101900 */
[----:B-1----:R-:W-:-:S05]  /*34f0*/  IADD3 R3, R49, R0, RZ ;  /* 0x0000000031037210 */ /* 0x002fca0007ffe0ff */
[----:B------:R0:W-:Y:S02]  /*3500*/  ST.E desc[UR8][R6.64], R3 ;  /* 0x0000000306007985 */ /* 0x0001e4000c101908 */
.L_x_1614:
[----:B------:R-:W-:Y:S05]  /*3510*/  BSYNC B0 ;  /* 0x0000000000007941 */ /* 0x000fea0003800000 */
.L_x_1613:
[----:B------:R2:W-:Y:S02]  /*3520*/  ATOM.E.ADD.F16x2.RN.STRONG.GPU P0, RZ, desc[UR8][R6.64+0x4], R39 ;  /* 0x0000042706ff79a2 */ /* 0x0005e4000810e1c8 */
[----:B--2---:R-:W-:Y:S05]  /*3530*/  @P0 EXIT ;  /* 0x000000000000094d */ /* 0x004fea0003800000 */
[----:B------:R-:W2:Y:S02]  /*3540*/  QSPC.E.S P0, RZ, [R6+0x4] ;  /* 0x0000040006ff73aa */ /* 0x000ea40000000500 */
[----:B--2---:R-:W-:Y:S05]  /*3550*/  @!P0 BRA `(.L_x_1617) ;  /* 0x0000000000208947 */ /* 0x004fea0003800000 */
[----:B------:R-:W-:-:S04]  /*3560*/  MOV R2, R6 ;  /* 0x0000000600027202 */ /* 0x000fc80000000f00 */
[----:B------:R-:W-:-:S07]  /*3570*/  MOV R0, R2 ;  /* 0x0000000200007202 */ /* 0x000fce0000000f00 */
.L_x_1618:
[----:B------:R-:W0:Y:S02]  /*3580*/  LDS R2, [R0+0x4] ;  /* 0x0000040000027984 */ /* 0x000e240000000800 */
[----:B01----:R-:W-:-:S10]  /*3590*/  HFMA2.MMA R3, R2, 1, 1, R39 ;  /* 0x3c003c0002037835 */ /* 0x003fd40000000027 */
[----:B------:R-:W0:Y:S02]  /*35a0*/  ATOMS.CAST.SPIN R3, [R0+0x4], R2, R3 ;  /* 0x000004020003738d */ /* 0x000e240001800003 */
[----:B0-----:R-:W-:-:S13]  /*35b0*/  ISETP.EQ.U32.AND P0, PT, R3, 0x1, PT ;  /* 0x000000010300780c */ /* 0x001fda0003f02070 */
[----:B------:R-:W-:Y:S05]  /*35c0*/  @!P0 BRA `(.L_x_1618) ;  /* 0xfffffffc00ec8947 */ /* 0x000fea000383ffff */
[----:B------:R-:W-:Y:S05]  /*35d0*/  EXIT ;  /* 0x000000000000794d */ /* 0x000fea0003800000 */
.L_x_1617:
[----:B------:R-:W0:Y:S02]  /*35e0*/  LD.E R0, desc[UR8][R6.64+0x4] ;  /* 0x0000040806007980 */ /* 0x000e24000c101900 */
[----:B01----:R-:W-:-:S05]  /*35f0*/  IADD3 R3, R39, R0, RZ ;  /* 0x0000000027037210 */ /* 0x003fca0007ffe0ff */
[----:B------:R-:W-:Y:S01]  /*3600*/  ST.E desc[UR8][R6.64+0x4], R3 ;  /* 0x0000040306007985 */ /* 0x000fe2000c101908 */
[----:B------:R-:W-:Y:S05]  /*3610*/  EXIT ;  /* 0x000000000000794d */ /* 0x000fea0003800000 */
.L_x_1619:
        /* <DEDUP_REMOVED lines=14> */
.L_x_1839:


//--------------------- .text._ZN4vllm4gptq33gemm_half_q_half_gptq_2bit_kernelILb1ELi3EEEvPK6__halfPKjS6_S4_PS2_iiiibPKi --------------------------
	.section	.text._ZN4vllm4gptq33gemm_half_q_half_gptq_2bit_kernelILb1ELi3EEEvPK6__halfPKjS6_S4_PS2_iiiibPKi,"ax",@progbits
	.align	128
        .global         _ZN4vllm4gptq33gemm_half_q_half_gptq_2bit_kernelILb1ELi3EEEvPK6__halfPKjS6_S4_PS2_iiiibPKi
        .type           _ZN4vllm4gptq33gemm_half_q_half_gptq_2bit_kernelILb1ELi3EEEvPK6__halfPKjS6_S4_PS2_iiiibPKi,@function
        .size           _ZN4vllm4gptq33gemm_half_q_half_gptq_2bit_kernelILb1ELi3EEEvPK6__halfPKjS6_S4_PS2_iiiibPKi,(.L_x_1840 - _ZN4vllm4gptq33gemm_half_q_half_gptq_2bit_kernelILb1ELi3EEEvPK6__halfPKjS6_S4_PS2_iiiibPKi)
        .other          _ZN4vllm4gptq33gemm_half_q_half_gptq_2bit_kernelILb1ELi3EEEvPK6__halfPKjS6_S4_PS2_iiiibPKi,@"STO_CUDA_ENTRY STV_DEFAULT"
_ZN4vllm4gptq33gemm_half_q_half_gptq_2bit_kernelILb1ELi3EEEvPK6__halfPKjS6_S4_PS2_iiiibPKi:
.text._ZN4vllm4gptq33gemm_half_q_half_gptq_2bit_kernelILb1ELi3EEEvPK6__halfPKjS6_S4_PS2_iiiibPKi:
        /* <DEDUP_REMOVED lines=9> */
[----:B----4-:R-:W-:-:S03]  /*0090*/  UIMAD UR4, UR4, 0x3, URZ ;  /* 0x00000003040478a4 */ /* 0x010fc6000f8e023f */
[C---:B-1----:R-:W-:Y:S01]  /*00a0*/  VIADDMNMX.U32 R63, R60.reuse, 0x80, R17, PT ;  /* 0x000000803c3f7846 */ /* 0x042fe20003800011 */
[----:B--2---:R-:W-:Y:S01]  /*00b0*/  IMAD.IADD R0, R60, 0x1, R7 ;  /* 0x000000013c007824 */ /* 0x004fe200078e0207 */
[----:B---3--:R-:W-:-:S04]  /*00c0*/  LEA R61, R2, R7, 0x7 ;  /* 0x00000007023d7211 */ /* 0x008fc800078e38ff */
[----:B------:R-:W-:-:S13]  /*00d0*/  ISETP.GE.U32.AND P0, PT, R0, R63, PT ;  /* 0x0000003f0000720c */ /* 0x000fda0003f06070 */
        /* <DEDUP_REMOVED lines=10> */
[----:B------:R-:W-:Y:S02]  /*0180*/  @!P0 IADD3 R0, P1, R0, R3, RZ ;  /* 0x0000000300008210 */ /* 0x000fe40007f3e0ff */
        /* <DEDUP_REMOVED lines=27> */
.L_x_1621:
[----:B------:R-:W-:Y:S05]  /*0340*/  BSYNC B0 ;  /* 0x0000000000007941 */ /* 0x000fea0003800000 */
.L_x_1620:
[----:B------:R-:W-:Y:S01]  /*0350*/  ULDC UR5, c[0x0][0x23c] ;  /* 0x00008f0000057ab9 */ /* 0x000fe20000000800 */
[----:B------:R-:W-:Y:S01]  /*0360*/  SHF.L.U32 R61, R61, 0x2, RZ ;  /* 0x000000023d3d7819 */ /* 0x000fe200000006ff */
[----:B------:R-:W-:-:S05]  /*0370*/  IMAD.U32 R14, RZ, RZ, UR5 ;  /* 0x00000005ff0e7e24 */ /* 0x000fca000f8e00ff */
[----:B------:R-:W-:-:S13]  /*0380*/  ISETP.GE.AND P0, PT, R61, R14, PT ;  /* 0x0000000e3d00720c */ /* 0x000fda0003f06270 */
[----:B------:R-:W-:Y:S05]  /*0390*/  @P0 EXIT ;  /* 0x000000000000094d */ /* 0x000fea0003800000 */
[----:B------:R-:W1:Y:S01]  /*03a0*/  LDC R4, c[0x0][0x244] ;  /* 0x00009100ff047b82 */ /* 0x000e620000000800 */
[----:B0-----:R-:W-:-:S07]  /*03b0*/  PRMT R13, RZ, 0x5410, RZ ;  /* 0x00005410ff0d7816 */ /* 0x001fce00000000ff */
[----:B------:R-:W0:Y:S01]  /*03c0*/  LDC.64 R10, c[0x0][0x228] ;  /* 0x00008a00ff0a7b82 */ /* 0x000e220000000a00 */
[----:B-1----:R-:W-:-:S04]  /*03d0*/  IABS R5, R4 ;  /* 0x0000000400057213 */ /* 0x002fc80000000000 */
[----:B------:R-:W1:Y:S08]  /*03e0*/  I2F.RP R0, R5 ;  /* 0x0000000500007306 */ /* 0x000e700000209400 */
[----:B-1----:R-:W1:Y:S02]  /*03f0*/  MUFU.RCP R0, R0 ;  /* 0x0000000000007308 */ /* 0x002e640000001000 */
[----:B-1----:R-:W-:-:S06]  /*0400*/  IADD3 R2, R0, 0xffffffe, RZ ;  /* 0x0ffffffe00027810 */ /* 0x002fcc0007ffe0ff */
[----:B------:R1:W2:Y:S02]  /*0410*/  F2I.FTZ.U32.TRUNC.NTZ R3, R2 ;  /* 0x0000000200037305 */ /* 0x0002a4000021f000 */
[----:B-1----:R-:W-:Y:S01]  /*0420*/  HFMA2.MMA R2, -RZ, RZ, 0, 0 ;  /* 0x00000000ff027435 */ /* 0x002fe200000001ff */
[----:B--2---:R-:W-:-:S04]  /*0430*/  IMAD.MOV R8, RZ, RZ, -R3 ;  /* 0x000000ffff087224 */ /* 0x004fc800078e0a03 */
[----:B------:R-:W-:Y:S01]  /*0440*/  IMAD R7, R8, R5, RZ ;  /* 0x0000000508077224 */ /* 0x000fe200078e02ff */
[----:B------:R-:W-:-:S04]  /*0450*/  IABS R8, R17 ;  /* 0x0000001100087213 */ /* 0x000fc80000000000 */
[----:B------:R-:W-:-:S06]  /*0460*/  IMAD.HI.U32 R3, R3, R7, R2 ;  /* 0x0000000703037227 */ /* 0x000fcc00078e0002 */
[----:B------:R-:W-:-:S04]  /*0470*/  IMAD.HI.U32 R3, R3, R8, RZ ;  /* 0x0000000803037227 */ /* 0x000fc800078e00ff */
[----:B------:R-:W-:-:S04]  /*0480*/  IMAD.MOV R0, RZ, RZ, -R3 ;  /* 0x000000ffff007224 */ /* 0x000fc800078e0a03 */
[C---:B------:R-:W-:Y:S02]  /*0490*/  IMAD R0, R5.reuse, R0, R8 ;  /* 0x0000000005007224 */ /* 0x040fe400078e0208 */
[----:B------:R-:W1:Y:S08]  /*04a0*/  LDC.64 R8, c[0x0][0x220] ;  /* 0x00008800ff087b82 */ /* 0x000e700000000a00 */
[----:B------:R-:W-:Y:S01]  /*04b0*/  BAR.SYNC.DEFER_BLOCKING 0x0 ;  /* 0x0000000000007b1d */ /* 0x000fe20000010000 */
[----:B------:R-:W-:-:S13]  /*04c0*/  ISETP.GT.U32.AND P2, PT, R5, R0, PT ;  /* 0x000000000500720c */ /* 0x000fda0003f44070 */
[-C--:B------:R-:W-:Y:S01]  /*04d0*/  @!P2 IADD3 R0, R0, -R5.reuse, RZ ;  /* 0x800000050000a210 */ /* 0x080fe20007ffe0ff */
[----:B------:R-:W-:Y:S01]  /*04e0*/  @!P2 VIADD R3, R3, 0x1 ;  /* 0x000000010303a836 */ /* 0x000fe20000000000 */
[----:B------:R-:W-:Y:S02]  /*04f0*/  ISETP.NE.AND P2, PT, R4, RZ, PT ;  /* 0x000000ff0400720c */ /* 0x000fe40003f45270 */
[----:B------:R-:W-:Y:S02]  /*0500*/  ISETP.GE.U32.AND P0, PT, R0, R5, PT ;  /* 0x000000050000720c */ /* 0x000fe40003f06070 */
[----:B------:R-:W-:-:S04]  /*0510*/  LOP3.LUT R0, R17, R4, RZ, 0x3c, !PT ;  /* 0x0000000411007212 */ /* 0x000fc800078e3cff */
[----:B------:R-:W-:-:S07]  /*0520*/  ISETP.GE.AND P1, PT, R0, RZ, PT ;  /* 0x000000ff0000720c */ /* 0x000fce0003f26270 */
[----:B------:R-:W-:-:S05]  /*0530*/  @P0 IADD3 R3, R3, 0x1, RZ ;  /* 0x0000000103030810 */ /* 0x000fca0007ffe0ff */
[----:B------:R-:W-:-:S05]  /*0540*/  IMAD.MOV.U32 R12, RZ, RZ, R3 ;  /* 0x000000ffff0c7224 */ /* 0x000fca00078e0003 */
[----:B------:R-:W-:Y:S02]  /*0550*/  @!P1 IADD3 R12, RZ, -R12, RZ ;  /* 0x8000000cff0c9210 */ /* 0x000fe40007ffe0ff */
[----:B------:R-:W-:Y:S02]  /*0560*/  @!P2 LOP3.LUT R12, RZ, R4, RZ, 0x33, !PT ;  /* 0x00000004ff0ca212 */ /* 0x000fe400078e33ff */
[----:B------:R-:W-:Y:S02]  /*0570*/  PRMT R4, RZ, 0x5410, RZ ;  /* 0x00005410ff047816 */ /* 0x000fe400000000ff */
[----:B------:R-:W2:Y:S01]  /*0580*/  I2F.U32.RP R0, R12 ;  /* 0x0000000c00007306 */ /* 0x000ea20000209000 */
[----:B------:R-:W-:Y:S02]  /*0590*/  IADD3 R5, RZ, -R12, RZ ;  /* 0x8000000cff057210 */ /* 0x000fe40007ffe0ff */
[----:B------:R-:W-:-:S05]  /*05a0*/  ISETP.NE.U32.AND P2, PT, R12, RZ, PT ;  /* 0x000000ff0c00720c */ /* 0x000fca0003f45070 */
[----:B--2---:R-:W2:Y:S02]  /*05b0*/  MUFU.RCP R0, R0 ;  /* 0x0000000000007308 */ /* 0x004ea40000001000 */
[----:B--2---:R-:W-:-:S06]  /*05c0*/  VIADD R2, R0, 0xffffffe ;  /* 0x0ffffffe00027836 */ /* 0x004fcc0000000000 */
        /* <DEDUP_REMOVED lines=12> */
[----:B------:R-:W-:Y:S01]  /*0690*/  @P0 IMAD.IADD R3, R3, 0x1, -R12 ;  /* 0x0000000103030824 */ /* 0x000fe200078e0a0c */
[----:B------:R-:W-:Y:S02]  /*06a0*/  @P0 IADD3 R7, R7, 0x1, RZ ;  /* 0x0000000107070810 */ /* 0x000fe40007ffe0ff */
[----:B------:R-:W-:Y:S02]  /*06b0*/  ISETP.GE.AND P0, PT, R60, R63, PT ;  /* 0x0000003f3c00720c */ /* 0x000fe40003f06270 */
[----:B------:R-:W-:-:S13]  /*06c0*/  ISETP.GE.U32.AND P1, PT, R3, R12, PT ;  /* 0x0000000c0300720c */ /* 0x000fda0003f26070 */
[----:B------:R-:W-:Y:S01]  /*06d0*/  @P1 VIADD R7, R7, 0x1 ;  /* 0x0000000107071836 */ /* 0x000fe20000000000 */
        /* <DEDUP_REMOVED lines=12> */
[----:B------:R0:W2:Y:S01]  /*07a0*/  LDG.E.CONSTANT R16, desc[UR8][R8.64] ;  /* 0x0000000808107981 */ /* 0x0000a2000c1e9900 */
[----:B------:R-:W1:Y:S01]  /*07b0*/  S2UR UR6, SR_CgaCtaId ;  /* 0x00000000000679c3 */ /* 0x000e620000008800 */
[----:B------:R-:W-:Y:S01]  /*07c0*/  IMAD.SHL.U32 R6, R6, 0x8, RZ ;  /* 0x0000000806067824 */ /* 0x000fe200078e00ff */
[----:B------:R-:W-:Y:S01]  /*07d0*/  SHF.L.U32 R59, R61, 0x1, RZ ;  /* 0x000000013d3b7819 */ /* 0x000fe200000006ff */
[----:B------:R-:W-:Y:S01]  /*07e0*/  ULDC.U8 UR5, c[0x0][0x248] ;  /* 0x0000920000057ab9 */ /* 0x000fe20000000000 */
[----:B------:R-:W-:Y:S01]  /*07f0*/  ULDC.64 UR10, c[0x0][0x218] ;  /* 0x00008600000a7ab9 */ /* 0x000fe20000000a00 */
[----:B------:R-:W5:Y:S01]  /*0800*/  LDG.E.CONSTANT R62, desc[UR8][R10.64] ;  /* 0x000000080a3e7981 */ /* 0x000f62000c1e9900 */
[----:B------:R-:W-:Y:S02]  /*0810*/  LOP3.LUT R15, R6, 0xffffff8, RZ, 0xc0, !PT ;  /* 0x0ffffff8060f7812 */ /* 0x000fe400078ec0ff */
[----:B------:R-:W-:Y:S01]  /*0820*/  LOP3.LUT R59, R59, 0x18, RZ, 0xc0, !PT ;  /* 0x000000183b3b7812 */ /* 0x000fe200078ec0ff */
[----:B------:R3:W5:Y:S02]  /*0830*/  LDG.E.CONSTANT R66, desc[UR8][R10.64+0x4] ;  /* 0x000004080a427981 */ /* 0x000764000c1e9900 */
[----:B------:R-:W-:Y:S01]  /*0840*/  IMAD R14, R15, R14, RZ ;  /* 0x0000000e0f0e7224 */ /* 0x000fe200078e02ff */
[----:B------:R-:W-:Y:S01]  /*0850*/  UPRMT UR7, UR5, 0x8880, URZ ;  /* 0x0000888005077896 */ /* 0x000fe2000800003f */
[----:B0-----:R-:W-:-:S03]  /*0860*/  IMAD.IADD R8, R60, 0x1, R12 ;  /* 0x000000013c087824 */ /* 0x001fc600078e020c */
[----:B------:R-:W-:Y:S02]  /*0870*/  SHF.R.S32.HI R6, RZ, 0x1f, R14 ;  /* 0x0000001fff067819 */ /* 0x000fe4000001140e */
[C---:B------:R-:W-:Y:S01]  /*0880*/  IADD3 R14, P0, R61.reuse, R14, RZ ;  /* 0x0000000e3d0e7210 */ /* 0x040fe20007f1e0ff */
[----:B------:R-:W-:Y:S01]  /*0890*/  UMOV UR5, 0x400 ;  /* 0x0000040000057882 */ /* 0x000fe20000000000 */
[----:B------:R-:W-:Y:S02]  /*08a0*/  MOV R9, R7 ;  /* 0x0000000700097202 */ /* 0x000fe40000000f00 */
        /* <DEDUP_REMOVED lines=8> */
[----:B---3--:R-:W-:Y:S01]  /*0930*/  MOV R11, R8 ;  /* 0x00000008000b7202 */ /* 0x008fe20000000f00 */
        /* <DEDUP_REMOVED lines=8> */
[----:B------:R-:W-:-:S07]  /*09c0*/  LOP3.LUT R10, R10, 0x3, RZ, 0xc0, !PT ;  /* 0x000000030a0a7812 */ /* 0x000fce00078ec0ff */
.L_x_1624:
        /* <DEDUP_REMOVED lines=9> */
[----:B------:R-:W1:Y:S02]  /*0a60*/  LDC.64 R14, c[0x0][0x228] ;  /* 0x00008a00ff0e7b82 */ /* 0x000e640000000a00 */
[--C-:B------:R-:W-:Y:S01]  /*0a70*/  IMAD.IADD R21, R61, 0x1, R10.reuse ;  /* 0x000000013d157824 */ /* 0x100fe200078e020a */
[----:B------:R-:W-:-:S04]  /*0a80*/  SHF.R.S32.HI R11, RZ, 0x1f, R10 ;  /* 0x0000001fff0b7819 */ /* 0x000fc8000001140a */
        /* <DEDUP_REMOVED lines=16> */
.L_x_1623:
[----:B------:R-:W-:Y:S01]  /*0b90*/  IADD3 R14, R12, UR6, RZ ;  /* 0x000000060c0e7c10 */ /* 0x000fe2000fffe0ff */
[----:B------:R-:W-:Y:S01]  /*0ba0*/  VIADD R27, R10, UR6 ;  /* 0x000000060a1b7c36 */ /* 0x000fe20008000000 */
[----:B------:R-:W-:Y:S01]  /*0bb0*/  IADD3 R31, R6, UR6, RZ ;  /* 0x00000006061f7c10 */ /* 0x000fe2000fffe0ff */
[----:B------:R-:W-:Y:S01]  /*0bc0*/  VIADD R60, R60, 0x10 ;  /* 0x000000103c3c7836 */ /* 0x000fe20000000000 */
[----:B------:R-:W-:Y:S01]  /*0bd0*/  IADD3 R15, R7, UR6, RZ ;  /* 0x00000006070f7c10 */ /* 0x000fe2000fffe0ff */
[----:B------:R-:W3:Y:S01]  /*0be0*/  I2F.F16 R20, R14 ;  /* 0x0000000e00147306 */ /* 0x000ee20000200c00 */
[----:B--2---:R-:W-:Y:S02]  /*0bf0*/  PRMT R23, R22, 0x5410, R23 ;  /* 0x0000541016177816 */ /* 0x004fe40000000017 */
[----:B-----5:R-:W-:Y:S02]  /*0c00*/  SHF.R.U32.HI R21, RZ, 0x8, R16 ;  /* 0x00000008ff157819 */ /* 0x020fe40000011610 */
[----:B------:R-:W-:-:S02]  /*0c10*/  LOP3.LUT R30, R18, 0x30003, RZ, 0xc0, !PT ;  /* 0x00030003121e7812 */ /* 0x000fc400078ec0ff */
[----:B------:R-:W-:Y:S01]  /*0c20*/  LOP3.LUT R33, R14, 0xe400, RZ, 0xfc, !PT ;  /* 0x0000e4000e217812 */ /* 0x000fe200078efcff */
[----:B------:R0:W1:Y:S01]  /*0c30*/  I2F.F16 R24, R27 ;  /* 0x0000001b00187306 */ /* 0x0000620000200c00 */
[----:B------:R-:W-:Y:S02]  /*0c40*/  LOP3.LUT R32, R27, 0xe400, RZ, 0xfc, !PT ;  /* 0x0000e4001b207812 */ /* 0x000fe400078efcff */
[----:B------:R-:W-:Y:S02]  /*0c50*/  LOP3.LUT R34, R30, 0x64006400, RZ, 0xfc, !PT ;  /* 0x640064001e227812 */ /* 0x000fe400078efcff */
[----:B------:R-:W-:Y:S01]  /*0c60*/  SHF.R.U32.HI R54, RZ, 0x8, R19 ;  /* 0x00000008ff367819 */ /* 0x000fe20000011613 */
[--C-:B---3--:R-:W-:Y:S02]  /*0c70*/  HADD2 R35, R57.H0_H0, -R20.reuse.H0_H0 ;  /* 0xa000001439237230 */ /* 0x108fe40000000800 */
[----:B------:R2:W3:Y:S01]  /*0c80*/  I2F.F16 R26, R31 ;  /* 0x0000001f001a7306 */ /* 0x0004e20000200c00 */
[----:B------:R-:W-:Y:S01]  /*0c90*/  HADD2 R22, R23, -R20.H0_H0 ;  /* 0xa000001417167230 */ /* 0x000fe20000000000 */
[----:B0-----:R-:W-:-:S02]  /*0ca0*/  LOP3.LUT R27, R16, 0x300030, RZ, 0xc0, !PT ;  /* 0x00300030101b7812 */ /* 0x001fc400078ec0ff */
[----:B------:R-:W-:Y:S02]  /*0cb0*/  ISETP.GE.AND P0, PT, R60, R63, PT ;  /* 0x0000003f3c00720c */ /* 0x000fe40003f06270 */
[----:B------:R-:W-:Y:S01]  /*0cc0*/  LOP3.LUT R27, R27, 0x64006400, RZ, 0xfc, !PT ;  /* 0x640064001b1b7812 */ /* 0x000fe200078efcff */
[--C-:B-1----:R-:W-:Y:S01]  /*0cd0*/  HADD2 R20, R23, -R24.reuse.H0_H0 ;  /* 0xa000001817147230 */ /* 0x102fe20000000000 */
[----:B------:R-:W0:Y:S01]  /*0ce0*/  I2F.F16 R28, R15 ;  /* 0x0000000f001c7306 */ /* 0x000e220000200c00 */
[----:B------:R-:W-:Y:S01]  /*0cf0*/  HADD2 R42, R57.H0_H0, -R24.H0_H0 ;  /* 0xa0000018392a7230 */ /* 0x000fe20000000800 */
[----:B--2---:R-:W-:Y:S01]  /*0d00*/  LOP3.LUT R31, R31, 0xe400, RZ, 0xfc, !PT ;  /* 0x0000e4001f1f7812 */ /* 0x004fe200078efcff */
[----:B------:R-:W-:Y:S01]  /*0d10*/  HFMA2 R41, R27, 0.0625, 0.0625, R22.H1_H1 ;  /* 0x2c002c001b297831 */ /* 0x000fe20000060016 */
[----:B------:R-:W-:Y:S02]  /*0d20*/  SHF.R.U32.HI R24, RZ, 0x8, R18 ;  /* 0x00000008ff187819 */ /* 0x000fe40000011612 */
[----:B------:R-:W-:Y:S01]  /*0d30*/  LOP3.LUT R27, R17, 0x300030, RZ, 0xc0, !PT ;  /* 0x00300030111b7812 */ /* 0x000fe200078ec0ff */
[--C-:B---3--:R-:W-:Y:S01]  /*0d40*/  HADD2 R25, R23, -R26.reuse.H0_H0 ;  /* 0xa000001a17197230 */ /* 0x108fe20000000000 */
[----:B------:R-:W-:Y:S01]  /*0d50*/  LOP3.LUT R36, R24, 0x30003, RZ, 0xc0, !PT ;  /* 0x0003000318247812 */ /* 0x000fe200078ec0ff */
[----:B------:R-:W-:Y:S01]  /*0d60*/  HADD2 R46, R57.H0_H0, -R26.H0_H0 ;  /* 0xa000001a392e7230 */ /* 0x000fe20000000800 */
[----:B------:R-:W-:Y:S01]  /*0d70*/  SHF.R.U32.HI R26, RZ, 0x8, R17 ;  /* 0x00000008ff1a7819 */ /* 0x000fe20000011611 */
[----:B------:R-:W-:Y:S01]  /*0d80*/  HADD2 R14, R34, R31.H0_H0 ;  /* 0x2000001f220e7230 */ /* 0x000fe20000000000 */
[----:B------:R-:W-:-:S02]  /*0d90*/  LOP3.LUT R34, R54, 0x30003, RZ, 0xc0, !PT ;  /* 0x0003000336227812 */ /* 0x000fc400078ec0ff */
[----:B------:R-:W-:Y:S01]  /*0da0*/  LOP3.LUT R30, R26, 0x30003, RZ, 0xc0, !PT ;  /* 0x000300031a1e7812 */ /* 0x000fe200078ec0ff */
[--C-:B0-----:R-:W-:Y:S01]  /*0db0*/  HADD2 R55, R23, -R28.reuse.H0_H0 ;  /* 0xa000001c17377230 */ /* 0x101fe20000000000 */
[----:B------:R-:W-:Y:S01]  /*0dc0*/  LOP3.LUT R23, R16, 0x30003, RZ, 0xc0, !PT ;  /* 0x0003000310177812 */ /* 0x000fe200078ec0ff */
[----:B------:R-:W-:Y:S01]  /*0dd0*/  HADD2 R57, R57.H0_H0, -R28.H0_H0 ;  /* 0xa000001c39397230 */ /* 0x000fe20000000800 */
[----:B------:R-:W-:Y:S02]  /*0de0*/  LOP3.LUT R28, R17, 0x30003, RZ, 0xc0, !PT ;  /* 0x00030003111c7812 */ /* 0x000fe400078ec0ff */
[----:B------:R-:W-:Y:S02]  /*0df0*/  LOP3.LUT R52, R23, 0x64006400, RZ, 0xfc, !PT ;  /* 0x6400640017347812 */ /* 0x000fe400078efcff */
[----:B------:R-:W-:Y:S02]  /*0e00*/  LOP3.LUT R23, R21, 0x30003, RZ, 0xc0, !PT ;  /* 0x0003000315177812 */ /* 0x000fe400078ec0ff */
        /* <DEDUP_REMOVED lines=11> */
[----:B------:R-:W-:-:S02]  /*0ec0*/  LOP3.LUT R37, R29, 0x64006400, RZ, 0xfc, !PT ;  /* 0x640064001d257812 */ /* 0x000fc400078efcff */
[C---:B------:R-:W-:Y:S02]  /*0ed0*/  LOP3.LUT R29, R21.reuse, 0xc000c, RZ, 0xc0, !PT ;  /* 0x000c000c151d7812 */ /* 0x040fe400078ec0ff */
[----:B------:R-:W-:Y:S01]  /*0ee0*/  LOP3.LUT R34, R21, 0x300030, RZ, 0xc0, !PT ;  /* 0x0030003015227812 */ /* 0x000fe200078ec0ff */
[--C-:B------:R-:W-:Y:S01]  /*0ef0*/  HADD2 R15, R37, R30.reuse.H0_H0 ;  /* 0x2000001e250f7230 */ /* 0x100fe20000000000 */
[----:B------:R-:W-:Y:S01]  /*0f00*/  LOP3.LUT R23, R23, 0x64006400, RZ, 0xfc, !PT ;  /* 0x6400640017177812 */ /* 0x000fe200078efcff */
[----:B------:R-:W-:Y:S01]  /*0f10*/  HADD2 R30, R39, R30.H0_H0 ;  /* 0x2000001e271e7230 */ /* 0x000fe20000000000 */
[----:B------:R-:W-:Y:S02]  /*0f20*/  LOP3.LUT R29, R29, 0x64006400, RZ, 0xfc, !PT ;  /* 0x640064001d1d7812 */ /* 0x000fe400078efcff */
[----:B------:R-:W-:Y:S01]  /*0f30*/  LOP3.LUT R37, R34, 0x64006400, RZ, 0xfc, !PT ;  /* 0x6400640022257812 */ /* 0x000fe200078efcff */
[--C-:B------:R-:W-:Y:S01]  /*0f40*/  HFMA2 R53, R23, 0.25, 0.25, R22.reuse.H0_H0 ;  /* 0x3400340017357831 */ /* 0x100fe20000040016 */
[----:B------:R-:W-:Y:S01]  /*0f50*/  LOP3.LUT R36, R36, 0x64006400, RZ, 0xfc, !PT ;  /* 0x6400640024247812 */ /* 0x000fe200078efcff */
[--C-:B------:R-:W-:Y:S01]  /*0f60*/  HFMA2 R29, R29, 0.25, 0.25, R22.reuse.H0_H0 ;  /* 0x340034001d1d7831 */ /* 0x100fe20000040016 */
        /* <DEDUP_REMOVED lines=9> */
[----:B------:R-:W-:Y:S02]  /*1000*/  LOP3.LUT R22, R21, 0x64006400, RZ, 0xfc, !PT ;  /* 0x6400640015167812 */ /* 0x000fe400078efcff */
[----:B------:R-:W-:Y:S01]  /*1010*/  LOP3.LUT R27, R27, 0x64006400, RZ, 0xfc, !PT ;  /* 0x640064001b1b7812 */ /* 0x000fe200078efcff */
[--C-:B------:R-:W-:Y:S01]  /*1020*/  HFMA2 R39, R16, 0.015625, 0.015625, R35.reuse.H0_H0 ;  /* 0x2400240010277831 */ /* 0x100fe20000040023 */
[----:B------:R-:W-:Y:S01]  /*1030*/  LOP3.LUT R21, R34, 0x64006400, RZ, 0xfc, !PT ;  /* 0x6400640022157812 */ /* 0x000fe200078efcff */
[----:B------:R-:W-:Y:S01]  /*1040*/  HFMA2 R35, R22, 0.015625, 0.015625, R35.H0_H0 ;  /* 0x2400240016237831 */ /* 0x000fe20000040023 */
[----:B------:R-:W-:Y:S01]  /*1050*/  LOP3.LUT R43, R36, 0x64006400, RZ, 0xfc, !PT ;  /* 0x64006400242b7812 */ /* 0x000fe200078efcff */
[--C-:B------:R-:W-:Y:S01]  /*1060*/  HFMA2 R34, R23, 0.25, 0.25, R20.reuse.H0_H0 ;  /* 0x3400340017227831 */ /* 0x100fe20000040014 */
[----:B------:R-:W-:Y:S01]  /*1070*/  LOP3.LUT R16, R18, 0xc000c, RZ, 0xc0, !PT ;  /* 0x000c000c12107812 */ /* 0x000fe200078ec0ff */
[--C-:B------:R-:W-:Y:S01]  /*1080*/  HFMA2 R38, R21, 0.25, 0.25, R20.reuse.H0_H0 ;  /* 0x3400340015267831 */ /* 0x100fe20000040014 */
[----:B------:R-:W-:Y:S01]  /*1090*/  LOP3.LUT R45, R24, 0x300030, RZ, 0xc0, !PT ;  /* 0x00300030182d7812 */ /* 0x000fe200078ec0ff */
[--C-:B------:R-:W-:Y:S01]  /*10a0*/  HFMA2 R40, R27, 0.0625, 0.0625, R20.reuse.H1_H1 ;  /* 0x2c002c001b287831 */ /* 0x100fe20000060014 */
[----:B------:R-:W-:Y:S01]  /*10b0*/  LOP3.LUT R16, R16, 0x64006400, RZ, 0xfc, !PT ;  /* 0x6400640010107812 */ /* 0x000fe200078efcff */
[----:B------:R-:W-:Y:S01]  /*10c0*/  HFMA2 R36, R43, 0.0625, 0.0625, R20.H1_H1 ;  /* 0x2c002c002b247831 */ /* 0x000fe20000060014 */
[----:B------:R-:W-:Y:S01]  /*10d0*/  LOP3.LUT R17, R17, 0xc000c0, RZ, 0xc0, !PT ;  /* 0x00c000c011117812 */ /* 0x000fe200078ec0ff */
[----:B------:R-:W0:Y:S01]  /*10e0*/  LDS.128 R20, [UR5] ;  /* 0x00000005ff147984 */ /* 0x000e220008000c00 */
[----:B------:R-:W-:-:S02]  /*10f0*/  LOP3.LUT R26, R26, 0xc000c0, RZ, 0xc0, !PT ;  /* 0x00c000c01a1a7812 */ /* 0x000fc400078ec0ff */
[----:B------:R-:W-:Y:S01]  /*1100*/  LOP3.LUT R48, R45, 0x64006400, RZ, 0xfc, !PT ;  /* 0x640064002d307812 */ /* 0x000fe200078efcff */
[--C-:B------:R-:W-:Y:S01]  /*1110*/  HFMA2 R45, R16, 0.25, 0.25, R25.reuse.H0_H0 ;  /* 0x34003400102d7831 */ /* 0x100fe20000040019 */
[----:B------:R-:W-:Y:S02]  /*1120*/  LOP3.LUT R43, R18, 0x300030, RZ, 0xc0, !PT ;  /* 0x00300030122b7812 */ /* 0x000fe400078ec0ff */
[----:B------:R-:W-:Y:S01]  /*1130*/  LOP3.LUT R17, R17, 0x64006400, RZ, 0xfc, !PT ;  /* 0x6400640011117812 */ /* 0x000fe200078efcff */
[----:B------:R-:W-:Y:S01]  /*1140*/  HFMA2 R47, R48, 0.0625, 0.0625, R25.H1_H1 ;  /* 0x2c002c00302f7831 */ /* 0x000fe20000060019 */
[----:B------:R-:W-:Y:S02]  /*1150*/  LOP3.LUT R44, R24, 0xc000c, RZ, 0xc0, !PT ;  /* 0x000c000c182c7812 */ /* 0x000fe400078ec0ff */
[----:B------:R-:W-:Y:S02]  /*1160*/  LOP3.LUT R18, R18, 0xc000c0, RZ, 0xc0, !PT ;  /* 0x00c000c012127812 */ /* 0x000fe400078ec0ff */
[----:B------:R-:W-:-:S02]  /*1170*/  LOP3.LUT R16, R19, 0xc000c, RZ, 0xc0, !PT ;  /* 0x000c000c13107812 */ /* 0x000fc400078ec0ff */
[----:B------:R-:W-:Y:S02]  /*1180*/  LOP3.LUT R24, R24, 0xc000c0, RZ, 0xc0, !PT ;  /* 0x00c000c018187812 */ /* 0x000fe400078ec0ff */
[----:B------:R-:W-:Y:S02]  /*1190*/  LOP3.LUT R27, R26, 0x64006400, RZ, 0xfc, !PT ;  /* 0x640064001a1b7812 */ /* 0x000fe400078efcff */
[----:B------:R-:W-:Y:S01]  /*11a0*/  LOP3.LUT R26, R44, 0x64006400, RZ, 0xfc, !PT ;  /* 0x640064002c1a7812 */ /* 0x000fe200078efcff */
[--C-:B------:R-:W-:Y:S01]  /*11b0*/  HFMA2 R44, R17, 0.015625, 0.015625, R42.reuse.H0_H0 ;  /* 0x24002400112c7831 */ /* 0x100fe2000004002a */
[----:B------:R-:W-:Y:S01]  /*11c0*/  LOP3.LUT R49, R18, 0x64006400, RZ, 0xfc, !PT ;  /* 0x6400640012317812 */ /* 0x000fe200078efcff */
[----:B------:R-:W-:Y:S01]  /*11d0*/  HFMA2 R42, R27, 0.015625, 0.015625, R42.H0_H0 ;  /* 0x240024001b2a7831 */ /* 0x000fe2000004002a */
[----:B------:R-:W-:Y:S02]  /*11e0*/  LOP3.LUT R16, R16, 0x64006400, RZ, 0xfc, !PT ;  /* 0x6400640010107812 */ /* 0x000fe400078efcff */
[----:B------:R-:W-:Y:S01]  /*11f0*/  LOP3.LUT R18, R54, 0xc000c, RZ, 0xc0, !PT ;  /* 0x000c000c36127812 */ /* 0x000fe200078ec0ff */
[--C-:B------:R-:W-:Y:S01]  /*1200*/  HFMA2 R49, R49, 0.015625, 0.015625, R46.reuse.H0_H0 ;  /* 0x2400240031317831 */ /* 0x100fe2000004002e */
[----:B------:R-:W-:Y:S01]  /*1210*/  LOP3.LUT R17, R24, 0x64006400, RZ, 0xfc, !PT ;  /* 0x6400640018117812 */ /* 0x000fe200078efcff */
[----:B------:R-:W-:Y:S01]  /*1220*/  HFMA2 R51, R16, 0.25, 0.25, R55.H0_H0 ;  /* 0x3400340010337831 */ /* 0x000fe20000040037 */
[----:B------:R-:W-:Y:S01]  /*1230*/  LOP3.LUT R50, R43, 0x64006400, RZ, 0xfc, !PT ;  /* 0x640064002b327812 */ /* 0x000fe200078efcff */
[--C-:B------:R-:W-:Y:S01]  /*1240*/  HFMA2 R43, R26, 0.25, 0.25, R25.reuse.H0_H0 ;  /* 0x340034001a2b7831 */ /* 0x100fe20000040019 */
[----:B------:R-:W-:Y:S01]  /*1250*/  LOP3.LUT R18, R18, 0x64006400, RZ, 0xfc, !PT ;  /* 0x6400640012127812 */ /* 0x000fe200078efcff */
[----:B------:R-:W-:Y:S01]  /*1260*/  HFMA2 R46, R17, 0.015625, 0.015625, R46.H0_H0 ;  /* 0x24002400112e7831 */ /* 0x000fe2000004002e */
[----:B------:R-:W-:Y:S01]  /*1270*/  LOP3.LUT R16, R19, 0x300030, RZ, 0xc0, !PT ;  /* 0x0030003013107812 */ /* 0x000fe200078ec0ff */
[----:B------:R-:W-:Y:S01]  /*1280*/  HFMA2 R50, R50, 0.0625, 0.0625, R25.H1_H1 ;  /* 0x2c002c0032327831 */ /* 0x000fe20000060019 */
[C---:B------:R-:W-:Y:S01]  /*1290*/  LOP3.LUT R17, R54.reuse, 0x300030, RZ, 0xc0, !PT ;  /* 0x0030003036117812 */ /* 0x040fe200078ec0ff */
[----:B------:R-:W1:Y:S01]  /*12a0*/  LDS.128 R24, [UR5+0x10] ;  /* 0x00001005ff187984 */ /* 0x000e620008000c00 */
[----:B------:R-:W-:Y:S01]  /*12b0*/  HFMA2 R48, R18, 0.25, 0.25, R55.H0_H0 ;  /* 0x3400340012307831 */ /* 0x000fe20000040037 */
[----:B------:R-:W-:-:S02]  /*12c0*/  LOP3.LUT R54, R54, 0xc000c0, RZ, 0xc0, !PT ;  /* 0x00c000c036367812 */ /* 0x000fc400078ec0ff */
[----:B------:R-:W-:Y:S02]  /*12d0*/  LOP3.LUT R16, R16, 0x64006400, RZ, 0xfc, !PT ;  /* 0x6400640010107812 */ /* 0x000fe400078efcff */
[----:B------:R-:W-:Y:S01]  /*12e0*/  LOP3.LUT R18, R17, 0x64006400, RZ, 0xfc, !PT ;  /* 0x6400640011127812 */ /* 0x000fe200078efcff */
[-C--:B0-----:R-:W-:Y:S01]  /*12f0*/  HFMA2 R17, R28, R20.reuse, RZ.H0_H0 ;  /* 0x000000141c117231 */ /* 0x081fe200000400ff */
[----:B------:R-:W-:Y:S01]  /*1300*/  LOP3.LUT R68, R54, 0x64006400, RZ, 0xfc, !PT ;  /* 0x6400640036447812 */ /* 0x000fe200078efcff */
[--C-:B------:R-:W-:Y:S01]  /*1310*/  HFMA2 R54, R16, 0.0625, 0.0625, R55.reuse.H1_H1 ;  /* 0x2c002c0010367831 */ /* 0x100fe20000060037 */
[-C--:B------:R-:W-:Y:S01]  /*1320*/  HFMA2.MMA R16, R14, R20.reuse, RZ ;  /* 0x000000140e107235 */ /* 0x080fe200000000ff */
[----:B------:R-:W-:Y:S01]  /*1330*/  HFMA2 R55, R18, 0.0625, 0.0625, R55.H1_H1 ;  /* 0x2c002c0012377831 */ /* 0x000fe20000060037 */
[----:B------:R-:W-:Y:S01]  /*1340*/  HFMA2.MMA R18, R52, R20, RZ ;  /* 0x0000001434127235 */ /* 0x000fe200000000ff */
[----:B------:R-:W-:Y:S01]  /*1350*/  LOP3.LUT R19, R19, 0xc000c0, RZ, 0xc0, !PT ;  /* 0x00c000c013137812 */ /* 0x000fe200078ec0ff */
[-C--:B------:R-:W-:Y:S01]  /*1360*/  HFMA2 R17, R34, R21.reuse, R17 ;  /* 0x0000001522117231 */ /* 0x080fe20000000011 */
[----:B------:R-:W-:Y:S01]  /*1370*/  IADD3 R8, R8, 0x10, RZ ;  /* 0x0000001008087810 */ /* 0x000fe20007ffe0ff */
[----:B------:R-:W-:Y:S01]  /*1380*/  HFMA2 R20, R15, R20, RZ.H0_H0 ;  /* 0x000000140f147231 */ /* 0x000fe200000400ff */
[----:B------:R-:W-:Y:S01]  /*1390*/  LOP3.LUT R56, R19, 0x64006400, RZ, 0xfc, !PT ;  /* 0x6400640013387812 */ /* 0x000fe200078efcff */
[-C--:B------:R-:W-:Y:S01]  /*13a0*/  HFMA2.MMA R16, R45, R21.reuse, R16 ;  /* 0x000000152d107235 */ /* 0x080fe20000000010 */
[----:B------:R-:W-:Y:S01]  /*13b0*/  HFMA2 R17, R40, R22, R17 ;  /* 0x0000001628117231 */ /* 0x000fe20000000011 */
[----:B------:R-:W-:Y:S01]  /*13c0*/  HFMA2.MMA R18, R53, R21, R18 ;  /* 0x0000001535127235 */ /* 0x000fe20000000012 */
[----:B------:R-:W-:-:S02]  /*13d0*/  HFMA2 R20, R51, R21, R20 ;  /* 0x0000001533147231 */ /* 0x000fc40000000014 */
[----:B------:R-:W-:Y:S02]  /*13e0*/  HFMA2 R56, R56, 0.015625, 0.015625, R57.H0_H0 ;  /* 0x2400240038387831 */ /* 0x000fe40000040039 */
[----:B------:R-:W-:Y:S01]  /*13f0*/  HFMA2 R20, R54, R22, R20 ;  /* 0x0000001636147231 */ /* 0x000fe20000000014 */
[-C--:B------:R-:W-:Y:S01]  /*1400*/  HFMA2.MMA R19, R50, R22.reuse, R16 ;  /* 0x0000001632137235 */ /* 0x080fe20000000010 */
[-C--:B------:R-:W-:Y:S01]  /*1410*/  HFMA2 R16, R44, R23.reuse, R17 ;  /* 0x000000172c107231 */ /* 0x080fe20000000011 */
[----:B------:R-:W-:Y:S01]  /*1420*/  HFMA2.MMA R18, R41, R22, R18 ;  /* 0x0000001629127235 */ /* 0x000fe20000000012 */
[----:B------:R-:W-:Y:S02]  /*1430*/  HFMA2 R20, R56, R23, R20 ;  /* 0x0000001738147231 */ /* 0x000fe40000000014 */
[----:B------:R-:W-:-:S03]  /*1440*/  HFMA2 R57, R68, 0.015625, 0.015625, R57.H0_H0 ;  /* 0x2400240044397831 */ /* 0x000fc60000040039 */
[-C--:B------:R-:W-:Y:S02]  /*1450*/  HFMA2.MMA R17, R49, R23.reuse, R19 ;  /* 0x0000001731117235 */ /* 0x080fe40000000013 */
[----:B------:R-:W-:Y:S01]  /*1460*/  HFMA2.MMA R18, R39, R23, R18 ;  /* 0x0000001727127235 */ /* 0x000fe20000000012 */
[----:B-1----:R-:W-:-:S05]  /*1470*/  HFMA2 R19, R32, R24, R16 ;  /* 0x0000001820137231 */ /* 0x002fca0000000010 */
[-C--:B------:R-:W-:Y:S02]  /*1480*/  HFMA2.MMA R17, R31, R24.reuse, R17 ;  /* 0x000000181f117235 */ /* 0x080fe40000000011 */
[----:B------:R-:W-:Y:S01]  /*1490*/  HFMA2.MMA R18, R33, R24, R18 ;  /* 0x0000001821127235 */ /* 0x000fe20000000012 */
[-C--:B------:R-:W-:Y:S02]  /*14a0*/  HFMA2 R19, R38, R25.reuse, R19 ;  /* 0x0000001926137231 */ /* 0x080fe40000000013 */
[----:B------:R-:W-:Y:S02]  /*14b0*/  HFMA2 R24, R30, R24, R20 ;  /* 0x000000181e187231 */ /* 0x000fe40000000014 */
[----:B------:R-:W-:Y:S01]  /*14c0*/  HFMA2 R21, R36, R26, R19 ;  /* 0x0000001a24157231 */ /* 0x000fe20000000013 */
[-C--:B------:R-:W-:Y:S01]  /*14d0*/  HFMA2.MMA R17, R43, R25.reuse, R17 ;  /* 0x000000192b117235 */ /* 0x080fe20000000011 */
[----:B------:R-:W-:Y:S01]  /*14e0*/  HFMA2 R24, R48, R25, R24 ;  /* 0x0000001930187231 */ /* 0x000fe20000000018 */
[----:B------:R-:W-:Y:S01]  /*14f0*/  HFMA2.MMA R18, R29, R25, R18 ;  /* 0x000000191d127235 */ /* 0x000fe20000000012 */
[----:B------:R-:W-:-:S05]  /*1500*/  HFMA2 R21, R42, R27, R21 ;  /* 0x0000001b2a157231 */ /* 0x000fca0000000015 */
[-C--:B------:R-:W-:Y:S02]  /*1510*/  HFMA2.MMA R23, R47, R26.reuse, R17 ;  /* 0x0000001a2f177235 */ /* 0x080fe40000000011 */
[----:B------:R-:W-:Y:S01]  /*1520*/  HFMA2.MMA R20, R37, R26, R18 ;  /* 0x0000001a25147235 */ /* 0x000fe20000000012 */
[----:B------:R-:W-:Y:S01]  /*1530*/  HFMA2 R26, R55, R26, R24 ;  /* 0x0000001a371a7231 */ /* 0x000fe20000000018 */
[----:B------:R-:W0:Y:S04]  /*1540*/  LDS.128 R16, [UR5+0x100] ;  /* 0x00010005ff107984 */ /* 0x000e280008000c00 */
[-C--:B------:R-:W-:Y:S02]  /*1550*/  HFMA2.MMA R24, R46, R27.reuse, R23 ;  /* 0x0000001b2e187235 */ /* 0x080fe40000000017 */
[----:B------:R-:W-:Y:S01]  /*1560*/  HFMA2.MMA R20, R35, R27, R20 ;  /* 0x0000001b23147235 */ /* 0x000fe20000000014 */
[----:B------:R-:W-:-:S07]  /*1570*/  HFMA2 R27, R57, R27, R26 ;  /* 0x0000001b391b7231 */ /* 0x000fce000000001a */
[----:B------:R-:W-:Y:S02]  /*1580*/  PRMT R26, R24, 0x5410, R27 ;  /* 0x00005410181a7816 */ /* 0x000fe4000000001b */
[C-C-:B------:R-:W-:Y:S02]  /*1590*/  PRMT R25, R20.reuse, 0x5410, R21.reuse ;  /* 0x0000541014197816 */ /* 0x140fe40000000015 */
[----:B------:R-:W-:Y:S02]  /*15a0*/  PRMT R21, R20, 0x7632, R21 ;  /* 0x0000763214157816 */ /* 0x000fe40000000015 */
[----:B------:R-:W-:Y:S01]  /*15b0*/  PRMT R27, R24, 0x7632, R27 ;  /* 0x00007632181b7816 */ /* 0x000fe2000000001b */
[----:B------:R-:W-:Y:S02]  /*15c0*/  IMAD.MOV.U32 R24, RZ, RZ, R62 ;  /* 0x000000ffff187224 */ /* 0x000fe400078e003e */
[----:B------:R-:W-:Y:S02]  /*15d0*/  HADD2 R25, R25, R21 ;  /* 0x0000001519197230 */ /* 0x000fe40000000000 */
[----:B------:R-:W1:Y:S01]  /*15e0*/  LDS.128 R20, [UR5+0x110] ;  /* 0x00011005ff147984 */ /* 0x000e620008000c00 */
[----:B------:R-:W-:-:S03]  /*15f0*/  HFMA2.MMA R26, R26, 1, 1, R27 ;  /* 0x3c003c001a1a7835 */ /* 0x000fc6000000001b */
[----:B------:R-:W-:Y:S02]  /*1600*/  HFMA2.MMA R3, R25, R24, R3 ;  /* 0x0000001819037235 */ /* 0x000fe40000000003 */
[----:B0-----:R-:W-:Y:S01]  /*1610*/  HFMA2.MMA R27, R28, R16, RZ ;  /* 0x000000101c1b7235 */ /* 0x001fe200000000ff */
[----:B------:R-:W-:-:S04]  /*1620*/  HFMA2 R25, R52, R16, RZ.H0_H0 ;  /* 0x0000001034197231 */ /* 0x000fc800000400ff */
[----:B------:R-:W-:-:S03]  /*1630*/  HFMA2 R25, R53, R17, R25 ;  /* 0x0000001135197231 */ /* 0x000fc60000000019 */
[----:B------:R-:W-:Y:S01]  /*1640*/  HFMA2.MMA R27, R34, R17, R27 ;  /* 0x00000011221b7235 */ /* 0x000fe2000000001b */
[----:B------:R-:W-:-:S04]  /*1650*/  HFMA2 R25, R41, R18, R25 ;  /* 0x0000001229197231 */ /* 0x000fc80000000019 */
[----:B------:R-:W-:-:S03]  /*1660*/  HFMA2 R25, R39, R19, R25 ;  /* 0x0000001327197231 */ /* 0x000fc60000000019 */
[----:B------:R-:W-:-:S08]  /*1670*/  HFMA2.MMA R27, R40, R18, R27 ;  /* 0x00000012281b7235 */ /* 0x000fd0000000001b */
[----:B------:R-:W-:Y:S01]  /*1680*/  HFMA2.MMA R27, R44, R19, R27 ;  /* 0x000000132c1b7235 */ /* 0x000fe2000000001b */
[----:B-1----:R-:W-:-:S04]  /*1690*/  HFMA2 R25, R33, R20, R25 ;  /* 0x0000001421197231 */ /* 0x002fc80000000019 */
[----:B------:R-:W-:-:S03]  /*16a0*/  HFMA2 R25, R29, R21, R25 ;  /* 0x000000151d197231 */ /* 0x000fc60000000019 */
[----:B------:R-:W-:Y:S01]  /*16b0*/  HFMA2.MMA R27, R32, R20, R27 ;  /* 0x00000014201b7235 */ /* 0x000fe2000000001b */
[----:B------:R-:W-:-:S04]  /*16c0*/  HFMA2 R25, R37, R22, R25 ;  /* 0x0000001625197231 */ /* 0x000fc80000000019 */
[----:B------:R-:W-:-:S03]  /*16d0*/  HFMA2 R25, R35, R23, R25 ;  /* 0x0000001723197231 */ /* 0x000fc60000000019 */
[----:B------:R-:W-:-:S08]  /*16e0*/  HFMA2.MMA R27, R38, R21, R27 ;  /* 0x00000015261b7235 */ /* 0x000fd0000000001b */
[----:B------:R-:W-:-:S08]  /*16f0*/  HFMA2.MMA R27, R36, R22, R27 ;  /* 0x00000016241b7235 */ /* 0x000fd0000000001b */
[----:B------:R-:W-:-:S10]  /*1700*/  HFMA2.MMA R67, R42, R23, R27 ;  /* 0x000000172a437235 */ /* 0x000fd4000000001b */
[C-C-:B------:R-:W-:Y:S02]  /*1710*/  PRMT R27, R25.reuse, 0x5410, R67.reuse ;  /* 0x00005410191b7816 */ /* 0x140fe40000000043 */
[----:B------:R-:W-:Y:S02]  /*1720*/  PRMT R67, R25, 0x7632, R67 ;  /* 0x0000763219437816 */ /* 0x000fe40000000043 */
[----:B------:R-:W-:-:S03]  /*1730*/  MOV R25, R66 ;  /* 0x0000004200197202 */ /* 0x000fc60000000f00 */
[----:B------:R-:W-:-:S03]  /*1740*/  HADD2 R27, R27, R67 ;  /* 0x000000431b1b7230 */ /* 0x000fc60000000000 */
[----:B------:R-:W-:Y:S01]  /*1750*/  HFMA2.MMA R0, R26, R25, R0 ;  /* 0x000000191a007235 */ /* 0x000fe20000000000 */
[----:B------:R-:W-:Y:S01]  /*1760*/  HFMA2 R26, R14, R16, RZ.H0_H0 ;  /* 0x000000100e1a7231 */ /* 0x000fe200000400ff */
[----:B------:R-:W-:Y:S01]  /*1770*/  HFMA2.MMA R16, R15, R16, RZ ;  /* 0x000000100f107235 */ /* 0x000fe200000000ff */
[----:B------:R-:W-:Y:S02]  /*1780*/  HFMA2 R2, R27, R24, R2 ;  /* 0x000000181b027231 */ /* 0x000fe40000000002 */
[----:B------:R-:W-:-:S04]  /*1790*/  HFMA2 R26, R45, R17, R26 ;  /* 0x000000112d1a7231 */ /* 0x000fc8000000001a */
[----:B------:R-:W-:Y:S01]  /*17a0*/  HFMA2 R26, R50, R18, R26 ;  /* 0x00000012321a7231 */ /* 0x000fe2000000001a */
[----:B------:R-:W-:-:S03]  /*17b0*/  HFMA2.MMA R27, R51, R17, R16 ;  /* 0x00000011331b7235 */ /* 0x000fc60000000010 */
[----:B------:R-:W-:-:S04]  /*17c0*/  HFMA2 R26, R49, R19, R26 ;  /* 0x00000013311a7231 */ /* 0x000fc8000000001a */
[----:B------:R-:W-:Y:S01]  /*17d0*/  HFMA2 R26, R31, R20, R26 ;  /* 0x000000141f1a7231 */ /* 0x000fe2000000001a */
[----:B------:R-:W-:-:S03]  /*17e0*/  HFMA2.MMA R27, R54, R18, R27 ;  /* 0x00000012361b7235 */ /* 0x000fc6000000001b */
[----:B------:R-:W-:-:S04]  /*17f0*/  HFMA2 R26, R43, R21, R26 ;  /* 0x000000152b1a7231 */ /* 0x000fc8000000001a */
[----:B------:R-:W-:Y:S01]  /*1800*/  HFMA2 R26, R47, R22, R26 ;  /* 0x000000162f1a7231 */ /* 0x000fe2000000001a */
[----:B------:R-:W-:Y:S02]  /*1810*/  HFMA2.MMA R27, R56, R19, R27 ;  /* 0x00000013381b7235 */ /* 0x000fe4000000001b */
[----:B------:R-:W0:Y:S03]  /*1820*/  LDS.128 R16, [UR5+0x200] ;  /* 0x00020005ff107984 */ /* 0x000e260008000c00 */
[----:B------:R-:W-:-:S03]  /*1830*/  HFMA2.MMA R26, R46, R23, R26 ;  /* 0x000000172e1a7235 */ /* 0x000fc6000000001a */
[----:B------:R-:W-:-:S08]  /*1840*/  HFMA2.MMA R27, R30, R20, R27 ;  /* 0x000000141e1b7235 */ /* 0x000fd0000000001b */
[----:B------:R-:W-:-:S08]  /*1850*/  HFMA2.MMA R27, R48, R21, R27 ;  /* 0x00000015301b7235 */ /* 0x000fd0000000001b */
[----:B------:R-:W-:-:S10]  /*1860*/  HFMA2.MMA R27, R55, R22, R27 ;  /* 0x00000016371b7235 */ /* 0x000fd4000000001b */
[----:B------:R-:W-:Y:S02]  /*1870*/  HFMA2 R27, R57, R23, R27 ;  /* 0x00000017391b7231 */ /* 0x000fe4000000001b */
[----:B------:R-:W1:Y:S01]  /*1880*/  LDS.128 R20, [UR5+0x210] ;  /* 0x00021005ff147984 */ /* 0x000e620008000c00 */
[----:B------:R-:W-:Y:S01]  /*1890*/  UIADD3 UR5, UR5, 0x20, URZ ;  /* 0x0000002005057890 */ /* 0x000fe2000fffe03f */
[----:B0-----:R-:W-:Y:S01]  /*18a0*/  HFMA2.MMA R14, R14, R16, RZ ;  /* 0x000000100e0e7235 */ /* 0x001fe200000000ff */
[-C--:B------:R-:W-:Y:S02]  /*18b0*/  HFMA2 R52, R52, R16.reuse, RZ.H0_H0 ;  /* 0x0000001034347231 */ /* 0x080fe400000400ff */
[-C--:B------:R-:W-:Y:S02]  /*18c0*/  HFMA2 R28, R28, R16.reuse, RZ.H0_H0 ;  /* 0x000000101c1c7231 */ /* 0x080fe400000400ff */
[----:B------:R-:W-:Y:S02]  /*18d0*/  HFMA2 R15, R15, R16, RZ.H0_H0 ;  /* 0x000000100f0f7231 */ /* 0x000fe400000400ff */
[----:B------:R-:W-:-:S02]  /*18e0*/  HFMA2.MMA R53, R53, R17, R52 ;  /* 0x0000001135357235 */ /* 0x000fc40000000034 */
[-C--:B------:R-:W-:Y:S01]  /*18f0*/  HFMA2.MMA R34, R34, R17.reuse, R28 ;  /* 0x0000001122227235 */ /* 0x080fe2000000001c */
[----:B------:R-:W-:Y:S01]  /*1900*/  HFMA2 R45, R45, R17, R14 ;  /* 0x000000112d2d7231 */ /* 0x000fe2000000000e */
[----:B------:R-:W-:Y:S01]  /*1910*/  HFMA2.MMA R17, R51, R17, R15 ;  /* 0x0000001133117235 */ /* 0x000fe2000000000f */
[C-C-:B------:R-:W-:Y:S01]  /*1920*/  PRMT R15, R26.reuse, 0x5410, R27.reuse ;  /* 0x000054101a0f7816 */ /* 0x140fe2000000001b */
[----:B------:R-:W0:Y:S01]  /*1930*/  LDC R14, c[0x0][0x23c] ;  /* 0x00008f00ff0e7b82 */ /* 0x000e220000000800 */
[-C--:B------:R-:W-:Y:S01]  /*1940*/  HFMA2 R45, R50, R18.reuse, R45 ;  /* 0x00000012322d7231 */ /* 0x080fe2000000002d */
[----:B------:R-:W-:Y:S02]  /*1950*/  PRMT R27, R26, 0x7632, R27 ;  /* 0x000076321a1b7816 */ /* 0x000fe4000000001b */
[-C--:B------:R-:W-:Y:S01]  /*1960*/  HFMA2.MMA R34, R40, R18.reuse, R34 ;  /* 0x0000001228227235 */ /* 0x080fe20000000022 */
[----:B------:R-:W-:Y:S01]  /*1970*/  HFMA2 R53, R41, R18, R53 ;  /* 0x0000001229357231 */ /* 0x000fe20000000035 */
[----:B------:R-:W-:Y:S01]  /*1980*/  HFMA2.MMA R28, R54, R18, R17 ;  /* 0x00000012361c7235 */ /* 0x000fe20000000011 */
[-C--:B------:R-:W-:Y:S01]  /*1990*/  HFMA2 R45, R49, R19.reuse, R45 ;  /* 0x00000013312d7231 */ /* 0x080fe2000000002d */
[----:B------:R-:W-:Y:S01]  /*19a0*/  MOV R17, R4 ;  /* 0x0000000400117202 */ /* 0x000fe20000000f00 */
[----:B------:R-:W-:-:S02]  /*19b0*/  HFMA2 R53, R39, R19, R53 ;  /* 0x0000001327357231 */ /* 0x000fc40000000035 */
[----:B------:R-:W-:Y:S01]  /*19c0*/  HADD2 R15, R15, R27 ;  /* 0x0000001b0f0f7230 */ /* 0x000fe20000000000 */
[-C--:B------:R-:W-:Y:S02]  /*19d0*/  HFMA2.MMA R16, R44, R19.reuse, R34 ;  /* 0x000000132c107235 */ /* 0x080fe40000000022 */
[----:B------:R-:W-:Y:S01]  /*19e0*/  HFMA2.MMA R28, R56, R19, R28 ;  /* 0x00000013381c7235 */ /* 0x000fe2000000001c */
[----:B------:R-:W-:-:S05]  /*19f0*/  HFMA2 R13, R15, R25, R13 ;  /* 0x000000190f0d7231 */ /* 0x000fca000000000d */
[-C--:B-1----:R-:W-:Y:S01]  /*1a00*/  HFMA2.MMA R19, R32, R20.reuse, R16 ;  /* 0x0000001420137235 */ /* 0x082fe20000000010 */
[-C--:B------:R-:W-:Y:S01]  /*1a10*/  HFMA2 R53, R33, R20.reuse, R53 ;  /* 0x0000001421357231 */ /* 0x080fe20000000035 */
[----:B------:R-:W-:Y:S01]  /*1a20*/  HFMA2.MMA R28, R30, R20, R28 ;  /* 0x000000141e1c7235 */ /* 0x000fe2000000001c */
[----:B------:R-:W-:Y:S02]  /*1a30*/  HFMA2 R45, R31, R20, R45 ;  /* 0x000000141f2d7231 */ /* 0x000fe4000000002d */
[----:B0-----:R-:W-:-:S04]  /*1a40*/  IMAD.WIDE R64, R14, 0x4, R64 ;  /* 0x000000040e407825 */ /* 0x001fc800078e0240 */
[-C--:B------:R-:W-:Y:S02]  /*1a50*/  HFMA2 R53, R29, R21.reuse, R53 ;  /* 0x000000151d357231 */ /* 0x080fe40000000035 */
[----:B------:R-:W-:Y:S01]  /*1a60*/  HFMA2 R45, R43, R21, R45 ;  /* 0x000000152b2d7231 */ /* 0x000fe2000000002d */
[-C--:B------:R-:W-:Y:S01]  /*1a70*/  HFMA2.MMA R18, R38, R21.reuse, R19 ;  /* 0x0000001526127235 */ /* 0x080fe20000000013 */
[-C--:B------:R-:W-:Y:S01]  /*1a80*/  HFMA2 R53, R37, R22.reuse, R53 ;  /* 0x0000001625357231 */ /* 0x080fe20000000035 */
[----:B------:R-:W-:Y:S01]  /*1a90*/  HFMA2.MMA R28, R48, R21, R28 ;  /* 0x00000015301c7235 */ /* 0x000fe2000000001c */
[----:B------:R-:W-:Y:S02]  /*1aa0*/  HFMA2 R45, R47, R22, R45 ;  /* 0x000000162f2d7231 */ /* 0x000fe4000000002d */
[-C--:B------:R-:W-:Y:S02]  /*1ab0*/  HFMA2 R53, R35, R23.reuse, R53 ;  /* 0x0000001723357231 */ /* 0x080fe40000000035 */
[----:B------:R-:W-:Y:S01]  /*1ac0*/  HFMA2 R45, R46, R23, R45 ;  /* 0x000000172e2d7231 */ /* 0x000fe2000000002d */
[----:B------:R-:W-:-:S02]  /*1ad0*/  HFMA2.MMA R21, R36, R22, R18 ;  /* 0x0000001624157235 */ /* 0x000fc40000000012 */
[----:B------:R-:W-:-:S06]  /*1ae0*/  HFMA2.MMA R28, R55, R22, R28 ;  /* 0x00000016371c7235 */ /* 0x000fcc000000001c */
[-C--:B------:R-:W-:Y:S02]  /*1af0*/  HFMA2.MMA R21, R42, R23.reuse, R21 ;  /* 0x000000172a157235 */ /* 0x080fe40000000015 */
[----:B------:R-:W-:-:S08]  /*1b00*/  HFMA2.MMA R28, R57, R23, R28 ;  /* 0x00000017391c7235 */ /* 0x000fd0000000001c */
[--C-:B------:R-:W-:Y:S02]  /*1b10*/  PRMT R4, R53, 0x5410, R21.reuse ;  /* 0x0000541035047816 */ /* 0x100fe40000000015 */
[C-C-:B------:R-:W-:Y:S02]  /*1b20*/  PRMT R15, R45.reuse, 0x5410, R28.reuse ;  /* 0x000054102d0f7816 */ /* 0x140fe4000000001c */
[----:B------:R-:W-:Y:S02]  /*1b30*/  PRMT R28, R45, 0x7632, R28 ;  /* 0x000076322d1c7816 */ /* 0x000fe4000000001c */
[----:B------:R-:W-:-:S04]  /*1b40*/  PRMT R21, R53, 0x7632, R21 ;  /* 0x0000763235157816 */ /* 0x000fc80000000015 */
[----:B------:R-:W-:Y:S01]  /*1b50*/  HFMA2.MMA R15, R15, 1, 1, R28 ;  /* 0x3c003c000f0f7835 */ /* 0x000fe2000000001c */
[----:B------:R-:W-:-:S06]  /*1b60*/  HADD2 R4, R4, R21 ;  /* 0x0000001504047230 */ /* 0x000fcc0000000000 */
[----:B------:R-:W-:-:S03]  /*1b70*/  HFMA2.MMA R4, R4, R24, R17 ;  /* 0x0000001804047235 */ /* 0x000fc60000000011 */
[----:B------:R-:W-:Y:S01]  /*1b80*/  HFMA2 R5, R15, R25, R5 ;  /* 0x000000190f057231 */ /* 0x000fe20000000005 */
[----:B------:R-:W-:Y:S07]  /*1b90*/  @!P0 BRA `(.L_x_1624) ;  /* 0xffffffec008c8947 */ /* 0x000fee000383ffff */
.L_x_1622:
[----:B------:R-:W0:Y:S01]  /*1ba0*/  LDC.64 R6, c[0x0][0x230] ;  /* 0x00008c00ff067b82 */ /* 0x000e220000000a00 */
[----:B------:R-:W-:-:S04]  /*1bb0*/  IMAD R11, R14, UR4, R61 ;  /* 0x000000040e0b7c24 */ /* 0x000fc8000f8e023d */
[----:B0-----:R-:W-:Y:S01]  /*1bc0*/  IMAD.WIDE R10, R11, 0x2, R6 ;  /* 0x000000020b0a7825 */ /* 0x001fe200078e0206 */
[----:B------:R-:W-:-:S05]  /*1bd0*/  MOV R6, R3 ;  /* 0x0000000300067202 */ /* 0x000fca0000000f00 */
[----:B------:R0:W-:Y:S01]  /*1be0*/  ATOM.E.ADD.F16x2.RN.STRONG.GPU P0, RZ, desc[UR8][R10.64], R6 ;  /* 0x000000060aff79a2 */ /* 0x0001e2000810e1c8 */
[----:B------:R-:W-:Y:S01]  /*1bf0*/  BSSY B0, `(.L_x_1625) ;  /* 0x0000010000007945 */ /* 0x000fe20003800000 */
[----:B------:R-:W-:-:S03]  /*1c00*/  IMAD.MOV.U32 R15, RZ, RZ, R0 ;  /* 0x000000ffff0f7224 */ /* 0x000fc600078e0000 */
[----:B0-----:R-:W-:Y:S05]  /*1c10*/  @P0 BRA `(.L_x_1626) ;  /* 0x0000000000340947 */ /* 0x001fea0003800000 */
[----:B------:R-:W0:Y:S02]  /*1c20*/  QSPC.E.S P0, RZ, [R10] ;  /* 0x000000000aff73aa */ /* 0x000e240000000500 */
[----:B0-----:R-:W-:Y:S05]  /*1c30*/  @!P0 BRA `(.L_x_1627) ;  /* 0x0000000000208947 */ /* 0x001fea0003800000 */
[----:B------:R-:W-:-:S04]  /*1c40*/  MOV R6, R10 ;  /* 0x0000000a00067202 */ /* 0x000fc80000000f00 */
[----:B------:R-:W-:-:S07]  /*1c50*/  MOV R8, R6 ;  /* 0x0000000600087202 */ /* 0x000fce0000000f00 */
.L_x_1628:
[----:B------:R-:W0:Y:S02]  /*1c60*/  LDS R6, [R8] ;  /* 0x0000000008067984 */ /* 0x000e240000000800 */
[----:B0-----:R-:W-:-:S06]  /*1c70*/  HADD2 R7, R6, R3 ;  /* 0x0000000306077230 */ /* 0x001fcc0000000000 */
[----:B------:R-:W0:Y:S02]  /*1c80*/  ATOMS.CAST.SPIN R7, [R8], R6, R7 ;  /* 0x000000060807738d */ /* 0x000e240001800007 */
[----:B0-----:R-:W-:-:S13]  /*1c90*/  ISETP.EQ.U32.AND P0, PT, R7, 0x1, PT ;  /* 0x000000010700780c */ /* 0x001fda0003f02070 */
[----:B------:R-:W-:Y:S05]  /*1ca0*/  @!P0 BRA `(.L_x_1628) ;  /* 0xfffffffc00ec8947 */ /* 0x000fea000383ffff */
[----:B------:R-:W-:Y:S05]  /*1cb0*/  BRA `(.L_x_1626) ;  /* 0x00000000000c7947 */ /* 0x000fea0003800000 */
.L_x_1627:
[----:B------:R-:W2:Y:S02]  /*1cc0*/  LD.E R3, desc[UR8][R10.64] ;  /* 0x000000080a037980 */ /* 0x000ea4000c101900 */
[----:B--2---:R-:W-:-:S05]  /*1cd0*/  IADD3 R3, R6, R3, RZ ;  /* 0x0000000306037210 */ /* 0x004fca0007ffe0ff */
[----:B------:R0:W-:Y:S02]  /*1ce0*/  ST.E desc[UR8][R10.64], R3 ;  /* 0x000000030a007985 */ /* 0x0001e4000c101908 */
.L_x_1626:
[----:B------:R-:W-:Y:S05]  /*1cf0*/  BSYNC B0 ;  /* 0x0000000000007941 */ /* 0x000fea0003800000 */
.L_x_1625:
        /* <DEDUP_REMOVED lines=9> */
.L_x_1632:
[----:B------:R-:W0:Y:S02]  /*1d90*/  LDS R6, [R3+0x4] ;  /* 0x0000040003067984 */ /* 0x000e240000000800 */
[----:B0-----:R-:W-:-:S10]  /*1da0*/  HFMA2.MMA R7, R6, 1, 1, R0 ;  /* 0x3c003c0006077835 */ /* 0x001fd40000000000 */
[----:B------:R-:W0:Y:S02]  /*1db0*/  ATOMS.CAST.SPIN R7, [R3+0x4], R6, R7 ;  /* 0x000004060307738d */ /* 0x000e240001800007 */
[----:B0-----:R-:W-:-:S13]  /*1dc0*/  ISETP.EQ.U32.AND P0, PT, R7, 0x1, PT ;  /* 0x000000010700780c */ /* 0x001fda0003f02070 */
[----:B------:R-:W-:Y:S05]  /*1dd0*/  @!P0 BRA `(.L_x_1632) ;  /* 0xfffffffc00ec8947 */ /* 0x000fea000383ffff */
[----:B------:R-:W-:Y:S05]  /*1de0*/  BRA `(.L_x_1630) ;  /* 0x00000000000c7947 */ /* 0x000fea0003800000 */
.L_x_1631:
[----:B------:R-:W0:Y:S02]  /*1df0*/  LD.E R0, desc[UR8][R10.64+0x4] ;  /* 0x000004080a007980 */ /* 0x000e24000c101900 */
[----:B0-----:R-:W-:-:S05]  /*1e00*/  IADD3 R3, R15, R0, RZ ;  /* 0x000000000f037210 */ /* 0x001fca0007ffe0ff */
[----:B------:R1:W-:Y:S02]  /*1e10*/  ST.E desc[UR8][R10.64+0x4], R3 ;  /* 0x000004030a007985 */ /* 0x0003e4000c101908 */
.L_x_1630:
[----:B------:R-:W-:Y:S05]  /*1e20*/  BSYNC B0 ;  /* 0x0000000000007941 */ /* 0x000fea0003800000 */
.L_x_1629:
[----:B01----:R-:W-:-:S05]  /*1e30*/  IMAD.WIDE R10, R14, 0x2, R10 ;  /* 0x000000020e0a7825 */ /* 0x003fca00078e020a */
[----:B------:R0:W-:Y:S01]  /*1e40*/  ATOM.E.ADD.F16x2.RN.STRONG.GPU P0, RZ, desc[UR8][R10.64], R2 ;  /* 0x000000020aff79a2 */ /* 0x0001e2000810e1c8 */
[----:B------:R-:W-:Y:S04]  /*1e50*/  BSSY B0, `(.L_x_1633) ;  /* 0x0000010000007945 */ /* 0x000fe80003800000 */
[----:B0-----:R-:W-:Y:S05]  /*1e60*/  @P0 BRA `(.L_x_1634) ;  /* 0x0000000000380947 */ /* 0x001fea0003800000 */
[----:B------:R-:W0:Y:S02]  /*1e70*/  QSPC.E.S P0, RZ, [R10] ;  /* 0x000000000aff73aa */ /* 0x000e240000000500 */
[----:B0-----:R-:W-:Y:S05]  /*1e80*/  @!P0 BRA `(.L_x_1635) ;  /* 0x0000000000248947 */ /* 0x001fea0003800000 */
[----:B------:R-:W-:-:S05]  /*1e90*/  IMAD.MOV.U32 R6, RZ, RZ, R10 ;  /* 0x000000ffff067224 */ /* 0x000fca00078e000a */
[----:B------:R-:W-:Y:S02]  /*1ea0*/  MOV R6, R6 ;  /* 0x0000000600067202 */ /* 0x000fe40000000f00 */
[----:B------:R-:W-:-:S07]  /*1eb0*/  MOV R7, R2 ;  /* 0x0000000200077202 */ /* 0x000fce0000000f00 */
.L_x_1636:
[----:B------:R-:W0:Y:S02]  /*1ec0*/  LDS R2, [R6] ;  /* 0x0000000006027984 */ /* 0x000e240000000800 */
[----:B0-----:R-:W-:-:S06]  /*1ed0*/  HADD2 R3, R2, R7 ;  /* 0x0000000702037230 */ /* 0x001fcc0000000000 */
[----:B------:R-:W0:Y:S02]  /*1ee0*/  ATOMS.CAST.SPIN R3, [R6], R2, R3 ;  /* 0x000000020603738d */ /* 0x000e240001800003 */
[----:B0-----:R-:W-:-:S13]  /*1ef0*/  ISETP.EQ.U32.AND P0, PT, R3, 0x1, PT ;  /* 0x000000010300780c */ /* 0x001fda0003f02070 */
[----:B------:R-:W-:Y:S05]  /*1f00*/  @!P0 BRA `(.L_x_1636) ;  /* 0xfffffffc00ec8947 */ /* 0x000fea000383ffff */
[----:B------:R-:W-:Y:S05]  /*1f10*/  BRA `(.L_x_1634) ;  /* 0x00000000000c7947 */ /* 0x000fea0003800000 */
.L_x_1635:
[----:B------:R-:W2:Y:S02]  /*1f20*/  LD.E R0, desc[UR8][R10.64] ;  /* 0x000000080a007980 */ /* 0x000ea4000c101900 */
[----:B--2---:R-:W-:-:S05]  /*1f30*/  IADD3 R3, R2, R0, RZ ;  /* 0x0000000002037210 */ /* 0x004fca0007ffe0ff */
[----:B------:R0:W-:Y:S02]  /*1f40*/  ST.E desc[UR8][R10.64], R3 ;  /* 0x000000030a007985 */ /* 0x0001e4000c101908 */
.L_x_1634:
[----:B------:R-:W-:Y:S05]  /*1f50*/  BSYNC B0 ;  /* 0x0000000000007941 */ /* 0x000fea0003800000 */
.L_x_1633:
[----:B------:R-:W-:-:S05]  /*1f60*/  IMAD.WIDE R8, R14, 0x2, R8 ;  /* 0x000000020e087825 */ /* 0x000fca00078e0208 */
[----:B------:R1:W-:Y:S01]  /*1f70*/  ATOM.E.ADD.F16x2.RN.STRONG.GPU P0, RZ, desc[UR8][R8.64], R13 ;  /* 0x0000000d08ff79a2 */ /* 0x0003e2000810e1c8 */
[----:B------:R-:W-:Y:S04]  /*1f80*/  BSSY B0, `(.L_x_1637) ;  /* 0x000000f000007945 */ /* 0x000fe80003800000 */
[----:B-1----:R-:W-:Y:S05]  /*1f90*/  @P0 BRA `(.L_x_1638) ;  /* 0x0000000000340947 */ /* 0x002fea0003800000 */
[----:B------:R-:W1:Y:S02]  /*1fa0*/  QSPC.E.S P0, RZ, [R8] ;  /* 0x0000000008ff73aa */ /* 0x000e640000000500 */
[----:B-1----:R-:W-:Y:S05]  /*1fb0*/  @!P0 BRA `(.L_x_1639) ;  /* 0x0000000000208947 */ /* 0x002fea0003800000 */
[----:B------:R-:W-:-:S05]  /*1fc0*/  IMAD.MOV.U32 R2, RZ, RZ, R8 ;  /* 0x000000ffff027224 */ /* 0x000fca00078e0008 */
[----:B------:R-:W-:-:S07]  /*1fd0*/  MOV R0, R2 ;  /* 0x0000000200007202 */ /* 0x000fce0000000f00 */
.L_x_1640:
[----:B------:R-:W0:Y:S02]  /*1fe0*/  LDS R2, [R0] ;  /* 0x0000000000027984 */ /* 0x000e240000000800 */
[----:B0-----:R-:W-:-:S10]  /*1ff0*/  HFMA2.MMA R3, R2, 1, 1, R13 ;  /* 0x3c003c0002037835 */ /* 0x001fd4000000000d */
[----:B------:R-:W0:Y:S02]  /*2000*/  ATOMS.CAST.SPIN R3, [R0], R2, R3 ;  /* 0x000000020003738d */ /* 0x000e240001800003 */
[----:B0-----:R-:W-:-:S13]  /*2010*/  ISETP.EQ.U32.AND P0, PT, R3, 0x1, PT ;  /* 0x000000010300780c */ /* 0x001fda0003f02070 */
[----:B------:R-:W-:Y:S05]  /*2020*/  @!P0 BRA `(.L_x_1640) ;  /* 0xfffffffc00ec8947 */ /* 0x000fea000383ffff */
[----:B------:R-:W-:Y:S05]  /*2030*/  BRA `(.L_x_1638) ;  /* 0x00000000000c7947 */ /* 0x000fea0003800000 */
.L_x_1639:
[----:B------:R-:W0:Y:S02]  /*2040*/  LD.E R0, desc[UR8][R8.64] ;  /* 0x0000000808007980 */ /* 0x000e24000c101900 */
[----:B0-----:R-:W-:-:S05]  /*2050*/  IADD3 R3, R13, R0, RZ ;  /* 0x000000000d037210 */ /* 0x001fca0007ffe0ff */
[----:B------:R1:W-:Y:S02]  /*2060*/  ST.E desc[UR8][R8.64], R3 ;  /* 0x0000000308007985 */ /* 0x0003e4000c101908 */
.L_x_1638:
[----:B------:R-:W-:Y:S05]  /*2070*/  BSYNC B0 ;  /* 0x0000000000007941 */ /* 0x000fea0003800000 */
.L_x_1637:
        /* <DEDUP_REMOVED lines=8> */
.L_x_1644:
[----:B------:R-:W1:Y:S02]  /*2100*/  LDS R2, [R0] ;  /* 0x0000000000027984 */ /* 0x000e640000000800 */
[----:B-1----:R-:W-:-:S06]  /*2110*/  HADD2 R3, R2, R4 ;  /* 0x0000000402037230 */ /* 0x002fcc0000000000 */
[----:B------:R-:W0:Y:S02]  /*2120*/  ATOMS.CAST.SPIN R3, [R0], R2, R3 ;  /* 0x000000020003738d */ /* 0x000e240001800003 */
[----:B0-----:R-:W-:-:S13]  /*2130*/  ISETP.EQ.U32.AND P0, PT, R3, 0x1, PT ;  /* 0x000000010300780c */ /* 0x001fda0003f02070 */
[----:B------:R-:W-:Y:S05]  /*2140*/  @!P0 BRA `(.L_x_1644) ;  /* 0xfffffffc00ec8947 */ /* 0x000fea000383ffff */
[----:B------:R-:W-:Y:S05]  /*2150*/  BRA `(.L_x_1642) ;  /* 0x00000000000c7947 */ /* 0x000fea0003800000 */
.L_x_1643:
[----:B------:R-:W1:Y:S02]  /*2160*/  LD.E R0, desc[UR8][R10.64] ;  /* 0x000000080a007980 */ /* 0x000e64000c101900 */
[----:B-1----:R-:W-:-:S05]  /*2170*/  IMAD.IADD R3, R4, 0x1, R0 ;  /* 0x0000000104037824 */ /* 0x002fca00078e0200 */
[----:B------:R0:W-:Y:S02]  /*2180*/  ST.E desc[UR8][R10.64], R3 ;  /* 0x000000030a007985 */ /* 0x0001e4000c101908 */
.L_x_1642:
[----:B------:R-:W-:Y:S05]  /*2190*/  BSYNC B0 ;  /* 0x0000000000007941 */ /* 0x000fea0003800000 */
.L_x_1641:
[----:B------:R2:W-:Y:S02]  /*21a0*/  ATOM.E.ADD.F16x2.RN.STRONG.GPU P0, RZ, desc[UR8][R10.64+0x4], R5 ;  /* 0x000004050aff79a2 */ /* 0x0005e4000810e1c8 */
[----:B--2---:R-:W-:Y:S05]  /*21b0*/  @P0 EXIT ;  /* 0x000000000000094d */ /* 0x004fea0003800000 */
[----:B------:R-:W2:Y:S02]  /*21c0*/  QSPC.E.S P0, RZ, [R10+0x4] ;  /* 0x000004000aff73aa */ /* 0x000ea40000000500 */
[----:B--2---:R-:W-:Y:S05]  /*21d0*/  @!P0 BRA `(.L_x_1645) ;  /* 0x0000000000208947 */ /* 0x004fea0003800000 */
[----:B------:R-:W-:-:S04]  /*21e0*/  MOV R2, R10 ;  /* 0x0000000a00027202 */ /* 0x000fc80000000f00 */
[----:B------:R-:W-:-:S07]  /*21f0*/  MOV R0, R2 ;  /* 0x0000000200007202 */ /* 0x000fce0000000f00 */
.L_x_1646:
[----:B------:R-:W0:Y:S02]  /*2200*/  LDS R2, [R0+0x4] ;  /* 0x0000040000027984 */ /* 0x000e240000000800 */
[----:B01----:R-:W-:-:S10]  /*2210*/  HFMA2.MMA R3, R2, 1, 1, R5 ;  /* 0x3c003c0002037835 */ /* 0x003fd40000000005 */
[----:B------:R-:W0:Y:S02]  /*2220*/  ATOMS.CAST.SPIN R3, [R0+0x4], R2, R3 ;  /* 0x000004020003738d */ /* 0x000e240001800003 */
[----:B0-----:R-:W-:-:S13]  /*2230*/  ISETP.EQ.U32.AND P0, PT, R3, 0x1, PT ;  /* 0x000000010300780c */ /* 0x001fda0003f02070 */
[----:B------:R-:W-:Y:S05]  /*2240*/  @!P0 BRA `(.L_x_1646) ;  /* 0xfffffffc00ec8947 */ /* 0x000fea000383ffff */
[----:B------:R-:W-:Y:S05]  /*2250*/  EXIT ;  /* 0x000000000000794d */ /* 0x000fea0003800000 */
.L_x_1645:
[----:B------:R-:W0:Y:S02]  /*2260*/  LD.E R0, desc[UR8][R10.64+0x4] ;  /* 0x000004080a007980 */ /* 0x000e24000c101900 */
[----:B01----:R-:W-:-:S05]  /*2270*/  IADD3 R3, R5, R0, RZ ;  /* 0x0000000005037210 */ /* 0x003fca0007ffe0ff */
[----:B------:R-:W-:Y:S01]  /*2280*/  ST.E desc[UR8][R10.64+0x4], R3 ;  /* 0x000004030a007985 */ /* 0x000fe2000c101908 */
[----:B------:R-:W-:Y:S05]  /*2290*/  EXIT ;  /* 0x000000000000794d */ /* 0x000fea0003800000 */
.L_x_1647:
        /* <DEDUP_REMOVED lines=14> */
.L_x_1840:


//--------------------- .text._ZN4vllm4gptq33gemm_half_q_half_gptq_8bit_kernelILb1ELi2EEEvPK6__halfPKjS6_S4_PS2_iiiibPKi --------------------------
	.section	.text._ZN4vllm4gptq33gemm_half_q_half_gptq_8bit_kernelILb1ELi2EEEvPK6__halfPKjS6_S4_PS2_iiiibPKi,"ax",@progbits
	.align	128
        .global         _ZN4vllm4gptq33gemm_half_q_half_gptq_8bit_kernelILb1ELi2EEEvPK6__halfPKjS6_S4_PS2_iiiibPKi
        .type           _ZN4vllm4gptq33gemm_half_q_half_gptq_8bit_kernelILb1ELi2EEEvPK6__halfPKjS6_S4_PS2_iiiibPKi,@function
        .size           _ZN4vllm4gptq33gemm_half_q_half_gptq_8bit_kernelILb1ELi2EEEvPK6__halfPKjS6_S4_PS2_iiiibPKi,(.L_x_1841 - _ZN4vllm4gptq33gemm_half_q_half_gptq_8bit_kernelILb1ELi2EEEvPK6__halfPKjS6_S4_PS2_iiiibPKi)
        .other          _ZN4vllm4gptq33gemm_half_q_half_gptq_8bit_kernelILb1ELi2EEEvPK6__halfPKjS6_S4_PS2_iiiibPKi,@"STO_CUDA_ENTRY STV_DEFAULT"
_ZN4vllm4gptq33gemm_half_q_half_gptq_8bit_kernelILb1ELi2EEEvPK6__halfPKjS6_S4_PS2_iiiibPKi:
.text._ZN4vllm4gptq33gemm_half_q_half_gptq_8bit_kernelILb1ELi2EEEvPK6__halfPKjS6_S4_PS2_iiiibPKi:
[----:B------:R-:W-:Y:S08]  /*0000*/  LDC R1, c[0x0][0x28] ;  /* 0x00000a00ff017b82 */ /* 0x000ff00000000800 */
[----:B------:R-:W0:Y:S01]  /*0010*/  S2UR UR7, SR_CTAID.Z ;  /* 0x00000000000779c3 */ /* 0x000e220000002700 */
[----:B------:R-:W1:Y:S01]  /*0020*/  S2R R5, SR_TID.X ;  /* 0x0000000000057919 */ /* 0x000e620000002100 */
[----:B------:R-:W-:Y:S01]  /*0030*/  ULDC.64 UR12, c[0x0][0x208] ;  /* 0x00008200000c7ab9 */ /* 0x000fe20000000a00 */
[----:B------:R-:W-:Y:S01]  /*0040*/  BSSY B0, `(.L_x_1648) ;  /* 0x0000039000007945 */ /* 0x000fe20003800000 */
[----:B------:R-:W2:Y:S04]  /*0050*/  S2R R2, SR_CTAID.X ;  /* 0x0000000000027919 */ /* 0x000ea80000002500 */
[----:B------:R-:W3:Y:S08]  /*0060*/  LDC R14, c[0x0][0x240] ;  /* 0x00009000ff0e7b82 */ /* 0x000ef00000000800 */
[----:B------:R-:W4:Y:S01]  /*0070*/  S2UR UR4, SR_CTAID.Y ;  /* 0x00000000000479c3 */ /* 0x000f220000002600 */
[----:B0-----:R-:W-:-:S06]  /*0080*/  USHF.L.U32 UR10, UR7, 0x7, URZ ;  /* 0x00000007070a7899 */ /* 0x001fcc000800063f */
[----:B------:R-:W-:Y:S02]  /*0090*/  MOV R3, UR10 ;  /* 0x0000000a00037c02 */ /* 0x000fe40008000f00 */
[----:B-1----:R-:W-:Y:S02]  /*00a0*/  IADD3 R0, R5, UR10, RZ ;  /* 0x0000000a05007c10 */ /* 0x002fe4000fffe0ff */
[----:B---3--:R-:W-:Y:S02]  /*00b0*/  VIADDMNMX.U32 R3, R3, 0x80, R14, PT ;  /* 0x0000008003037846 */ /* 0x008fe4000380000e */
[----:B--2---:R-:W-:Y:S02]  /*00c0*/  LEA R2, R2, R5, 0x7 ;  /* 0x0000000502027211 */ /* 0x004fe400078e38ff */
[----:B------:R-:W-:Y:S01]  /*00d0*/  R2UR UR9, R3 ;  /* 0x00000000030972ca */ /* 0x000fe200000e0000 */
[----:B----4-:R-:W-:Y:S01]  /*00e0*/  USHF.L.U32 UR4, UR4, 0x1, URZ ;  /* 0x0000000104047899 */ /* 0x010fe2000800063f */
[----:B------:R-:W-:-:S11]  /*00f0*/  SHF.L.U32 R2, R2, 0x2, RZ ;  /* 0x0000000202027819 */ /* 0x000fd600000006ff */
        /* <DEDUP_REMOVED lines=15> */
[----:B------:R-:W2:Y:S01]  /*01f0*/  LDG.E.CONSTANT R4, desc[UR12][R4.64] ;  /* 0x0000000c04047981 */ /* 0x000ea2000c1e9900 */
[C---:B------:R-:W-:Y:S02]  /*0200*/  IADD3 R7, R3.reuse, R14, RZ ;  /* 0x0000000e03077210 */ /* 0x040fe40007ffe0ff */
[----:B--2---:R-:W-:Y:S02]  /*0210*/  IADD3 R9, P0, R3, R4, RZ ;  /* 0x0000000403097210 */ /* 0x004fe40007f1e0ff */
[----:B------:R-:W-:Y:S02]  /*0220*/  SHF.R.S32.HI R0, RZ, 0x1f, R4 ;  /* 0x0000001fff007819 */ /* 0x000fe40000011404 */
[----:B------:R-:W-:Y:S02]  /*0230*/  IADD3 R3, P1, R4, R7, RZ ;  /* 0x0000000704037210 */ /* 0x000fe40007f3e0ff */
[-C--:B------:R-:W-:Y:S02]  /*0240*/  IADD3.X R12, R6, R0.reuse, RZ, P0, !PT ;  /* 0x00000000060c7210 */ /* 0x080fe400007fe4ff */
[----:B------:R-:W-:-:S02]  /*0250*/  LEA.HI.X.SX32 R0, R7, R0, 0x1, P1 ;  /* 0x0000000007007211 */ /* 0x000fc400008f0eff */
[----:B------:R-:W-:Y:S02]  /*0260*/  LEA R6, P0, R9, UR14, 0x1 ;  /* 0x0000000e09067c11 */ /* 0x000fe4000f8008ff */
[----:B------:R-:W-:Y:S02]  /*0270*/  LEA R8, P1, R3, UR14, 0x1 ;  /* 0x0000000e03087c11 */ /* 0x000fe4000f8208ff */
[----:B------:R-:W-:Y:S02]  /*0280*/  LEA.HI.X R7, R9, UR15, R12, 0x1, P0 ;  /* 0x0000000f09077c11 */ /* 0x000fe400080f0c0c */
[----:B------:R-:W-:-:S04]  /*0290*/  LEA.HI.X R9, R3, UR15, R0, 0x1, P1 ;  /* 0x0000000f03097c11 */ /* 0x000fc800088f0c00 */
[----:B------:R-:W2:Y:S04]  /*02a0*/  LDG.E.U16.CONSTANT R7, desc[UR12][R6.64] ;  /* 0x0000000c06077981 */ /* 0x000ea8000c1e9500 */
[----:B------:R-:W3:Y:S04]  /*02b0*/  LDG.E.U16.CONSTANT R9, desc[UR12][R8.64] ;  /* 0x0000000c08097981 */ /* 0x000ee8000c1e9500 */
[----:B--2---:R0:W-:Y:S04]  /*02c0*/  STS.U16 [R10], R7 ;  /* 0x000000070a007388 */ /* 0x0041e80000000400 */
[----:B---3--:R0:W-:Y:S01]  /*02d0*/  STS.U16 [R10+0x100], R9 ;  /* 0x000100090a007388 */ /* 0x0081e20000000400 */
[----:B------:R-:W-:Y:S05]  /*02e0*/  BRA `(.L_x_1649) ;  /* 0x0000000000387947 */ /* 0x000fea0003800000 */
.L_x_1650:
[----:B------:R-:W-:Y:S01]  /*02f0*/  IADD3 R7, R3, R14, RZ ;  /* 0x0000000e03077210 */ /* 0x000fe20007ffe0ff */
[----:B------:R-:W-:Y:S01]  /*0300*/  ULDC.64 UR14, c[0x0][0x210] ;  /* 0x00008400000e7ab9 */ /* 0x000fe20000000a00 */
[C---:B------:R-:W-:Y:S02]  /*0310*/  IADD3 R5, P0, R0.reuse, R3, RZ ;  /* 0x0000000300057210 */ /* 0x040fe40007f1e0ff */
[----:B------:R-:W-:Y:S02]  /*0320*/  IADD3 R0, P1, R0, R7, RZ ;  /* 0x0000000700007210 */ /* 0x000fe40007f3e0ff */
[----:B------:R-:W-:Y:S02]  /*0330*/  IADD3.X R8, RZ, R6, RZ, P0, !PT ;  /* 0x00000006ff087210 */ /* 0x000fe400007fe4ff */
[----:B------:R-:W-:Y:S02]  /*0340*/  LEA.HI.X.SX32 R3, R7, RZ, 0x1, P1 ;  /* 0x000000ff07037211 */ /* 0x000fe400008f0eff */
[----:B------:R-:W-:-:S02]  /*0350*/  LEA R4, P0, R5, UR14, 0x1 ;  /* 0x0000000e05047c11 */ /* 0x000fc4000f8008ff */
[C---:B------:R-:W-:Y:S02]  /*0360*/  LEA R6, P1, R0.reuse, UR14, 0x1 ;  /* 0x0000000e00067c11 */ /* 0x040fe4000f8208ff */
[----:B------:R-:W-:Y:S02]  /*0370*/  LEA.HI.X R5, R5, UR15, R8, 0x1, P0 ;  /* 0x0000000f05057c11 */ /* 0x000fe400080f0c08 */
[----:B------:R-:W-:-:S04]  /*0380*/  LEA.HI.X R7, R0, UR15, R3, 0x1, P1 ;  /* 0x0000000f00077c11 */ /* 0x000fc800088f0c03 */
[----:B------:R-:W2:Y:S04]  /*0390*/  LDG.E.U16.CONSTANT R5, desc[UR12][R4.64] ;  /* 0x0000000c04057981 */ /* 0x000ea8000c1e9500 */
[----:B------:R-:W3:Y:S04]  /*03a0*/  LDG.E.U16.CONSTANT R7, desc[UR12][R6.64] ;  /* 0x0000000c06077981 */ /* 0x000ee8000c1e9500 */
[----:B--2---:R1:W-:Y:S04]  /*03b0*/  STS.U16 [R10], R5 ;  /* 0x000000050a007388 */ /* 0x0043e80000000400 */
[----:B---3--:R1:W-:Y:S02]  /*03c0*/  STS.U16 [R10+0x100], R7 ;  /* 0x000100070a007388 */ /* 0x0083e40000000400 */
.L_x_1649:
[----:B------:R-:W-:Y:S05]  /*03d0*/  BSYNC B0 ;  /* 0x0000000000007941 */ /* 0x000fea0003800000 */
.L_x_1648:
[----:B------:R-:W-:Y:S02]  /*03e0*/  ULDC UR6, c[0x0][0x23c] ;  /* 0x00008f0000067ab9 */ /* 0x000fe40000000800 */
[----:B------:R-:W-:-:S13]  /*03f0*/  ISETP.GE.AND P0, PT, R2, UR6, PT ;  /* 0x0000000602007c0c */ /* 0x000fda000bf06270 */
[----:B------:R-:W-:Y:S05]  /*0400*/  @P0 EXIT ;  /* 0x000000000000094d */ /* 0x000fea0003800000 */
[----:B01----:R-:W0:Y:S01]  /*0410*/  LDC R7, c[0x0][0x244] ;  /* 0x00009100ff077b82 */ /* 0x003e220000000800 */
[----:B------:R-:W-:Y:S01]  /*0420*/  UISETP.GE.AND UP0, UPT, UR10, UR9, UPT ;  /* 0x000000090a00728c */ /* 0x000fe2000bf06270 */
[----:B------:R-:W-:Y:S02]  /*0430*/  PRMT R38, RZ, 0x5410, RZ ;  /* 0x00005410ff267816 */ /* 0x000fe400000000ff */
[----:B------:R-:W-:Y:S02]  /*0440*/  PRMT R37, RZ, 0x5410, RZ ;  /* 0x00005410ff257816 */ /* 0x000fe400000000ff */
[----:B------:R-:W-:Y:S02]  /*0450*/  PRMT R39, RZ, 0x5410, RZ ;  /* 0x00005410ff277816 */ /* 0x000fe400000000ff */
[----:B------:R-:W-:Y:S02]  /*0460*/  PRMT R40, RZ, 0x5410, RZ ;  /* 0x00005410ff287816 */ /* 0x000fe400000000ff */
        /* <DEDUP_REMOVED lines=34> */
[----:B------:R-:W-:-:S06]  /*0690*/  IMAD.HI.U32 R5, R5, R3, R4 ;  /* 0x0000000305057227 */ /* 0x000fcc00078e0004 */
[----:B------:R-:W-:Y:S02]  /*06a0*/  IMAD.HI.U32 R18, R5, UR10, RZ ;  /* 0x0000000a05127c27 */ /* 0x000fe4000f8e00ff */
[----:B------:R-:W1:Y:S03]  /*06b0*/  LDC.64 R4, c[0x0][0x220] ;  /* 0x00008800ff047b82 */ /* 0x000e660000000a00 */
[----:B------:R-:W-:-:S05]  /*06c0*/  IADD3 R3, RZ, -R18, RZ ;  /* 0x80000012ff037210 */ /* 0x000fca0007ffe0ff */
[----:B------:R-:W-:-:S05]  /*06d0*/  IMAD R3, R16, R3, UR10 ;  /* 0x0000000a10037e24 */ /* 0x000fca000f8e0203 */
[----:B------:R-:W-:-:S13]  /*06e0*/  ISETP.GE.U32.AND P0, PT, R3, R16, PT ;  /* 0x000000100300720c */ /* 0x000fda0003f06070 */
[----:B------:R-:W-:Y:S02]  /*06f0*/  @P0 IADD3 R3, -R16, R3, RZ ;  /* 0x0000000310030210 */ /* 0x000fe40007ffe1ff */
[----:B------:R-:W-:Y:S02]  /*0700*/  @P0 IADD3 R18, R18, 0x1, RZ ;  /* 0x0000000112120810 */ /* 0x000fe40007ffe0ff */
[----:B------:R-:W-:Y:S02]  /*0710*/  ISETP.GE.U32.AND P1, PT, R3, R16, PT ;  /* 0x000000100300720c */ /* 0x000fe40003f26070 */
[----:B------:R-:W-:Y:S02]  /*0720*/  SHF.R.S32.HI R3, RZ, 0x1f, R2 ;  /* 0x0000001fff037819 */ /* 0x000fe40000011402 */
[----:B------:R-:W-:Y:S02]  /*0730*/  PLOP3.LUT P0, PT, PT, PT, UP0, 0x80, 0x0 ;  /* 0x000000000000781c */ /* 0x000fe40003f0f008 */
[----:B------:R-:W-:-:S04]  /*0740*/  LEA.HI R3, R3, R2, RZ, 0x2 ;  /* 0x0000000203037211 */ /* 0x000fc800078f10ff */
[----:B------:R-:W-:-:S03]  /*0750*/  SHF.R.S32.HI R3, RZ, 0x2, R3 ;  /* 0x00000002ff037819 */ /* 0x000fc60000011403 */
        /* <DEDUP_REMOVED lines=38> */
.L_x_1652:
[----:B------:R-:W-:Y:S01]  /*09c0*/  ISETP.NE.AND P0, PT, R20, UR10, PT ;  /* 0x0000000a14007c0c */ /* 0x000fe2000bf05270 */
[----:B------:R0:W2:-:S12]  /*09d0*/  LDG.E.128.CONSTANT R8, desc[UR12][R62.64] ;  /* 0x0000000c3e087981 */ /* 0x000098000c1e9d00 */
[----:B------:R-:W1:Y:S01]  /*09e0*/  @!P0 LDC R27, c[0x0][0x23c] ;  /* 0x00008f00ff1b8b82 */ /* 0x000e620000000800 */
[----:B------:R-:W-:-:S07]  /*09f0*/  @!P0 IADD3 R18, R18, 0x1, RZ ;  /* 0x0000000112128810 */ /* 0x000fce0007ffe0ff */
[----:B------:R-:W3:Y:S01]  /*0a00*/  @!P0 LDC.64 R24, c[0x0][0x220] ;  /* 0x00008800ff188b82 */ /* 0x000ee20000000a00 */
[----:B------:R-:W-:-:S07]  /*0a10*/  MOV R29, UR6 ;  /* 0x00000006001d7c02 */ /* 0x000fce0008000f00 */
[----:B------:R-:W4:Y:S01]  /*0a20*/  @!P0 LDC.64 R32, c[0x0][0x228] ;  /* 0x00008a00ff208b82 */ /* 0x000f220000000a00 */
[----:B-1----:R-:W-:-:S05]  /*0a30*/  @!P0 IMAD R27, R18, R27, RZ ;  /* 0x0000001b121b8224 */ /* 0x002fca00078e02ff */
[----:B------:R-:W-:-:S04]  /*0a40*/  @!P0 SHF.R.S32.HI R4, RZ, 0x1f, R27 ;  /* 0x0000001fff048819 */ /* 0x000fc8000001141b */
[----:B------:R-:W-:-:S04]  /*0a50*/  @!P0 LEA.HI R4, R4, R27, RZ, 0x2 ;  /* 0x0000001b04048211 */ /* 0x000fc800078f10ff */
[----:B------:R-:W-:-:S05]  /*0a60*/  @!P0 LEA.HI.SX32 R5, R4, R3, 0x1e ;  /* 0x0000000304058211 */ /* 0x000fca00078ff2ff */
[----:B---3--:R-:W-:-:S06]  /*0a70*/  @!P0 IMAD.WIDE R24, R5, 0x4, R24 ;  /* 0x0000000405188825 */ /* 0x008fcc00078e0218 */
[----:B------:R2:W3:Y:S01]  /*0a80*/  @!P0 LDG.E.CONSTANT R25, desc[UR12][R24.64] ;  /* 0x0000000c18198981 */ /* 0x0004e2000c1e9900 */
[----:B------:R-:W-:-:S05]  /*0a90*/  IMAD.WIDE R28, R29, 0x4, R62 ;  /* 0x000000041d1c7825 */ /* 0x000fca00078e023e */
[----:B------:R1:W3:Y:S01]  /*0aa0*/  LDG.E.128.CONSTANT R12, desc[UR12][R28.64] ;  /* 0x0000000c1c0c7981 */ /* 0x0002e2000c1e9d00 */
[----:B------:R-:W-:-:S05]  /*0ab0*/  MOV R5, UR6 ;  /* 0x0000000600057c02 */ /* 0x000fca0008000f00 */
[----:B0-----:R-:W-:-:S05]  /*0ac0*/  IMAD.WIDE R62, R5, 0x4, R28 ;  /* 0x00000004053e7825 */ /* 0x001fca00078e021c */
[----:B------:R-:W3:Y:S01]  /*0ad0*/  LDG.E.128.CONSTANT R4, desc[UR12][R62.64] ;  /* 0x0000000c3e047981 */ /* 0x000ee2000c1e9d00 */
[----:B------:R-:W-:-:S05]  /*0ae0*/  @!P0 IADD3 R27, R2, R27, RZ ;  /* 0x0000001b021b8210 */ /* 0x000fca0007ffe0ff */
[----:B----4-:R-:W-:-:S05]  /*0af0*/  @!P0 IMAD.WIDE R32, R27, 0x2, R32 ;  /* 0x000000021b208825 */ /* 0x010fca00078e0220 */
[----:B------:R-:W4:Y:S01]  /*0b00*/  @!P0 LDG.E.CONSTANT R36, desc[UR12][R32.64] ;  /* 0x0000000c20248981 */ /* 0x000f22000c1e9900 */
[----:B--2---:R-:W-:Y:S02]  /*0b10*/  LOP3.LUT R24, R8, 0xff, RZ, 0xc0, !PT ;  /* 0x000000ff08187812 */ /* 0x004fe400078ec0ff */
[----:B------:R-:W-:-:S04]  /*0b20*/  SHF.R.U32.HI R26, RZ, 0x8, R8 ;  /* 0x00000008ff1a7819 */ /* 0x000fc80000011608 */
[----:B------:R-:W-:Y:S02]  /*0b30*/  LOP3.LUT R26, R26, 0xff, RZ, 0xc0, !PT ;  /* 0x000000ff1a1a7812 */ /* 0x000fe400078ec0ff */
[----:B-1----:R-:W-:Y:S02]  /*0b40*/  LOP3.LUT R29, R11, 0xff, RZ, 0xc0, !PT ;  /* 0x000000ff0b1d7812 */ /* 0x002fe400078ec0ff */
[----:B------:R-:W-:Y:S02]  /*0b50*/  SHF.R.U32.HI R28, RZ, 0x8, R11 ;  /* 0x00000008ff1c7819 */ /* 0x000fe4000001160b */
[----:B---3--:R-:W-:-:S04]  /*0b60*/  @!P0 LOP3.LUT R22, R25, 0xff, RZ, 0xc0, !PT ;  /* 0x000000ff19168812 */ /* 0x008fc800078ec0ff */
[----:B------:R-:W-:-:S04]  /*0b70*/  IADD3 R23, R22, UR7, RZ ;  /* 0x0000000716177c10 */ /* 0x000fc8000fffe0ff */
[----:B------:R-:W-:Y:S02]  /*0b80*/  IADD3 R45, R24, -R23, RZ ;  /* 0x80000017182d7210 */ /* 0x000fe40007ffe0ff */
[----:B------:R-:W-:Y:S02]  /*0b90*/  SHF.R.U32.HI R24, RZ, 0x10, R8 ;  /* 0x00000010ff187819 */ /* 0x000fe40000011608 */
[C---:B------:R-:W-:Y:S02]  /*0ba0*/  IADD3 R26, -R23.reuse, R26, RZ ;  /* 0x0000001a171a7210 */ /* 0x040fe40007ffe1ff */
[----:B------:R-:W-:Y:S02]  /*0bb0*/  LOP3.LUT R24, R24, 0xff, RZ, 0xc0, !PT ;  /* 0x000000ff18187812 */ /* 0x000fe400078ec0ff */
[----:B------:R-:W-:Y:S01]  /*0bc0*/  @!P0 SHF.R.U32.HI R21, RZ, 0x18, R25 ;  /* 0x00000018ff158819 */ /* 0x000fe20000011619 */
[----:B------:R0:W-:Y:S01]  /*0bd0*/  I2F.F16 R50, R26 ;  /* 0x0000001a00327306 */ /* 0x0001e20000200c00 */
[----:B------:R-:W-:-:S02]  /*0be0*/  IADD3 R34, -R23, R24, RZ ;  /* 0x0000001817227210 */ /* 0x000fc40007ffe1ff */
[----:B------:R-:W-:Y:S02]  /*0bf0*/  IADD3 R24, R21, UR7, RZ ;  /* 0x0000000715187c10 */ /* 0x000fe4000fffe0ff */
[----:B------:R-:W-:Y:S02]  /*0c00*/  LEA.HI R49, R8, -R23, RZ, 0x8 ;  /* 0x8000001708317211 */ /* 0x000fe400078f40ff */
[----:B0-----:R-:W-:Y:S02]  /*0c10*/  SHF.R.U32.HI R26, RZ, 0x10, R11 ;  /* 0x00000010ff1a7819 */ /* 0x001fe4000001160b */
[----:B------:R-:W-:Y:S02]  /*0c20*/  IADD3 R8, R29, -R24, RZ ;  /* 0x800000181d087210 */ /* 0x000fe40007ffe0ff */
[----:B------:R-:W-:Y:S02]  /*0c30*/  LOP3.LUT R31, R26, 0xff, RZ, 0xc0, !PT ;  /* 0x000000ff1a1f7812 */ /* 0x000fe400078ec0ff */
[----:B------:R-:W-:-:S02]  /*0c40*/  @!P0 SHF.R.U32.HI R26, RZ, 0x8, R25 ;  /* 0x00000008ff1a8819 */ /* 0x000fc40000011619 */
[----:B------:R-:W-:Y:S02]  /*0c50*/  LOP3.LUT R29, R28, 0xff, RZ, 0xc0, !PT ;  /* 0x000000ff1c1d7812 */ /* 0x000fe400078ec0ff */
[----:B------:R-:W-:Y:S02]  /*0c60*/  @!P0 LOP3.LUT R19, R26, 0xff, RZ, 0xc0, !PT ;  /* 0x000000ff1a138812 */ /* 0x000fe400078ec0ff */
[----:B------:R-:W-:Y:S02]  /*0c70*/  IADD3 R29, -R24, R29, RZ ;  /* 0x0000001d181d7210 */ /* 0x000fe40007ffe1ff */
[----:B------:R-:W-:Y:S02]  /*0c80*/  SHF.R.U32.HI R28, RZ, 0x8, R9 ;  /* 0x00000008ff1c7819 */ /* 0x000fe40000011609 */
[----:B------:R-:W-:Y:S01]  /*0c90*/  LEA.HI R44, R11, -R24, RZ, 0x8 ;  /* 0x800000180b2c7211 */ /* 0x000fe200078f40ff */
[----:B------:R0:W-:Y:S01]  /*0ca0*/  I2F.F16 R51, R29 ;  /* 0x0000001d00337306 */ /* 0x0001e20000200c00 */
[----:B------:R-:W-:-:S02]  /*0cb0*/  LOP3.LUT R11, R9, 0xff, RZ, 0xc0, !PT ;  /* 0x000000ff090b7812 */ /* 0x000fc400078ec0ff */
[----:B------:R-:W-:Y:S02]  /*0cc0*/  IADD3 R26, R19, UR7, RZ ;  /* 0x00000007131a7c10 */ /* 0x000fe4000fffe0ff */
[----:B------:R-:W-:Y:S02]  /*0cd0*/  @!P0 SHF.R.U32.HI R25, RZ, 0x10, R25 ;  /* 0x00000010ff198819 */ /* 0x000fe40000011619 */
[----:B------:R-:W-:Y:S02]  /*0ce0*/  IADD3 R41, -R24, R31, RZ ;  /* 0x0000001f18297210 */ /* 0x000fe40007ffe1ff */
[----:B------:R-:W1:Y:S01]  /*0cf0*/  LDS.64 R30, [UR5] ;  /* 0x00000005ff1e7984 */ /* 0x000e620008000a00 */
[----:B0-----:R-:W-:Y:S02]  /*0d00*/  LOP3.LUT R29, R28, 0xff, RZ, 0xc0, !PT ;  /* 0x000000ff1c1d7812 */ /* 0x001fe400078ec0ff */
[----:B------:R-:W-:Y:S02]  /*0d10*/  SHF.R.U32.HI R28, RZ, 0x10, R9 ;  /* 0x00000010ff1c7819 */ /* 0x000fe40000011609 */
[----:B------:R-:W-:-:S02]  /*0d20*/  IADD3 R11, R11, -R26, RZ ;  /* 0x8000001a0b0b7210 */ /* 0x000fc40007ffe0ff */
[----:B------:R-:W-:Y:S02]  /*0d30*/  @!P0 LOP3.LUT R17, R25, 0xff, RZ, 0xc0, !PT ;  /* 0x000000ff19118812 */ /* 0x000fe400078ec0ff */
[----:B------:R-:W-:Y:S01]  /*0d40*/  LOP3.LUT R35, R28, 0xff, RZ, 0xc0, !PT ;  /* 0x000000ff1c237812 */ /* 0x000fe200078ec0ff */
[----:B------:R0:W-:Y:S01]  /*0d50*/  I2F.F16 R52, R11 ;  /* 0x0000000b00347306 */ /* 0x0001e20000200c00 */
[----:B------:R-:W-:Y:S02]  /*0d60*/  LOP3.LUT R28, R10, 0xff, RZ, 0xc0, !PT ;  /* 0x000000ff0a1c7812 */ /* 0x000fe400078ec0ff */
[----:B------:R-:W-:Y:S02]  /*0d70*/  IADD3 R25, R17, UR7, RZ ;  /* 0x0000000711197c10 */ /* 0x000fe4000fffe0ff */
[----:B------:R-:W-:Y:S02]  /*0d80*/  IADD3 R29, -R26, R29, RZ ;  /* 0x0000001d1a1d7210 */ /* 0x000fe40007ffe1ff */
[----:B0-----:R-:W-:-:S02]  /*0d90*/  SHF.R.U32.HI R11, RZ, 0x8, R10 ;  /* 0x00000008ff0b7819 */ /* 0x001fc4000001160a */
[----:B------:R-:W-:Y:S02]  /*0da0*/  IADD3 R47, R28, -R25, RZ ;  /* 0x800000191c2f7210 */ /* 0x000fe40007ffe0ff */
[----:B------:R-:W-:Y:S01]  /*0db0*/  LOP3.LUT R28, R11, 0xff, RZ, 0xc0, !PT ;  /* 0x000000ff0b1c7812 */ /* 0x000fe200078ec0ff */
[----:B------:R0:W-:Y:S03]  /*0dc0*/  I2F.F16 R48, R29 ;  /* 0x0000001d00307306 */ /* 0x0001e60000200c00 */
[----:B------:R-:W-:Y:S02]  /*0dd0*/  IADD3 R42, -R25, R28, RZ ;  /* 0x0000001c192a7210 */ /* 0x000fe40007ffe1ff */
[----:B0-----:R-:W0:Y:S03]  /*0de0*/  LDS.64 R28, [UR5+0x100] ;  /* 0x00010005ff1c7984 */ /* 0x001e260008000a00 */
[----:B------:R-:W2:Y:S01]  /*0df0*/  I2F.F16 R45, R45 ;  /* 0x0000002d002d7306 */ /* 0x000ea20000200c00 */
[----:B------:R-:W-:-:S04]  /*0e00*/  SHF.R.U32.HI R11, RZ, 0x10, R10 ;  /* 0x00000010ff0b7819 */ /* 0x000fc8000001160a */
[----:B------:R-:W-:-:S03]  /*0e10*/  LOP3.LUT R54, R11, 0xff, RZ, 0xc0, !PT ;  /* 0x000000ff0b367812 */ /* 0x000fc600078ec0ff */
[----:B------:R-:W3:Y:S01]  /*0e20*/  I2F.F16 R8, R8 ;  /* 0x0000000800087306 */ /* 0x000ee20000200c00 */
[----:B------:R-:W-:-:S07]  /*0e30*/  IADD3 R35, -R26, R35, RZ ;  /* 0x000000231a237210 */ /* 0x000fce0007ffe1ff */
[----:B------:R-:W4:Y:S01]  /*0e40*/  I2F.F16 R47, R47 ;  /* 0x0000002f002f7306 */ /* 0x000f220000200c00 */
[----:B------:R-:W-:Y:S01]  /*0e50*/  IADD3 R54, -R25, R54, RZ ;  /* 0x0000003619367210 */ /* 0x000fe20007ffe1ff */
[----:B--2---:R-:W-:-:S06]  /*0e60*/  HADD2.F32 R11, -RZ, R45.H0_H0 ;  /* 0x2000002dff0b7230 */ /* 0x004fcc0000004100 */
[----:B------:R-:W2:Y:S01]  /*0e70*/  I2F.F16 R42, R42 ;  /* 0x0000002a002a7306 */ /* 0x000ea20000200c00 */
[----:B------:R-:W-:Y:S01]  /*0e80*/  LEA.HI R46, R9, -R26, RZ, 0x8 ;  /* 0x8000001a092e7211 */ /* 0x000fe200078f40ff */
[----:B-1----:R-:W-:Y:S01]  /*0e90*/  HADD2.F32 R27, -RZ, R30.H0_H0 ;  /* 0x2000001eff1b7230 */ /* 0x002fe20000004100 */
[----:B------:R-:W-:-:S05]  /*0ea0*/  LEA.HI R53, R10, -R25, RZ, 0x8 ;  /* 0x800000190a357211 */ /* 0x000fca00078f40ff */
[----:B------:R-:W1:Y:S01]  /*0eb0*/  I2F.F16 R34, R34 ;  /* 0x0000002200227306 */ /* 0x000e620000200c00 */
[----:B---3--:R-:W-:Y:S02]  /*0ec0*/  HADD2.F32 R8, -RZ, R8.H0_H0 ;  /* 0x20000008ff087230 */ /* 0x008fe40000004100 */
[----:B------:R-:W-:-:S05]  /*0ed0*/  HADD2.F32 R9, -RZ, R52.H0_H0 ;  /* 0x20000034ff097230 */ /* 0x000fca0000004100 */
[----:B------:R-:W3:Y:S01]  /*0ee0*/  I2F.F16 R41, R41 ;  /* 0x0000002900297306 */ /* 0x000ee20000200c00 */
[----:B----4-:R-:W-:-:S07]  /*0ef0*/  HADD2.F32 R10, -RZ, R47.H0_H0 ;  /* 0x2000002fff0a7230 */ /* 0x010fce0000004100 */
[----:B------:R4:W0:Y:S08]  /*0f00*/  I2F.F16 R43, R35 ;  /* 0x00000023002b7306 */ /* 0x0008300000200c00 */
[----:B------:R-:W0:Y:S01]  /*0f10*/  I2F.F16 R45, R54 ;  /* 0x00000036002d7306 */ /* 0x000e220000200c00 */
[----:B----4-:R4:W3:Y:S01]  /*0f20*/  @!P0 LDG.E.CONSTANT R35, desc[UR12][R32.64+0x4] ;  /* 0x0000040c20238981 */ /* 0x0108e2000c1e9900 */
[----:B------:R-:W-:-:S02]  /*0f30*/  HADD2.F32 R30, -RZ, R30.H1_H1 ;  /* 0x3000001eff1e7230 */ /* 0x000fc40000004100 */
[----:B------:R-:W-:Y:S01]  /*0f40*/  FFMA.FTZ R47, R11, R27, RZ ;  /* 0x0000001b0b2f7223 */ /* 0x000fe200000100ff */
[----:B------:R-:W-:Y:S02]  /*0f50*/  HADD2.F32 R50, -RZ, R50.H0_H0 ;  /* 0x20000032ff327230 */ /* 0x000fe40000004100 */
[C---:B------:R-:W-:Y:S01]  /*0f60*/  FFMA.FTZ R57, R27.reuse, R8, RZ ;  /* 0x000000081b397223 */ /* 0x040fe200000100ff */
[----:B--2---:R-:W-:Y:S02]  /*0f70*/  HADD2.F32 R42, -RZ, R42.H0_H0 ;  /* 0x2000002aff2a7230 */ /* 0x004fe40000004100 */
[C---:B------:R-:W-:Y:S01]  /*0f80*/  FFMA.FTZ R55, R27.reuse, R10, RZ ;  /* 0x0000000a1b377223 */ /* 0x040fe200000100ff */
[----:B------:R-:W2:Y:S01]  /*0f90*/  I2F.F16 R49, R49 ;  /* 0x0000003100317306 */ /* 0x000ea20000200c00 */
[----:B----4-:R-:W-:Y:S02]  /*0fa0*/  HADD2.F32 R33, -RZ, R51.H0_H0 ;  /* 0x20000033ff217230 */ /* 0x010fe40000004100 */
[----:B------:R-:W-:Y:S01]  /*0fb0*/  FFMA.FTZ R51, R27, R9, RZ ;  /* 0x000000091b337223 */ /* 0x000fe200000100ff */
[----:B------:R-:W-:-:S02]  /*0fc0*/  HADD2.F32 R32, -RZ, R48.H0_H0 ;  /* 0x20000030ff207230 */ /* 0x000fc40000004100 */
[----:B------:R-:W-:Y:S02]  /*0fd0*/  FFMA.FTZ R52, R50, R30, R47 ;  /* 0x0000001e32347223 */ /* 0x000fe4000001002f */
[----:B------:R-:W4:Y:S01]  /*0fe0*/  I2F.F16 R53, R53 ;  /* 0x0000003500357306 */ /* 0x000f220000200c00 */
[C---:B------:R-:W-:Y:S01]  /*0ff0*/  FFMA.FTZ R27, R30.reuse, R33, R57 ;  /* 0x000000211e1b7223 */ /* 0x040fe20000010039 */
[C---:B------:R-:W-:Y:S01]  /*1000*/  FFMA.FTZ R47, R30.reuse, R32, R51 ;  /* 0x000000201e2f7223 */ /* 0x040fe20000010033 */
[----:B------:R-:W-:Y:S01]  /*1010*/  FFMA.FTZ R48, R30, R42, R55 ;  /* 0x0000002a1e307223 */ /* 0x000fe20000010037 */
[----:B-1----:R-:W-:Y:S02]  /*1020*/  HADD2.F32 R30, -RZ, R34.H0_H0 ;  /* 0x20000022ff1e7230 */ /* 0x002fe40000004100 */
[----:B------:R-:W-:Y:S02]  /*1030*/  HADD2.F32 R51, -RZ, R31.H0_H0 ;  /* 0x2000001fff337230 */ /* 0x000fe40000004100 */
[----:B---3--:R-:W-:-:S02]  /*1040*/  HADD2.F32 R41, -RZ, R41.H0_H0 ;  /* 0x20000029ff297230 */ /* 0x008fc40000004100 */
[----:B0-----:R-:W-:Y:S02]  /*1050*/  HADD2.F32 R43, -RZ, R43.H0_H0 ;  /* 0x2000002bff2b7230 */ /* 0x001fe40000004100 */
[----:B------:R-:W-:Y:S02]  /*1060*/  HADD2.F32 R45, -RZ, R45.H0_H0 ;  /* 0x2000002dff2d7230 */ /* 0x000fe40000004100 */
[----:B------:R-:W-:Y:S01]  /*1070*/  FFMA.FTZ R34, R30, R51, R52 ;  /* 0x000000331e227223 */ /* 0x000fe20000010034 */
[C---:B------:R-:W-:Y:S01]  /*1080*/  FFMA.FTZ R27, R51.reuse, R41, R27 ;  /* 0x00000029331b7223 */ /* 0x040fe2000001001b */
[C---:B------:R-:W-:Y:S01]  /*1090*/  FFMA.FTZ R47, R51.reuse, R43, R47 ;  /* 0x0000002b332f7223 */ /* 0x040fe2000001002f */
[----:B------:R-:W-:Y:S01]  /*10a0*/  FFMA.FTZ R48, R51, R45, R48 ;  /* 0x0000002d33307223 */ /* 0x000fe20000010030 */
[----:B------:R-:W-:Y:S02]  /*10b0*/  HADD2.F32 R51, -RZ, R28.H0_H0 ;  /* 0x2000001cff337230 */ /* 0x000fe40000004100 */
[----:B------:R-:W-:-:S02]  /*10c0*/  HADD2.F32 R52, -RZ, R31.H1_H1 ;  /* 0x3000001fff347230 */ /* 0x000fc40000004100 */
[----:B------:R-:W-:Y:S02]  /*10d0*/  HADD2.F32 R31, -RZ, R28.H1_H1 ;  /* 0x3000001cff1f7230 */ /* 0x000fe40000004100 */
[-C--:B------:R-:W-:Y:S01]  /*10e0*/  FFMA.FTZ R8, R8, R51.reuse, RZ ;  /* 0x0000003308087223 */ /* 0x080fe200000100ff */
[----:B--2---:R-:W-:Y:S02]  /*10f0*/  HADD2.F32 R28, -RZ, R49.H0_H0 ;  /* 0x20000031ff1c7230 */ /* 0x004fe40000004100 */
[-C--:B------:R-:W-:Y:S01]  /*1100*/  FFMA.FTZ R9, R9, R51.reuse, RZ ;  /* 0x0000003309097223 */ /* 0x080fe200000100ff */
[----:B----4-:R-:W-:Y:S02]  /*1110*/  HADD2.F32 R49, -RZ, R53.H0_H0 ;  /* 0x20000035ff317230 */ /* 0x010fe40000004100 */
[-C--:B------:R-:W-:Y:S01]  /*1120*/  FFMA.FTZ R53, R11, R51.reuse, RZ ;  /* 0x000000330b357223 */ /* 0x080fe200000100ff */
[----:B------:R-:W-:Y:S01]  /*1130*/  MOV R11, UR6 ;  /* 0x00000006000b7c02 */ /* 0x000fe20008000f00 */
[----:B------:R-:W-:Y:S01]  /*1140*/  FFMA.FTZ R51, R10, R51, RZ ;  /* 0x000000330a337223 */ /* 0x000fe200000100ff */
[-C--:B------:R-:W-:Y:S01]  /*1150*/  FFMA.FTZ R10, R33, R31.reuse, R8 ;  /* 0x0000001f210a7223 */ /* 0x080fe20000010008 */
[----:B------:R-:W-:Y:S01]  /*1160*/  FFMA.FTZ R8, R32, R31, R9 ;  /* 0x0000001f20087223 */ /* 0x000fe20000010009 */
[----:B------:R-:W-:Y:S01]  /*1170*/  HADD2.F32 R54, -RZ, R29.H0_H0 ;  /* 0x2000001dff367230 */ /* 0x000fe20000004100 */
[----:B------:R-:W-:Y:S01]  /*1180*/  LOP3.LUT R9, R15, 0xff, RZ, 0xc0, !PT ;  /* 0x000000ff0f097812 */ /* 0x000fe200078ec0ff */
[----:B------:R-:W-:-:S04]  /*1190*/  IMAD.WIDE R62, R11, 0x4, R62 ;  /* 0x000000040b3e7825 */ /* 0x000fc800078e023e */
[----:B------:R-:W-:Y:S01]  /*11a0*/  FFMA.FTZ R42, R42, R31, R51 ;  /* 0x0000001f2a2a7223 */ /* 0x000fe20000010033 */
[----:B------:R-:W0:Y:S01]  /*11b0*/  I2F.F16 R44, R44 ;  /* 0x0000002c002c7306 */ /* 0x000e220000200c00 */
[-C--:B------:R-:W-:Y:S01]  /*11c0*/  FFMA.FTZ R55, R43, R54.reuse, R8 ;  /* 0x000000362b377223 */ /* 0x080fe20000010008 */
[----:B------:R-:W-:Y:S01]  /*11d0*/  FFMA.FTZ R51, R41, R54, R10 ;  /* 0x0000003629337223 */ /* 0x000fe2000001000a */
[----:B------:R-:W-:Y:S01]  /*11e0*/  IADD3 R43, -R24, R9, RZ ;  /* 0x00000009182b7210 */ /* 0x000fe20007ffe1ff */
[----:B------:R-:W1:Y:S04]  /*11f0*/  LDS.64 R32, [UR5+0x8] ;  /* 0x00000805ff207984 */ /* 0x000e680008000a00 */
[----:B------:R2:W3:Y:S01]  /*1200*/  LDG.E.128.CONSTANT R8, desc[UR12][R62.64] ;  /* 0x0000000c3e087981 */ /* 0x0004e2000c1e9d00 */
[----:B------:R-:W4:Y:S01]  /*1210*/  I2F.F16 R46, R46 ;  /* 0x0000002e002e7306 */ /* 0x000f220000200c00 */
[----:B------:R-:W-:-:S04]  /*1220*/  FFMA.FTZ R53, R50, R31, R53 ;  /* 0x0000001f32357223 */ /* 0x000fc80000010035 */
[-C--:B------:R-:W-:Y:S02]  /*1230*/  FFMA.FTZ R53, R30, R54.reuse, R53 ;  /* 0x000000361e357223 */ /* 0x080fe40000010035 */
[----:B------:R-:W2:Y:S01]  /*1240*/  LDS.64 R30, [UR5+0x108] ;  /* 0x00010805ff1e7984 */ /* 0x000ea20008000a00 */
[----:B0-----:R-:W-:Y:S02]  /*1250*/  HADD2.F32 R44, -RZ, R44.H0_H0 ;  /* 0x2000002cff2c7230 */ /* 0x001fe40000004100 */
[----:B------:R-:W-:Y:S01]  /*1260*/  FFMA.FTZ R54, R45, R54, R42 ;  /* 0x000000362d367223 */ /* 0x000fe2000001002a */
[----:B------:R-:W-:Y:S01]  /*1270*/  FFMA.FTZ R34, R28, R52, R34 ;  /* 0x000000341c227223 */ /* 0x000fe20000010022 */
[----:B----4-:R-:W-:Y:S02]  /*1280*/  HADD2.F32 R46, -RZ, R46.H0_H0 ;  /* 0x2000002eff2e7230 */ /* 0x010fe40000004100 */
[C---:B------:R-:W-:Y:S01]  /*1290*/  FFMA.FTZ R27, R52.reuse, R44, R27 ;  /* 0x0000002c341b7223 */ /* 0x040fe2000001001b */
[C---:B------:R-:W-:Y:S01]  /*12a0*/  FFMA.FTZ R48, R52.reuse, R49, R48 ;  /* 0x0000003134307223 */ /* 0x040fe20000010030 */
[----:B------:R-:W-:Y:S01]  /*12b0*/  LOP3.LUT R45, R13, 0xff, RZ, 0xc0, !PT ;  /* 0x000000ff0d2d7812 */ /* 0x000fe200078ec0ff */
[----:B------:R-:W-:Y:S01]  /*12c0*/  FFMA.FTZ R47, R52, R46, R47 ;  /* 0x0000002e342f7223 */ /* 0x000fe2000001002f */
[----:B------:R-:W-:-:S02]  /*12d0*/  LOP3.LUT R50, R12, 0xff, RZ, 0xc0, !PT ;  /* 0x000000ff0c327812 */ /* 0x000fc400078ec0ff */
[----:B------:R-:W-:Y:S02]  /*12e0*/  LOP3.LUT R52, R14, 0xff, RZ, 0xc0, !PT ;  /* 0x000000ff0e347812 */ /* 0x000fe400078ec0ff */
[----:B------:R-:W-:Y:S02]  /*12f0*/  IADD3 R42, -R26, R45, RZ ;  /* 0x0000002d1a2a7210 */ /* 0x000fe40007ffe1ff */
[----:B------:R-:W-:Y:S02]  /*1300*/  IADD3 R50, -R23, R50, RZ ;  /* 0x0000003217327210 */ /* 0x000fe40007ffe1ff */
[----:B------:R-:W-:Y:S01]  /*1310*/  IADD3 R45, -R25, R52, RZ ;  /* 0x00000034192d7210 */ /* 0x000fe20007ffe1ff */
[----:B------:R-:W-:Y:S08]  /*1320*/  I2F.F16 R43, R43 ;  /* 0x0000002b002b7306 */ /* 0x000ff00000200c00 */
[----:B------:R-:W0:Y:S08]  /*1330*/  I2F.F16 R50, R50 ;  /* 0x0000003200327306 */ /* 0x000e300000200c00 */
[----:B------:R-:W4:Y:S08]  /*1340*/  I2F.F16 R42, R42 ;  /* 0x0000002a002a7306 */ /* 0x000f300000200c00 */
[----:B------:R-:W2:Y:S01]  /*1350*/  I2F.F16 R45, R45 ;  /* 0x0000002d002d7306 */ /* 0x000ea20000200c00 */
[----:B------:R-:W-:-:S02]  /*1360*/  HADD2.F32 R41, -RZ, R29.H1_H1 ;  /* 0x3000001dff297230 */ /* 0x000fc40000004100 */
[----:B0-----:R-:W-:-:S03]  /*1370*/  HADD2.F32 R50, -RZ, R50.H0_H0 ;  /* 0x20000032ff327230 */ /* 0x001fc60000004100 */
[-C--:B------:R-:W-:Y:S01]  /*1380*/  FFMA.FTZ R29, R28, R41.reuse, R53 ;  /* 0x000000291c1d7223 */ /* 0x080fe20000010035 */
[-C--:B------:R-:W-:Y:S01]  /*1390*/  FFMA.FTZ R44, R44, R41.reuse, R51 ;  /* 0x000000292c2c7223 */ /* 0x080fe20000010033 */
[--C-:B------:R-:W-:Y:S01]  /*13a0*/  SHF.R.U32.HI R28, RZ, 0x8, R12.reuse ;  /* 0x00000008ff1c7819 */ /* 0x100fe2000001160c */
[-C--:B------:R-:W-:Y:S01]  /*13b0*/  FFMA.FTZ R46, R46, R41.reuse, R55 ;  /* 0x000000292e2e7223 */ /* 0x080fe20000010037 */
[----:B------:R-:W-:Y:S01]  /*13c0*/  SHF.R.U32.HI R51, RZ, 0x10, R12 ;  /* 0x00000010ff337819 */ /* 0x000fe2000001160c */
[----:B------:R-:W-:Y:S01]  /*13d0*/  FFMA.FTZ R49, R49, R41, R54 ;  /* 0x0000002931317223 */ /* 0x000fe20000010036 */
[----:B------:R-:W-:Y:S01]  /*13e0*/  LEA.HI R53, R12, -R23, RZ, 0x8 ;  /* 0x800000170c357211 */ /* 0x000fe200078f40ff */
[----:B-1----:R-:W-:Y:S02]  /*13f0*/  HADD2.F32 R41, -RZ, R32.H0_H0 ;  /* 0x20000020ff297230 */ /* 0x002fe40000004100 */
[----:B------:R-:W-:Y:S02]  /*1400*/  HADD2.F32 R43, -RZ, R43.H0_H0 ;  /* 0x2000002bff2b7230 */ /* 0x000fe40000004100 */
[----:B----4-:R-:W-:-:S02]  /*1410*/  HADD2.F32 R42, -RZ, R42.H0_H0 ;  /* 0x2000002aff2a7230 */ /* 0x010fc40000004100 */
[----:B--2---:R-:W-:Y:S01]  /*1420*/  HADD2.F32 R12, -RZ, R45.H0_H0 ;  /* 0x2000002dff0c7230 */ /* 0x004fe20000004100 */
[----:B------:R-:W-:Y:S01]  /*1430*/  SHF.R.U32.HI R45, RZ, 0x8, R15 ;  /* 0x00000008ff2d7819 */ /* 0x000fe2000001160f */
[----:B------:R-:W-:Y:S01]  /*1440*/  FFMA.FTZ R34, R50, R41, R34 ;  /* 0x0000002932227223 */ /* 0x000fe20000010022 */
[----:B------:R-:W-:Y:S01]  /*1450*/  LOP3.LUT R28, R28, 0xff, RZ, 0xc0, !PT ;  /* 0x000000ff1c1c7812 */ /* 0x000fe200078ec0ff */
[C---:B------:R-:W-:Y:S01]  /*1460*/  FFMA.FTZ R27, R41.reuse, R43, R27 ;  /* 0x0000002b291b7223 */ /* 0x040fe2000001001b */
[C---:B------:R-:W-:Y:S01]  /*1470*/  FFMA.FTZ R47, R41.reuse, R42, R47 ;  /* 0x0000002a292f7223 */ /* 0x040fe2000001002f */
[----:B------:R-:W-:Y:S01]  /*1480*/  FFMA.FTZ R48, R41, R12, R48 ;  /* 0x0000000c29307223 */ /* 0x000fe20000010030 */
[----:B------:R-:W-:Y:S01]  /*1490*/  LOP3.LUT R55, R45, 0xff, RZ, 0xc0, !PT ;  /* 0x000000ff2d377812 */ /* 0x000fe200078ec0ff */
[----:B------:R0:W-:Y:S01]  /*14a0*/  I2F.F16 R41, R53 ;  /* 0x0000003500297306 */ /* 0x0001e20000200c00 */
[----:B------:R-:W-:Y:S01]  /*14b0*/  HADD2.F32 R45, -RZ, R30.H0_H0 ;  /* 0x2000001eff2d7230 */ /* 0x000fe20000004100 */
[----:B------:R-:W-:-:S02]  /*14c0*/  SHF.R.U32.HI R54, RZ, 0x8, R14 ;  /* 0x00000008ff367819 */ /* 0x000fc4000001160e */
[----:B------:R-:W-:Y:S02]  /*14d0*/  IADD3 R52, -R23, R28, RZ ;  /* 0x0000001c17347210 */ /* 0x000fe40007ffe1ff */
[----:B------:R-:W-:Y:S02]  /*14e0*/  LOP3.LUT R28, R51, 0xff, RZ, 0xc0, !PT ;  /* 0x000000ff331c7812 */ /* 0x000fe400078ec0ff */
[----:B0-----:R-:W-:Y:S01]  /*14f0*/  SHF.R.U32.HI R53, RZ, 0x10, R15 ;  /* 0x00000010ff357819 */ /* 0x001fe2000001160f */
[-C--:B------:R-:W-:Y:S01]  /*1500*/  FFMA.FTZ R46, R42, R45.reuse, R46 ;  /* 0x0000002d2a2e7223 */ /* 0x080fe2000001002e */
[--C-:B------:R-:W-:Y:S02]  /*1510*/  SHF.R.U32.HI R51, RZ, 0x8, R13.reuse ;  /* 0x00000008ff337819 */ /* 0x100fe4000001160d */
[----:B------:R-:W-:Y:S02]  /*1520*/  LOP3.LUT R54, R54, 0xff, RZ, 0xc0, !PT ;  /* 0x000000ff36367812 */ /* 0x000fe400078ec0ff */
[----:B------:R-:W-:Y:S01]  /*1530*/  LOP3.LUT R53, R53, 0xff, RZ, 0xc0, !PT ;  /* 0x000000ff35357812 */ /* 0x000fe200078ec0ff */
[----:B------:R-:W-:Y:S01]  /*1540*/  FFMA.FTZ R44, R43, R45, R44 ;  /* 0x0000002d2b2c7223 */ /* 0x000fe2000001002c */
[----:B------:R-:W-:-:S02]  /*1550*/  SHF.R.U32.HI R42, RZ, 0x10, R13 ;  /* 0x00000010ff2a7819 */ /* 0x000fc4000001160d */
[C---:B------:R-:W-:Y:S02]  /*1560*/  IADD3 R56, -R24.reuse, R55, RZ ;  /* 0x0000003718387210 */ /* 0x040fe40007ffe1ff */
[----:B------:R-:W-:Y:S02]  /*1570*/  LOP3.LUT R55, R51, 0xff, RZ, 0xc0, !PT ;  /* 0x000000ff33377812 */ /* 0x000fe400078ec0ff */
[----:B------:R-:W-:Y:S02]  /*1580*/  IADD3 R43, -R25, R54, RZ ;  /* 0x00000036192b7210 */ /* 0x000fe40007ffe1ff */
[----:B------:R-:W-:Y:S01]  /*1590*/  IADD3 R54, -R24, R53, RZ ;  /* 0x0000003518367210 */ /* 0x000fe20007ffe1ff */
[----:B------:R-:W-:Y:S01]  /*15a0*/  FFMA.FTZ R29, R50, R45, R29 ;  /* 0x0000002d321d7223 */ /* 0x000fe2000001001d */
[----:B------:R-:W-:Y:S02]  /*15b0*/  LOP3.LUT R53, R42, 0xff, RZ, 0xc0, !PT ;  /* 0x000000ff2a357812 */ /* 0x000fe400078ec0ff */
[----:B------:R-:W-:-:S02]  /*15c0*/  SHF.R.U32.HI R42, RZ, 0x10, R14 ;  /* 0x00000010ff2a7819 */ /* 0x000fc4000001160e */
[----:B------:R-:W-:Y:S02]  /*15d0*/  IADD3 R50, -R26, R55, RZ ;  /* 0x000000371a327210 */ /* 0x000fe40007ffe1ff */
[----:B------:R-:W-:Y:S01]  /*15e0*/  LOP3.LUT R42, R42, 0xff, RZ, 0xc0, !PT ;  /* 0x000000ff2a2a7812 */ /* 0x000fe200078ec0ff */
[----:B------:R-:W-:Y:S01]  /*15f0*/  FFMA.FTZ R49, R12, R45, R49 ;  /* 0x0000002d0c317223 */ /* 0x000fe20000010031 */
[----:B------:R-:W0:Y:S01]  /*1600*/  I2F.F16 R52, R52 ;  /* 0x0000003400347306 */ /* 0x000e220000200c00 */
[----:B------:R-:W-:Y:S02]  /*1610*/  IADD3 R12, -R26, R53, RZ ;  /* 0x000000351a0c7210 */ /* 0x000fe40007ffe1ff */
[----:B------:R-:W-:Y:S02]  /*1620*/  IADD3 R28, -R23, R28, RZ ;  /* 0x0000001c171c7210 */ /* 0x000fe40007ffe1ff */
[----:B------:R-:W-:-:S03]  /*1630*/  IADD3 R53, -R25, R42, RZ ;  /* 0x0000002a19357210 */ /* 0x000fc60007ffe1ff */
[----:B------:R-:W1:Y:S08]  /*1640*/  I2F.F16 R51, R56 ;  /* 0x0000003800337306 */ /* 0x000e700000200c00 */
[----:B------:R-:W2:Y:S08]  /*1650*/  I2F.F16 R50, R50 ;  /* 0x0000003200327306 */ /* 0x000eb00000200c00 */
[----:B------:R-:W4:Y:S01]  /*1660*/  I2F.F16 R43, R43 ;  /* 0x0000002b002b7306 */ /* 0x000f220000200c00 */
[----:B------:R-:W-:-:S07]  /*1670*/  HADD2.F32 R42, -RZ, R32.H1_H1 ;  /* 0x30000020ff2a7230 */ /* 0x000fce0000004100 */
[----:B------:R-:W4:Y:S08]  /*1680*/  I2F.F16 R28, R28 ;  /* 0x0000001c001c7306 */ /* 0x000f300000200c00 */
[----:B------:R-:W4:Y:S08]  /*1690*/  I2F.F16 R45, R54 ;  /* 0x00000036002d7306 */ /* 0x000f300000200c00 */
[----:B------:R-:W4:Y:S08]  /*16a0*/  I2F.F16 R12, R12 ;  /* 0x0000000c000c7306 */ /* 0x000f300000200c00 */
[----:B------:R-:W4:Y:S01]  /*16b0*/  I2F.F16 R53, R53 ;  /* 0x0000003500357306 */ /* 0x000f220000200c00 */
[----:B0-----:R-:W-:-:S02]  /*16c0*/  HADD2.F32 R52, -RZ, R52.H0_H0 ;  /* 0x20000034ff347230 */ /* 0x001fc40000004100 */
[----:B-1----:R-:W-:Y:S02]  /*16d0*/  HADD2.F32 R51, -RZ, R51.H0_H0 ;  /* 0x20000033ff337230 */ /* 0x002fe40000004100 */
[----:B--2---:R-:W-:Y:S02]  /*16e0*/  HADD2.F32 R50, -RZ, R50.H0_H0 ;  /* 0x20000032ff327230 */ /* 0x004fe40000004100 */
[----:B----4-:R-:W-:Y:S02]  /*16f0*/  HADD2.F32 R32, -RZ, R43.H0_H0 ;  /* 0x2000002bff207230 */ /* 0x010fe40000004100 */
[----:B------:R-:W-:Y:S01]  /*1700*/  FFMA.FTZ R34, R52, R42, R34 ;  /* 0x0000002a34227223 */ /* 0x000fe20000010022 */
[C---:B------:R-:W-:Y:S01]  /*1710*/  FFMA.FTZ R27, R42.reuse, R51, R27 ;  /* 0x000000332a1b7223 */ /* 0x040fe2000001001b */
[C---:B------:R-:W-:Y:S01]  /*1720*/  FFMA.FTZ R47, R42.reuse, R50, R47 ;  /* 0x000000322a2f7223 */ /* 0x040fe2000001002f */
[----:B------:R-:W-:Y:S01]  /*1730*/  FFMA.FTZ R48, R42, R32, R48 ;  /* 0x000000202a307223 */ /* 0x000fe20000010030 */
[----:B------:R-:W-:Y:S01]  /*1740*/  LEA.HI R42, R15, -R24, RZ, 0x8 ;  /* 0x800000180f2a7211 */ /* 0x000fe200078f40ff */
[----:B------:R-:W-:-:S02]  /*1750*/  HADD2.F32 R43, -RZ, R33.H0_H0 ;  /* 0x20000021ff2b7230 */ /* 0x000fc40000004100 */
[----:B------:R-:W-:Y:S02]  /*1760*/  HADD2.F32 R28, -RZ, R28.H0_H0 ;  /* 0x2000001cff1c7230 */ /* 0x000fe40000004100 */
[----:B------:R-:W-:Y:S02]  /*1770*/  HADD2.F32 R45, -RZ, R45.H0_H0 ;  /* 0x2000002dff2d7230 */ /* 0x000fe40000004100 */
[----:B------:R-:W-:Y:S02]  /*1780*/  HADD2.F32 R12, -RZ, R12.H0_H0 ;  /* 0x2000000cff0c7230 */ /* 0x000fe40000004100 */
[----:B------:R-:W-:Y:S02]  /*1790*/  HADD2.F32 R15, -RZ, R53.H0_H0 ;  /* 0x20000035ff0f7230 */ /* 0x000fe40000004100 */
[----:B------:R-:W-:Y:S02]  /*17a0*/  HADD2.F32 R30, -RZ, R30.H1_H1 ;  /* 0x3000001eff1e7230 */ /* 0x000fe40000004100 */
[----:B------:R-:W-:Y:S01]  /*17b0*/  FFMA.FTZ R34, R28, R43, R34 ;  /* 0x0000002b1c227223 */ /* 0x000fe20000010022 */
[C---:B------:R-:W-:Y:S01]  /*17c0*/  FFMA.FTZ R27, R43.reuse, R45, R27 ;  /* 0x0000002d2b1b7223 */ /* 0x040fe2000001001b */
[C---:B------:R-:W-:Y:S01]  /*17d0*/  FFMA.FTZ R47, R43.reuse, R12, R47 ;  /* 0x0000000c2b2f7223 */ /* 0x040fe2000001002f */
[----:B------:R-:W-:Y:S01]  /*17e0*/  FFMA.FTZ R48, R43, R15, R48 ;  /* 0x0000000f2b307223 */ /* 0x000fe20000010030 */
[----:B------:R-:W-:Y:S01]  /*17f0*/  LEA.HI R43, R13, -R26, RZ, 0x8 ;  /* 0x8000001a0d2b7211 */ /* 0x000fe200078f40ff */
[-C--:B------:R-:W-:Y:S01]  /*1800*/  FFMA.FTZ R29, R52, R30.reuse, R29 ;  /* 0x0000001e341d7223 */ /* 0x080fe2000001001d */
[----:B------:R-:W-:Y:S01]  /*1810*/  LEA.HI R52, R14, -R25, RZ, 0x8 ;  /* 0x800000190e347211 */ /* 0x000fe200078f40ff */
[----:B------:R-:W-:Y:S01]  /*1820*/  FFMA.FTZ R13, R51, R30, R44 ;  /* 0x0000001e330d7223 */ /* 0x000fe2000001002c */
[----:B------:R-:W0:Y:S08]  /*1830*/  I2F.F16 R42, R42 ;  /* 0x0000002a002a7306 */ /* 0x000e300000200c00 */
[----:B------:R-:W1:Y:S08]  /*1840*/  I2F.F16 R43, R43 ;  /* 0x0000002b002b7306 */ /* 0x000e700000200c00 */
[----:B------:R-:W2:Y:S01]  /*1850*/  I2F.F16 R44, R52 ;  /* 0x00000034002c7306 */ /* 0x000ea20000200c00 */
[----:B------:R-:W-:-:S02]  /*1860*/  HADD2.F32 R14, -RZ, R33.H1_H1 ;  /* 0x30000021ff0e7230 */ /* 0x000fc40000004100 */
[----:B------:R-:W-:Y:S01]  /*1870*/  FFMA.FTZ R33, R32, R30, R49 ;  /* 0x0000001e20217223 */ /* 0x000fe20000010031 */
[----:B------:R-:W-:Y:S02]  /*1880*/  HADD2.F32 R41, -RZ, R41.H0_H0 ;  /* 0x20000029ff297230 */ /* 0x000fe40000004100 */
[----:B0-----:R-:W-:Y:S02]  /*1890*/  HADD2.F32 R42, -RZ, R42.H0_H0 ;  /* 0x2000002aff2a7230 */ /* 0x001fe40000004100 */
[----:B-1----:R-:W-:Y:S02]  /*18a0*/  HADD2.F32 R43, -RZ, R43.H0_H0 ;  /* 0x2000002bff2b7230 */ /* 0x002fe40000004100 */
[----:B------:R-:W-:Y:S02]  /*18b0*/  HADD2.F32 R32, -RZ, R31.H0_H0 ;  /* 0x2000001fff207230 */ /* 0x000fe40000004100 */
[----:B------:R-:W-:Y:S01]  /*18c0*/  FFMA.FTZ R34, R41, R14, R34 ;  /* 0x0000000e29227223 */ /* 0x000fe20000010022 */
[----:B--2---:R-:W-:-:S02]  /*18d0*/  HADD2.F32 R44, -RZ, R44.H0_H0 ;  /* 0x2000002cff2c7230 */ /* 0x004fc40000004100 */
[C---:B------:R-:W-:Y:S01]  /*18e0*/  FFMA.FTZ R27, R14.reuse, R42, R27 ;  /* 0x0000002a0e1b7223 */ /* 0x040fe2000001001b */
[C---:B------:R-:W-:Y:S02]  /*18f0*/  FFMA.FTZ R47, R14.reuse, R43, R47 ;  /* 0x0000002b0e2f7223 */ /* 0x040fe4000001002f */
[----:B------:R-:W-:Y:S01]  /*1900*/  FFMA.FTZ R48, R14, R44, R48 ;  /* 0x0000002c0e307223 */ /* 0x000fe20000010030 */
[----:B------:R-:W-:Y:S02]  /*1910*/  FFMA.FTZ R14, R28, R32, R29 ;  /* 0x000000201c0e7223 */ /* 0x000fe4000001001d */
[----:B------:R-:W0:Y:S01]  /*1920*/  LDS.64 R28, [UR5+0x10] ;  /* 0x00001005ff1c7984 */ /* 0x000e220008000a00 */
[----:B------:R-:W-:Y:S02]  /*1930*/  LOP3.LUT R54, R4, 0xff, RZ, 0xc0, !PT ;  /* 0x000000ff04367812 */ /* 0x000fe400078ec0ff */
[----:B------:R-:W-:Y:S02]  /*1940*/  SHF.R.U32.HI R53, RZ, 0x8, R4 ;  /* 0x00000008ff357819 */ /* 0x000fe40000011604 */
[----:B------:R-:W-:-:S02]  /*1950*/  IADD3 R55, -R23, R54, RZ ;  /* 0x0000003617377210 */ /* 0x000fc40007ffe1ff */
[----:B------:R-:W-:Y:S02]  /*1960*/  SHF.R.U32.HI R49, RZ, 0x8, R7 ;  /* 0x00000008ff317819 */ /* 0x000fe40000011607 */
[----:B------:R-:W-:Y:S01]  /*1970*/  LOP3.LUT R54, R53, 0xff, RZ, 0xc0, !PT ;  /* 0x000000ff35367812 */ /* 0x000fe200078ec0ff */
[----:B------:R-:W-:Y:S01]  /*1980*/  FFMA.FTZ R46, R50, R30, R46 ;  /* 0x0000001e322e7223 */ /* 0x000fe2000001002e */
[----:B------:R-:W-:Y:S02]  /*1990*/  LOP3.LUT R51, R7, 0xff, RZ, 0xc0, !PT ;  /* 0x000000ff07337812 */ /* 0x000fe400078ec0ff */
[----:B------:R-:W-:Y:S02]  /*19a0*/  LOP3.LUT R49, R49, 0xff, RZ, 0xc0, !PT ;  /* 0x000000ff31317812 */ /* 0x000fe400078ec0ff */
[----:B------:R-:W-:Y:S01]  /*19b0*/  IADD3 R50, -R23, R54, RZ ;  /* 0x0000003617327210 */ /* 0x000fe20007ffe1ff */
[-C--:B------:R-:W-:Y:S01]  /*19c0*/  FFMA.FTZ R13, R45, R32.reuse, R13 ;  /* 0x000000202d0d7223 */ /* 0x080fe2000001000d */
[----:B------:R-:W-:Y:S01]  /*19d0*/  IADD3 R54, -R24, R51, RZ ;  /* 0x0000003318367210 */ /* 0x000fe20007ffe1ff */
[-C--:B------:R-:W-:Y:S01]  /*19e0*/  FFMA.FTZ R12, R12, R32.reuse, R46 ;  /* 0x000000200c0c7223 */ /* 0x080fe2000001002e */
[----:B------:R-:W-:Y:S01]  /*19f0*/  IADD3 R51, -R24, R49, RZ ;  /* 0x0000003118337210 */ /* 0x000fe20007ffe1ff */
[----:B------:R-:W-:Y:S01]  /*1a00*/  FFMA.FTZ R15, R15, R32, R33 ;  /* 0x000000200f0f7223 */ /* 0x000fe20000010021 */
[----:B------:R1:W-:Y:S01]  /*1a10*/  I2F.F16 R30, R50 ;  /* 0x00000032001e7306 */ /* 0x0003e20000200c00 */
[----:B------:R-:W-:Y:S01]  /*1a20*/  SHF.R.U32.HI R49, RZ, 0x8, R5 ;  /* 0x00000008ff317819 */ /* 0x000fe20000011605 */
[----:B------:R-:W2:Y:S01]  /*1a30*/  LDS.64 R32, [UR5+0x110] ;  /* 0x00011005ff207984 */ /* 0x000ea20008000a00 */
[----:B------:R-:W-:-:S02]  /*1a40*/  LOP3.LUT R46, R6, 0xff, RZ, 0xc0, !PT ;  /* 0x000000ff062e7812 */ /* 0x000fc400078ec0ff */
[----:B------:R-:W-:Y:S02]  /*1a50*/  LOP3.LUT R45, R5, 0xff, RZ, 0xc0, !PT ;  /* 0x000000ff052d7812 */ /* 0x000fe400078ec0ff */
[----:B-1----:R-:W-:Y:S02]  /*1a60*/  SHF.R.U32.HI R50, RZ, 0x8, R6 ;  /* 0x00000008ff327819 */ /* 0x002fe40000011606 */
[----:B------:R-:W-:Y:S02]  /*1a70*/  LOP3.LUT R49, R49, 0xff, RZ, 0xc0, !PT ;  /* 0x000000ff31317812 */ /* 0x000fe400078ec0ff */
[----:B------:R-:W-:Y:S02]  /*1a80*/  IADD3 R46, -R25, R46, RZ ;  /* 0x0000002e192e7210 */ /* 0x000fe40007ffe1ff */
[----:B------:R-:W-:Y:S02]  /*1a90*/  LOP3.LUT R50, R50, 0xff, RZ, 0xc0, !PT ;  /* 0x000000ff32327812 */ /* 0x000fe400078ec0ff */
[----:B------:R-:W-:-:S02]  /*1aa0*/  IADD3 R45, -R26, R45, RZ ;  /* 0x0000002d1a2d7210 */ /* 0x000fc40007ffe1ff */
[----:B------:R-:W-:Y:S01]  /*1ab0*/  IADD3 R49, -R26, R49, RZ ;  /* 0x000000311a317210 */ /* 0x000fe20007ffe1ff */
[----:B------:R-:W1:Y:S01]  /*1ac0*/  I2F.F16 R55, R55 ;  /* 0x0000003700377306 */ /* 0x000e620000200c00 */
[----:B------:R-:W-:-:S07]  /*1ad0*/  IADD3 R50, -R25, R50, RZ ;  /* 0x0000003219327210 */ /* 0x000fce0007ffe1ff */
[----:B------:R-:W4:Y:S08]  /*1ae0*/  I2F.F16 R54, R54 ;  /* 0x0000003600367306 */ /* 0x000f300000200c00 */
[----:B------:R-:W3:Y:S08]  /*1af0*/  I2F.F16 R52, R45 ;  /* 0x0000002d00347306 */ /* 0x000ef00000200c00 */
[----:B------:R-:W2:Y:S01]  /*1b00*/  I2F.F16 R46, R46 ;  /* 0x0000002e002e7306 */ /* 0x000ea20000200c00 */
[----:B------:R-:W-:-:S07]  /*1b10*/  HADD2.F32 R31, -RZ, R31.H1_H1 ;  /* 0x3000001fff1f7230 */ /* 0x000fce0000004100 */
[----:B------:R-:W2:Y:S08]  /*1b20*/  I2F.F16 R51, R51 ;  /* 0x0000003300337306 */ /* 0x000eb00000200c00 */
[----:B------:R-:W2:Y:S08]  /*1b30*/  I2F.F16 R49, R49 ;  /* 0x0000003100317306 */ /* 0x000eb00000200c00 */
[----:B------:R-:W2:Y:S01]  /*1b40*/  I2F.F16 R50, R50 ;  /* 0x0000003200327306 */ /* 0x000ea20000200c00 */
[----:B------:R-:W-:Y:S01]  /*1b50*/  FFMA.FTZ R43, R43, R31, R12 ;  /* 0x0000001f2b2b7223 */ /* 0x000fe2000001000c */
[----:B0-----:R-:W-:-:S02]  /*1b60*/  HADD2.F32 R12, -RZ, R28.H0_H0 ;  /* 0x2000001cff0c7230 */ /* 0x001fc40000004100 */
[----:B-1----:R-:W-:Y:S02]  /*1b70*/  HADD2.F32 R55, -RZ, R55.H0_H0 ;  /* 0x20000037ff377230 */ /* 0x002fe40000004100 */
[----:B----4-:R-:W-:Y:S02]  /*1b80*/  HADD2.F32 R54, -RZ, R54.H0_H0 ;  /* 0x20000036ff367230 */ /* 0x010fe40000004100 */
[----:B---3--:R-:W-:Y:S02]  /*1b90*/  HADD2.F32 R52, -RZ, R52.H0_H0 ;  /* 0x20000034ff347230 */ /* 0x008fe40000004100 */
[----:B--2---:R-:W-:Y:S02]  /*1ba0*/  HADD2.F32 R46, -RZ, R46.H0_H0 ;  /* 0x2000002eff2e7230 */ /* 0x004fe40000004100 */
[-C--:B------:R-:W-:Y:S01]  /*1bb0*/  FFMA.FTZ R41, R41, R31.reuse, R14 ;  /* 0x0000001f29297223 */ /* 0x080fe2000001000e */
[-C--:B------:R-:W-:Y:S01]  /*1bc0*/  FFMA.FTZ R42, R42, R31.reuse, R13 ;  /* 0x0000001f2a2a7223 */ /* 0x080fe2000001000d */
[----:B------:R-:W-:Y:S01]  /*1bd0*/  FFMA.FTZ R44, R44, R31, R15 ;  /* 0x0000001f2c2c7223 */ /* 0x000fe2000001000f */
[----:B------:R-:W-:-:S02]  /*1be0*/  HADD2.F32 R28, -RZ, R28.H1_H1 ;  /* 0x3000001cff1c7230 */ /* 0x000fc40000004100 */
[----:B------:R-:W-:Y:S01]  /*1bf0*/  FFMA.FTZ R45, R55, R12, RZ ;  /* 0x0000000c372d7223 */ /* 0x000fe200000100ff */
[----:B------:R-:W-:Y:S02]  /*1c00*/  HADD2.F32 R30, -RZ, R30.H0_H0 ;  /* 0x2000001eff1e7230 */ /* 0x000fe40000004100 */
[C---:B------:R-:W-:Y:S01]  /*1c10*/  FFMA.FTZ R31, R12.reuse, R54, RZ ;  /* 0x000000360c1f7223 */ /* 0x040fe200000100ff */
[----:B------:R-:W-:Y:S02]  /*1c20*/  HADD2.F32 R51, -RZ, R51.H0_H0 ;  /* 0x20000033ff337230 */ /* 0x000fe40000004100 */
[C---:B------:R-:W-:Y:S01]  /*1c30*/  FFMA.FTZ R14, R12.reuse, R52, RZ ;  /* 0x000000340c0e7223 */ /* 0x040fe200000100ff */
[----:B------:R-:W-:Y:S02]  /*1c40*/  HADD2.F32 R49, -RZ, R49.H0_H0 ;  /* 0x20000031ff317230 */ /* 0x000fe40000004100 */
[----:B------:R-:W-:Y:S01]  /*1c50*/  FFMA.FTZ R13, R12, R46, RZ ;  /* 0x0000002e0c0d7223 */ /* 0x000fe200000100ff */
[----:B------:R-:W-:-:S02]  /*1c60*/  HADD2.F32 R50, -RZ, R50.H0_H0 ;  /* 0x20000032ff327230 */ /* 0x000fc40000004100 */
[----:B------:R-:W-:Y:S01]  /*1c70*/  FFMA.FTZ R45, R30, R28, R45 ;  /* 0x0000001c1e2d7223 */ /* 0x000fe2000001002d */
[C---:B------:R-:W-:Y:S01]  /*1c80*/  FFMA.FTZ R31, R28.reuse, R51, R31 ;  /* 0x000000331c1f7223 */ /* 0x040fe2000001001f */
[C---:B------:R-:W-:Y:S01]  /*1c90*/  FFMA.FTZ R59, R28.reuse, R49, R14 ;  /* 0x000000311c3b7223 */ /* 0x040fe2000001000e */
[----:B------:R-:W-:Y:S01]  /*1ca0*/  FFMA.FTZ R28, R28, R50, R13 ;  /* 0x000000321c1c7223 */ /* 0x000fe2000001000d */
[----:B------:R-:W-:Y:S01]  /*1cb0*/  MOV R13, UR6 ;  /* 0x00000006000d7c02 */ /* 0x000fe20008000f00 */
[----:B------:R-:W-:-:S04]  /*1cc0*/  HADD2.F32 R12, -RZ, R32.H0_H0 ;  /* 0x20000020ff0c7230 */ /* 0x000fc80000004100 */
[----:B------:R-:W-:-:S04]  /*1cd0*/  IMAD.WIDE R62, R13, 0x4, R62 ;  /* 0x000000040d3e7825 */ /* 0x000fc800078e023e */
[-C--:B------:R-:W-:Y:S01]  /*1ce0*/  FFMA.FTZ R55, R55, R12.reuse, RZ ;  /* 0x0000000c37377223 */ /* 0x080fe200000100ff */
[-C--:B------:R-:W-:Y:S01]  /*1cf0*/  FFMA.FTZ R54, R54, R12.reuse, RZ ;  /* 0x0000000c36367223 */ /* 0x080fe200000100ff */
[-C--:B------:R-:W-:Y:S01]  /*1d00*/  FFMA.FTZ R52, R52, R12.reuse, RZ ;  /* 0x0000000c34347223 */ /* 0x080fe200000100ff */
[----:B------:R-:W-:Y:S02]  /*1d10*/  FFMA.FTZ R46, R46, R12, RZ ;  /* 0x0000000c2e2e7223 */ /* 0x000fe400000100ff */
[----:B------:R-:W2:Y:S01]  /*1d20*/  LDG.E.128.CONSTANT R12, desc[UR12][R62.64] ;  /* 0x0000000c3e0c7981 */ /* 0x000ea2000c1e9d00 */
[----:B------:R-:W-:-:S05]  /*1d30*/  HADD2.F32 R53, -RZ, R32.H1_H1 ;  /* 0x30000020ff357230 */ /* 0x000fca0000004100 */
[-C--:B------:R-:W-:Y:S01]  /*1d40*/  FFMA.FTZ R32, R51, R53.reuse, R54 ;  /* 0x0000003533207223 */ /* 0x080fe20000010036 */
[----:B------:R-:W-:Y:S01]  /*1d50*/  SHF.R.U32.HI R51, RZ, 0x10, R7 ;  /* 0x00000010ff337819 */ /* 0x000fe20000011607 */
[----:B------:R-:W-:-:S03]  /*1d60*/  FFMA.FTZ R30, R30, R53, R55 ;  /* 0x000000351e1e7223 */ /* 0x000fc60000010037 */
[----:B------:R-:W-:Y:S01]  /*1d70*/  LOP3.LUT R51, R51, 0xff, RZ, 0xc0, !PT ;  /* 0x000000ff33337812 */ /* 0x000fe200078ec0ff */
[-C--:B------:R-:W-:Y:S01]  /*1d80*/  FFMA.FTZ R50, R50, R53.reuse, R46 ;  /* 0x0000003532327223 */ /* 0x080fe2000001002e */
[----:B------:R-:W-:Y:S01]  /*1d90*/  FFMA.FTZ R49, R49, R53, R52 ;  /* 0x0000003531317223 */ /* 0x000fe20000010034 */
[----:B------:R-:W-:Y:S02]  /*1da0*/  SHF.R.U32.HI R46, RZ, 0x10, R4 ;  /* 0x00000010ff2e7819 */ /* 0x000fe40000011604 */
[----:B------:R-:W-:Y:S02]  /*1db0*/  IADD3 R55, -R24, R51, RZ ;  /* 0x0000003318377210 */ /* 0x000fe40007ffe1ff */
[----:B------:R-:W-:Y:S02]  /*1dc0*/  SHF.R.U32.HI R51, RZ, 0x10, R5 ;  /* 0x00000010ff337819 */ /* 0x000fe40000011605 */
[----:B------:R-:W-:Y:S02]  /*1dd0*/  SHF.R.U32.HI R53, RZ, 0x10, R6 ;  /* 0x00000010ff357819 */ /* 0x000fe40000011606 */
[----:B------:R-:W-:-:S02]  /*1de0*/  LOP3.LUT R46, R46, 0xff, RZ, 0xc0, !PT ;  /* 0x000000ff2e2e7812 */ /* 0x000fc400078ec0ff */
[----:B------:R-:W-:Y:S02]  /*1df0*/  LOP3.LUT R51, R51, 0xff, RZ, 0xc0, !PT ;  /* 0x000000ff33337812 */ /* 0x000fe400078ec0ff */
[----:B------:R-:W-:Y:S02]  /*1e00*/  LOP3.LUT R54, R53, 0xff, RZ, 0xc0, !PT ;  /* 0x000000ff35367812 */ /* 0x000fe400078ec0ff */
[----:B------:R-:W-:Y:S02]  /*1e10*/  IADD3 R46, -R23, R46, RZ ;  /* 0x0000002e172e7210 */ /* 0x000fe40007ffe1ff */
[----:B------:R-:W-:Y:S02]  /*1e20*/  IADD3 R52, -R26, R51, RZ ;  /* 0x000000331a347210 */ /* 0x000fe40007ffe1ff */
[----:B------:R-:W-:Y:S01]  /*1e30*/  IADD3 R53, -R25, R54, RZ ;  /* 0x0000003619357210 */ /* 0x000fe20007ffe1ff */
[----:B------:R-:W-:Y:S01]  /*1e40*/  I2F.F16 R55, R55 ;  /* 0x0000003700377306 */ /* 0x000fe20000200c00 */
[----:B------:R-:W-:-:S07]  /*1e50*/  LEA.HI R51, R4, -R23, RZ, 0x8 ;  /* 0x8000001704337211 */ /* 0x000fce00078f40ff */
[----:B------:R-:W0:Y:S08]  /*1e60*/  I2F.F16 R46, R46 ;  /* 0x0000002e002e7306 */ /* 0x000e300000200c00 */
[----:B------:R-:W1:Y:S08]  /*1e70*/  I2F.F16 R52, R52 ;  /* 0x0000003400347306 */ /* 0x000e700000200c00 */
[----:B------:R-:W3:Y:S01]  /*1e80*/  I2F.F16 R53, R53 ;  /* 0x0000003500357306 */ /* 0x000ee20000200c00 */
[----:B-----5:R-:W-:-:S02]  /*1e90*/  @!P0 PRMT R60, R35, 0x7610, R60 ;  /* 0x00007610233c8816 */ /* 0x020fc4000000003c */
[----:B------:R-:W-:-:S05]  /*1ea0*/  @!P0 PRMT R0, R36, 0x7610, R0 ;  /* 0x0000761024008816 */ /* 0x000fca0000000000 */
[----:B------:R-:W4:Y:S01]  /*1eb0*/  I2F.F16 R51, R51 ;  /* 0x0000003300337306 */ /* 0x000f220000200c00 */
[----:B------:R-:W-:Y:S01]  /*1ec0*/  @!P0 PRMT R60, R60, 0x7610, R35 ;  /* 0x000076103c3c8816 */ /* 0x000fe20000000023 */
[----:B0-----:R-:W-:Y:S01]  /*1ed0*/  HADD2.F32 R46, -RZ, R46.H0_H0 ;  /* 0x2000002eff2e7230 */ /* 0x001fe20000004100 */
[----:B------:R-:W-:Y:S01]  /*1ee0*/  @!P0 PRMT R0, R0, 0x7610, R36 ;  /* 0x0000761000008816 */ /* 0x000fe20000000024 */
[----:B------:R-:W-:Y:S02]  /*1ef0*/  HADD2.F32 R55, -RZ, R55.H0_H0 ;  /* 0x20000037ff377230 */ /* 0x000fe40000004100 */
[----:B------:R-:W-:Y:S02]  /*1f00*/  HADD2.F32 R35, -RZ, R29.H0_H0 ;  /* 0x2000001dff237230 */ /* 0x000fe40000004100 */
[----:B-1----:R-:W-:Y:S02]  /*1f10*/  HADD2.F32 R52, -RZ, R52.H0_H0 ;  /* 0x20000034ff347230 */ /* 0x002fe40000004100 */
[----:B---3--:R-:W-:Y:S01]  /*1f20*/  HADD2.F32 R36, -RZ, R53.H0_H0 ;  /* 0x20000035ff247230 */ /* 0x008fe20000004100 */
[----:B------:R-:W-:Y:S01]  /*1f30*/  LEA.HI R53, R6, -R25, RZ, 0x8 ;  /* 0x8000001906357211 */ /* 0x000fe200078f40ff */
[----:B------:R-:W-:-:S02]  /*1f40*/  HADD2.F32 R54, -RZ, R33.H0_H0 ;  /* 0x20000021ff367230 */ /* 0x000fc40000004100 */
[C---:B------:R-:W-:Y:S01]  /*1f50*/  FFMA.FTZ R45, R46.reuse, R35, R45 ;  /* 0x000000232e2d7223 */ /* 0x040fe2000001002d */
[C---:B------:R-:W-:Y:S01]  /*1f60*/  FFMA.FTZ R4, R35.reuse, R55, R31 ;  /* 0x0000003723047223 */ /* 0x040fe2000001001f */
[C---:B------:R-:W-:Y:S01]  /*1f70*/  FFMA.FTZ R59, R35.reuse, R52, R59 ;  /* 0x00000034233b7223 */ /* 0x040fe2000001003b */
[----:B------:R-:W-:Y:S01]  /*1f80*/  FFMA.FTZ R35, R35, R36, R28 ;  /* 0x0000002423237223 */ /* 0x000fe2000001001c */
[----:B----4-:R-:W-:Y:S01]  /*1f90*/  HADD2.F32 R28, -RZ, R51.H0_H0 ;  /* 0x20000033ff1c7230 */ /* 0x010fe20000004100 */
[----:B------:R-:W-:Y:S01]  /*1fa0*/  LEA.HI R5, R5, -R26, RZ, 0x8 ;  /* 0x8000001a05057211 */ /* 0x000fe200078f40ff */
[----:B------:R-:W-:Y:S02]  /*1fb0*/  HADD2.F32 R51, -RZ, R29.H1_H1 ;  /* 0x3000001dff337230 */ /* 0x000fe40000004100 */
[----:B------:R-:W-:Y:S01]  /*1fc0*/  FFMA.FTZ R46, R46, R54, R30 ;  /* 0x000000362e2e7223 */ /* 0x000fe2000001001e */
[----:B------:R-:W-:Y:S01]  /*1fd0*/  HADD2.F32 R33, -RZ, R33.H1_H1 ;  /* 0x30000021ff217230 */ /* 0x000fe20000004100 */
[----:B------:R-:W0:Y:S01]  /*1fe0*/  I2F.F16 R53, R53 ;  /* 0x0000003500357306 */ /* 0x000e220000200c00 */
[----:B------:R-:W1:Y:S01]  /*1ff0*/  LDS.64 R30, [UR5+0x18] ;  /* 0x00001805ff1e7984 */ /* 0x000e620008000a00 */
[----:B------:R-:W-:-:S02]  /*2000*/  FFMA.FTZ R45, R28, R51, R45 ;  /* 0x000000331c2d7223 */ /* 0x000fc4000001002d */
[----:B------:R-:W-:Y:S02]  /*2010*/  FFMA.FTZ R46, R28, R33, R46 ;  /* 0x000000211c2e7223 */ /* 0x000fe4000001002e */
[----:B------:R-:W3:Y:S02]  /*2020*/  LDS.64 R28, [UR5+0x118] ;  /* 0x00011805ff1c7984 */ /* 0x000ee40008000a00 */
[----:B------:R-:W4:Y:S01]  /*2030*/  I2F.F16 R5, R5 ;  /* 0x0000000500057306 */ /* 0x000f220000200c00 */
[----:B------:R-:W-:-:S04]  /*2040*/  LOP3.LUT R6, R8, 0xff, RZ, 0xc0, !PT ;  /* 0x000000ff08067812 */ /* 0x000fc800078ec0ff */
[----:B------:R-:W-:Y:S01]  /*2050*/  IADD3 R56, -R23, R6, RZ ;  /* 0x0000000617387210 */ /* 0x000fe20007ffe1ff */
[-C--:B------:R-:W-:Y:S01]  /*2060*/  FFMA.FTZ R6, R36, R54.reuse, R50 ;  /* 0x0000003624067223 */ /* 0x080fe20000010032 */
[----:B0-----:R-:W-:Y:S02]  /*2070*/  HADD2.F32 R36, -RZ, R53.H0_H0 ;  /* 0x20000035ff247230 */ /* 0x001fe40000004100 */
[----:B------:R-:W-:-:S03]  /*2080*/  FFMA.FTZ R52, R52, R54, R49 ;  /* 0x0000003634347223 */ /* 0x000fc60000010031 */
[----:B------:R-:W-:Y:S01]  /*2090*/  FFMA.FTZ R6, R36, R33, R6 ;  /* 0x0000002124067223 */ /* 0x000fe20000010006 */
[----:B----4-:R-:W-:Y:S02]  /*20a0*/  HADD2.F32 R57, -RZ, R5.H0_H0 ;  /* 0x20000005ff397230 */ /* 0x010fe40000004100 */
[----:B------:R-:W-:Y:S01]  /*20b0*/  FFMA.FTZ R5, R51, R36, R35 ;  /* 0x0000002433057223 */ /* 0x000fe20000010023 */
[--C-:B------:R-:W-:Y:S01]  /*20c0*/  HADD2.F32 R36, -RZ, R0.reuse.H0_H0 ;  /* 0x20000000ff247230 */ /* 0x100fe20000004100 */
[----:B------:R0:W4:Y:S01]  /*20d0*/  I2F.F16 R49, R56 ;  /* 0x0000003800317306 */ /* 0x0001220000200c00 */
[----:B------:R-:W-:Y:S01]  /*20e0*/  LEA.HI R61, R7, -R24, RZ, 0x8 ;  /* 0x80000018073d7211 */ /* 0x000fe200078f40ff */
[----:B------:R-:W-:Y:S02]  /*20f0*/  FFMA.FTZ R32, R55, R54, R32 ;  /* 0x0000003637207223 */ /* 0x000fe40000010020 */
[----:B0-----:R-:W-:Y:S01]  /*2100*/  FMUL.FTZ R56, R34, R36 ;  /* 0x0000002422387220 */ /* 0x001fe20000410000 */
[----:B------:R-:W-:Y:S01]  /*2110*/  HADD2.F32 R34, -RZ, R0.H1_H1 ;  /* 0x30000000ff227230 */ /* 0x000fe20000004100 */
[----:B------:R-:W-:-:S02]  /*2120*/  LOP3.LUT R54, R11, 0xff, RZ, 0xc0, !PT ;  /* 0x000000ff0b367812 */ /* 0x000fc400078ec0ff */
[----:B------:R-:W0:Y:S02]  /*2130*/  I2F.F16 R7, R61 ;  /* 0x0000003d00077306 */ /* 0x000e240000200c00 */
[----:B------:R-:W-:Y:S01]  /*2140*/  FMUL.FTZ R58, R47, R34 ;  /* 0x000000222f3a7220 */ /* 0x000fe20000410000 */
[----:B------:R-:W-:Y:S02]  /*2150*/  LOP3.LUT R47, R9, 0xff, RZ, 0xc0, !PT ;  /* 0x000000ff092f7812 */ /* 0x000fe400078ec0ff */
[----:B------:R-:W-:Y:S02]  /*2160*/  LOP3.LUT R55, R10, 0xff, RZ, 0xc0, !PT ;  /* 0x000000ff0a377812 */ /* 0x000fe400078ec0ff */
[----:B------:R-:W-:Y:S02]  /*2170*/  IADD3 R47, -R26, R47, RZ ;  /* 0x0000002f1a2f7210 */ /* 0x000fe40007ffe1ff */
[----:B------:R-:W-:Y:S02]  /*2180*/  IADD3 R54, -R24, R54, RZ ;  /* 0x0000003618367210 */ /* 0x000fe40007ffe1ff */
[----:B------:R-:W-:Y:S01]  /*2190*/  IADD3 R55, -R25, R55, RZ ;  /* 0x0000003719377210 */ /* 0x000fe20007ffe1ff */
[----:B------:R-:W-:-:S02]  /*21a0*/  HADD2.F32 R35, -RZ, R60.H1_H1 ;  /* 0x3000003cff237230 */ /* 0x000fc40000004100 */
[----:B------:R-:W-:Y:S01]  /*21b0*/  FFMA.FTZ R59, R51, R57, R59 ;  /* 0x00000039333b7223 */ /* 0x000fe2000001003b */
[----:B------:R-:W0:Y:S01]  /*21c0*/  I2F.F16 R47, R47 ;  /* 0x0000002f002f7306 */ /* 0x000e220000200c00 */
[----:B------:R-:W-:Y:S01]  /*21d0*/  FFMA.FTZ R57, R57, R33, R52 ;  /* 0x0000002139397223 */ /* 0x000fe20000010034 */
[----:B----4-:R-:W-:Y:S02]  /*21e0*/  HADD2.F32 R49, -RZ, R49.H0_H0 ;  /* 0x20000031ff317230 */ /* 0x010fe40000004100 */
[----:B------:R-:W-:Y:S01]  /*21f0*/  FMUL.FTZ R27, R27, R35 ;  /* 0x000000231b1b7220 */ /* 0x000fe20000410000 */
[----:B-1----:R-:W-:Y:S02]  /*2200*/  HADD2.F32 R52, -RZ, R30.H0_H0 ;  /* 0x2000001eff347230 */ /* 0x002fe40000004100 */
[----:B---3--:R-:W-:Y:S01]  /*2210*/  HADD2.F32 R53, -RZ, R28.H0_H0 ;  /* 0x2000001cff357230 */ /* 0x008fe20000004100 */
[----:B------:R-:W1:Y:S01]  /*2220*/  I2F.F16 R54, R54 ;  /* 0x0000003600367306 */ /* 0x000e620000200c00 */
[----:B0-----:R-:W-:-:S02]  /*2230*/  HADD2.F32 R7, -RZ, R7.H0_H0 ;  /* 0x20000007ff077230 */ /* 0x001fc40000004100 */
[C---:B------:R-:W-:Y:S01]  /*2240*/  FFMA.FTZ R45, R49.reuse, R52, R45 ;  /* 0x00000034312d7223 */ /* 0x040fe2000001002d */
[----:B------:R-:W-:-:S04]  /*2250*/  FFMA.FTZ R46, R49, R53, R46 ;  /* 0x00000035312e7223 */ /* 0x000fc8000001002e */
[----:B------:R-:W0:Y:S01]  /*2260*/  I2F.F16 R55, R55 ;  /* 0x0000003700377306 */ /* 0x000e220000200c00 */
[----:B------:R-:W-:Y:S01]  /*2270*/  F2FP.F16.F32.PACK_AB R49, RZ, R27 ;  /* 0x0000001bff31723e */ /* 0x000fe200000000ff */
[----:B------:R-:W-:Y:S02]  /*2280*/  HADD2.F32 R27, -RZ, R60.H0_H0 ;  /* 0x2000003cff1b7230 */ /* 0x000fe40000004100 */
[----:B------:R-:W-:Y:S01]  /*2290*/  FFMA.FTZ R4, R51, R7, R4 ;  /* 0x0000000733047223 */ /* 0x000fe20000010004 */
[----:B------:R-:W-:Y:S01]  /*22a0*/  FFMA.FTZ R7, R7, R33, R32 ;  /* 0x0000002107077223 */ /* 0x000fe20000010020 */
[----:B------:R-:W-:Y:S01]  /*22b0*/  MOV R33, UR6 ;  /* 0x0000000600217c02 */ /* 0x000fe20008000f00 */
[----:B------:R-:W-:Y:S01]  /*22c0*/  FMUL.FTZ R50, R48, R27 ;  /* 0x0000001b30327220 */ /* 0x000fe20000410000 */
[----:B------:R-:W-:Y:S02]  /*22d0*/  HADD2.F32 R48, -RZ, R47.H0_H0 ;  /* 0x2000002fff307230 */ /* 0x000fe40000004100 */
[----:B-1----:R-:W-:-:S02]  /*22e0*/  HADD2.F32 R54, -RZ, R54.H0_H0 ;  /* 0x20000036ff367230 */ /* 0x002fc40000004100 */
[----:B------:R-:W-:-:S04]  /*22f0*/  IMAD.WIDE R32, R33, 0x4, R62 ;  /* 0x0000000421207825 */ /* 0x000fc800078e023e */
[C---:B------:R-:W-:Y:S01]  /*2300*/  FFMA.FTZ R47, R52.reuse, R48, R59 ;  /* 0x00000030342f7223 */ /* 0x040fe2000001003b */
[----:B0-----:R-:W-:Y:S02]  /*2310*/  HADD2.F32 R55, -RZ, R55.H0_H0 ;  /* 0x20000037ff377230 */ /* 0x001fe40000004100 */
[----:B------:R-:W-:Y:S01]  /*2320*/  FFMA.FTZ R51, R52, R54, R4 ;  /* 0x0000003634337223 */ /* 0x000fe20000010004 */
[-C--:B------:R-:W-:Y:S01]  /*2330*/  FFMA.FTZ R48, R48, R53.reuse, R57 ;  /* 0x0000003530307223 */ /* 0x080fe20000010039 */
[----:B------:R-:W-:Y:S01]  /*2340*/  FFMA.FTZ R54, R54, R53, R7 ;  /* 0x0000003536367223 */ /* 0x000fe20000010007 */
[----:B------:R-:W-:Y:S01]  /*2350*/  FFMA.FTZ R52, R52, R55, R5 ;  /* 0x0000003734347223 */ /* 0x000fe20000010005 */
[----:B------:R-:W-:Y:S02]  /*2360*/  FFMA.FTZ R53, R55, R53, R6 ;  /* 0x0000003537357223 */ /* 0x000fe40000010006 */
[----:B------:R0:W3:Y:S01]  /*2370*/  LDG.E.128.CONSTANT R4, desc[UR12][R32.64] ;  /* 0x0000000c20047981 */ /* 0x0000e2000c1e9d00 */
[----:B------:R-:W-:-:S02]  /*2380*/  F2FP.F16.F32.PACK_AB R56, RZ, R56 ;  /* 0x00000038ff38723e */ /* 0x000fc400000000ff */
[----:B------:R-:W-:Y:S02]  /*2390*/  F2FP.F16.F32.PACK_AB R58, RZ, R58 ;  /* 0x0000003aff3a723e */ /* 0x000fe400000000ff */
[----:B------:R-:W-:Y:S02]  /*23a0*/  F2FP.F16.F32.PACK_AB R50, RZ, R50 ;  /* 0x00000032ff32723e */ /* 0x000fe400000000ff */
[----:B------:R-:W-:Y:S02]  /*23b0*/  PRMT R56, R56, 0x5410, R58 ;  /* 0x0000541038387816 */ /* 0x000fe4000000003a */
[----:B------:R-:W-:Y:S02]  /*23c0*/  PRMT R55, R50, 0x5410, R49 ;  /* 0x0000541032377816 */ /* 0x000fe40000000031 */
[----:B------:R-:W-:Y:S02]  /*23d0*/  SHF.R.U32.HI R50, RZ, 0x8, R11 ;  /* 0x00000008ff327819 */ /* 0x000fe4000001160b */
[----:B------:R-:W-:Y:S01]  /*23e0*/  HFMA2.MMA R38, R56, 1, 1, R38 ;  /* 0x3c003c0038267835 */ /* 0x000fe20000000026 */
[----:B------:R-:W-:Y:S01]  /*23f0*/  SHF.R.U32.HI R56, RZ, 0x8, R8 ;  /* 0x00000008ff387819 */ /* 0x000fe20000011608 */
[----:B------:R-:W-:Y:S01]  /*2400*/  HADD2 R37, R55, R37 ;  /* 0x0000002537257230 */ /* 0x000fe20000000000 */
[----:B------:R-:W-:Y:S01]  /*2410*/  SHF.R.U32.HI R55, RZ, 0x8, R9 ;  /* 0x00000008ff377819 */ /* 0x000fe20000011609 */
[----:B------:R-:W-:Y:S01]  /*2420*/  FMUL.FTZ R41, R36, R41 ;  /* 0x0000002924297220 */ /* 0x000fe20000410000 */
[----:B------:R-:W-:-:S02]  /*2430*/  LOP3.LUT R56, R56, 0xff, RZ, 0xc0, !PT ;  /* 0x000000ff38387812 */ /* 0x000fc400078ec0ff */
[----:B------:R-:W-:Y:S01]  /*2440*/  LOP3.LUT R57, R50, 0xff, RZ, 0xc0, !PT ;  /* 0x000000ff32397812 */ /* 0x000fe200078ec0ff */
[----:B------:R-:W-:Y:S01]  /*2450*/  FMUL.FTZ R50, R35, R42 ;  /* 0x0000002a23327220 */ /* 0x000fe20000410000 */
[----:B------:R-:W-:Y:S02]  /*2460*/  IADD3 R49, -R23, R56, RZ ;  /* 0x0000003817317210 */ /* 0x000fe40007ffe1ff */
[----:B------:R-:W-:Y:S02]  /*2470*/  LOP3.LUT R55, R55, 0xff, RZ, 0xc0, !PT ;  /* 0x000000ff37377812 */ /* 0x000fe400078ec0ff */
[----:B------:R-:W-:Y:S02]  /*2480*/  F2FP.F16.F32.PACK_AB R42, RZ, R41 ;  /* 0x00000029ff2a723e */ /* 0x000fe400000000ff */
[----:B------:R-:W-:Y:S02]  /*2490*/  SHF.R.U32.HI R58, RZ, 0x8, R10 ;  /* 0x00000008ff3a7819 */ /* 0x000fe4000001160a */
[----:B------:R-:W-:-:S02]  /*24a0*/  F2FP.F16.F32.PACK_AB R41, RZ, R50 ;  /* 0x00000032ff29723e */ /* 0x000fc400000000ff */
[----:B------:R-:W-:Y:S01]  /*24b0*/  IADD3 R50, -R26, R55, RZ ;  /* 0x000000371a327210 */ /* 0x000fe20007ffe1ff */
[----:B------:R-:W-:Y:S01]  /*24c0*/  FMUL.FTZ R55, R34, R43 ;  /* 0x0000002b22377220 */ /* 0x000fe20000410000 */
[----:B------:R-:W1:Y:S01]  /*24d0*/  I2F.F16 R49, R49 ;  /* 0x0000003100317306 */ /* 0x000e620000200c00 */
[----:B------:R-:W-:Y:S01]  /*24e0*/  FMUL.FTZ R44, R27, R44 ;  /* 0x0000002c1b2c7220 */ /* 0x000fe20000410000 */
[----:B------:R-:W-:Y:S02]  /*24f0*/  LOP3.LUT R58, R58, 0xff, RZ, 0xc0, !PT ;  /* 0x000000ff3a3a7812 */ /* 0x000fe400078ec0ff */
[----:B------:R-:W-:Y:S02]  /*2500*/  IADD3 R56, -R24, R57, RZ ;  /* 0x0000003918387210 */ /* 0x000fe40007ffe1ff */
[----:B------:R-:W-:Y:S02]  /*2510*/  SHF.R.U32.HI R43, RZ, 0x10, R8 ;  /* 0x00000010ff2b7819 */ /* 0x000fe40000011608 */
[----:B------:R-:W-:-:S02]  /*2520*/  F2FP.F16.F32.PACK_AB R55, RZ, R55 ;  /* 0x00000037ff37723e */ /* 0x000fc400000000ff */
[----:B------:R-:W-:Y:S02]  /*2530*/  IADD3 R57, -R25, R58, RZ ;  /* 0x0000003a19397210 */ /* 0x000fe40007ffe1ff */
[----:B------:R-:W-:Y:S01]  /*2540*/  F2FP.F16.F32.PACK_AB R44, RZ, R44 ;  /* 0x0000002cff2c723e */ /* 0x000fe200000000ff */
[----:B------:R-:W4:Y:S01]  /*2550*/  I2F.F16 R56, R56 ;  /* 0x0000003800387306 */ /* 0x000f220000200c00 */
[----:B------:R-:W-:Y:S02]  /*2560*/  LOP3.LUT R58, R43, 0xff, RZ, 0xc0, !PT ;  /* 0x000000ff2b3a7812 */ /* 0x000fe400078ec0ff */
[----:B------:R-:W-:Y:S02]  /*2570*/  PRMT R42, R42, 0x5410, R55 ;  /* 0x000054102a2a7816 */ /* 0x000fe40000000037 */
[----:B------:R-:W-:-:S03]  /*2580*/  PRMT R55, R44, 0x5410, R41 ;  /* 0x000054102c377816 */ /* 0x000fc60000000029 */
[----:B------:R-:W0:Y:S01]  /*2590*/  I2F.F16 R50, R50 ;  /* 0x0000003200327306 */ /* 0x000e220000200c00 */
[----:B------:R-:W-:Y:S01]  /*25a0*/  SHF.R.U32.HI R44, RZ, 0x10, R11 ;  /* 0x00000010ff2c7819 */ /* 0x000fe2000001160b */
[----:B------:R-:W-:Y:S01]  /*25b0*/  HADD2 R40, R55, R40 ;  /* 0x0000002837287230 */ /* 0x000fe20000000000 */
[----:B------:R-:W-:-:S05]  /*25c0*/  LEA.HI R41, R8, -R23, RZ, 0x8 ;  /* 0x8000001708297211 */ /* 0x000fca00078f40ff */
[----:B------:R-:W0:Y:S01]  /*25d0*/  I2F.F16 R43, R57 ;  /* 0x00000039002b7306 */ /* 0x000e220000200c00 */
[----:B------:R-:W-:Y:S01]  /*25e0*/  LOP3.LUT R8, R44, 0xff, RZ, 0xc0, !PT ;  /* 0x000000ff2c087812 */ /* 0x000fe200078ec0ff */
[----:B-1----:R-:W-:Y:S02]  /*25f0*/  HADD2.F32 R44, -RZ, R49.H0_H0 ;  /* 0x20000031ff2c7230 */ /* 0x002fe40000004100 */
[----:B------:R-:W-:Y:S01]  /*2600*/  HADD2.F32 R55, -RZ, R30.H1_H1 ;  /* 0x3000001eff377230 */ /* 0x000fe20000004100 */
[----:B------:R-:W-:Y:S01]  /*2610*/  IADD3 R59, -R24, R8, RZ ;  /* 0x00000008183b7210 */ /* 0x000fe20007ffe1ff */
[----:B----4-:R-:W-:-:S03]  /*2620*/  HADD2.F32 R56, -RZ, R56.H0_H0 ;  /* 0x20000038ff387230 */ /* 0x010fc60000004100 */
[----:B------:R-:W-:Y:S01]  /*2630*/  FFMA.FTZ R8, R44, R55, R45 ;  /* 0x000000372c087223 */ /* 0x000fe2000001002d */
[----:B------:R-:W-:Y:S01]  /*2640*/  SHF.R.U32.HI R45, RZ, 0x10, R9 ;  /* 0x00000010ff2d7819 */ /* 0x000fe20000011609 */
[----:B0-----:R-:W-:Y:S01]  /*2650*/  HADD2.F32 R49, -RZ, R50.H0_H0 ;  /* 0x20000032ff317230 */ /* 0x001fe20000004100 */
[----:B------:R-:W-:Y:S01]  /*2660*/  LEA.HI R61, R11, -R24, RZ, 0x8 ;  /* 0x800000180b3d7211 */ /* 0x000fe200078f40ff */
[----:B------:R-:W-:Y:S01]  /*2670*/  HADD2.F32 R43, -RZ, R43.H0_H0 ;  /* 0x2000002bff2b7230 */ /* 0x000fe20000004100 */
[----:B------:R-:W-:Y:S01]  /*2680*/  LOP3.LUT R11, R45, 0xff, RZ, 0xc0, !PT ;  /* 0x000000ff2d0b7812 */ /* 0x000fe200078ec0ff */
[C---:B------:R-:W-:Y:S01]  /*2690*/  FFMA.FTZ R30, R55.reuse, R56, R51 ;  /* 0x00000038371e7223 */ /* 0x040fe20000010033 */
[----:B------:R-:W-:Y:S01]  /*26a0*/  FFMA.FTZ R50, R55, R49, R47 ;  /* 0x0000003137327223 */ /* 0x000fe2000001002f */
[----:B------:R-:W-:Y:S01]  /*26b0*/  IADD3 R58, -R23, R58, RZ ;  /* 0x0000003a173a7210 */ /* 0x000fe20007ffe1ff */
[----:B------:R-:W-:Y:S01]  /*26c0*/  FFMA.FTZ R52, R55, R43, R52 ;  /* 0x0000002b37347223 */ /* 0x000fe20000010034 */
[----:B------:R-:W-:-:S02]  /*26d0*/  IADD3 R55, -R26, R11, RZ ;  /* 0x0000000b1a377210 */ /* 0x000fc40007ffe1ff */
[----:B------:R-:W-:Y:S01]  /*26e0*/  SHF.R.U32.HI R11, RZ, 0x10, R10 ;  /* 0x00000010ff0b7819 */ /* 0x000fe2000001160a */
[----:B------:R-:W-:Y:S02]  /*26f0*/  HFMA2.MMA R39, R42, 1, 1, R39 ;  /* 0x3c003c002a277835 */ /* 0x000fe40000000027 */
[----:B------:R0:W1:Y:S01]  /*2700*/  I2F.F16 R42, R58 ;  /* 0x0000003a002a7306 */ /* 0x0000620000200c00 */
[----:B------:R-:W-:Y:S01]  /*2710*/  HADD2.F32 R57, -RZ, R28.H1_H1 ;  /* 0x3000001cff397230 */ /* 0x000fe20000004100 */
[----:B0-----:R-:W-:-:S06]  /*2720*/  LOP3.LUT R58, R11, 0xff, RZ, 0xc0, !PT ;  /* 0x000000ff0b3a7812 */ /* 0x001fcc00078ec0ff */
[----:B------:R-:W0:Y:S01]  /*2730*/  I2F.F16 R47, R59 ;  /* 0x0000003b002f7306 */ /* 0x000e220000200c00 */
[----:B------:R-:W-:Y:S01]  /*2740*/  IADD3 R58, -R25, R58, RZ ;  /* 0x0000003a193a7210 */ /* 0x000fe20007ffe1ff */
[----:B------:R-:W-:-:S06]  /*2750*/  FFMA.FTZ R44, R44, R57, R46 ;  /* 0x000000392c2c7223 */ /* 0x000fcc000001002e */
[----:B------:R-:W4:Y:S08]  /*2760*/  I2F.F16 R55, R55 ;  /* 0x0000003700377306 */ /* 0x000f300000200c00 */
[----:B------:R-:W2:Y:S01]  /*2770*/  I2F.F16 R46, R58 ;  /* 0x0000003a002e7306 */ /* 0x000ea20000200c00 */
[----:B------:R-:W-:Y:S01]  /*2780*/  FFMA.FTZ R28, R49, R57, R48 ;  /* 0x00000039311c7223 */ /* 0x000fe20000010030 */
[----:B------:R-:W-:-:S02]  /*2790*/  HADD2.F32 R48, -RZ, R31.H0_H0 ;  /* 0x2000001fff307230 */ /* 0x000fc40000004100 */
[----:B-1----:R-:W-:Y:S02]  /*27a0*/  HADD2.F32 R49, -RZ, R42.H0_H0 ;  /* 0x2000002aff317230 */ /* 0x002fe40000004100 */
[----:B------:R-:W-:Y:S01]  /*27b0*/  FFMA.FTZ R53, R43, R57, R53 ;  /* 0x000000392b357223 */ /* 0x000fe20000010035 */
[----:B0-----:R-:W-:Y:S01]  /*27c0*/  HADD2.F32 R43, -RZ, R47.H0_H0 ;  /* 0x2000002fff2b7230 */ /* 0x001fe20000004100 */
[----:B------:R-:W-:Y:S01]  /*27d0*/  LEA.HI R51, R9, -R26, RZ, 0x8 ;  /* 0x8000001a09337211 */ /* 0x000fe200078f40ff */
[----:B----4-:R-:W-:Y:S02]  /*27e0*/  HADD2.F32 R55, -RZ, R55.H0_H0 ;  /* 0x20000037ff377230 */ /* 0x010fe40000004100 */
[----:B------:R-:W-:Y:S01]  /*27f0*/  FFMA.FTZ R47, R49, R48, R8 ;  /* 0x00000030312f7223 */ /* 0x000fe20000010008 */
[----:B--2---:R-:W-:Y:S02]  /*2800*/  LOP3.LUT R9, R12, 0xff, RZ, 0xc0, !PT ;  /* 0x000000ff0c097812 */ /* 0x004fe400078ec0ff */
[----:B------:R-:W-:Y:S01]  /*2810*/  SHF.R.U32.HI R8, RZ, 0x8, R12 ;  /* 0x00000008ff087819 */ /* 0x000fe2000001160c */
[----:B------:R-:W-:-:S02]  /*2820*/  HADD2.F32 R42, -RZ, R46.H0_H0 ;  /* 0x2000002eff2a7230 */ /* 0x000fc40000004100 */
[C---:B------:R-:W-:Y:S01]  /*2830*/  FFMA.FTZ R46, R48.reuse, R43, R30 ;  /* 0x0000002b302e7223 */ /* 0x040fe2000001001e */
[C---:B------:R-:W-:Y:S01]  /*2840*/  FFMA.FTZ R50, R48.reuse, R55, R50 ;  /* 0x0000003730327223 */ /* 0x040fe20000010032 */
[----:B------:R-:W-:Y:S01]  /*2850*/  IADD3 R30, -R23, R9, RZ ;  /* 0x00000009171e7210 */ /* 0x000fe20007ffe1ff */
[----:B------:R-:W-:Y:S01]  /*2860*/  FFMA.FTZ R48, R48, R42, R52 ;  /* 0x0000002a30307223 */ /* 0x000fe20000010034 */
[----:B------:R-:W-:Y:S02]  /*2870*/  LOP3.LUT R52, R8, 0xff, RZ, 0xc0, !PT ;  /* 0x000000ff08347812 */ /* 0x000fe400078ec0ff */
[----:B------:R-:W0:Y:S01]  /*2880*/  LDS.64 R8, [UR5+0x20] ;  /* 0x00002005ff087984 */ /* 0x000e220008000a00 */
[----:B------:R-:W-:Y:S01]  /*2890*/  FFMA.FTZ R11, R56, R57, R54 ;  /* 0x00000039380b7223 */ /* 0x000fe20000010036 */
[----:B------:R-:W-:Y:S01]  /*28a0*/  LEA.HI R54, R10, -R25, RZ, 0x8 ;  /* 0x800000190a367211 */ /* 0x000fe200078f40ff */
[----:B------:R-:W-:-:S05]  /*28b0*/  HADD2.F32 R10, -RZ, R29.H0_H0 ;  /* 0x2000001dff0a7230 */ /* 0x000fca0000004100 */
[-C--:B------:R-:W-:Y:S01]  /*28c0*/  FFMA.FTZ R44, R49, R10.reuse, R44 ;  /* 0x0000000a312c7223 */ /* 0x080fe2000001002c */
[-C--:B------:R-:W-:Y:S01]  /*28d0*/  FFMA.FTZ R43, R43, R10.reuse, R11 ;  /* 0x0000000a2b2b7223 */ /* 0x080fe2000001000b */
[-C--:B------:R-:W-:Y:S01]  /*28e0*/  FFMA.FTZ R28, R55, R10.reuse, R28 ;  /* 0x0000000a371c7223 */ /* 0x080fe2000001001c */
[----:B------:R-:W-:Y:S02]  /*28f0*/  FFMA.FTZ R42, R42, R10, R53 ;  /* 0x0000000a2a2a7223 */ /* 0x000fe40000010035 */
[----:B------:R-:W1:Y:S01]  /*2900*/  LDS.64 R10, [UR5+0x120] ;  /* 0x00012005ff0a7984 */ /* 0x000e620008000a00 */
[----:B------:R-:W2:Y:S08]  /*2910*/  I2F.F16 R41, R41 ;  /* 0x0000002900297306 */ /* 0x000eb00000200c00 */
[----:B------:R-:W4:Y:S08]  /*2920*/  I2F.F16 R51, R51 ;  /* 0x0000003300337306 */ /* 0x000f300000200c00 */
[----:B------:R-:W0:Y:S08]  /*2930*/  I2F.F16 R54, R54 ;  /* 0x0000003600367306 */ /* 0x000e300000200c00 */
[----:B------:R-:W1:Y:S01]  /*2940*/  I2F.F16 R45, R61 ;  /* 0x0000003d002d7306 */ /* 0x000e620000200c00 */
[----:B------:R-:W-:Y:S01]  /*2950*/  IADD3 R49, -R23, R52, RZ ;  /* 0x0000003417317210 */ /* 0x000fe20007ffe1ff */
[----:B--2---:R-:W-:-:S02]  /*2960*/  HADD2.F32 R52, -RZ, R41.H0_H0 ;  /* 0x20000029ff347230 */ /* 0x004fc40000004100 */
[----:B----4-:R-:W-:Y:S01]  /*2970*/  HADD2.F32 R41, -RZ, R51.H0_H0 ;  /* 0x20000033ff297230 */ /* 0x010fe20000004100 */
[----:B------:R-:W-:Y:S01]  /*2980*/  SHF.R.U32.HI R55, RZ, 0x10, R12 ;  /* 0x00000010ff377819 */ /* 0x000fe2000001160c */
[----:B------:R-:W-:Y:S02]  /*2990*/  HADD2.F32 R31, -RZ, R31.H1_H1 ;  /* 0x3000001fff1f7230 */ /* 0x000fe40000004100 */
[----:B0-----:R-:W-:Y:S02]  /*29a0*/  HADD2.F32 R51, -RZ, R54.H0_H0 ;  /* 0x20000036ff337230 */ /* 0x001fe40000004100 */
[----:B------:R-:W-:Y:S01]  /*29b0*/  HADD2.F32 R54, -RZ, R29.H1_H1 ;  /* 0x3000001dff367230 */ /* 0x000fe20000004100 */
[----:B------:R-:W0:Y:S01]  /*29c0*/  I2F.F16 R30, R30 ;  /* 0x0000001e001e7306 */ /* 0x000e220000200c00 */
[----:B------:R-:W-:Y:S01]  /*29d0*/  LOP3.LUT R56, R55, 0xff, RZ, 0xc0, !PT ;  /* 0x000000ff37387812 */ /* 0x000fe200078ec0ff */
[----:B-1----:R-:W-:Y:S02]  /*29e0*/  HADD2.F32 R53, -RZ, R45.H0_H0 ;  /* 0x2000002dff357230 */ /* 0x002fe40000004100 */
[C---:B------:R-:W-:Y:S01]  /*29f0*/  FFMA.FTZ R47, R52.reuse, R31, R47 ;  /* 0x0000001f342f7223 */ /* 0x040fe2000001002f */
[-C--:B------:R-:W-:Y:S01]  /*2a00*/  FFMA.FTZ R44, R52, R54.reuse, R44 ;  /* 0x00000036342c7223 */ /* 0x080fe2000001002c */
[C---:B------:R-:W-:Y:S01]  /*2a10*/  FFMA.FTZ R45, R31.reuse, R41, R50 ;  /* 0x000000291f2d7223 */ /* 0x040fe20000010032 */
[----:B------:R-:W-:Y:S01]  /*2a20*/  SHF.R.U32.HI R52, RZ, 0x8, R13 ;  /* 0x00000008ff347819 */ /* 0x000fe2000001160d */
[----:B------:R-:W1:Y:S01]  /*2a30*/  I2F.F16 R49, R49 ;  /* 0x0000003100317306 */ /* 0x000e620000200c00 */
[C---:B------:R-:W-:Y:S01]  /*2a40*/  FFMA.FTZ R46, R31.reuse, R53, R46 ;  /* 0x000000351f2e7223 */ /* 0x040fe2000001002e */
[----:B------:R-:W-:Y:S01]  /*2a50*/  FFMA.FTZ R48, R31, R51, R48 ;  /* 0x000000331f307223 */ /* 0x000fe20000010030 */
[-C--:B------:R-:W-:Y:S01]  /*2a60*/  FFMA.FTZ R43, R53, R54.reuse, R43 ;  /* 0x00000036352b7223 */ /* 0x080fe2000001002b */
[-C--:B------:R-:W-:Y:S01]  /*2a70*/  FFMA.FTZ R41, R41, R54.reuse, R28 ;  /* 0x0000003629297223 */ /* 0x080fe2000001001c */
[----:B------:R-:W-:Y:S01]  /*2a80*/  FFMA.FTZ R42, R51, R54, R42 ;  /* 0x00000036332a7223 */ /* 0x000fe2000001002a */
[----:B------:R-:W-:Y:S01]  /*2a90*/  LOP3.LUT R31, R15, 0xff, RZ, 0xc0, !PT ;  /* 0x000000ff0f1f7812 */ /* 0x000fe200078ec0ff */
[--C-:B------:R-:W-:Y:S01]  /*2aa0*/  HADD2.F32 R28, -RZ, R8.reuse.H0_H0 ;  /* 0x20000008ff1c7230 */ /* 0x100fe20000004100 */
[----:B------:R-:W-:Y:S01]  /*2ab0*/  SHF.R.U32.HI R55, RZ, 0x8, R15 ;  /* 0x00000008ff377819 */ /* 0x000fe2000001160f */
[----:B------:R-:W-:Y:S01]  /*2ac0*/  HADD2.F32 R54, -RZ, R8.H1_H1 ;  /* 0x30000008ff367230 */ /* 0x000fe20000004100 */
[----:B------:R-:W-:-:S02]  /*2ad0*/  LOP3.LUT R29, R13, 0xff, RZ, 0xc0, !PT ;  /* 0x000000ff0d1d7812 */ /* 0x000fc400078ec0ff */
[----:B------:R-:W-:Y:S02]  /*2ae0*/  IADD3 R56, -R23, R56, RZ ;  /* 0x0000003817387210 */ /* 0x000fe40007ffe1ff */
[----:B------:R-:W-:Y:S02]  /*2af0*/  SHF.R.U32.HI R8, RZ, 0x8, R14 ;  /* 0x00000008ff087819 */ /* 0x000fe4000001160e */
[----:B------:R-:W-:Y:S02]  /*2b00*/  LOP3.LUT R53, R52, 0xff, RZ, 0xc0, !PT ;  /* 0x000000ff34357812 */ /* 0x000fe400078ec0ff */
[----:B------:R-:W-:Y:S01]  /*2b10*/  LOP3.LUT R52, R14, 0xff, RZ, 0xc0, !PT ;  /* 0x000000ff0e347812 */ /* 0x000fe200078ec0ff */
[----:B------:R2:W4:Y:S01]  /*2b20*/  I2F.F16 R50, R56 ;  /* 0x0000003800327306 */ /* 0x0005220000200c00 */
[----:B------:R-:W-:Y:S02]  /*2b30*/  IADD3 R31, -R24, R31, RZ ;  /* 0x0000001f181f7210 */ /* 0x000fe40007ffe1ff */
[----:B------:R-:W-:-:S02]  /*2b40*/  LOP3.LUT R55, R55, 0xff, RZ, 0xc0, !PT ;  /* 0x000000ff37377812 */ /* 0x000fc400078ec0ff */
[----:B------:R-:W-:Y:S02]  /*2b50*/  IADD3 R29, -R26, R29, RZ ;  /* 0x0000001d1a1d7210 */ /* 0x000fe40007ffe1ff */
[----:B------:R-:W-:Y:S02]  /*2b60*/  LOP3.LUT R8, R8, 0xff, RZ, 0xc0, !PT ;  /* 0x000000ff08087812 */ /* 0x000fe400078ec0ff */
[C---:B------:R-:W-:Y:S01]  /*2b70*/  IADD3 R59, -R25.reuse, R52, RZ ;  /* 0x00000034193b7210 */ /* 0x040fe20007ffe1ff */
[----:B0-----:R-:W-:Y:S01]  /*2b80*/  HADD2.F32 R57, -RZ, R30.H0_H0 ;  /* 0x2000001eff397230 */ /* 0x001fe20000004100 */
[----:B------:R-:W-:Y:S02]  /*2b90*/  IADD3 R55, -R24, R55, RZ ;  /* 0x0000003718377210 */ /* 0x000fe40007ffe1ff */
[----:B------:R-:W-:Y:S01]  /*2ba0*/  IADD3 R53, -R26, R53, RZ ;  /* 0x000000351a357210 */ /* 0x000fe20007ffe1ff */
[----:B------:R-:W0:Y:S01]  /*2bb0*/  I2F.F16 R31, R31 ;  /* 0x0000001f001f7306 */ /* 0x000e220000200c00 */
[----:B--2---:R-:W-:Y:S01]  /*2bc0*/  IADD3 R56, -R25, R8, RZ ;  /* 0x0000000819387210 */ /* 0x004fe20007ffe1ff */
[----:B------:R-:W-:-:S02]  /*2bd0*/  HADD2.F32 R30, -RZ, R10.H0_H0 ;  /* 0x2000000aff1e7230 */ /* 0x000fc40000004100 */
[----:B------:R-:W-:-:S04]  /*2be0*/  HADD2.F32 R51, -RZ, R10.H1_H1 ;  /* 0x3000000aff337230 */ /* 0x000fc80000004100 */
[----:B------:R-:W2:Y:S01]  /*2bf0*/  I2F.F16 R29, R29 ;  /* 0x0000001d001d7306 */ /* 0x000ea20000200c00 */
[----:B-1----:R-:W-:Y:S02]  /*2c00*/  HADD2.F32 R49, -RZ, R49.H0_H0 ;  /* 0x20000031ff317230 */ /* 0x002fe40000004100 */
[C---:B------:R-:W-:Y:S01]  /*2c10*/  FFMA.FTZ R58, R57.reuse, R28, RZ ;  /* 0x0000001c393a7223 */ /* 0x040fe200000100ff */
[----:B------:R-:W-:-:S04]  /*2c20*/  FFMA.FTZ R52, R57, R30, RZ ;  /* 0x0000001e39347223 */ /* 0x000fc800000100ff */
[----:B------:R-:W1:Y:S01]  /*2c30*/  I2F.F16 R10, R59 ;  /* 0x0000003b000a7306 */ /* 0x000e620000200c00 */
[C---:B------:R-:W-:Y:S01]  /*2c40*/  FFMA.FTZ R58, R49.reuse, R54, R58 ;  /* 0x00000036313a7223 */ /* 0x040fe2000001003a */
[----:B------:R-:W-:-:S06]  /*2c50*/  FFMA.FTZ R52, R49, R51, R52 ;  /* 0x0000003331347223 */ /* 0x000fcc0000010034 */
[----:B------:R-:W1:Y:S01]  /*2c60*/  I2F.F16 R55, R55 ;  /* 0x0000003700377306 */ /* 0x000e620000200c00 */
[----:B----4-:R-:W-:-:S07]  /*2c70*/  HADD2.F32 R57, -RZ, R50.H0_H0 ;  /* 0x20000032ff397230 */ /* 0x010fce0000004100 */
[----:B------:R-:W4:Y:S01]  /*2c80*/  I2F.F16 R53, R53 ;  /* 0x0000003500357306 */ /* 0x000f220000200c00 */
[----:B------:R-:W-:Y:S02]  /*2c90*/  HADD2.F32 R8, -RZ, R9.H0_H0 ;  /* 0x20000009ff087230 */ /* 0x000fe40000004100 */
[----:B------:R-:W-:-:S05]  /*2ca0*/  HADD2.F32 R49, -RZ, R11.H0_H0 ;  /* 0x2000000bff317230 */ /* 0x000fca0000004100 */
[----:B------:R-:W4:Y:S01]  /*2cb0*/  I2F.F16 R56, R56 ;  /* 0x0000003800387306 */ /* 0x000f220000200c00 */
[----:B------:R-:W-:Y:S01]  /*2cc0*/  LEA.HI R12, R12, -R23, RZ, 0x8 ;  /* 0x800000170c0c7211 */ /* 0x000fe200078f40ff */
[C---:B------:R-:W-:Y:S01]  /*2cd0*/  FFMA.FTZ R50, R57.reuse, R8, R58 ;  /* 0x0000000839327223 */ /* 0x040fe2000001003a */
[----:B------:R-:W-:Y:S01]  /*2ce0*/  FFMA.FTZ R52, R57, R49, R52 ;  /* 0x0000003139347223 */ /* 0x000fe20000010034 */
[----:B0-----:R-:W-:Y:S02]  /*2cf0*/  HADD2.F32 R31, -RZ, R31.H0_H0 ;  /* 0x2000001fff1f7230 */ /* 0x001fe40000004100 */
[----:B--2---:R-:W-:Y:S02]  /*2d00*/  HADD2.F32 R29, -RZ, R29.H0_H0 ;  /* 0x2000001dff1d7230 */ /* 0x004fe40000004100 */
[----:B-1----:R-:W-:Y:S01]  /*2d10*/  HADD2.F32 R57, -RZ, R10.H0_H0 ;  /* 0x2000000aff397230 */ /* 0x002fe20000004100 */
[----:B------:R-:W0:Y:S01]  /*2d20*/  I2F.F16 R12, R12 ;  /* 0x0000000c000c7306 */ /* 0x000e220000200c00 */
[----:B------:R-:W-:-:S02]  /*2d30*/  HADD2.F32 R55, -RZ, R55.H0_H0 ;  /* 0x20000037ff377230 */ /* 0x000fc40000004100 */
[C---:B------:R-:W-:Y:S01]  /*2d40*/  FFMA.FTZ R59, R28.reuse, R31, RZ ;  /* 0x0000001f1c3b7223 */ /* 0x040fe200000100ff */
[----:B----4-:R-:W-:Y:S02]  /*2d50*/  HADD2.F32 R53, -RZ, R53.H0_H0 ;  /* 0x20000035ff357230 */ /* 0x010fe40000004100 */
[C---:B------:R-:W-:Y:S01]  /*2d60*/  FFMA.FTZ R10, R28.reuse, R29, RZ ;  /* 0x0000001d1c0a7223 */ /* 0x040fe200000100ff */
[----:B------:R-:W-:Y:S01]  /*2d70*/  FFMA.FTZ R28, R28, R57, RZ ;  /* 0x000000391c1c7223 */ /* 0x000fe200000100ff */
[----:B------:R-:W-:Y:S02]  /*2d80*/  HADD2.F32 R56, -RZ, R56.H0_H0 ;  /* 0x20000038ff387230 */ /* 0x000fe40000004100 */
[C---:B------:R-:W-:Y:S01]  /*2d90*/  FFMA.FTZ R59, R54.reuse, R55, R59 ;  /* 0x00000037363b7223 */ /* 0x040fe2000001003b */
[C---:B------:R-:W-:Y:S02]  /*2da0*/  FFMA.FTZ R10, R54.reuse, R53, R10 ;  /* 0x00000035360a7223 */ /* 0x040fe4000001000a */
[----:B------:R-:W-:Y:S01]  /*2db0*/  FFMA.FTZ R54, R54, R56, R28 ;  /* 0x0000003836367223 */ /* 0x000fe2000001001c */
[-C--:B------:R-:W-:Y:S01]  /*2dc0*/  FFMA.FTZ R28, R29, R30.reuse, RZ ;  /* 0x0000001e1d1c7223 */ /* 0x080fe200000100ff */
[----:B------:R-:W-:-:S04]  /*2dd0*/  FFMA.FTZ R29, R57, R30, RZ ;  /* 0x0000001e391d7223 */ /* 0x000fc800000100ff */
[-C--:B------:R-:W-:Y:S01]  /*2de0*/  FFMA.FTZ R29, R56, R51.reuse, R29 ;  /* 0x00000033381d7223 */ /* 0x080fe2000001001d */
[----:B------:R-:W-:Y:S01]  /*2df0*/  SHF.R.U32.HI R56, RZ, 0x10, R15 ;  /* 0x00000010ff387819 */ /* 0x000fe2000001160f */
[----:B0-----:R-:W-:Y:S02]  /*2e00*/  HADD2.F32 R57, -RZ, R12.H0_H0 ;  /* 0x2000000cff397230 */ /* 0x001fe40000004100 */
[----:B------:R-:W-:Y:S01]  /*2e10*/  FFMA.FTZ R28, R53, R51, R28 ;  /* 0x00000033351c7223 */ /* 0x000fe2000001001c */
[----:B------:R-:W-:Y:S01]  /*2e20*/  HADD2.F32 R12, -RZ, R9.H1_H1 ;  /* 0x30000009ff0c7230 */ /* 0x000fe20000004100 */
[----:B------:R-:W-:Y:S01]  /*2e30*/  LOP3.LUT R9, R56, 0xff, RZ, 0xc0, !PT ;  /* 0x000000ff38097812 */ /* 0x000fe200078ec0ff */
[----:B------:R-:W-:-:S03]  /*2e40*/  HADD2.F32 R53, -RZ, R11.H1_H1 ;  /* 0x3000000bff357230 */ /* 0x000fc60000004100 */
[----:B------:R-:W-:Y:S01]  /*2e50*/  IADD3 R61, -R24, R9, RZ ;  /* 0x00000009183d7210 */ /* 0x000fe20007ffe1ff */
[C---:B------:R-:W-:Y:S01]  /*2e60*/  FFMA.FTZ R50, R57.reuse, R12, R50 ;  /* 0x0000000c39327223 */ /* 0x040fe20000010032 */
[----:B------:R-:W-:Y:S01]  /*2e70*/  FFMA.FTZ R52, R57, R53, R52 ;  /* 0x0000003539347223 */ /* 0x000fe20000010034 */
[----:B------:R-:W-:Y:S02]  /*2e80*/  SHF.R.U32.HI R9, RZ, 0x10, R13 ;  /* 0x00000010ff097819 */ /* 0x000fe4000001160d */
[----:B------:R-:W-:Y:S02]  /*2e90*/  SHF.R.U32.HI R57, RZ, 0x10, R14 ;  /* 0x00000010ff397819 */ /* 0x000fe4000001160e */
[----:B------:R-:W-:Y:S02]  /*2ea0*/  LOP3.LUT R9, R9, 0xff, RZ, 0xc0, !PT ;  /* 0x000000ff09097812 */ /* 0x000fe400078ec0ff */
[----:B------:R-:W-:Y:S02]  /*2eb0*/  LOP3.LUT R58, R57, 0xff, RZ, 0xc0, !PT ;  /* 0x000000ff393a7812 */ /* 0x000fe400078ec0ff */
[----:B------:R-:W-:-:S02]  /*2ec0*/  IADD3 R11, -R26, R9, RZ ;  /* 0x000000091a0b7210 */ /* 0x000fc40007ffe1ff */
[----:B------:R-:W-:Y:S01]  /*2ed0*/  IADD3 R9, -R25, R58, RZ ;  /* 0x0000003a19097210 */ /* 0x000fe20007ffe1ff */
[----:B------:R-:W0:Y:S01]  /*2ee0*/  I2F.F16 R56, R61 ;  /* 0x0000003d00387306 */ /* 0x000e220000200c00 */
[----:B------:R-:W-:Y:S02]  /*2ef0*/  LEA.HI R14, R14, -R25, RZ, 0x8 ;  /* 0x800000190e0e7211 */ /* 0x000fe400078f40ff */
[----:B------:R-:W-:-:S05]  /*2f00*/  LEA.HI R13, R13, -R26, RZ, 0x8 ;  /* 0x8000001a0d0d7211 */ /* 0x000fca00078f40ff */
[----:B------:R-:W1:Y:S08]  /*2f10*/  I2F.F16 R11, R11 ;  /* 0x0000000b000b7306 */ /* 0x000e700000200c00 */
[----:B------:R-:W2:Y:S01]  /*2f20*/  I2F.F16 R9, R9 ;  /* 0x0000000900097306 */ /* 0x000ea20000200c00 */
[----:B------:R-:W-:Y:S01]  /*2f30*/  FFMA.FTZ R30, R31, R30, RZ ;  /* 0x0000001e1f1e7223 */ /* 0x000fe200000100ff */
[----:B------:R-:W-:-:S06]  /*2f40*/  MOV R63, UR6 ;  /* 0x00000006003f7c02 */ /* 0x000fcc0008000f00 */
[----:B------:R-:W4:Y:S01]  /*2f50*/  I2F.F16 R14, R14 ;  /* 0x0000000e000e7306 */ /* 0x000f220000200c00 */
[----:B------:R-:W-:Y:S01]  /*2f60*/  FFMA.FTZ R51, R55, R51, R30 ;  /* 0x0000003337337223 */ /* 0x000fe2000001001e */
[----:B0-----:R-:W-:-:S06]  /*2f70*/  HADD2.F32 R56, -RZ, R56.H0_H0 ;  /* 0x20000038ff387230 */ /* 0x001fcc0000004100 */
[----:B------:R-:W0:Y:S01]  /*2f80*/  I2F.F16 R13, R13 ;  /* 0x0000000d000d7306 */ /* 0x000e220000200c00 */
[----:B-1----:R-:W-:Y:S02]  /*2f90*/  HADD2.F32 R30, -RZ, R11.H0_H0 ;  /* 0x2000000bff1e7230 */ /* 0x002fe40000004100 */
[----:B--2---:R-:W-:Y:S02]  /*2fa0*/  HADD2.F32 R31, -RZ, R9.H0_H0 ;  /* 0x20000009ff1f7230 */ /* 0x004fe40000004100 */
[----:B------:R-:W-:-:S04]  /*2fb0*/  IMAD.WIDE R62, R63, 0x4, R32 ;  /* 0x000000043f3e7825 */ /* 0x000fc800078e0220 */
[C---:B------:R-:W-:Y:S01]  /*2fc0*/  FFMA.FTZ R59, R8.reuse, R56, R59 ;  /* 0x00000038083b7223 */ /* 0x040fe2000001003b */
[C---:B------:R-:W-:Y:S01]  /*2fd0*/  FFMA.FTZ R55, R8.reuse, R30, R10 ;  /* 0x0000001e08377223 */ /* 0x040fe2000001000a */
[----:B------:R-:W-:Y:S02]  /*2fe0*/  FFMA.FTZ R54, R8, R31, R54 ;  /* 0x0000001f08367223 */ /* 0x000fe40000010036 */
[----:B------:R1:W2:Y:S01]  /*2ff0*/  LDG.E.128.CONSTANT R8, desc[UR12][R62.64] ;  /* 0x0000000c3e087981 */ /* 0x0002a2000c1e9d00 */
[-C--:B------:R-:W-:Y:S01]  /*3000*/  FFMA.FTZ R32, R30, R49.reuse, R28 ;  /* 0x000000311e207223 */ /* 0x080fe2000001001c */
[----:B------:R-:W-:Y:S01]  /*3010*/  FFMA.FTZ R28, R31, R49, R29 ;  /* 0x000000311f1c7223 */ /* 0x000fe2000001001d */
[----:B----4-:R-:W-:Y:S01]  /*3020*/  HADD2.F32 R33, -RZ, R14.H0_H0 ;  /* 0x2000000eff217230 */ /* 0x010fe20000004100 */
[----:B------:R-:W4:Y:S01]  /*3030*/  LDS.64 R30, [UR5+0x128] ;  /* 0x00012805ff1e7984 */ /* 0x000f220008000a00 */
[----:B0-----:R-:W-:-:S03]  /*3040*/  HADD2.F32 R29, -RZ, R13.H0_H0 ;  /* 0x2000000dff1d7230 */ /* 0x001fc60000004100 */
[C---:B------:R-:W-:Y:S01]  /*3050*/  FFMA.FTZ R54, R12.reuse, R33, R54 ;  /* 0x000000210c367223 */ /* 0x040fe20000010036 */
[----:B------:R-:W-:Y:S01]  /*3060*/  FFMA.FTZ R33, R33, R53, R28 ;  /* 0x0000003521217223 */ /* 0x000fe2000001001c */
[----:B------:R-:W-:Y:S01]  /*3070*/  FFMA.FTZ R55, R12, R29, R55 ;  /* 0x0000001d0c377223 */ /* 0x000fe20000010037 */
[----:B------:R-:W-:Y:S02]  /*3080*/  FFMA.FTZ R32, R29, R53, R32 ;  /* 0x000000351d207223 */ /* 0x000fe40000010020 */
[----:B------:R-:W0:Y:S01]  /*3090*/  LDS.64 R28, [UR5+0x28] ;  /* 0x00002805ff1c7984 */ /* 0x000e220008000a00 */
[----:B---3--:R-:W-:-:S04]  /*30a0*/  LOP3.LUT R14, R4, 0xff, RZ, 0xc0, !PT ;  /* 0x000000ff040e7812 */ /* 0x008fc800078ec0ff */
[----:B------:R-:W-:-:S04]  /*30b0*/  IADD3 R14, -R23, R14, RZ ;  /* 0x0000000e170e7210 */ /* 0x000fc80007ffe1ff */
[----:B------:R-:W3:Y:S01]  /*30c0*/  I2F.F16 R13, R14 ;  /* 0x0000000e000d7306 */ /* 0x000ee20000200c00 */
[----:B------:R-:W-:Y:S01]  /*30d0*/  FMUL.FTZ R58, R35, R46 ;  /* 0x0000002e233a7220 */ /* 0x000fe20000410000 */
[----:B---3--:R-:W-:Y:S02]  /*30e0*/  HADD2.F32 R13, -RZ, R13.H0_H0 ;  /* 0x2000000dff0d7230 */ /* 0x008fe40000004100 */
[----:B----4-:R-:W-:Y:S02]  /*30f0*/  HADD2.F32 R46, -RZ, R30.H0_H0 ;  /* 0x2000001eff2e7230 */ /* 0x010fe40000004100 */
[----:B0-----:R-:W-:-:S03]  /*3100*/  HADD2.F32 R57, -RZ, R28.H0_H0 ;  /* 0x2000001cff397230 */ /* 0x001fc60000004100 */
[C---:B------:R-:W-:Y:S02]  /*3110*/  FFMA.FTZ R52, R13.reuse, R46, R52 ;  /* 0x0000002e0d347223 */ /* 0x040fe40000010034 */
[----:B------:R-:W-:Y:S01]  /*3120*/  FFMA.FTZ R50, R13, R57, R50 ;  /* 0x000000390d327223 */ /* 0x000fe20000010032 */
[----:B------:R-:W-:-:S06]  /*3130*/  LEA.HI R13, R15, -R24, RZ, 0x8 ;  /* 0x800000180f0d7211 */ /* 0x000fcc00078f40ff */
[----:B------:R-:W0:Y:S01]  /*3140*/  I2F.F16 R13, R13 ;  /* 0x0000000d000d7306 */ /* 0x000e220000200c00 */
[----:B------:R-:W-:Y:S01]  /*3150*/  MOV R15, UR6 ;  /* 0x00000006000f7c02 */ /* 0x000fe20008000f00 */
[----:B------:R-:W-:-:S04]  /*3160*/  FFMA.FTZ R51, R56, R49, R51 ;  /* 0x0000003138337223 */ /* 0x000fc80000010033 */
[----:B-1----:R-:W-:Y:S01]  /*3170*/  IMAD.WIDE R62, R15, 0x4, R62 ;  /* 0x000000040f3e7825 */ /* 0x002fe200078e023e */
[----:B------:R-:W-:-:S03]  /*3180*/  LOP3.LUT R15, R5, 0xff, RZ, 0xc0, !PT ;  /* 0x000000ff050f7812 */ /* 0x000fc600078ec0ff */
[----:B0-----:R-:W-:-:S05]  /*3190*/  HADD2.F32 R13, -RZ, R13.H0_H0 ;  /* 0x2000000dff0d7230 */ /* 0x001fca0000004100 */
[----:B------:R-:W-:Y:S01]  /*31a0*/  FFMA.FTZ R51, R13, R53, R51 ;  /* 0x000000350d337223 */ /* 0x000fe20000010033 */
[----:B------:R-:W-:Y:S01]  /*31b0*/  FFMA.FTZ R59, R12, R13, R59 ;  /* 0x0000000d0c3b7223 */ /* 0x000fe2000001003b */
[----:B------:R-:W-:Y:S02]  /*31c0*/  IADD3 R53, -R26, R15, RZ ;  /* 0x0000000f1a357210 */ /* 0x000fe40007ffe1ff */
[----:B------:R-:W3:Y:S04]  /*31d0*/  LDG.E.128.CONSTANT R12, desc[UR12][R62.64] ;  /* 0x0000000c3e0c7981 */ /* 0x000ee8000c1e9d00 */
[----:B------:R-:W0:Y:S01]  /*31e0*/  I2F.F16 R53, R53 ;  /* 0x0000003500357306 */ /* 0x000e220000200c00 */
[----:B------:R-:W-:-:S04]  /*31f0*/  LOP3.LUT R49, R7, 0xff, RZ, 0xc0, !PT ;  /* 0x000000ff07317812 */ /* 0x000fc800078ec0ff */
[----:B------:R-:W-:Y:S01]  /*3200*/  IADD3 R49, -R24, R49, RZ ;  /* 0x0000003118317210 */ /* 0x000fe20007ffe1ff */
[----:B0-----:R-:W-:-:S05]  /*3210*/  HADD2.F32 R53, -RZ, R53.H0_H0 ;  /* 0x20000035ff357230 */ /* 0x001fca0000004100 */
[----:B------:R-:W-:Y:S01]  /*3220*/  FFMA.FTZ R55, R57, R53, R55 ;  /* 0x0000003539377223 */ /* 0x000fe20000010037 */
[----:B------:R-:W-:Y:S01]  /*3230*/  FFMA.FTZ R32, R53, R46, R32 ;  /* 0x0000002e35207223 */ /* 0x000fe20000010020 */
[----:B------:R-:W-:-:S04]  /*3240*/  LOP3.LUT R53, R6, 0xff, RZ, 0xc0, !PT ;  /* 0x000000ff06357812 */ /* 0x000fc800078ec0ff */
[----:B------:R-:W-:Y:S01]  /*3250*/  IADD3 R53, -R25, R53, RZ ;  /* 0x0000003519357210 */ /* 0x000fe20007ffe1ff */
[----:B------:R-:W0:Y:S01]  /*3260*/  I2F.F16 R49, R49 ;  /* 0x0000003100317306 */ /* 0x000e220000200c00 */
[----:B------:R-:W-:-:S07]  /*3270*/  FMUL.FTZ R47, R36, R47 ;  /* 0x0000002f242f7220 */ /* 0x000fce0000410000 */
[----:B------:R-:W1:Y:S01]  /*3280*/  I2F.F16 R53, R53 ;  /* 0x0000003500357306 */ /* 0x000e620000200c00 */
[----:B------:R-:W-:Y:S01]  /*3290*/  FMUL.FTZ R45, R34, R45 ;  /* 0x0000002d222d7220 */ /* 0x000fe20000410000 */
[----:B------:R-:W-:Y:S01]  /*32a0*/  FMUL.FTZ R48, R27, R48 ;  /* 0x000000301b307220 */ /* 0x000fe20000410000 */
[----:B------:R-:W-:-:S03]  /*32b0*/  F2FP.F16.F32.PACK_AB R47, RZ, R47 ;  /* 0x0000002fff2f723e */ /* 0x000fc600000000ff */
[----:B------:R-:W-:Y:S01]  /*32c0*/  F2FP.F16.F32.PACK_AB R45, RZ, R45 ;  /* 0x0000002dff2d723e */ /* 0x000fe200000000ff */
[----:B0-----:R-:W-:Y:S01]  /*32d0*/  HADD2.F32 R49, -RZ, R49.H0_H0 ;  /* 0x20000031ff317230 */ /* 0x001fe20000004100 */
[----:B------:R-:W-:Y:S02]  /*32e0*/  F2FP.F16.F32.PACK_AB R58, RZ, R58 ;  /* 0x0000003aff3a723e */ /* 0x000fe400000000ff */
[----:B------:R-:W-:Y:S02]  /*32f0*/  F2FP.F16.F32.PACK_AB R48, RZ, R48 ;  /* 0x00000030ff30723e */ /* 0x000fe400000000ff */
[----:B------:R-:W-:Y:S01]  /*3300*/  PRMT R47, R47, 0x5410, R45 ;  /* 0x000054102f2f7816 */ /* 0x000fe2000000002d */
[----:B-1----:R-:W-:Y:S01]  /*3310*/  HADD2.F32 R53, -RZ, R53.H0_H0 ;  /* 0x20000035ff357230 */ /* 0x002fe20000004100 */
[----:B------:R-:W-:Y:S01]  /*3320*/  SHF.R.U32.HI R45, RZ, 0x8, R4 ;  /* 0x00000008ff2d7819 */ /* 0x000fe20000011604 */
[----:B------:R-:W-:Y:S01]  /*3330*/  FFMA.FTZ R51, R49, R46, R51 ;  /* 0x0000002e31337223 */ /* 0x000fe20000010033 */
[----:B------:R-:W-:-:S02]  /*3340*/  PRMT R48, R48, 0x5410, R58 ;  /* 0x0000541030307816 */ /* 0x000fc4000000003a */
[----:B------:R-:W-:Y:S01]  /*3350*/  FFMA.FTZ R33, R53, R46, R33 ;  /* 0x0000002e35217223 */ /* 0x000fe20000010021 */
[----:B------:R-:W-:Y:S02]  /*3360*/  LOP3.LUT R46, R45, 0xff, RZ, 0xc0, !PT ;  /* 0x000000ff2d2e7812 */ /* 0x000fe400078ec0ff */
[----:B------:R-:W-:Y:S01]  /*3370*/  SHF.R.U32.HI R45, RZ, 0x10, R4 ;  /* 0x00000010ff2d7819 */ /* 0x000fe20000011604 */
[----:B------:R-:W-:-:S03]  /*3380*/  HADD2 R37, R48, R37 ;  /* 0x0000002530257230 */ /* 0x000fc60000000000 */
[----:B------:R-:W-:Y:S01]  /*3390*/  LOP3.LUT R48, R45, 0xff, RZ, 0xc0, !PT ;  /* 0x000000ff2d307812 */ /* 0x000fe200078ec0ff */
[----:B------:R-:W-:-:S03]  /*33a0*/  HFMA2.MMA R38, R47, 1, 1, R38 ;  /* 0x3c003c002f267835 */ /* 0x000fc60000000026 */
[----:B------:R-:W-:Y:S02]  /*33b0*/  IADD3 R45, -R23, R48, RZ ;  /* 0x00000030172d7210 */ /* 0x000fe40007ffe1ff */
[----:B------:R-:W-:Y:S01]  /*33c0*/  SHF.R.U32.HI R48, RZ, 0x8, R7 ;  /* 0x00000008ff307819 */ /* 0x000fe20000011607 */
[----:B------:R-:W-:-:S03]  /*33d0*/  FMUL.FTZ R47, R35, R43 ;  /* 0x0000002b232f7220 */ /* 0x000fc60000410000 */
[----:B------:R-:W-:Y:S01]  /*33e0*/  LOP3.LUT R43, R48, 0xff, RZ, 0xc0, !PT ;  /* 0x000000ff302b7812 */ /* 0x000fe200078ec0ff */
[----:B------:R-:W-:Y:S01]  /*33f0*/  FMUL.FTZ R48, R27, R42 ;  /* 0x0000002a1b307220 */ /* 0x000fe20000410000 */
[C---:B------:R-:W-:Y:S01]  /*3400*/  FFMA.FTZ R59, R57.reuse, R49, R59 ;  /* 0x00000031393b7223 */ /* 0x040fe2000001003b */
[----:B------:R-:W-:Y:S01]  /*3410*/  SHF.R.U32.HI R49, RZ, 0x10, R7 ;  /* 0x00000010ff317819 */ /* 0x000fe20000011607 */
[----:B------:R-:W-:Y:S01]  /*3420*/  FFMA.FTZ R54, R57, R53, R54 ;  /* 0x0000003539367223 */ /* 0x000fe20000010036 */
[----:B------:R-:W-:Y:S01]  /*3430*/  F2FP.F16.F32.PACK_AB R47, RZ, R47 ;  /* 0x0000002fff2f723e */ /* 0x000fe200000000ff */
[----:B------:R-:W-:Y:S01]  /*3440*/  FMUL.FTZ R44, R36, R44 ;  /* 0x0000002c242c7220 */ /* 0x000fe20000410000 */
[----:B------:R-:W-:Y:S01]  /*3450*/  F2FP.F16.F32.PACK_AB R48, RZ, R48 ;  /* 0x00000030ff30723e */ /* 0x000fe200000000ff */
[----:B------:R-:W-:Y:S01]  /*3460*/  FMUL.FTZ R53, R34, R41 ;  /* 0x0000002922357220 */ /* 0x000fe20000410000 */
[----:B------:R-:W-:Y:S02]  /*3470*/  IADD3 R46, -R23, R46, RZ ;  /* 0x0000002e172e7210 */ /* 0x000fe40007ffe1ff */
[----:B------:R-:W-:-:S02]  /*3480*/  LOP3.LUT R41, R49, 0xff, RZ, 0xc0, !PT ;  /* 0x000000ff31297812 */ /* 0x000fc400078ec0ff */
[----:B------:R-:W-:Y:S02]  /*3490*/  SHF.R.U32.HI R49, RZ, 0x8, R5 ;  /* 0x00000008ff317819 */ /* 0x000fe40000011605 */
[----:B------:R-:W-:Y:S02]  /*34a0*/  PRMT R48, R48, 0x5410, R47 ;  /* 0x0000541030307816 */ /* 0x000fe4000000002f */
[----:B------:R-:W-:Y:S02]  /*34b0*/  SHF.R.U32.HI R56, RZ, 0x8, R6 ;  /* 0x00000008ff387819 */ /* 0x000fe40000011606 */
[----:B------:R-:W-:Y:S02]  /*34c0*/  F2FP.F16.F32.PACK_AB R44, RZ, R44 ;  /* 0x0000002cff2c723e */ /* 0x000fe400000000ff */
[----:B------:R-:W-:Y:S01]  /*34d0*/  F2FP.F16.F32.PACK_AB R53, RZ, R53 ;  /* 0x00000035ff35723e */ /* 0x000fe200000000ff */
[----:B------:R-:W0:Y:S01]  /*34e0*/  I2F.F16 R46, R46 ;  /* 0x0000002e002e7306 */ /* 0x000e220000200c00 */
[----:B------:R-:W-:Y:S01]  /*34f0*/  LOP3.LUT R49, R49, 0xff, RZ, 0xc0, !PT ;  /* 0x000000ff31317812 */ /* 0x000fe200078ec0ff */
[----:B------:R-:W-:Y:S01]  /*3500*/  HADD2 R40, R48, R40 ;  /* 0x0000002830287230 */ /* 0x000fe20000000000 */
[----:B------:R-:W-:-:S02]  /*3510*/  LOP3.LUT R56, R56, 0xff, RZ, 0xc0, !PT ;  /* 0x000000ff38387812 */ /* 0x000fc400078ec0ff */
[----:B------:R-:W-:Y:S02]  /*3520*/  IADD3 R43, -R24, R43, RZ ;  /* 0x0000002b182b7210 */ /* 0x000fe40007ffe1ff */
[----:B------:R-:W-:Y:S02]  /*3530*/  PRMT R44, R44, 0x5410, R53 ;  /* 0x000054102c2c7816 */ /* 0x000fe40000000035 */
[----:B------:R-:W-:Y:S02]  /*3540*/  SHF.R.U32.HI R48, RZ, 0x10, R6 ;  /* 0x00000010ff307819 */ /* 0x000fe40000011606 */
[----:B------:R-:W-:Y:S02]  /*3550*/  IADD3 R42, -R26, R49, RZ ;  /* 0x000000311a2a7210 */ /* 0x000fe40007ffe1ff */
[----:B------:R-:W-:Y:S02]  /*3560*/  SHF.R.U32.HI R47, RZ, 0x10, R5 ;  /* 0x00000010ff2f7819 */ /* 0x000fe40000011605 */
[----:B------:R-:W-:-:S02]  /*3570*/  IADD3 R49, -R25, R56, RZ ;  /* 0x0000003819317210 */ /* 0x000fc40007ffe1ff */
[----:B------:R-:W-:Y:S01]  /*3580*/  LOP3.LUT R48, R48, 0xff, RZ, 0xc0, !PT ;  /* 0x000000ff30307812 */ /* 0x000fe200078ec0ff */
[----:B------:R-:W1:Y:S01]  /*3590*/  I2F.F16 R43, R43 ;  /* 0x0000002b002b7306 */ /* 0x000e620000200c00 */
[----:B------:R-:W-:Y:S01]  /*35a0*/  HFMA2.MMA R39, R44, 1, 1, R39 ;  /* 0x3c003c002c277835 */ /* 0x000fe20000000027 */
[----:B------:R-:W-:Y:S02]  /*35b0*/  LOP3.LUT R47, R47, 0xff, RZ, 0xc0, !PT ;  /* 0x000000ff2f2f7812 */ /* 0x000fe400078ec0ff */
[----:B------:R-:W-:Y:S02]  /*35c0*/  IADD3 R41, -R24, R41, RZ ;  /* 0x0000002918297210 */ /* 0x000fe40007ffe1ff */
[----:B------:R-:W-:Y:S02]  /*35d0*/  IADD3 R48, -R25, R48, RZ ;  /* 0x0000003019307210 */ /* 0x000fe40007ffe1ff */
[----:B------:R-:W4:Y:S01]  /*35e0*/  I2F.F16 R42, R42 ;  /* 0x0000002a002a7306 */ /* 0x000f220000200c00 */
[----:B------:R-:W-:Y:S01]  /*35f0*/  IADD3 R53, -R26, R47, RZ ;  /* 0x0000002f1a357210 */ /* 0x000fe20007ffe1ff */
[----:B0-----:R-:W-:Y:S01]  /*3600*/  HADD2.F32 R47, -RZ, R46.H0_H0 ;  /* 0x2000002eff2f7230 */ /* 0x001fe20000004100 */
[----:B------:R-:W-:-:S05]  /*3610*/  LEA.HI R4, R4, -R23, RZ, 0x8 ;  /* 0x8000001704047211 */ /* 0x000fca00078f40ff */
[----:B------:R-:W0:Y:S01]  /*3620*/  I2F.F16 R44, R49 ;  /* 0x00000031002c7306 */ /* 0x000e220000200c00 */
[----:B------:R-:W-:Y:S02]  /*3630*/  LEA.HI R5, R5, -R26, RZ, 0x8 ;  /* 0x8000001a05057211 */ /* 0x000fe400078f40ff */
[----:B------:R-:W-:Y:S02]  /*3640*/  LEA.HI R7, R7, -R24, RZ, 0x8 ;  /* 0x8000001807077211 */ /* 0x000fe400078f40ff */
[----:B------:R-:W-:-:S03]  /*3650*/  LEA.HI R6, R6, -R25, RZ, 0x8 ;  /* 0x8000001906067211 */ /* 0x000fc600078f40ff */
[----:B------:R-:W0:Y:S01]  /*3660*/  I2F.F16 R41, R41 ;  /* 0x0000002900297306 */ /* 0x000e220000200c00 */
[----:B-1----:R-:W-:-:S07]  /*3670*/  HADD2.F32 R56, -RZ, R43.H0_H0 ;  /* 0x2000002bff387230 */ /* 0x002fce0000004100 */
[----:B------:R-:W1:Y:S08]  /*3680*/  I2F.F16 R45, R45 ;  /* 0x0000002d002d7306 */ /* 0x000e700000200c00 */
[----:B------:R-:W1:Y:S08]  /*3690*/  I2F.F16 R46, R53 ;  /* 0x00000035002e7306 */ /* 0x000e700000200c00 */
[----:B------:R-:W1:Y:S01]  /*36a0*/  I2F.F16 R48, R48 ;  /* 0x0000003000307306 */ /* 0x000e620000200c00 */
[----:B------:R-:W-:-:S02]  /*36b0*/  HADD2.F32 R28, -RZ, R28.H1_H1 ;  /* 0x3000001cff1c7230 */ /* 0x000fc40000004100 */
[----:B----4-:R-:W-:-:S05]  /*36c0*/  HADD2.F32 R43, -RZ, R42.H0_H0 ;  /* 0x2000002aff2b7230 */ /* 0x010fca0000004100 */
[----:B------:R-:W4:Y:S01]  /*36d0*/  I2F.F16 R4, R4 ;  /* 0x0000000400047306 */ /* 0x000f220000200c00 */
[----:B0-----:R-:W-:-:S07]  /*36e0*/  HADD2.F32 R49, -RZ, R44.H0_H0 ;  /* 0x2000002cff317230 */ /* 0x001fce0000004100 */
[----:B------:R-:W0:Y:S01]  /*36f0*/  I2F.F16 R5, R5 ;  /* 0x0000000500057306 */ /* 0x000e220000200c00 */
[----:B------:R-:W-:-:S07]  /*3700*/  HADD2.F32 R30, -RZ, R30.H1_H1 ;  /* 0x3000001eff1e7230 */ /* 0x000fce0000004100 */
[----:B------:R-:W0:Y:S01]  /*3710*/  I2F.F16 R7, R7 ;  /* 0x0000000700077306 */ /* 0x000e220000200c00 */
[----:B------:R-:W-:-:S07]  /*3720*/  FFMA.FTZ R50, R47, R28, R50 ;  /* 0x0000001c2f327223 */ /* 0x000fce0000010032 */
[----:B------:R-:W0:Y:S01]  /*3730*/  I2F.F16 R6, R6 ;  /* 0x0000000600067306 */ /* 0x000e220000200c00 */
[C---:B------:R-:W-:Y:S01]  /*3740*/  FFMA.FTZ R59, R28.reuse, R56, R59 ;  /* 0x000000381c3b7223 */ /* 0x040fe2000001003b */
[C---:B------:R-:W-:Y:S01]  /*3750*/  FFMA.FTZ R55, R28.reuse, R43, R55 ;  /* 0x0000002b1c377223 */ /* 0x040fe20000010037 */
[----:B------:R-:W-:Y:S01]  /*3760*/  FFMA.FTZ R54, R28, R49, R54 ;  /* 0x000000311c367223 */ /* 0x000fe20000010036 */
[----:B------:R-:W-:Y:S02]  /*3770*/  HADD2.F32 R28, -RZ, R41.H0_H0 ;  /* 0x20000029ff1c7230 */ /* 0x000fe40000004100 */
[----:B------:R-:W-:Y:S01]  /*3780*/  FFMA.FTZ R43, R43, R30, R32 ;  /* 0x0000001e2b2b7223 */ /* 0x000fe20000010020 */
[----:B-1----:R-:W-:Y:S02]  /*3790*/  HADD2.F32 R45, -RZ, R45.H0_H0 ;  /* 0x2000002dff2d7230 */ /* 0x002fe40000004100 */
[----:B------:R-:W-:Y:S02]  /*37a0*/  HADD2.F32 R42, -RZ, R29.H0_H0 ;  /* 0x2000001dff2a7230 */ /* 0x000fe40000004100 */
[----:B------:R-:W-:-:S02]  /*37b0*/  HADD2.F32 R46, -RZ, R46.H0_H0 ;  /* 0x2000002eff2e7230 */ /* 0x000fc40000004100 */
[----:B------:R-:W-:Y:S02]  /*37c0*/  HADD2.F32 R41, -RZ, R48.H0_H0 ;  /* 0x20000030ff297230 */ /* 0x000fe40000004100 */
[-C--:B------:R-:W-:Y:S01]  /*37d0*/  FFMA.FTZ R52, R47, R30.reuse, R52 ;  /* 0x0000001e2f347223 */ /* 0x080fe20000010034 */
[-C--:B------:R-:W-:Y:S01]  /*37e0*/  FFMA.FTZ R51, R56, R30.reuse, R51 ;  /* 0x0000001e38337223 */ /* 0x080fe20000010033 */
[----:B------:R-:W-:Y:S01]  /*37f0*/  HADD2.F32 R32, -RZ, R31.H0_H0 ;  /* 0x2000001fff207230 */ /* 0x000fe20000004100 */
[----:B--2---:R-:W-:Y:S01]  /*3800*/  LOP3.LUT R44, R8, 0xff, RZ, 0xc0, !PT ;  /* 0x000000ff082c7812 */ /* 0x004fe200078ec0ff */
[----:B------:R-:W-:Y:S01]  /*3810*/  FFMA.FTZ R30, R49, R30, R33 ;  /* 0x0000001e311e7223 */ /* 0x000fe20000010021 */
[----:B----4-:R-:W-:Y:S02]  /*3820*/  HADD2.F32 R33, -RZ, R4.H0_H0 ;  /* 0x20000004ff217230 */ /* 0x010fe40000004100 */
[----:B------:R-:W-:Y:S01]  /*3830*/  FFMA.FTZ R50, R45, R42, R50 ;  /* 0x0000002a2d327223 */ /* 0x000fe20000010032 */
[C---:B------:R-:W-:Y:S01]  /*3840*/  FFMA.FTZ R59, R42.reuse, R28, R59 ;  /* 0x0000001c2a3b7223 */ /* 0x040fe2000001003b */
[C---:B------:R-:W-:Y:S01]  /*3850*/  FFMA.FTZ R55, R42.reuse, R46, R55 ;  /* 0x0000002e2a377223 */ /* 0x040fe20000010037 */
[----:B------:R-:W-:Y:S01]  /*3860*/  FFMA.FTZ R54, R42, R41, R54 ;  /* 0x000000292a367223 */ /* 0x000fe20000010036 */
[----:B0-----:R-:W-:-:S02]  /*3870*/  HADD2.F32 R4, -RZ, R5.H0_H0 ;  /* 0x20000005ff047230 */ /* 0x001fc40000004100 */
[----:B------:R-:W-:Y:S01]  /*3880*/  FFMA.FTZ R52, R45, R32, R52 ;  /* 0x000000202d347223 */ /* 0x000fe20000010034 */
[----:B------:R-:W-:Y:S01]  /*3890*/  HADD2.F32 R42, -RZ, R29.H1_H1 ;  /* 0x3000001dff2a7230 */ /* 0x000fe20000004100 */
[----:B------:R-:W-:Y:S01]  /*38a0*/  IADD3 R29, -R23, R44, RZ ;  /* 0x0000002c171d7210 */ /* 0x000fe20007ffe1ff */
[----:B------:R-:W-:Y:S02]  /*38b0*/  HADD2.F32 R7, -RZ, R7.H0_H0 ;  /* 0x20000007ff077230 */ /* 0x000fe40000004100 */
[----:B------:R-:W-:Y:S02]  /*38c0*/  HADD2.F32 R5, -RZ, R6.H0_H0 ;  /* 0x20000006ff057230 */ /* 0x000fe40000004100 */
[-C--:B------:R-:W-:Y:S01]  /*38d0*/  FFMA.FTZ R28, R28, R32.reuse, R51 ;  /* 0x000000201c1c7223 */ /* 0x080fe20000010033 */
[-C--:B------:R-:W-:Y:S01]  /*38e0*/  FFMA.FTZ R45, R46, R32.reuse, R43 ;  /* 0x000000202e2d7223 */ /* 0x080fe2000001002b */
[----:B------:R-:W-:Y:S01]  /*38f0*/  FFMA.FTZ R44, R41, R32, R30 ;  /* 0x00000020292c7223 */ /* 0x000fe2000001001e */
[----:B------:R-:W-:Y:S01]  /*3900*/  SHF.R.U32.HI R32, RZ, 0x10, R8 ;  /* 0x00000010ff207819 */ /* 0x000fe20000011608 */
[----:B------:R-:W-:Y:S01]  /*3910*/  FFMA.FTZ R49, R33, R42, R50 ;  /* 0x0000002a21317223 */ /* 0x000fe20000010032 */
[C---:B------:R-:W-:Y:S01]  /*3920*/  FFMA.FTZ R6, R42.reuse, R7, R59 ;  /* 0x000000072a067223 */ /* 0x040fe2000001003b */
[C---:B------:R-:W-:Y:S01]  /*3930*/  FFMA.FTZ R55, R42.reuse, R4, R55 ;  /* 0x000000042a377223 */ /* 0x040fe20000010037 */
[----:B------:R-:W-:Y:S01]  /*3940*/  FFMA.FTZ R54, R42, R5, R54 ;  /* 0x000000052a367223 */ /* 0x000fe20000010036 */
[----:B------:R-:W-:Y:S01]  /*3950*/  HADD2.F32 R42, -RZ, R31.H1_H1 ;  /* 0x3000001fff2a7230 */ /* 0x000fe20000004100 */
[----:B------:R-:W-:-:S04]  /*3960*/  LOP3.LUT R32, R32, 0xff, RZ, 0xc0, !PT ;  /* 0x000000ff20207812 */ /* 0x000fc800078ec0ff */
[----:B------:R-:W-:Y:S01]  /*3970*/  FFMA.FTZ R44, R5, R42, R44 ;  /* 0x0000002a052c7223 */ /* 0x000fe2000001002c */
[----:B------:R-:W-:Y:S01]  /*3980*/  IADD3 R46, -R23, R32, RZ ;  /* 0x00000020172e7210 */ /* 0x000fe20007ffe1ff */
[----:B------:R-:W-:Y:S01]  /*3990*/  FMUL.FTZ R32, R35, R6 ;  /* 0x0000000623207220 */ /* 0x000fe20000410000 */
[----:B------:R-:W-:Y:S02]  /*39a0*/  LOP3.LUT R5, R9, 0xff, RZ, 0xc0, !PT ;  /* 0x000000ff09057812 */ /* 0x000fe400078ec0ff */
[----:B------:R-:W-:Y:S01]  /*39b0*/  SHF.R.U32.HI R6, RZ, 0x8, R9 ;  /* 0x00000008ff067819 */ /* 0x000fe20000011609 */
[-C--:B------:R-:W-:Y:S01]  /*39c0*/  FFMA.FTZ R43, R33, R42.reuse, R52 ;  /* 0x0000002a212b7223 */ /* 0x080fe20000010034 */
[-C--:B------:R-:W-:Y:S01]  /*39d0*/  FFMA.FTZ R41, R4, R42.reuse, R45 ;  /* 0x0000002a04297223 */ /* 0x080fe2000001002d */
[----:B------:R-:W-:Y:S01]  /*39e0*/  IADD3 R33, -R26, R5, RZ ;  /* 0x000000051a217210 */ /* 0x000fe20007ffe1ff */
[----:B------:R-:W-:Y:S01]  /*39f0*/  FFMA.FTZ R28, R7, R42, R28 ;  /* 0x0000002a071c7223 */ /* 0x000fe2000001001c */
[----:B------:R-:W0:Y:S01]  /*3a00*/  LDS.64 R4, [UR5+0x30] ;  /* 0x00003005ff047984 */ /* 0x000e220008000a00 */
[----:B------:R-:W-:Y:S01]  /*3a10*/  LOP3.LUT R45, R6, 0xff, RZ, 0xc0, !PT ;  /* 0x000000ff062d7812 */ /* 0x000fe200078ec0ff */
[----:B------:R-:W-:Y:S01]  /*3a20*/  FMUL.FTZ R49, R36, R49 ;  /* 0x0000003124317220 */ /* 0x000fe20000410000 */
[----:B------:R-:W-:Y:S01]  /*3a30*/  LOP3.LUT R47, R11, 0xff, RZ, 0xc0, !PT ;  /* 0x000000ff0b2f7812 */ /* 0x000fe200078ec0ff */
[----:B------:R-:W1:Y:S01]  /*3a40*/  LDS.64 R6, [UR5+0x130] ;  /* 0x00013005ff067984 */ /* 0x000e620008000a00 */
[----:B------:R-:W-:Y:S01]  /*3a50*/  FMUL.FTZ R55, R34, R55 ;  /* 0x0000003722377220 */ /* 0x000fe20000410000 */
[----:B------:R-:W-:-:S02]  /*3a60*/  SHF.R.U32.HI R31, RZ, 0x8, R8 ;  /* 0x00000008ff1f7819 */ /* 0x000fc40000011608 */
[----:B------:R-:W-:Y:S02]  /*3a70*/  IADD3 R47, -R24, R47, RZ ;  /* 0x0000002f182f7210 */ /* 0x000fe40007ffe1ff */
[----:B------:R-:W-:Y:S02]  /*3a80*/  F2FP.F16.F32.PACK_AB R42, RZ, R49 ;  /* 0x00000031ff2a723e */ /* 0x000fe400000000ff */
[----:B------:R-:W-:Y:S02]  /*3a90*/  F2FP.F16.F32.PACK_AB R55, RZ, R55 ;  /* 0x00000037ff37723e */ /* 0x000fe400000000ff */
[----:B------:R-:W-:Y:S02]  /*3aa0*/  LOP3.LUT R48, R31, 0xff, RZ, 0xc0, !PT ;  /* 0x000000ff1f307812 */ /* 0x000fe400078ec0ff */
[----:B------:R2:W-:Y:S01]  /*3ab0*/  I2F.F16 R31, R47 ;  /* 0x0000002f001f7306 */ /* 0x0005e20000200c00 */
[----:B------:R-:W-:Y:S01]  /*3ac0*/  FMUL.FTZ R54, R27, R54 ;  /* 0x000000361b367220 */ /* 0x000fe20000410000 */
[----:B------:R-:W-:Y:S01]  /*3ad0*/  IADD3 R30, -R23, R48, RZ ;  /* 0x00000030171e7210 */ /* 0x000fe20007ffe1ff */
[----:B------:R-:W-:Y:S01]  /*3ae0*/  FMUL.FTZ R41, R34, R41 ;  /* 0x0000002922297220 */ /* 0x000fe20000410000 */
[----:B------:R-:W-:Y:S01]  /*3af0*/  IADD3 R48, -R26, R45, RZ ;  /* 0x0000002d1a307210 */ /* 0x000fe20007ffe1ff */
[----:B------:R-:W-:Y:S01]  /*3b00*/  FMUL.FTZ R45, R36, R43 ;  /* 0x0000002b242d7220 */ /* 0x000fe20000410000 */
[----:B--2---:R-:W-:-:S02]  /*3b10*/  PRMT R47, R42, 0x5410, R55 ;  /* 0x000054102a2f7816 */ /* 0x004fc40000000037 */
[----:B------:R-:W-:Y:S02]  /*3b20*/  SHF.R.U32.HI R51, RZ, 0x8, R11 ;  /* 0x00000008ff337819 */ /* 0x000fe4000001160b */
[----:B------:R-:W-:Y:S02]  /*3b30*/  LOP3.LUT R42, R10, 0xff, RZ, 0xc0, !PT ;  /* 0x000000ff0a2a7812 */ /* 0x000fe400078ec0ff */
[----:B------:R-:W-:Y:S01]  /*3b40*/  HFMA2.MMA R38, R47, 1, 1, R38 ;  /* 0x3c003c002f267835 */ /* 0x000fe20000000026 */
[----:B------:R-:W-:Y:S02]  /*3b50*/  F2FP.F16.F32.PACK_AB R32, RZ, R32 ;  /* 0x00000020ff20723e */ /* 0x000fe400000000ff */
[----:B------:R-:W-:Y:S02]  /*3b60*/  F2FP.F16.F32.PACK_AB R43, RZ, R54 ;  /* 0x00000036ff2b723e */ /* 0x000fe400000000ff */
[----:B------:R-:W-:Y:S02]  /*3b70*/  SHF.R.U32.HI R47, RZ, 0x8, R10 ;  /* 0x00000008ff2f7819 */ /* 0x000fe4000001160a */
[----:B------:R-:W-:-:S02]  /*3b80*/  F2FP.F16.F32.PACK_AB R45, RZ, R45 ;  /* 0x0000002dff2d723e */ /* 0x000fc400000000ff */
[----:B------:R-:W-:Y:S02]  /*3b90*/  F2FP.F16.F32.PACK_AB R41, RZ, R41 ;  /* 0x00000029ff29723e */ /* 0x000fe400000000ff */
[----:B------:R-:W-:Y:S02]  /*3ba0*/  LOP3.LUT R51, R51, 0xff, RZ, 0xc0, !PT ;  /* 0x000000ff33337812 */ /* 0x000fe400078ec0ff */
[----:B------:R-:W-:Y:S02]  /*3bb0*/  IADD3 R42, -R25, R42, RZ ;  /* 0x0000002a192a7210 */ /* 0x000fe40007ffe1ff */
[----:B------:R-:W-:Y:S02]  /*3bc0*/  LOP3.LUT R50, R47, 0xff, RZ, 0xc0, !PT ;  /* 0x000000ff2f327812 */ /* 0x000fe400078ec0ff */
[----:B------:R-:W-:Y:S01]  /*3bd0*/  PRMT R43, R43, 0x5410, R32 ;  /* 0x000054102b2b7816 */ /* 0x000fe20000000020 */
[----:B------:R-:W-:Y:S01]  /*3be0*/  FMUL.FTZ R44, R27, R44 ;  /* 0x0000002c1b2c7220 */ /* 0x000fe20000410000 */
[----:B------:R-:W-:-:S02]  /*3bf0*/  PRMT R32, R45, 0x5410, R41 ;  /* 0x000054102d207816 */ /* 0x000fc40000000029 */
[----:B------:R-:W-:Y:S01]  /*3c00*/  IADD3 R45, -R24, R51, RZ ;  /* 0x00000033182d7210 */ /* 0x000fe20007ffe1ff */
[----:B------:R-:W2:Y:S01]  /*3c10*/  I2F.F16 R29, R29 ;  /* 0x0000001d001d7306 */ /* 0x000ea20000200c00 */
[----:B------:R-:W-:Y:S01]  /*3c20*/  IADD3 R50, -R25, R50, RZ ;  /* 0x0000003219327210 */ /* 0x000fe20007ffe1ff */
[----:B------:R-:W-:Y:S01]  /*3c30*/  FMUL.FTZ R28, R35, R28 ;  /* 0x0000001c231c7220 */ /* 0x000fe20000410000 */
[----:B------:R-:W-:-:S05]  /*3c40*/  F2FP.F16.F32.PACK_AB R49, RZ, R44 ;  /* 0x0000002cff31723e */ /* 0x000fca00000000ff */
[----:B------:R-:W4:Y:S08]  /*3c50*/  I2F.F16 R33, R33 ;  /* 0x0000002100217306 */ /* 0x000f300000200c00 */
[----:B------:R-:W3:Y:S01]  /*3c60*/  I2F.F16 R42, R42 ;  /* 0x0000002a002a7306 */ /* 0x000ee20000200c00 */
[----:B------:R-:W-:-:S07]  /*3c70*/  F2FP.F16.F32.PACK_AB R28, RZ, R28 ;  /* 0x0000001cff1c723e */ /* 0x000fce00000000ff */
[----:B------:R-:W3:Y:S01]  /*3c80*/  I2F.F16 R44, R50 ;  /* 0x00000032002c7306 */ /* 0x000ee20000200c00 */
[----:B------:R-:W-:-:S07]  /*3c90*/  SHF.R.U32.HI R47, RZ, 0x10, R9 ;  /* 0x00000010ff2f7819 */ /* 0x000fce0000011609 */
[----:B------:R-:W3:Y:S08]  /*3ca0*/  I2F.F16 R45, R45 ;  /* 0x0000002d002d7306 */ /* 0x000ef00000200c00 */
[----:B------:R-:W3:Y:S08]  /*3cb0*/  I2F.F16 R30, R30 ;  /* 0x0000001e001e7306 */ /* 0x000ef00000200c00 */
[----:B------:R-:W3:Y:S01]  /*3cc0*/  I2F.F16 R48, R48 ;  /* 0x0000003000307306 */ /* 0x000ee20000200c00 */
[----:B------:R-:W-:Y:S01]  /*3cd0*/  PRMT R49, R49, 0x5410, R28 ;  /* 0x0000541031317816 */ /* 0x000fe2000000001c */
[----:B------:R-:W-:Y:S01]  /*3ce0*/  HADD2 R41, R43, R37 ;  /* 0x000000252b297230 */ /* 0x000fe20000000000 */
[----:B------:R-:W-:Y:S01]  /*3cf0*/  HFMA2.MMA R32, R32, 1, 1, R39 ;  /* 0x3c003c0020207835 */ /* 0x000fe20000000027 */
[----:B------:R-:W-:Y:S01]  /*3d00*/  LOP3.LUT R47, R47, 0xff, RZ, 0xc0, !PT ;  /* 0x000000ff2f2f7812 */ /* 0x000fe200078ec0ff */
[----:B0-----:R-:W-:-:S02]  /*3d10*/  HADD2.F32 R28, -RZ, R4.H0_H0 ;  /* 0x20000004ff1c7230 */ /* 0x001fc40000004100 */
[----:B------:R-:W-:Y:S02]  /*3d20*/  HADD2.F32 R53, -RZ, R4.H1_H1 ;  /* 0x30000004ff357230 */ /* 0x000fe40000004100 */
[----:B-1----:R-:W-:Y:S02]  /*3d30*/  HADD2.F32 R4, -RZ, R6.H0_H0 ;  /* 0x20000006ff047230 */ /* 0x002fe40000004100 */
[----:B--2---:R-:W-:Y:S02]  /*3d40*/  HADD2.F32 R29, -RZ, R29.H0_H0 ;  /* 0x2000001dff1d7230 */ /* 0x004fe40000004100 */
[----:B------:R-:W-:Y:S02]  /*3d50*/  HADD2.F32 R37, -RZ, R31.H0_H0 ;  /* 0x2000001fff257230 */ /* 0x000fe40000004100 */
[----:B----4-:R-:W-:Y:S02]  /*3d60*/  HADD2.F32 R39, -RZ, R33.H0_H0 ;  /* 0x20000021ff277230 */ /* 0x010fe40000004100 */
[----:B---3--:R-:W-:Y:S01]  /*3d70*/  HADD2.F32 R33, -RZ, R42.H0_H0 ;  /* 0x2000002aff217230 */ /* 0x008fe20000004100 */
[----:B------:R-:W-:Y:S01]  /*3d80*/  IADD3 R47, -R26, R47, RZ ;  /* 0x0000002f1a2f7210 */ /* 0x000fe20007ffe1ff */
[----:B------:R-:W-:-:S02]  /*3d90*/  HADD2.F32 R43, -RZ, R6.H1_H1 ;  /* 0x30000006ff2b7230 */ /* 0x000fc40000004100 */
[----:B------:R-:W-:Y:S02]  /*3da0*/  HADD2 R40, R49, R40 ;  /* 0x0000002831287230 */ /* 0x000fe40000000000 */
[----:B------:R-:W-:Y:S02]  /*3db0*/  HADD2.F32 R6, -RZ, R44.H0_H0 ;  /* 0x2000002cff067230 */ /* 0x000fe40000004100 */
[C---:B------:R-:W-:Y:S01]  /*3dc0*/  FFMA.FTZ R51, R29.reuse, R28, RZ ;  /* 0x0000001c1d337223 */ /* 0x040fe200000100ff */
[----:B------:R-:W-:Y:S02]  /*3dd0*/  HADD2.F32 R42, -RZ, R45.H0_H0 ;  /* 0x2000002dff2a7230 */ /* 0x000fe40000004100 */
[----:B------:R-:W-:Y:S01]  /*3de0*/  FFMA.FTZ R44, R28, R37, RZ ;  /* 0x000000251c2c7223 */ /* 0x000fe200000100ff */
[----:B------:R-:W-:Y:S02]  /*3df0*/  HADD2.F32 R30, -RZ, R30.H0_H0 ;  /* 0x2000001eff1e7230 */ /* 0x000fe40000004100 */
[----:B------:R-:W-:Y:S01]  /*3e00*/  FFMA.FTZ R31, R29, R4, RZ ;  /* 0x000000041d1f7223 */ /* 0x000fe200000100ff */
[----:B------:R-:W-:-:S02]  /*3e10*/  HADD2.F32 R48, -RZ, R48.H0_H0 ;  /* 0x20000030ff307230 */ /* 0x000fc40000004100 */
[C---:B------:R-:W-:Y:S01]  /*3e20*/  FFMA.FTZ R49, R28.reuse, R39, RZ ;  /* 0x000000271c317223 */ /* 0x040fe200000100ff */
[----:B------:R-:W-:Y:S01]  /*3e30*/  FFMA.FTZ R29, R28, R33, RZ ;  /* 0x000000211c1d7223 */ /* 0x000fe200000100ff */
[----:B------:R-:W0:Y:S01]  /*3e40*/  I2F.F16 R47, R47 ;  /* 0x0000002f002f7306 */ /* 0x000e220000200c00 */
[C---:B------:R-:W-:Y:S01]  /*3e50*/  FFMA.FTZ R45, R53.reuse, R42, R44 ;  /* 0x0000002a352d7223 */ /* 0x040fe2000001002c */
[----:B------:R-:W-:Y:S01]  /*3e60*/  FFMA.FTZ R51, R30, R53, R51 ;  /* 0x000000351e337223 */ /* 0x000fe20000010033 */
[C---:B------:R-:W-:Y:S01]  /*3e70*/  FFMA.FTZ R49, R53.reuse, R48, R49 ;  /* 0x0000003035317223 */ /* 0x040fe20000010031 */
[----:B------:R-:W-:Y:S01]  /*3e80*/  FFMA.FTZ R44, R53, R6, R29 ;  /* 0x00000006352c7223 */ /* 0x000fe2000001001d */
[----:B------:R-:W-:Y:S01]  /*3e90*/  LEA.HI R50, R8, -R23, RZ, 0x8 ;  /* 0x8000001708327211 */ /* 0x000fe200078f40ff */
[----:B------:R-:W-:Y:S01]  /*3ea0*/  FFMA.FTZ R53, R39, R4, RZ ;  /* 0x0000000427357223 */ /* 0x000fe200000100ff */
[----:B------:R-:W-:Y:S01]  /*3eb0*/  LEA.HI R39, R9, -R26, RZ, 0x8 ;  /* 0x8000001a09277211 */ /* 0x000fe200078f40ff */
[----:B------:R-:W1:Y:S01]  /*3ec0*/  I2F.F16 R46, R46 ;  /* 0x0000002e002e7306 */ /* 0x000e620000200c00 */
[-C--:B------:R-:W-:Y:S01]  /*3ed0*/  FFMA.FTZ R52, R30, R43.reuse, R31 ;  /* 0x0000002b1e347223 */ /* 0x080fe2000001001f */
[----:B------:R-:W-:Y:S04]  /*3ee0*/  LDS.64 R28, [UR5+0x38] ;  /* 0x00003805ff1c7984 */ /* 0x000fe80008000a00 */
[----:B------:R-:W2:Y:S02]  /*3ef0*/  LDS.64 R30, [UR5+0x138] ;  /* 0x00013805ff1e7984 */ /* 0x000ea40008000a00 */
[----:B------:R-:W3:Y:S01]  /*3f00*/  I2F.F16 R50, R50 ;  /* 0x0000003200327306 */ /* 0x000ee20000200c00 */
[----:B------:R-:W-:Y:S01]  /*3f10*/  FFMA.FTZ R54, R48, R43, R53 ;  /* 0x0000002b30367223 */ /* 0x000fe20000010035 */
[----:B------:R-:W-:-:S06]  /*3f20*/  LOP3.LUT R48, R12, 0xff, RZ, 0xc0, !PT ;  /* 0x000000ff0c307812 */ /* 0x000fcc00078ec0ff */
[----:B------:R-:W4:Y:S01]  /*3f30*/  I2F.F16 R39, R39 ;  /* 0x0000002700277306 */ /* 0x000f220000200c00 */
[----:B------:R-:W-:Y:S02]  /*3f40*/  HADD2.F32 R8, -RZ, R5.H0_H0 ;  /* 0x20000005ff087230 */ /* 0x000fe40000004100 */
[----:B0-----:R-:W-:Y:S01]  /*3f50*/  HADD2.F32 R47, -RZ, R47.H0_H0 ;  /* 0x2000002fff2f7230 */ /* 0x001fe20000004100 */
[----:B------:R-:W-:Y:S01]  /*3f60*/  IADD3 R55, -R23, R48, RZ ;  /* 0x0000003017377210 */ /* 0x000fe20007ffe1ff */
[----:B-1----:R-:W-:-:S03]  /*3f70*/  HADD2.F32 R56, -RZ, R46.H0_H0 ;  /* 0x2000002eff387230 */ /* 0x002fc60000004100 */
[----:B------:R-:W-:Y:S02]  /*3f80*/  FFMA.FTZ R48, R8, R47, R49 ;  /* 0x0000002f08307223 */ /* 0x000fe40000010031 */
[----:B------:R-:W0:Y:S01]  /*3f90*/  I2F.F16 R49, R55 ;  /* 0x0000003700317306 */ /* 0x000e220000200c00 */
[----:B------:R-:W-:Y:S01]  /*3fa0*/  FFMA.FTZ R46, R56, R8, R51 ;  /* 0x00000008382e7223 */ /* 0x000fe20000010033 */
[----:B------:R-:W-:Y:S02]  /*3fb0*/  HADD2.F32 R9, -RZ, R7.H0_H0 ;  /* 0x20000007ff097230 */ /* 0x000fe40000004100 */
[----:B------:R-:W-:Y:S02]  /*3fc0*/  HADD2.F32 R5, -RZ, R5.H1_H1 ;  /* 0x30000005ff057230 */ /* 0x000fe40000004100 */
[----:B---3--:R-:W-:Y:S02]  /*3fd0*/  HADD2.F32 R51, -RZ, R50.H0_H0 ;  /* 0x20000032ff337230 */ /* 0x008fe40000004100 */
[----:B----4-:R-:W-:Y:S01]  /*3fe0*/  HADD2.F32 R57, -RZ, R39.H0_H0 ;  /* 0x20000027ff397230 */ /* 0x010fe20000004100 */
[----:B------:R-:W-:Y:S01]  /*3ff0*/  SHF.R.U32.HI R39, RZ, 0x8, R12 ;  /* 0x00000008ff277819 */ /* 0x000fe2000001160c */
[----:B------:R-:W-:-:S02]  /*4000*/  HADD2.F32 R7, -RZ, R7.H1_H1 ;  /* 0x30000007ff077230 */ /* 0x000fc40000004100 */
[----:B------:R-:W-:Y:S01]  /*4010*/  FFMA.FTZ R52, R56, R9, R52 ;  /* 0x0000000938347223 */ /* 0x000fe20000010034 */
[----:B------:R-:W-:Y:S01]  /*4020*/  FFMA.FTZ R53, R51, R5, R46 ;  /* 0x0000000533357223 */ /* 0x000fe2000001002e */
[----:B------:R-:W-:Y:S02]  /*4030*/  LOP3.LUT R46, R39, 0xff, RZ, 0xc0, !PT ;  /* 0x000000ff272e7812 */ /* 0x000fe400078ec0ff */
[----:B------:R-:W-:Y:S02]  /*4040*/  FFMA.FTZ R51, R51, R7, R52 ;  /* 0x0000000733337223 */ /* 0x000fe40000010034 */
[----:B------:R-:W-:Y:S01]  /*4050*/  IADD3 R52, -R23, R46, RZ ;  /* 0x0000002e17347210 */ /* 0x000fe20007ffe1ff */
[----:B0-----:R-:W-:-:S03]  /*4060*/  HADD2.F32 R50, -RZ, R49.H0_H0 ;  /* 0x20000031ff327230 */ /* 0x001fc60000004100 */
[----:B------:R-:W0:Y:S01]  /*4070*/  I2F.F16 R49, R52 ;  /* 0x0000003400317306 */ /* 0x000e220000200c00 */
[----:B------:R-:W-:Y:S01]  /*4080*/  FFMA.FTZ R54, R47, R9, R54 ;  /* 0x000000092f367223 */ /* 0x000fe20000010036 */
[----:B------:R-:W-:Y:S01]  /*4090*/  FFMA.FTZ R47, R5, R57, R48 ;  /* 0x00000039052f7223 */ /* 0x000fe20000010030 */
[----:B------:R-:W-:Y:S02]  /*40a0*/  SHF.R.U32.HI R48, RZ, 0x10, R12 ;  /* 0x00000010ff307819 */ /* 0x000fe4000001160c */
[----:B------:R-:W-:Y:S01]  /*40b0*/  FFMA.FTZ R39, R57, R7, R54 ;  /* 0x0000000739277223 */ /* 0x000fe20000010036 */
[----:B--2---:R-:W-:Y:S01]  /*40c0*/  HADD2.F32 R46, -RZ, R30.H0_H0 ;  /* 0x2000001eff2e7230 */ /* 0x004fe20000004100 */
[----:B------:R-:W-:Y:S01]  /*40d0*/  LOP3.LUT R54, R48, 0xff, RZ, 0xc0, !PT ;  /* 0x000000ff30367812 */ /* 0x000fe200078ec0ff */
[--C-:B------:R-:W-:Y:S01]  /*40e0*/  HADD2.F32 R48, -RZ, R28.reuse.H0_H0 ;  /* 0x2000001cff307230 */ /* 0x100fe20000004100 */
[----:B------:R-:W-:Y:S02]  /*40f0*/  LEA.HI R12, R12, -R23, RZ, 0x8 ;  /* 0x800000170c0c7211 */ /* 0x000fe400078f40ff */
[--C-:B------:R-:W-:Y:S01]  /*4100*/  SHF.R.U32.HI R57, RZ, 0x8, R13.reuse ;  /* 0x00000008ff397819 */ /* 0x100fe2000001160d */
[----:B------:R-:W-:Y:S01]  /*4110*/  HADD2.F32 R28, -RZ, R28.H1_H1 ;  /* 0x3000001cff1c7230 */ /* 0x000fe20000004100 */
[----:B------:R-:W-:Y:S01]  /*4120*/  IADD3 R23, -R23, R54, RZ ;  /* 0x0000003617177210 */ /* 0x000fe20007ffe1ff */
[----:B------:R-:W-:Y:S01]  /*4130*/  HADD2.F32 R30, -RZ, R30.H1_H1 ;  /* 0x3000001eff1e7230 */ /* 0x000fe20000004100 */
[----:B------:R-:W-:Y:S01]  /*4140*/  SHF.R.U32.HI R55, RZ, 0x10, R13 ;  /* 0x00000010ff377819 */ /* 0x000fe2000001160d */
[----:B0-----:R-:W-:-:S02]  /*4150*/  HADD2.F32 R54, -RZ, R49.H0_H0 ;  /* 0x20000031ff367230 */ /* 0x001fc40000004100 */
[C---:B------:R-:W-:Y:S01]  /*4160*/  FFMA.FTZ R53, R50.reuse, R48, R53 ;  /* 0x0000003032357223 */ /* 0x040fe20000010035 */
[----:B------:R-:W-:Y:S01]  /*4170*/  FFMA.FTZ R51, R50, R46, R51 ;  /* 0x0000002e32337223 */ /* 0x000fe20000010033 */
[----:B------:R-:W-:Y:S02]  /*4180*/  LOP3.LUT R57, R57, 0xff, RZ, 0xc0, !PT ;  /* 0x000000ff39397812 */ /* 0x000fe400078ec0ff */
[----:B------:R-:W-:Y:S02]  /*4190*/  LOP3.LUT R59, R13, 0xff, RZ, 0xc0, !PT ;  /* 0x000000ff0d3b7812 */ /* 0x000fe400078ec0ff */
[----:B------:R-:W-:Y:S01]  /*41a0*/  LOP3.LUT R55, R55, 0xff, RZ, 0xc0, !PT ;  /* 0x000000ff37377812 */ /* 0x000fe200078ec0ff */
[C---:B------:R-:W-:Y:S01]  /*41b0*/  FFMA.FTZ R52, R54.reuse, R28, R53 ;  /* 0x0000001c36347223 */ /* 0x040fe20000010035 */
[----:B------:R-:W-:Y:S01]  /*41c0*/  LEA.HI R49, R13, -R26, RZ, 0x8 ;  /* 0x8000001a0d317211 */ /* 0x000fe200078f40ff */
[----:B------:R-:W-:Y:S01]  /*41d0*/  FFMA.FTZ R51, R54, R30, R51 ;  /* 0x0000001e36337223 */ /* 0x000fe20000010033 */
[----:B------:R-:W-:-:S02]  /*41e0*/  IADD3 R13, -R26, R59, RZ ;  /* 0x0000003b1a0d7210 */ /* 0x000fc40007ffe1ff */
[C---:B------:R-:W-:Y:S02]  /*41f0*/  IADD3 R50, -R26.reuse, R57, RZ ;  /* 0x000000391a327210 */ /* 0x040fe40007ffe1ff */
[----:B------:R-:W-:Y:S02]  /*4200*/  SHF.R.U32.HI R54, RZ, 0x10, R10 ;  /* 0x00000010ff367819 */ /* 0x000fe4000001160a */
[----:B------:R-:W-:Y:S02]  /*4210*/  IADD3 R26, -R26, R55, RZ ;  /* 0x000000371a1a7210 */ /* 0x000fe40007ffe1ff */
[----:B------:R-:W-:Y:S02]  /*4220*/  MOV R55, UR6 ;  /* 0x0000000600377c02 */ /* 0x000fe40008000f00 */
[----:B------:R-:W-:-:S03]  /*4230*/  LOP3.LUT R56, R54, 0xff, RZ, 0xc0, !PT ;  /* 0x000000ff36387812 */ /* 0x000fc600078ec0ff */
[----:B------:R-:W-:Y:S01]  /*4240*/  IMAD.WIDE R62, R55, 0x4, R62 ;  /* 0x00000004373e7825 */ /* 0x000fe200078e023e */
[----:B------:R-:W-:Y:S02]  /*4250*/  IADD3 R55, -R25, R56, RZ ;  /* 0x0000003819377210 */ /* 0x000fe40007ffe1ff */
[----:B------:R-:W-:Y:S02]  /*4260*/  SHF.R.U32.HI R56, RZ, 0x10, R11 ;  /* 0x00000010ff387819 */ /* 0x000fe4000001160b */
[----:B------:R-:W-:Y:S02]  /*4270*/  LEA.HI R53, R11, -R24, RZ, 0x8 ;  /* 0x800000180b357211 */ /* 0x000fe400078f40ff */
[----:B------:R-:W-:Y:S02]  /*4280*/  LOP3.LUT R57, R56, 0xff, RZ, 0xc0, !PT ;  /* 0x000000ff38397812 */ /* 0x000fe400078ec0ff */
[----:B------:R-:W-:Y:S02]  /*4290*/  LEA.HI R11, R10, -R25, RZ, 0x8 ;  /* 0x800000190a0b7211 */ /* 0x000fe400078f40ff */
[----:B------:R-:W-:Y:S01]  /*42a0*/  IADD3 R10, -R24, R57, RZ ;  /* 0x00000039180a7210 */ /* 0x000fe20007ffe1ff */
[----:B------:R-:W0:Y:S01]  /*42b0*/  I2F.F16 R55, R55 ;  /* 0x0000003700377306 */ /* 0x000e220000200c00 */
[----:B------:R-:W-:-:S07]  /*42c0*/  FFMA.FTZ R37, R37, R4, RZ ;  /* 0x0000000425257223 */ /* 0x000fce00000100ff */
[----:B------:R-:W1:Y:S01]  /*42d0*/  I2F.F16 R10, R10 ;  /* 0x0000000a000a7306 */ /* 0x000e620000200c00 */
[----:B------:R-:W-:Y:S01]  /*42e0*/  FFMA.FTZ R33, R33, R4, RZ ;  /* 0x0000000421217223 */ /* 0x000fe200000100ff */
[----:B------:R-:W-:Y:S01]  /*42f0*/  FFMA.FTZ R42, R42, R43, R37 ;  /* 0x0000002b2a2a7223 */ /* 0x000fe20000010025 */
[----:B------:R-:W-:-:S05]  /*4300*/  LOP3.LUT R37, R15, 0xff, RZ, 0xc0, !PT ;  /* 0x000000ff0f257812 */ /* 0x000fca00078ec0ff */
[----:B------:R-:W2:Y:S01]  /*4310*/  I2F.F16 R53, R53 ;  /* 0x0000003500357306 */ /* 0x000ea20000200c00 */
[----:B------:R-:W-:Y:S01]  /*4320*/  FFMA.FTZ R6, R6, R43, R33 ;  /* 0x0000002b06067223 */ /* 0x000fe20000010021 */
[----:B0-----:R-:W-:Y:S01]  /*4330*/  HADD2.F32 R55, -RZ, R55.H0_H0 ;  /* 0x20000037ff377230 */ /* 0x001fe20000004100 */
[----:B------:R-:W-:-:S05]  /*4340*/  IADD3 R37, -R24, R37, RZ ;  /* 0x0000002518257210 */ /* 0x000fca0007ffe1ff */
[----:B------:R-:W0:Y:S01]  /*4350*/  I2F.F16 R11, R11 ;  /* 0x0000000b000b7306 */ /* 0x000e220000200c00 */
[----:B-1----:R-:W-:Y:S01]  /*4360*/  HADD2.F32 R33, -RZ, R10.H0_H0 ;  /* 0x2000000aff217230 */ /* 0x002fe20000004100 */
[----:B------:R-:W-:Y:S01]  /*4370*/  LOP3.LUT R4, R14, 0xff, RZ, 0xc0, !PT ;  /* 0x000000ff0e047812 */ /* 0x000fe200078ec0ff */
[----:B------:R-:W-:-:S03]  /*4380*/  FFMA.FTZ R44, R8, R55, R44 ;  /* 0x00000037082c7223 */ /* 0x000fc6000001002c */
[----:B------:R-:W-:Y:S01]  /*4390*/  FFMA.FTZ R10, R8, R33, R45 ;  /* 0x00000021080a7223 */ /* 0x000fe2000001002d */
[-C--:B------:R-:W-:Y:S01]  /*43a0*/  FFMA.FTZ R42, R33, R9.reuse, R42 ;  /* 0x00000009212a7223 */ /* 0x080fe2000001002a */
[----:B------:R-:W-:Y:S01]  /*43b0*/  SHF.R.U32.HI R8, RZ, 0x8, R14 ;  /* 0x00000008ff087819 */ /* 0x000fe2000001160e */
[----:B------:R-:W1:Y:S01]  /*43c0*/  I2F.F16 R37, R37 ;  /* 0x0000002500257306 */ /* 0x000e620000200c00 */
[--C-:B------:R-:W-:Y:S02]  /*43d0*/  SHF.R.U32.HI R33, RZ, 0x8, R15.reuse ;  /* 0x00000008ff217819 */ /* 0x100fe4000001160f */
[----:B------:R-:W-:Y:S01]  /*43e0*/  IADD3 R4, -R25, R4, RZ ;  /* 0x0000000419047210 */ /* 0x000fe20007ffe1ff */
[----:B------:R-:W-:Y:S01]  /*43f0*/  FFMA.FTZ R6, R55, R9, R6 ;  /* 0x0000000937067223 */ /* 0x000fe20000010006 */
[----:B------:R-:W-:Y:S01]  /*4400*/  LEA.HI R54, R15, -R24, RZ, 0x8 ;  /* 0x800000180f367211 */ /* 0x000fe200078f40ff */
[----:B--2---:R-:W-:Y:S01]  /*4410*/  HADD2.F32 R53, -RZ, R53.H0_H0 ;  /* 0x20000035ff357230 */ /* 0x004fe20000004100 */
[----:B------:R-:W-:-:S02]  /*4420*/  SHF.R.U32.HI R15, RZ, 0x10, R15 ;  /* 0x00000010ff0f7819 */ /* 0x000fc4000001160f */
[----:B------:R-:W-:Y:S02]  /*4430*/  LOP3.LUT R8, R8, 0xff, RZ, 0xc0, !PT ;  /* 0x000000ff08087812 */ /* 0x000fe400078ec0ff */
[----:B------:R-:W-:Y:S02]  /*4440*/  SHF.R.U32.HI R9, RZ, 0x10, R14 ;  /* 0x00000010ff097819 */ /* 0x000fe4000001160e */
[----:B------:R-:W-:Y:S01]  /*4450*/  LOP3.LUT R43, R33, 0xff, RZ, 0xc0, !PT ;  /* 0x000000ff212b7812 */ /* 0x000fe200078ec0ff */
[----:B0-----:R-:W-:Y:S01]  /*4460*/  HADD2.F32 R33, -RZ, R11.H0_H0 ;  /* 0x2000000bff217230 */ /* 0x001fe20000004100 */
[----:B------:R-:W0:Y:S01]  /*4470*/  I2F.F16 R13, R13 ;  /* 0x0000000d000d7306 */ /* 0x000e220000200c00 */
[----:B------:R-:W-:Y:S01]  /*4480*/  LOP3.LUT R45, R15, 0xff, RZ, 0xc0, !PT ;  /* 0x000000ff0f2d7812 */ /* 0x000fe200078ec0ff */
[----:B------:R-:W-:Y:S01]  /*4490*/  FFMA.FTZ R15, R53, R7, R42 ;  /* 0x00000007350f7223 */ /* 0x000fe2000001002a */
[----:B------:R-:W-:Y:S02]  /*44a0*/  IADD3 R8, -R25, R8, RZ ;  /* 0x0000000819087210 */ /* 0x000fe40007ffe1ff */
[----:B------:R-:W-:-:S03]  /*44b0*/  LOP3.LUT R56, R9, 0xff, RZ, 0xc0, !PT ;  /* 0x000000ff09387812 */ /* 0x000fc600078ec0ff */
[----:B------:R-:W2:Y:S01]  /*44c0*/  I2F.F16 R4, R4 ;  /* 0x0000000400047306 */ /* 0x000ea20000200c00 */
[C---:B------:R-:W-:Y:S01]  /*44d0*/  IADD3 R43, -R24.reuse, R43, RZ ;  /* 0x0000002b182b7210 */ /* 0x040fe20007ffe1ff */
[----:B------:R-:W-:Y:S01]  /*44e0*/  FFMA.FTZ R7, R33, R7, R6 ;  /* 0x0000000721077223 */ /* 0x000fe20000010006 */
[----:B------:R-:W-:Y:S01]  /*44f0*/  IADD3 R6, -R24, R45, RZ ;  /* 0x0000002d18067210 */ /* 0x000fe20007ffe1ff */
[----:B------:R-:W-:Y:S01]  /*4500*/  FFMA.FTZ R11, R5, R53, R10 ;  /* 0x00000035050b7223 */ /* 0x000fe2000001000a */
[----:B------:R-:W-:-:S03]  /*4510*/  IADD3 R9, -R25, R56, RZ ;  /* 0x0000003819097210 */ /* 0x000fc60007ffe1ff */
[----:B------:R-:W3:Y:S01]  /*4520*/  I2F.F16 R50, R50 ;  /* 0x0000003200327306 */ /* 0x000ee20000200c00 */
[----:B------:R-:W-:Y:S01]  /*4530*/  LEA.HI R25, R14, -R25, RZ, 0x8 ;  /* 0x800000190e197211 */ /* 0x000fe200078f40ff */
[----:B-1----:R-:W-:-:S06]  /*4540*/  HADD2.F32 R14, -RZ, R37.H0_H0 ;  /* 0x20000025ff0e7230 */ /* 0x002fcc0000004100 */
[----:B------:R-:W1:Y:S01]  /*4550*/  I2F.F16 R23, R23 ;  /* 0x0000001700177306 */ /* 0x000e620000200c00 */
[----:B------:R-:W-:-:S07]  /*4560*/  FFMA.FTZ R5, R5, R33, R44 ;  /* 0x0000002105057223 */ /* 0x000fce000001002c */
[----:B------:R-:W4:Y:S01]  /*4570*/  I2F.F16 R10, R43 ;  /* 0x0000002b000a7306 */ /* 0x000f220000200c00 */
[----:B0-----:R-:W-:-:S07]  /*4580*/  HADD2.F32 R24, -RZ, R13.H0_H0 ;  /* 0x2000000dff187230 */ /* 0x001fce0000004100 */
[----:B------:R-:W0:Y:S01]  /*4590*/  I2F.F16 R8, R8 ;  /* 0x0000000800087306 */ /* 0x000e220000200c00 */
[----:B------:R-:W-:Y:S01]  /*45a0*/  FFMA.FTZ R33, R48, R14, R11 ;  /* 0x0000000e30217223 */ /* 0x000fe2000001000b */
[----:B--2---:R-:W-:-:S06]  /*45b0*/  HADD2.F32 R4, -RZ, R4.H0_H0 ;  /* 0x20000004ff047230 */ /* 0x004fcc0000004100 */
[----:B------:R-:W2:Y:S08]  /*45c0*/  I2F.F16 R26, R26 ;  /* 0x0000001a001a7306 */ /* 0x000eb00000200c00 */
[----:B------:R-:W2:Y:S08]  /*45d0*/  I2F.F16 R6, R6 ;  /* 0x0000000600067306 */ /* 0x000eb00000200c00 */
[----:B------:R-:W2:Y:S01]  /*45e0*/  I2F.F16 R9, R9 ;  /* 0x0000000900097306 */ /* 0x000ea20000200c00 */
[----:B------:R-:W-:-:S07]  /*45f0*/  FFMA.FTZ R47, R48, R24, R47 ;  /* 0x00000018302f7223 */ /* 0x000fce000001002f */
[----:B------:R-:W2:Y:S01]  /*4600*/  I2F.F16 R12, R12 ;  /* 0x0000000c000c7306 */ /* 0x000ea20000200c00 */
[----:B------:R-:W-:-:S07]  /*4610*/  FFMA.FTZ R39, R24, R46, R39 ;  /* 0x0000002e18277223 */ /* 0x000fce0000010027 */
[----:B------:R-:W2:Y:S01]  /*4620*/  I2F.F16 R49, R49 ;  /* 0x0000003100317306 */ /* 0x000ea20000200c00 */
[----:B------:R-:W-:Y:S01]  /*4630*/  FFMA.FTZ R48, R48, R4, R5 ;  /* 0x0000000430307223 */ /* 0x000fe20000010005 */
[----:B---3--:R-:W-:-:S06]  /*4640*/  HADD2.F32 R50, -RZ, R50.H0_H0 ;  /* 0x20000032ff327230 */ /* 0x008fcc0000004100 */
[----:B------:R-:W3:Y:S01]  /*4650*/  I2F.F16 R54, R54 ;  /* 0x0000003600367306 */ /* 0x000ee20000200c00 */
[----:B-1----:R-:W-:-:S07]  /*4660*/  HADD2.F32 R24, -RZ, R23.H0_H0 ;  /* 0x20000017ff187230 */ /* 0x002fce0000004100 */
[----:B------:R-:W1:Y:S01]  /*4670*/  I2F.F16 R11, R25 ;  /* 0x00000019000b7306 */ /* 0x000e620000200c00 */
[----:B----4-:R-:W-:Y:S02]  /*4680*/  HADD2.F32 R5, -RZ, R10.H0_H0 ;  /* 0x2000000aff057230 */ /* 0x010fe40000004100 */
[-C--:B------:R-:W-:Y:S01]  /*4690*/  FFMA.FTZ R42, R14, R46.reuse, R15 ;  /* 0x0000002e0e2a7223 */ /* 0x080fe2000001000f */
[----:B0-----:R-:W-:Y:S02]  /*46a0*/  HADD2.F32 R23, -RZ, R8.H0_H0 ;  /* 0x20000008ff177230 */ /* 0x001fe40000004100 */
[----:B------:R-:W-:Y:S01]  /*46b0*/  FFMA.FTZ R46, R4, R46, R7 ;  /* 0x0000002e042e7223 */ /* 0x000fe20000010007 */
[----:B------:R-:W-:Y:S02]  /*46c0*/  HADD2.F32 R13, -RZ, R29.H0_H0 ;  /* 0x2000001dff0d7230 */ /* 0x000fe40000004100 */
[----:B------:R-:W-:Y:S01]  /*46d0*/  FFMA.FTZ R47, R28, R50, R47 ;  /* 0x000000321c2f7223 */ /* 0x000fe2000001002f */
[----:B--2---:R-:W-:-:S02]  /*46e0*/  HADD2.F32 R26, -RZ, R26.H0_H0 ;  /* 0x2000001aff1a7230 */ /* 0x004fc40000004100 */
[-C--:B------:R-:W-:Y:S01]  /*46f0*/  FFMA.FTZ R39, R50, R30.reuse, R39 ;  /* 0x0000001e32277223 */ /* 0x080fe20000010027 */
[----:B------:R-:W-:Y:S02]  /*4700*/  HADD2.F32 R7, -RZ, R31.H0_H0 ;  /* 0x2000001fff077230 */ /* 0x000fe40000004100 */
[C---:B------:R-:W-:Y:S01]  /*4710*/  FFMA.FTZ R10, R28.reuse, R5, R33 ;  /* 0x000000051c0a7223 */ /* 0x040fe20000010021 */
[----:B------:R-:W-:Y:S02]  /*4720*/  HADD2.F32 R6, -RZ, R6.H0_H0 ;  /* 0x20000006ff067230 */ /* 0x000fe40000004100 */
[----:B------:R-:W-:Y:S01]  /*4730*/  FFMA.FTZ R33, R28, R23, R48 ;  /* 0x000000171c217223 */ /* 0x000fe20000010030 */
[----:B------:R-:W-:Y:S02]  /*4740*/  HADD2.F32 R8, -RZ, R9.H0_H0 ;  /* 0x20000009ff087230 */ /* 0x000fe40000004100 */
[----:B------:R-:W-:Y:S01]  /*4750*/  FFMA.FTZ R5, R5, R30, R42 ;  /* 0x0000001e05057223 */ /* 0x000fe2000001002a */
[----:B------:R-:W-:-:S02]  /*4760*/  HADD2.F32 R29, -RZ, R29.H1_H1 ;  /* 0x3000001dff1d7230 */ /* 0x000fc40000004100 */
[----:B------:R-:W-:Y:S01]  /*4770*/  FFMA.FTZ R23, R23, R30, R46 ;  /* 0x0000001e17177223 */ /* 0x000fe2000001002e */
[----:B------:R-:W-:Y:S02]  /*4780*/  HADD2.F32 R12, -RZ, R12.H0_H0 ;  /* 0x2000000cff0c7230 */ /* 0x000fe40000004100 */
[C---:B------:R-:W-:Y:S01]  /*4790*/  FFMA.FTZ R9, R24.reuse, R13, R52 ;  /* 0x0000000d18097223 */ /* 0x040fe20000010034 */
[----:B------:R-:W-:Y:S02]  /*47a0*/  HADD2.F32 R14, -RZ, R49.H0_H0 ;  /* 0x20000031ff0e7230 */ /* 0x000fe40000004100 */
[----:B------:R-:W-:Y:S01]  /*47b0*/  FFMA.FTZ R47, R13, R26, R47 ;  /* 0x0000001a0d2f7223 */ /* 0x000fe2000001002f */
[----:B------:R-:W-:Y:S02]  /*47c0*/  HADD2.F32 R31, -RZ, R31.H1_H1 ;  /* 0x3000001fff1f7230 */ /* 0x000fe40000004100 */
[----:B------:R-:W-:Y:S01]  /*47d0*/  FFMA.FTZ R51, R24, R7, R51 ;  /* 0x0000000718337223 */ /* 0x000fe20000010033 */
[----:B---3--:R-:W-:-:S02]  /*47e0*/  HADD2.F32 R54, -RZ, R54.H0_H0 ;  /* 0x20000036ff367230 */ /* 0x008fc40000004100 */
[-C--:B------:R-:W-:Y:S01]  /*47f0*/  FFMA.FTZ R39, R26, R7.reuse, R39 ;  /* 0x000000071a277223 */ /* 0x080fe20000010027 */
[----:B------:R-:W-:Y:S01]  /*4800*/  UIADD3 UR10, UR10, 0x20, URZ ;  /* 0x000000200a0a7890 */ /* 0x000fe2000fffe03f */
[C---:B------:R-:W-:Y:S01]  /*4810*/  FFMA.FTZ R10, R13.reuse, R6, R10 ;  /* 0x000000060d0a7223 */ /* 0x040fe2000001000a */
[----:B-1----:R-:W-:Y:S02]  /*4820*/  HADD2.F32 R28, -RZ, R11.H0_H0 ;  /* 0x2000000bff1c7230 */ /* 0x002fe40000004100 */
[----:B------:R-:W-:Y:S01]  /*4830*/  FFMA.FTZ R33, R13, R8, R33 ;  /* 0x000000080d217223 */ /* 0x000fe20000010021 */
[-C--:B------:R-:W-:Y:S01]  /*4840*/  FFMA.FTZ R5, R6, R7.reuse, R5 ;  /* 0x0000000706057223 */ /* 0x080fe20000010005 */
[----:B------:R-:W-:Y:S01]  /*4850*/  FFMA.FTZ R23, R8, R7, R23 ;  /* 0x0000000708177223 */ /* 0x000fe20000010017 */
[C---:B------:R-:W-:Y:S01]  /*4860*/  FFMA.FTZ R9, R12.reuse, R29, R9 ;  /* 0x0000001d0c097223 */ /* 0x040fe20000010009 */
[C---:B------:R-:W-:Y:S01]  /*4870*/  FFMA.FTZ R47, R29.reuse, R14, R47 ;  /* 0x0000000e1d2f7223 */ /* 0x040fe2000001002f */
[-C--:B------:R-:W-:Y:S01]  /*4880*/  FFMA.FTZ R51, R12, R31.reuse, R51 ;  /* 0x0000001f0c337223 */ /* 0x080fe20000010033 */
[-C--:B------:R-:W-:Y:S01]  /*4890*/  FFMA.FTZ R39, R14, R31.reuse, R39 ;  /* 0x0000001f0e277223 */ /* 0x080fe20000010027 */
[----:B------:R-:W-:Y:S01]  /*48a0*/  UISETP.GE.AND UP0, UPT, UR10, UR9, UPT ;  /* 0x000000090a00728c */ /* 0x000fe2000bf06270 */
[C---:B------:R-:W-:Y:S01]  /*48b0*/  FFMA.FTZ R4, R29.reuse, R54, R10 ;  /* 0x000000361d047223 */ /* 0x040fe2000001000a */
[----:B------:R-:W-:Y:S01]  /*48c0*/  FFMA.FTZ R10, R29, R28, R33 ;  /* 0x0000001c1d0a7223 */ /* 0x000fe20000010021 */
[-C--:B------:R-:W-:Y:S01]  /*48d0*/  FFMA.FTZ R54, R54, R31.reuse, R5 ;  /* 0x0000001f36367223 */ /* 0x080fe20000010005 */
[----:B------:R-:W-:Y:S01]  /*48e0*/  FFMA.FTZ R28, R28, R31, R23 ;  /* 0x0000001f1c1c7223 */ /* 0x000fe20000010017 */
[----:B------:R-:W-:Y:S01]  /*48f0*/  FMUL.FTZ R9, R36, R9 ;  /* 0x0000000924097220 */ /* 0x000fe20000410000 */
[----:B------:R-:W-:Y:S01]  /*4900*/  FMUL.FTZ R47, R34, R47 ;  /* 0x0000002f222f7220 */ /* 0x000fe20000410000 */
[----:B------:R-:W-:Y:S01]  /*4910*/  FMUL.FTZ R51, R36, R51 ;  /* 0x0000003324337220 */ /* 0x000fe20000410000 */
[----:B------:R-:W-:Y:S01]  /*4920*/  FMUL.FTZ R39, R34, R39 ;  /* 0x0000002722277220 */ /* 0x000fe20000410000 */
[----:B------:R-:W-:Y:S01]  /*4930*/  PLOP3.LUT P1, PT, PT, PT, UP0, 0x80, 0x0 ;  /* 0x000000000000781c */ /* 0x000fe20003f2f008 */
        /* <DEDUP_REMOVED lines=24> */
.L_x_1651:
        /* <DEDUP_REMOVED lines=11> */
.L_x_1656:
[----:B------:R-:W0:Y:S02]  /*4b70*/  LDS R2, [R0] ;  /* 0x0000000000027984 */ /* 0x000e240000000800 */
[----:B0-----:R-:W-:-:S10]  /*4b80*/  HFMA2.MMA R3, R2, 1, 1, R38 ;  /* 0x3c003c0002037835 */ /* 0x001fd40000000026 */
[----:B------:R-:W0:Y:S02]  /*4b90*/  ATOMS.CAST.SPIN R3, [R0], R2, R3 ;  /* 0x000000020003738d */ /* 0x000e240001800003 */
[----:B0-----:R-:W-:-:S13]  /*4ba0*/  ISETP.EQ.U32.AND P0, PT, R3, 0x1, PT ;  /* 0x000000010300780c */ /* 0x001fda0003f02070 */
[----:B------:R-:W-:Y:S05]  /*4bb0*/  @!P0 BRA `(.L_x_1656) ;  /* 0xfffffffc00ec8947 */ /* 0x000fea000383ffff */
[----:B------:R-:W-:Y:S05]  /*4bc0*/  BRA `(.L_x_1654) ;  /* 0x00000000000c7947 */ /* 0x000fea0003800000 */
.L_x_1655:
[----:B------:R-:W2:Y:S02]  /*4bd0*/  LD.E R0, desc[UR12][R6.64] ;  /* 0x0000000c06007980 */ /* 0x000ea4000c101900 */
[----:B--2---:R-:W-:-:S05]  /*4be0*/  IADD3 R3, R38, R0, RZ ;  /* 0x0000000026037210 */ /* 0x004fca0007ffe0ff */
[----:B------:R0:W-:Y:S02]  /*4bf0*/  ST.E desc[UR12][R6.64], R3 ;  /* 0x0000000306007985 */ /* 0x0001e4000c10190c */
.L_x_1654:
[----:B------:R-:W-:Y:S05]  /*4c00*/  BSYNC B0 ;  /* 0x0000000000007941 */ /* 0x000fea0003800000 */
.L_x_1653:
[----:B------:R1:W-:Y:S01]  /*4c10*/  ATOM.E.ADD.F16x2.RN.STRONG.GPU P0, RZ, desc[UR12][R6.64+0x4], R37 ;  /* 0x0000042506ff79a2 */ /* 0x0003e2000810e1cc */
[----:B------:R-:W-:Y:S04]  /*4c20*/  BSSY B0, `(.L_x_1657) ;  /* 0x0000011000007945 */ /* 0x000fe80003800000 */
[----:B-1----:R-:W-:Y:S05]  /*4c30*/  @P0 BRA `(.L_x_1658) ;  /* 0x00000000003c0947 */ /* 0x002fea0003800000 */
[----:B------:R-:W1:Y:S02]  /*4c40*/  QSPC.E.S P0, RZ, [R6+0x4] ;  /* 0x0000040006ff73aa */ /* 0x000e640000000500 */
[----:B-1----:R-:W-:Y:S05]  /*4c50*/  @!P0 BRA `(.L_x_1659) ;  /* 0x0000000000288947 */ /* 0x002fea0003800000 */
[----:B------:R-:W-:Y:S01]  /*4c60*/  MOV R2, R6 ;  /* 0x0000000600027202 */ /* 0x000fe20000000f00 */
[----:B------:R-:W-:Y:S03]  /*4c70*/  BSSY B1, `(.L_x_1660) ;  /* 0x0000007000017945 */ /* 0x000fe60003800000 */
[----:B------:R-:W-:-:S07]  /*4c80*/  MOV R0, R2 ;  /* 0x0000000200007202 */ /* 0x000fce0000000f00 */
.L_x_1661:
[----:B------:R-:W0:Y:S02]  /*4c90*/  LDS R2, [R0+0x4] ;  /* 0x0000040000027984 */ /* 0x000e240000000800 */
[----:B0-----:R-:W-:-:S06]  /*4ca0*/  HADD2 R3, R2, R37 ;  /* 0x0000002502037230 */ /* 0x001fcc0000000000 */
[----:B------:R-:W0:Y:S02]  /*4cb0*/  ATOMS.CAST.SPIN R3, [R0+0x4], R2, R3 ;  /* 0x000004020003738d */ /* 0x000e240001800003 */
[----:B0-----:R-:W-:-:S13]  /*4cc0*/  ISETP.EQ.U32.AND P0, PT, R3, 0x1, PT ;  /* 0x000000010300780c */ /* 0x001fda0003f02070 */
[----:B------:R-:W-:Y:S05]  /*4cd0*/  @!P0 BRA `(.L_x_1661) ;  /* 0xfffffffc00ec8947 */ /* 0x000fea000383ffff */
[----:B------:R-:W-:Y:S05]  /*4ce0*/  BSYNC B1 ;  /* 0x0000000000017941 */ /* 0x000fea0003800000 */
.L_x_1660:
[----:B------:R-:W-:Y:S05]  /*4cf0*/  BRA `(.L_x_1658) ;  /* 0x00000000000c7947 */ /* 0x000fea0003800000 */
.L_x_1659:
[----:B------:R-:W0:Y:S02]  /*4d00*/  LD.E R0, desc[UR12][R6.64+0x4] ;  /* 0x0000040c06007980 */ /* 0x000e24000c101900 */
[----:B0-----:R-:W-:-:S05]  /*4d10*/  IADD3 R3, R37, R0, RZ ;  /* 0x0000000025037210 */ /* 0x001fca0007ffe0ff */
[----:B------:R1:W-:Y:S02]  /*4d20*/  ST.E desc[UR12][R6.64+0x4], R3 ;  /* 0x0000040306007985 */ /* 0x0003e4000c10190c */
.L_x_1658:
[----:B------:R-:W-:Y:S05]  /*4d30*/  BSYNC B0 ;  /* 0x0000000000007941 */ /* 0x000fea0003800000 */
.L_x_1657:
[----:B01----:R-:W-:-:S05]  /*4d40*/  IADD3 R3, R9, UR6, RZ ;  /* 0x0000000609037c10 */ /* 0x003fca000fffe0ff */
        /* <DEDUP_REMOVED lines=8> */
.L_x_1665:
[----:B------:R-:W0:Y:S02]  /*4dd0*/  LDS R2, [R0] ;  /* 0x0000000000027984 */ /* 0x000e240000000800 */
[----:B0-----:R-:W-:-:S10]  /*4de0*/  HFMA2.MMA R3, R2, 1, 1, R39 ;  /* 0x3c003c0002037835 */ /* 0x001fd40000000027 */
[----:B------:R-:W0:Y:S02]  /*4df0*/  ATOMS.CAST.SPIN R3, [R0], R2, R3 ;  /* 0x000000020003738d */ /* 0x000e240001800003 */
[----:B0-----:R-:W-:-:S13]  /*4e00*/  ISETP.EQ.U32.AND P0, PT, R3, 0x1, PT ;  /* 0x000000010300780c */ /* 0x001fda0003f02070 */
[----:B------:R-:W-:Y:S05]  /*4e10*/  @!P0 BRA `(.L_x_1665) ;  /* 0xfffffffc00ec8947 */ /* 0x000fea000383ffff */
[----:B------:R-:W-:Y:S05]  /*4e20*/  BRA `(.L_x_1663) ;  /* 0x00000000000c7947 */ /* 0x000fea0003800000 */
.L_x_1664:
[----:B------:R-:W2:Y:S02]  /*4e30*/  LD.E R0, desc[UR12][R4.64] ;  /* 0x0000000c04007980 */ /* 0x000ea4000c101900 */
[----:B--2---:R-:W-:-:S05]  /*4e40*/  IADD3 R3, R39, R0, RZ ;  /* 0x0000000027037210 */ /* 0x004fca0007ffe0ff */
[----:B------:R0:W-:Y:S02]  /*4e50*/  ST.E desc[UR12][R4.64], R3 ;  /* 0x0000000304007985 */ /* 0x0001e4000c10190c */
.L_x_1663:
[----:B------:R-:W-:Y:S05]  /*4e60*/  BSYNC B0 ;  /* 0x0000000000007941 */ /* 0x000fea0003800000 */
.L_x_1662:
[----:B------:R1:W-:Y:S02]  /*4e70*/  ATOM.E.ADD.F16x2.RN.STRONG.GPU P0, RZ, desc[UR12][R4.64+0x4], R40 ;  /* 0x0000042804ff79a2 */ /* 0x0003e4000810e1cc */
[----:B-1----:R-:W-:Y:S05]  /*4e80*/  @P0 EXIT ;  /* 0x000000000000094d */ /* 0x002fea0003800000 */
[----:B------:R-:W1:Y:S02]  /*4e90*/  QSPC.E.S P0, RZ, [R4+0x4] ;  /* 0x0000040004ff73aa */ /* 0x000e640000000500 */
[----:B-1----:R-:W-:Y:S05]  /*4ea0*/  @!P0 BRA `(.L_x_1666) ;  /* 0x0000000000208947 */ /* 0x002fea0003800000 */
[----:B------:R-:W-:-:S04]  /*4eb0*/  MOV R2, R4 ;  /* 0x0000000400027202 */ /* 0x000fc80000000f00 */
[----:B------:R-:W-:-:S07]  /*4ec0*/  MOV R0, R2 ;  /* 0x0000000200007202 */ /* 0x000fce0000000f00 */
.L_x_1667:
[----:B------:R-:W0:Y:S02]  /*4ed0*/  LDS R2, [R0+0x4] ;  /* 0x0000040000027984 */ /* 0x000e240000000800 */
[----:B0-----:R-:W-:-:S06]  /*4ee0*/  HADD2 R3, R2, R40 ;  /* 0x0000002802037230 */ /* 0x001fcc0000000000 */
[----:B------:R-:W0:Y:S02]  /*4ef0*/  ATOMS.CAST.SPIN R3, [R0+0x4], R2, R3 ;  /* 0x000004020003738d */ /* 0x000e240001800003 */
[----:B0-----:R-:W-:-:S13]  /*4f00*/  ISETP.EQ.U32.AND P0, PT, R3, 0x1, PT ;  /* 0x000000010300780c */ /* 0x001fda0003f02070 */
[----:B------:R-:W-:Y:S05]  /*4f10*/  @!P0 BRA `(.L_x_1667) ;  /* 0xfffffffc00ec8947 */ /* 0x000fea000383ffff */
[----:B------:R-:W-:Y:S05]  /*4f20*/  EXIT ;  /* 0x000000000000794d */ /* 0x000fea0003800000 */
.L_x_1666:
[----:B------:R-:W0:Y:S02]  /*4f30*/  LD.E R0, desc[UR12][R4.64+0x4] ;  /* 0x0000040c04007980 */ /* 0x000e24000c101900 */
[----:B0-----:R-:W-:-:S05]  /*4f40*/  IADD3 R3, R40, R0, RZ ;  /* 0x0000000028037210 */ /* 0x001fca0007ffe0ff */
[----:B------:R-:W-:Y:S01]  /*4f50*/  ST.E desc[UR12][R4.64+0x4], R3 ;  /* 0x0000040304007985 */ /* 0x000fe2000c10190c */
[----:B------:R-:W-:Y:S05]  /*4f60*/  EXIT ;  /* 0x000000000000794d */ /* 0x000fea0003800000 */
.L_x_1668:
        /* <DEDUP_REMOVED lines=9> */
.L_x_1841:


//--------------------- .text._ZN4vllm4gptq33gemm_half_q_half_gptq_4bit_kernelILb1ELi2EEEvPK6__halfPKjS6_S4_PS2_iiiibPKi --------------------------
	.section	.text._ZN4vllm4gptq33gemm_half_q_half_gptq_4bit_kernelILb1ELi2EEEvPK6__halfPKjS6_S4_PS2_iiiibPKi,"ax",@progbits
	.align	128
        .global         _ZN4vllm4gptq33gemm_half_q_half_gptq_4bit_kernelILb1ELi2EEEvPK6__halfPKjS6_S4_PS2_iiiibPKi
        .type           _ZN4vllm4gptq33gemm_half_q_half_gptq_4bit_kernelILb1ELi2EEEvPK6__halfPKjS6_S4_PS2_iiiibPKi,@function
        .size           _ZN4vllm4gptq33gemm_half_q_half_gptq_4bit_kernelILb1ELi2EEEvPK6__halfPKjS6_S4_PS2_iiiibPKi,(.L_x_1842 - _ZN4vllm4gptq33gemm_half_q_half_gptq_4bit_kernelILb1ELi2EEEvPK6__halfPKjS6_S4_PS2_iiiibPKi)
        .other          _ZN4vllm4gptq33gemm_half_q_half_gptq_4bit_kernelILb1ELi2EEEvPK6__halfPKjS6_S4_PS2_iiiibPKi,@"STO_CUDA_ENTRY STV_DEFAULT"
_ZN4vllm4gptq33gemm_half_q_half_gptq_4bit_kernelILb1ELi2EEEvPK6__halfPKjS6_S4_PS2_iiiibPKi:
.text._ZN4vllm4gptq33gemm_half_q_half_gptq_4bit_kernelILb1ELi2EEEvPK6__halfPKjS6_S4_PS2_iiiibPKi:
        /* <DEDUP_REMOVED lines=45> */
.L_x_1671:
[----:B------:R-:W-:Y:S01]  /*02d0*/  IADD3 R10, R7, R2, RZ ;  /* 0x00000002070a7210 */ /* 0x000fe20007ffe0ff */
[----:B------:R-:W-:Y:S01]  /*02e0*/  ULDC.64 UR4, c[0x0][0x210] ;  /* 0x0000840000047ab9 */ /* 0x000fe20000000a00 */
[C---:B------:R-:W-:Y:S02]  /*02f0*/  IADD3 R7, P0, R3.reuse, R7, RZ ;  /* 0x0000000703077210 */ /* 0x040fe40007f1e0ff */
[----:B------:R-:W-:Y:S02]  /*0300*/  IADD3 R3, P1, R3, R10, RZ ;  /* 0x0000000a03037210 */ /* 0x000fe40007f3e0ff */
[----:B------:R-:W-:Y:S02]  /*0310*/  IADD3.X R12, RZ, R6, RZ, P0, !PT ;  /* 0x00000006ff0c7210 */ /* 0x000fe400007fe4ff */
[----:B------:R-:W-:Y:S02]  /*0320*/  LEA R4, P0, R7, UR4, 0x1 ;  /* 0x0000000407047c11 */ /* 0x000fe4000f8008ff */
[----:B------:R-:W-:-:S02]  /*0330*/  LEA.HI.X.SX32 R10, R10, RZ, 0x1, P1 ;  /* 0x000000ff0a0a7211 */ /* 0x000fc400008f0eff */
[----:B------:R-:W-:Y:S02]  /*0340*/  LEA R6, P1, R3, UR4, 0x1 ;  /* 0x0000000403067c11 */ /* 0x000fe4000f8208ff */
[----:B------:R-:W-:Y:S02]  /*0350*/  LEA.HI.X R5, R7, UR5, R12, 0x1, P0 ;  /* 0x0000000507057c11 */ /* 0x000fe400080f0c0c */
[----:B------:R-:W-:-:S04]  /*0360*/  LEA.HI.X R7, R3, UR5, R10, 0x1, P1 ;  /* 0x0000000503077c11 */ /* 0x000fc800088f0c0a */
[----:B------:R-:W2:Y:S04]  /*0370*/  LDG.E.U16.CONSTANT R5, desc[UR8][R4.64] ;  /* 0x0000000804057981 */ /* 0x000ea8000c1e9500 */
[----:B------:R-:W3:Y:S04]  /*0380*/  LDG.E.U16.CONSTANT R7, desc[UR8][R6.64] ;  /* 0x0000000806077981 */ /* 0x000ee8000c1e9500 */
[----:B--2---:R1:W-:Y:S04]  /*0390*/  STS.U16 [R8], R5 ;  /* 0x0000000508007388 */ /* 0x0043e80000000400 */
[----:B---3--:R1:W-:Y:S02]  /*03a0*/  STS.U16 [R8+0x100], R7 ;  /* 0x0001000708007388 */ /* 0x0083e40000000400 */
.L_x_1670:
[----:B------:R-:W-:Y:S05]  /*03b0*/  BSYNC B0 ;  /* 0x0000000000007941 */ /* 0x000fea0003800000 */
.L_x_1669:
[----:B------:R-:W-:Y:S02]  /*03c0*/  ULDC UR4, c[0x0][0x23c] ;  /* 0x00008f0000047ab9 */ /* 0x000fe40000000800 */
[----:B------:R-:W-:-:S04]  /*03d0*/  MOV R34, UR4 ;  /* 0x0000000400227c02 */ /* 0x000fc80008000f00 */
[----:B------:R-:W-:-:S13]  /*03e0*/  ISETP.GE.AND P0, PT, R31, R34, PT ;  /* 0x000000221f00720c */ /* 0x000fda0003f06270 */
[----:B------:R-:W-:Y:S05]  /*03f0*/  @P0 EXIT ;  /* 0x000000000000094d */ /* 0x000fea0003800000 */
[----:B01----:R-:W0:Y:S01]  /*0400*/  LDC R7, c[0x0][0x244] ;  /* 0x00009100ff077b82 */ /* 0x003e220000000800 */
[----:B------:R-:W-:Y:S01]  /*0410*/  IABS R10, R2 ;  /* 0x00000002000a7213 */ /* 0x000fe20000000000 */
[----:B------:R-:W-:Y:S01]  /*0420*/  ULDC.U8 UR4, c[0x0][0x248] ;  /* 0x0000920000047ab9 */ /* 0x000fe20000000000 */
[-C--:B0-----:R-:W-:Y:S02]  /*0430*/  IABS R6, R7.reuse ;  /* 0x0000000700067213 */ /* 0x081fe40000000000 */
[----:B------:R-:W-:Y:S02]  /*0440*/  LOP3.LUT R2, R2, R7, RZ, 0x3c, !PT ;  /* 0x0000000702027212 */ /* 0x000fe400078e3cff */
[----:B------:R-:W0:Y:S02]  /*0450*/  I2F.RP R3, R6 ;  /* 0x0000000600037306 */ /* 0x000e240000209400 */
[----:B------:R-:W-:-:S06]  /*0460*/  ISETP.GE.AND P1, PT, R2, RZ, PT ;  /* 0x000000ff0200720c */ /* 0x000fcc0003f26270 */
[----:B0-----:R-:W0:Y:S02]  /*0470*/  MUFU.RCP R3, R3 ;  /* 0x0000000300037308 */ /* 0x001e240000001000 */
[----:B0-----:R-:W-:-:S06]  /*0480*/  IADD3 R4, R3, 0xffffffe, RZ ;  /* 0x0ffffffe03047810 */ /* 0x001fcc0007ffe0ff */
[----:B------:R0:W1:Y:S02]  /*0490*/  F2I.FTZ.U32.TRUNC.NTZ R5, R4 ;  /* 0x0000000400057305 */ /* 0x000064000021f000 */
[----:B0-----:R-:W-:Y:S01]  /*04a0*/  HFMA2.MMA R4, -RZ, RZ, 0, 0 ;  /* 0x00000000ff047435 */ /* 0x001fe200000001ff */
[----:B-1----:R-:W-:-:S05]  /*04b0*/  IADD3 R11, RZ, -R5, RZ ;  /* 0x80000005ff0b7210 */ /* 0x002fca0007ffe0ff */
[----:B------:R-:W-:-:S04]  /*04c0*/  IMAD R11, R11, R6, RZ ;  /* 0x000000060b0b7224 */ /* 0x000fc800078e02ff */
        /* <DEDUP_REMOVED lines=47> */
[----:B------:R-:W-:Y:S01]  /*07c0*/  IADD3 R11, R31, R4, RZ ;  /* 0x000000041f0b7210 */ /* 0x000fe20007ffe0ff */
[----:B------:R-:W-:Y:S01]  /*07d0*/  HFMA2.MMA R33, -RZ, RZ, 0, 0 ;  /* 0x00000000ff217435 */ /* 0x000fe200000001ff */
[----:B------:R-:W-:Y:S01]  /*07e0*/  CS2R R42, SRZ ;  /* 0x00000000002a7805 */ /* 0x000fe2000001ff00 */
[----:B------:R-:W-:Y:S01]  /*07f0*/  USEL UR6, URZ, 0x1, UP0 ;  /* 0x000000013f067887 */ /* 0x000fe20008000000 */
[----:B------:R-:W-:-:S02]  /*0800*/  MOV R40, RZ ;  /* 0x000000ff00287202 */ /* 0x000fc40000000f00 */
        /* <DEDUP_REMOVED lines=18> */
[----:B0-----:R-:W-:Y:S01]  /*0930*/  IADD3 R12, R12, 0xe400, RZ ;  /* 0x0000e4000c0c7810 */ /* 0x001fe20007ffe0ff */
[----:B-1----:R-:W-:-:S06]  /*0940*/  HADD2 R10, R7.H0_H0, -R10.H0_H0 ;  /* 0xa000000a070a7230 */ /* 0x002fcc0000000800 */
        /* <DEDUP_REMOVED lines=16> */
[----:B------:R-:W-:Y:S01]  /*0a50*/  SHF.L.U32 R0, R0, 0x4, RZ ;  /* 0x0000000400007819 */ /* 0x000fe200000006ff */
[----:B------:R-:W1:Y:S01]  /*0a60*/  S2UR UR5, SR_CgaCtaId ;  /* 0x00000000000579c3 */ /* 0x000e620000008800 */
[----:B------:R-:W-:Y:S01]  /*0a70*/  ULDC.64 UR10, c[0x0][0x218] ;  /* 0x00008600000a7ab9 */ /* 0x000fe20000000a00 */
[----:B------:R-:W-:Y:S01]  /*0a80*/  UMOV UR4, 0x400 ;  /* 0x0000040000047882 */ /* 0x000fe20000000000 */
[----:B------:R-:W-:Y:S02]  /*0a90*/  LOP3.LUT R17, R0, 0x1ffffff0, RZ, 0xc0, !PT ;  /* 0x1ffffff000117812 */ /* 0x000fe400078ec0ff */
[----:B------:R-:W-:-:S03]  /*0aa0*/  MOV R38, RZ ;  /* 0x000000ff00267202 */ /* 0x000fc60000000f00 */
[----:B------:R-:W-:Y:S01]  /*0ab0*/  IMAD R34, R17, R34, RZ ;  /* 0x0000002211227224 */ /* 0x000fe200078e02ff */
[----:B0-----:R-:W-:Y:S02]  /*0ac0*/  MOV R3, R4 ;  /* 0x0000000400037202 */ /* 0x001fe40000000f00 */
[----:B------:R-:W-:Y:S02]  /*0ad0*/  MOV R4, R6 ;  /* 0x0000000600047202 */ /* 0x000fe40000000f00 */
[----:B------:R-:W-:Y:S02]  /*0ae0*/  SHF.R.S32.HI R0, RZ, 0x1f, R34 ;  /* 0x0000001fff007819 */ /* 0x000fe40000011422 */
[C---:B------:R-:W-:Y:S02]  /*0af0*/  IADD3 R34, P0, R31.reuse, R34, RZ ;  /* 0x000000221f227210 */ /* 0x040fe40007f1e0ff */
[----:B------:R-:W-:Y:S02]  /*0b00*/  MOV R2, R13 ;  /* 0x0000000d00027202 */ /* 0x000fe40000000f00 */
[----:B------:R-:W-:-:S02]  /*0b10*/  LEA.HI.X.SX32 R53, R31, R0, 0x1, P0 ;  /* 0x000000001f357211 */ /* 0x000fc400000f0eff */
[C---:B------:R-:W-:Y:S02]  /*0b20*/  LEA R52, P0, R34.reuse, UR10, 0x2 ;  /* 0x0000000a22347c11 */ /* 0x040fe4000f8010ff */
[----:B------:R-:W-:Y:S01]  /*0b30*/  IADD3 R0, R9, R8, RZ ;  /* 0x0000000809007210 */ /* 0x000fe20007ffe0ff */
[----:B-1----:R-:W-:Y:S01]  /*0b40*/  ULEA UR4, UR5, UR4, 0x18 ;  /* 0x0000000405047291 */ /* 0x002fe2000f8ec03f */
[----:B------:R-:W-:Y:S02]  /*0b50*/  LEA.HI.X R53, R34, UR11, R53, 0x2, P0 ;  /* 0x0000000b22357c11 */ /* 0x000fe400080f1435 */
[----:B------:R-:W-:Y:S01]  /*0b60*/  MOV R6, R15 ;  /* 0x0000000f00067202 */ /* 0x000fe20000000f00 */
[----:B------:R-:W-:Y:S01]  /*0b70*/  ULDC UR5, c[0x0][0x23c] ;  /* 0x00008f0000057ab9 */ /* 0x000fe20000000800 */
[----:B------:R-:W-:Y:S01]  /*0b80*/  MOV R8, R0 ;  /* 0x0000000000087202 */ /* 0x000fe20000000f00 */
[--C-:B--2---:R-:W-:Y:S02]  /*0b90*/  HADD2.F32 R27, -RZ, R26.reuse.H0_H0 ;  /* 0x2000001aff1b7230 */ /* 0x104fe40000004100 */
[----:B------:R-:W-:-:S02]  /*0ba0*/  HADD2.F32 R26, -RZ, R26.H1_H1 ;  /* 0x3000001aff1a7230 */ /* 0x000fc40000004100 */
[--C-:B---3--:R-:W-:Y:S02]  /*0bb0*/  HADD2.F32 R25, -RZ, R24.reuse.H0_H0 ;  /* 0x20000018ff197230 */ /* 0x108fe40000004100 */
[----:B------:R-:W-:-:S07]  /*0bc0*/  HADD2.F32 R24, -RZ, R24.H1_H1 ;  /* 0x30000018ff187230 */ /* 0x000fce0000004100 */
.L_x_1674:
[----:B------:R-:W2:Y:S01]  /*0bd0*/  LDG.E.128.CONSTANT R16, desc[UR8][R52.64] ;  /* 0x0000000834107981 */ /* 0x000ea2000c1e9d00 */
[----:B------:R-:W-:-:S03]  /*0be0*/  ISETP.NE.AND P0, PT, R9, R8, PT ;  /* 0x000000080900720c */ /* 0x000fc60003f05270 */
[----:B------:R-:W0:Y:S04]  /*0bf0*/  LDS.128 R20, [UR4] ;  /* 0x00000004ff147984 */ /* 0x000e280008000c00 */
[----:B------:R-:W1:Y:S01]  /*0c00*/  LDS.128 R12, [UR4+0x100] ;  /* 0x00010004ff0c7984 */ /* 0x000e620008000c00 */
[C---:B--2---:R-:W-:Y:S02]  /*0c10*/  LOP3.LUT R44, R16.reuse, 0xf000f, RZ, 0xc0, !PT ;  /* 0x000f000f102c7812 */ /* 0x044fe400078ec0ff */
[----:B------:R-:W-:Y:S02]  /*0c20*/  LOP3.LUT R39, R16, 0xf000f0, RZ, 0xc0, !PT ;  /* 0x00f000f010277812 */ /* 0x000fe400078ec0ff */
[C---:B------:R-:W-:Y:S02]  /*0c30*/  LOP3.LUT R34, R17.reuse, 0xf000f, RZ, 0xc0, !PT ;  /* 0x000f000f11227812 */ /* 0x040fe400078ec0ff */
[----:B------:R-:W-:-:S02]  /*0c40*/  LOP3.LUT R41, R17, 0xf000f0, RZ, 0xc0, !PT ;  /* 0x00f000f011297812 */ /* 0x000fc400078ec0ff */
[----:B------:R-:W-:Y:S02]  /*0c50*/  LOP3.LUT R44, R44, 0x64006400, RZ, 0xfc, !PT ;  /* 0x640064002c2c7812 */ /* 0x000fe400078efcff */
[----:B------:R-:W-:Y:S01]  /*0c60*/  LOP3.LUT R39, R39, 0x64006400, RZ, 0xfc, !PT ;  /* 0x6400640027277812 */ /* 0x000fe200078efcff */
[----:B01----:R-:W-:Y:S06]  /*0c70*/  @P0 BRA `(.L_x_1673) ;  /* 0x0000000000bc0947 */ /* 0x003fec0003800000 */
        /* <DEDUP_REMOVED lines=24> */
[----:B------:R1:W2:Y:S01]  /*0e00*/  I2F.F16 R46, R4 ;  /* 0x00000004002e7306 */ /* 0x0002a20000200c00 */
[----:B0-----:R-:W-:Y:S02]  /*0e10*/  IADD3 R2, R5, UR6, RZ ;  /* 0x0000000605027c10 */ /* 0x001fe4000fffe0ff */
[----:B------:R-:W-:Y:S01]  /*0e20*/  IADD3 R11, R8, UR6, RZ ;  /* 0x00000006080b7c10 */ /* 0x000fe2000fffe0ff */
[--C-:B---3--:R-:W-:Y:S01]  /*0e30*/  HADD2.F32 R27, -RZ, R26.reuse.H0_H0 ;  /* 0x2000001aff1b7230 */ /* 0x108fe20000004100 */
[----:B------:R-:W-:Y:S01]  /*0e40*/  IADD3 R45, R2, 0xe400, RZ ;  /* 0x0000e400022d7810 */ /* 0x000fe20007ffe0ff */
[----:B------:R-:W-:-:S02]  /*0e50*/  HADD2.F32 R26, -RZ, R26.H1_H1 ;  /* 0x3000001aff1a7230 */ /* 0x000fc40000004100 */
[----:B------:R0:W3:Y:S01]  /*0e60*/  I2F.F16 R10, R6 ;  /* 0x00000006000a7306 */ /* 0x0000e20000200c00 */
[----:B-1----:R-:W-:Y:S01]  /*0e70*/  IADD3 R4, R4, 0xe400, RZ ;  /* 0x0000e40004047810 */ /* 0x002fe20007ffe0ff */
[--C-:B----4-:R-:W-:Y:S02]  /*0e80*/  HADD2.F32 R25, -RZ, R24.reuse.H0_H0 ;  /* 0x20000018ff197230 */ /* 0x110fe40000004100 */
[----:B------:R-:W-:Y:S02]  /*0e90*/  HADD2.F32 R24, -RZ, R24.H1_H1 ;  /* 0x30000018ff187230 */ /* 0x000fe40000004100 */
[C---:B--2---:R-:W-:Y:S02]  /*0ea0*/  HADD2 R3, R7.reuse.H0_H0, -R46.H0_H0 ;  /* 0xa000002e07037230 */ /* 0x044fe40000000800 */
[----:B------:R1:W2:Y:S01]  /*0eb0*/  I2F.F16 R48, R2 ;  /* 0x0000000200307306 */ /* 0x0002a20000200c00 */
[----:B0-----:R-:W-:Y:S02]  /*0ec0*/  IADD3 R6, R6, 0xe400, RZ ;  /* 0x0000e40006067810 */ /* 0x001fe40007ffe0ff */
[----:B------:R-:W-:Y:S01]  /*0ed0*/  IADD3 R46, R11, 0xe400, RZ ;  /* 0x0000e4000b2e7810 */ /* 0x000fe20007ffe0ff */
[----:B---3--:R-:W-:-:S04]  /*0ee0*/  HADD2 R10, R7.H0_H0, -R10.H0_H0 ;  /* 0xa000000a070a7230 */ /* 0x008fc80000000800 */
[----:B------:R0:W3:Y:S01]  /*0ef0*/  I2F.F16 R8, R11 ;  /* 0x0000000b00087306 */ /* 0x0000e20000200c00 */
[----:B-1----:R-:W-:Y:S02]  /*0f00*/  PRMT R2, R4, 0x5410, R4 ;  /* 0x0000541004027816 */ /* 0x002fe40000000004 */
[----:B------:R-:W-:Y:S01]  /*0f10*/  PRMT R4, R45, 0x5410, R45 ;  /* 0x000054102d047816 */ /* 0x000fe2000000002d */
[C---:B--2---:R-:W-:Y:S01]  /*0f20*/  HADD2 R5, R7.reuse.H0_H0, -R48.H0_H0 ;  /* 0xa000003007057230 */ /* 0x044fe20000000800 */
[----:B0-----:R-:W-:Y:S02]  /*0f30*/  PRMT R11, R6, 0x5410, R6 ;  /* 0x00005410060b7816 */ /* 0x001fe40000000006 */
[----:B------:R-:W-:Y:S01]  /*0f40*/  PRMT R6, R46, 0x5410, R46 ;  /* 0x000054102e067816 */ /* 0x000fe2000000002e */
[----:B---3--:R-:W-:Y:S01]  /*0f50*/  HADD2 R7, R7.H0_H0, -R8.H0_H0 ;  /* 0xa000000807077230 */ /* 0x008fe20000000800 */
[----:B------:R-:W-:-:S07]  /*0f60*/  MOV R8, R0 ;  /* 0x0000000000087202 */ /* 0x000fce0000000f00 */
.L_x_1673:
[----:B------:R-:W-:Y:S01]  /*0f70*/  HFMA2.MMA R44, R44, 1, 1, R11 ;  /* 0x3c003c002c2c7835 */ /* 0x000fe2000000000b */
[----:B------:R-:W-:Y:S01]  /*0f80*/  LOP3.LUT R45, R34, 0x64006400, RZ, 0xfc, !PT ;  /* 0x64006400222d7812 */ /* 0x000fe200078efcff */
[----:B------:R-:W-:Y:S01]  /*0f90*/  HFMA2.MMA R39, R39, 0.0625, 0.0625, R10 ;  /* 0x2c002c0027277835 */ /* 0x000fe2000000000a */
[----:B------:R-:W-:Y:S02]  /*0fa0*/  LOP3.LUT R46, R41, 0x64006400, RZ, 0xfc, !PT ;  /* 0x64006400292e7812 */ /* 0x000fe400078efcff */
[----:B------:R-:W-:Y:S01]  /*0fb0*/  SHF.R.U32.HI R16, RZ, 0x8, R16 ;  /* 0x00000008ff107819 */ /* 0x000fe20000011610 */
[----:B------:R-:W-:Y:S01]  /*0fc0*/  HADD2 R45, R45, R2 ;  /* 0x000000022d2d7230 */ /* 0x000fe20000000000 */
[----:B------:R-:W-:Y:S01]  /*0fd0*/  SHF.R.U32.HI R48, RZ, 0x8, R17 ;  /* 0x00000008ff307819 */ /* 0x000fe20000011611 */
[----:B------:R-:W-:Y:S02]  /*0fe0*/  HFMA2 R41, R46, 0.0625, 0.0625, R3 ;  /* 0x2c002c002e297831 */ /* 0x000fe40000000003 */
[----:B------:R-:W-:Y:S01]  /*0ff0*/  HFMA2 R34, R44, R20, RZ.H0_H0 ;  /* 0x000000142c227231 */ /* 0x000fe200000400ff */
[----:B------:R-:W-:Y:S01]  /*1000*/  HFMA2.MMA R44, R44, R12, RZ ;  /* 0x0000000c2c2c7235 */ /* 0x000fe200000000ff */
[----:B------:R-:W-:-:S02]  /*1010*/  HFMA2 R46, R45, R12, RZ.H0_H0 ;  /* 0x0000000c2d2e7231 */ /* 0x000fc400000400ff */
[----:B------:R-:W-:-:S05]  /*1020*/  HFMA2 R34, R39, R21, R34 ;  /* 0x0000001527227231 */ /* 0x000fca0000000022 */
[----:B------:R-:W-:Y:S02]  /*1030*/  HFMA2.MMA R39, R39, R13, R44 ;  /* 0x0000000d27277235 */ /* 0x000fe4000000002c */
[----:B------:R-:W-:-:S08]  /*1040*/  HFMA2.MMA R44, R45, R20, RZ ;  /* 0x000000142d2c7235 */ /* 0x000fd000000000ff */
[----:B------:R-:W-:Y:S01]  /*1050*/  HFMA2.MMA R45, R41, R21, R44 ;  /* 0x00000015292d7235 */ /* 0x000fe2000000002c */
[C---:B------:R-:W-:Y:S01]  /*1060*/  LOP3.LUT R44, R16.reuse, 0xf000f, RZ, 0xc0, !PT ;  /* 0x000f000f102c7812 */ /* 0x040fe200078ec0ff */
[----:B------:R-:W-:Y:S01]  /*1070*/  HFMA2 R41, R41, R13, R46 ;  /* 0x0000000d29297231 */ /* 0x000fe2000000002e */
[----:B------:R-:W-:Y:S02]  /*1080*/  LOP3.LUT R16, R16, 0xf000f0, RZ, 0xc0, !PT ;  /* 0x00f000f010107812 */ /* 0x000fe400078ec0ff */
[----:B------:R-:W-:Y:S02]  /*1090*/  LOP3.LUT R44, R44, 0x64006400, RZ, 0xfc, !PT ;  /* 0x640064002c2c7812 */ /* 0x000fe400078efcff */
[----:B------:R-:W-:-:S03]  /*10a0*/  LOP3.LUT R46, R48, 0xf000f, RZ, 0xc0, !PT ;  /* 0x000f000f302e7812 */ /* 0x000fc600078ec0ff */
[----:B------:R-:W-:Y:S01]  /*10b0*/  HADD2 R17, R44, R11 ;  /* 0x0000000b2c117230 */ /* 0x000fe20000000000 */
[----:B------:R-:W-:-:S03]  /*10c0*/  LOP3.LUT R47, R46, 0x64006400, RZ, 0xfc, !PT ;  /* 0x640064002e2f7812 */ /* 0x000fc600078efcff */
[----:B------:R-:W-:Y:S02]  /*10d0*/  HFMA2 R39, R17, R14, R39 ;  /* 0x0000000e11277231 */ /* 0x000fe40000000027 */
[----:B------:R-:W-:Y:S01]  /*10e0*/  HFMA2.MMA R34, R17, R22, R34 ;  /* 0x0000001611227235 */ /* 0x000fe20000000022 */
[----:B------:R-:W-:Y:S01]  /*10f0*/  LOP3.LUT R17, R16, 0x64006400, RZ, 0xfc, !PT ;  /* 0x6400640010117812 */ /* 0x000fe200078efcff */
[----:B------:R-:W-:Y:S01]  /*1100*/  HADD2 R47, R47, R2 ;  /* 0x000000022f2f7230 */ /* 0x000fe20000000000 */
[----:B------:R-:W-:-:S03]  /*1110*/  LOP3.LUT R16, R18, 0xf000f, RZ, 0xc0, !PT ;  /* 0x000f000f12107812 */ /* 0x000fc600078ec0ff */
[----:B------:R-:W-:Y:S01]  /*1120*/  HFMA2 R41, R47, R14, R41 ;  /* 0x0000000e2f297231 */ /* 0x000fe20000000029 */
[----:B------:R-:W-:Y:S01]  /*1130*/  HFMA2.MMA R44, R17, 0.0625, 0.0625, R10 ;  /* 0x2c002c00112c7835 */ /* 0x000fe2000000000a */
[----:B------:R-:W-:Y:S01]  /*1140*/  LOP3.LUT R17, R16, 0x64006400, RZ, 0xfc, !PT ;  /* 0x6400640010117812 */ /* 0x000fe200078efcff */
[----:B------:R-:W-:Y:S01]  /*1150*/  HFMA2.MMA R45, R47, R22, R45 ;  /* 0x000000162f2d7235 */ /* 0x000fe2000000002d */
[----:B------:R-:W-:-:S03]  /*1160*/  LOP3.LUT R16, R18, 0xf000f0, RZ, 0xc0, !PT ;  /* 0x00f000f012107812 */ /* 0x000fc600078ec0ff */
[----:B------:R-:W-:Y:S01]  /*1170*/  HADD2 R17, R17, R4 ;  /* 0x0000000411117230 */ /* 0x000fe20000000000 */
[----:B------:R-:W-:-:S03]  /*1180*/  LOP3.LUT R16, R16, 0x64006400, RZ, 0xfc, !PT ;  /* 0x6400640010107812 */ /* 0x000fc600078efcff */
[----:B------:R-:W-:Y:S02]  /*1190*/  HFMA2 R34, R44, R23, R34 ;  /* 0x000000172c227231 */ /* 0x000fe40000000022 */
[----:B------:R-:W-:Y:S02]  /*11a0*/  HFMA2.MMA R49, R17, R12, RZ ;  /* 0x0000000c11317235 */ /* 0x000fe400000000ff */
[----:B------:R-:W-:Y:S01]  /*11b0*/  HFMA2.MMA R16, R16, 0.0625, 0.0625, R5 ;  /* 0x2c002c0010107835 */ /* 0x000fe20000000005 */
[--C-:B------:R-:W-:Y:S02]  /*11c0*/  HADD2.F32 R46, -RZ, R34.reuse.H0_H0 ;  /* 0x20000022ff2e7230 */ /* 0x100fe40000004100 */
[----:B------:R-:W-:Y:S02]  /*11d0*/  HADD2.F32 R47, -RZ, R34.H1_H1 ;  /* 0x30000022ff2f7230 */ /* 0x000fe40000004100 */
[----:B------:R-:W-:-:S03]  /*11e0*/  HFMA2 R34, R17, R20, RZ.H0_H0 ;  /* 0x0000001411227231 */ /* 0x000fc600000400ff */
[----:B------:R-:W-:Y:S01]  /*11f0*/  FADD.FTZ R46, R46, R47 ;  /* 0x0000002f2e2e7221 */ /* 0x000fe20000010000 */
[----:B------:R-:W-:Y:S01]  /*1200*/  SHF.R.U32.HI R47, RZ, 0x8, R18 ;  /* 0x00000008ff2f7819 */ /* 0x000fe20000011612 */
[----:B------:R-:W-:Y:S01]  /*1210*/  HFMA2 R17, R16, R21, R34 ;  /* 0x0000001510117231 */ /* 0x000fe20000000022 */
[----:B------:R-:W-:Y:S01]  /*1220*/  HFMA2.MMA R16, R16, R13, R49 ;  /* 0x0000000d10107235 */ /* 0x000fe20000000031 */
[----:B------:R-:W-:Y:S02]  /*1230*/  LOP3.LUT R34, R19, 0xf000f, RZ, 0xc0, !PT ;  /* 0x000f000f13227812 */ /* 0x000fe400078ec0ff */
[----:B------:R-:W-:Y:S02]  /*1240*/  LOP3.LUT R18, R47, 0xf000f, RZ, 0xc0, !PT ;  /* 0x000f000f2f127812 */ /* 0x000fe400078ec0ff */
[----:B------:R-:W-:Y:S02]  /*1250*/  LOP3.LUT R51, R34, 0x64006400, RZ, 0xfc, !PT ;  /* 0x6400640022337812 */ /* 0x000fe400078efcff */
[----:B------:R-:W-:-:S03]  /*1260*/  LOP3.LUT R49, R18, 0x64006400, RZ, 0xfc, !PT ;  /* 0x6400640012317812 */ /* 0x000fc600078efcff */
[----:B------:R-:W-:-:S03]  /*1270*/  HADD2 R18, R51, R6 ;  /* 0x0000000633127230 */ /* 0x000fc60000000000 */
[----:B------:R-:W-:-:S03]  /*1280*/  HFMA2.MMA R34, R49, 1, 1, R4 ;  /* 0x3c003c0031227835 */ /* 0x000fc60000000004 */
[----:B------:R-:W-:Y:S01]  /*1290*/  HFMA2.MMA R49, R18, R20, RZ ;  /* 0x0000001412317235 */ /* 0x000fe200000000ff */
[----:B------:R-:W-:-:S04]  /*12a0*/  HFMA2 R18, R18, R12, RZ.H0_H0 ;  /* 0x0000000c12127231 */ /* 0x000fc800000400ff */
[----:B------:R-:W-:Y:S02]  /*12b0*/  HFMA2.MMA R20, R34, R22, R17 ;  /* 0x0000001622147235 */ /* 0x000fe40000000011 */
[----:B------:R-:W-:Y:S01]  /*12c0*/  HFMA2 R12, R34, R14, R16 ;  /* 0x0000000e220c7231 */ /* 0x000fe20000000010 */
[----:B------:R-:W-:Y:S01]  /*12d0*/  LOP3.LUT R16, R19, 0xf000f0, RZ, 0xc0, !PT ;  /* 0x00f000f013107812 */ /* 0x000fe200078ec0ff */
[----:B------:R-:W0:Y:S03]  /*12e0*/  LDC R34, c[0x0][0x23c] ;  /* 0x00008f00ff227b82 */ /* 0x000e260000000800 */
[----:B------:R-:W-:-:S06]  /*12f0*/  LOP3.LUT R16, R16, 0x64006400, RZ, 0xfc, !PT ;  /* 0x6400640010107812 */ /* 0x000fcc00078efcff */
[----:B------:R-:W-:-:S08]  /*1300*/  HFMA2.MMA R16, R16, 0.0625, 0.0625, R7 ;  /* 0x2c002c0010107835 */ /* 0x000fd00000000007 */
[----:B------:R-:W-:Y:S01]  /*1310*/  HFMA2.MMA R18, R16, R13, R18 ;  /* 0x0000000d10127235 */ /* 0x000fe20000000012 */
[----:B------:R-:W-:Y:S01]  /*1320*/  SHF.R.U32.HI R13, RZ, 0x8, R19 ;  /* 0x00000008ff0d7819 */ /* 0x000fe20000011613 */
[----:B------:R-:W-:-:S03]  /*1330*/  HFMA2 R49, R16, R21, R49 ;  /* 0x0000001510317231 */ /* 0x000fc60000000031 */
[----:B------:R-:W-:Y:S01]  /*1340*/  LOP3.LUT R16, R13, 0xf000f, RZ, 0xc0, !PT ;  /* 0x000f000f0d107812 */ /* 0x000fe200078ec0ff */
[----:B0-----:R-:W-:-:S03]  /*1350*/  IMAD.WIDE R52, R34, 0x4, R52 ;  /* 0x0000000422347825 */ /* 0x001fc600078e0234 */
[----:B------:R-:W-:-:S05]  /*1360*/  LOP3.LUT R17, R16, 0x64006400, RZ, 0xfc, !PT ;  /* 0x6400640010117812 */ /* 0x000fca00078efcff */
[----:B------:R-:W-:-:S04]  /*1370*/  HADD2 R17, R17, R6 ;  /* 0x0000000611117230 */ /* 0x000fc80000000000 */
[----:B------:R-:W-:Y:S02]  /*1380*/  HFMA2 R22, R17, R22, R49 ;  /* 0x0000001611167231 */ /* 0x000fe40000000031 */
[----:B------:R-:W-:Y:S02]  /*1390*/  HFMA2.MMA R14, R17, R14, R18 ;  /* 0x0000000e110e7235 */ /* 0x000fe40000000012 */
[----:B------:R0:W2:Y:S01]  /*13a0*/  LDG.E.128.CONSTANT R16, desc[UR8][R52.64] ;  /* 0x0000000834107981 */ /* 0x0000a2000c1e9d00 */
[----:B------:R-:W-:Y:S01]  /*13b0*/  LOP3.LUT R48, R48, 0xf000f0, RZ, 0xc0, !PT ;  /* 0x00f000f030307812 */ /* 0x000fe200078ec0ff */
[----:B------:R-:W-:Y:S01]  /*13c0*/  FFMA.FTZ R38, R27, R46, R38 ;  /* 0x0000002e1b267223 */ /* 0x000fe20000010026 */
[----:B------:R-:W-:Y:S01]  /*13d0*/  LOP3.LUT R47, R47, 0xf000f0, RZ, 0xc0, !PT ;  /* 0x00f000f02f2f7812 */ /* 0x000fe200078ec0ff */
[----:B------:R-:W-:Y:S01]  /*13e0*/  HFMA2 R39, R44, R15, R39 ;  /* 0x0000000f2c277231 */ /* 0x000fe20000000027 */
[----:B------:R-:W-:Y:S02]  /*13f0*/  LOP3.LUT R48, R48, 0x64006400, RZ, 0xfc, !PT ;  /* 0x6400640030307812 */ /* 0x000fe400078efcff */
[----:B------:R-:W-:-:S02]  /*1400*/  LOP3.LUT R21, R13, 0xf000f0, RZ, 0xc0, !PT ;  /* 0x00f000f00d157812 */ /* 0x000fc400078ec0ff */
[----:B------:R-:W-:Y:S01]  /*1410*/  LOP3.LUT R46, R47, 0x64006400, RZ, 0xfc, !PT ;  /* 0x640064002f2e7812 */ /* 0x000fe200078efcff */
[----:B------:R-:W-:Y:S01]  /*1420*/  HFMA2 R13, R48, 0.0625, 0.0625, R3 ;  /* 0x2c002c00300d7831 */ /* 0x000fe20000000003 */
[----:B------:R-:W-:Y:S01]  /*1430*/  LOP3.LUT R48, R21, 0x64006400, RZ, 0xfc, !PT ;  /* 0x6400640015307812 */ /* 0x000fe200078efcff */
[----:B------:R-:W-:Y:S02]  /*1440*/  HADD2.F32 R44, -RZ, R39.H1_H1 ;  /* 0x30000027ff2c7230 */ /* 0x000fe40000004100 */
[----:B0-----:R-:W-:Y:S02]  /*1450*/  IMAD.WIDE R52, R34, 0x4, R52 ;  /* 0x0000000422347825 */ /* 0x001fe400078e0234 */
[----:B------:R-:W-:Y:S02]  /*1460*/  HFMA2.MMA R21, R13, R23, R45 ;  /* 0x000000170d157235 */ /* 0x000fe4000000002d */
[----:B------:R-:W-:Y:S01]  /*1470*/  HFMA2 R45, R46, 0.0625, 0.0625, R5 ;  /* 0x2c002c002e2d7831 */ /* 0x000fe20000000005 */
[----:B------:R-:W-:-:S02]  /*1480*/  HFMA2.MMA R46, R48, 0.0625, 0.0625, R7 ;  /* 0x2c002c00302e7835 */ /* 0x000fc40000000007 */
[----:B------:R-:W-:Y:S01]  /*1490*/  HFMA2.MMA R41, R13, R15, R41 ;  /* 0x0000000f0d297235 */ /* 0x000fe20000000029 */
[C---:B------:R-:W-:Y:S02]  /*14a0*/  HFMA2 R20, R45.reuse, R23, R20 ;  /* 0x000000172d147231 */ /* 0x040fe40000000014 */
[----:B------:R-:W-:Y:S02]  /*14b0*/  HADD2.F32 R13, -RZ, R39.H0_H0 ;  /* 0x20000027ff0d7230 */ /* 0x000fe40000004100 */
[----:B------:R-:W-:Y:S01]  /*14c0*/  HFMA2 R12, R45, R15, R12 ;  /* 0x0000000f2d0c7231 */ /* 0x000fe2000000000c */
[C---:B------:R-:W-:Y:S01]  /*14d0*/  HFMA2.MMA R22, R46.reuse, R23, R22 ;  /* 0x000000172e167235 */ /* 0x040fe20000000016 */
[--C-:B------:R-:W-:Y:S01]  /*14e0*/  HADD2.F32 R47, -RZ, R21.reuse.H0_H0 ;  /* 0x20000015ff2f7230 */ /* 0x100fe20000004100 */
[----:B------:R-:W-:Y:S01]  /*14f0*/  HFMA2.MMA R14, R46, R15, R14 ;  /* 0x0000000f2e0e7235 */ /* 0x000fe2000000000e */
[----:B------:R-:W-:Y:S02]  /*1500*/  HADD2.F32 R48, -RZ, R21.H1_H1 ;  /* 0x30000015ff307230 */ /* 0x000fe40000004100 */
[----:B------:R-:W-:Y:S01]  /*1510*/  FADD.FTZ R13, R13, R44 ;  /* 0x0000002c0d0d7221 */ /* 0x000fe20000010000 */
[----:B------:R-:W-:-:S02]  /*1520*/  HADD2.F32 R21, -RZ, R20.H0_H0 ;  /* 0x20000014ff157230 */ /* 0x000fc40000004100 */
[----:B------:R-:W-:Y:S02]  /*1530*/  HADD2.F32 R20, -RZ, R20.H1_H1 ;  /* 0x30000014ff147230 */ /* 0x000fe40000004100 */
[----:B------:R-:W-:Y:S01]  /*1540*/  FADD.FTZ R47, R47, R48 ;  /* 0x000000302f2f7221 */ /* 0x000fe20000010000 */
[----:B------:R-:W-:Y:S01]  /*1550*/  FFMA.FTZ R42, R27, R13, R42 ;  /* 0x0000000d1b2a7223 */ /* 0x000fe2000001002a */
[--C-:B------:R-:W-:Y:S02]  /*1560*/  HADD2.F32 R23, -RZ, R22.reuse.H0_H0 ;  /* 0x20000016ff177230 */ /* 0x100fe40000004100 */
[----:B------:R-:W-:Y:S02]  /*1570*/  HADD2.F32 R22, -RZ, R22.H1_H1 ;  /* 0x30000016ff167230 */ /* 0x000fe40000004100 */
[----:B------:R-:W-:Y:S01]  /*1580*/  FFMA.FTZ R43, R26, R47, R43 ;  /* 0x0000002f1a2b7223 */ /* 0x000fe2000001002b */
[----:B------:R-:W-:Y:S01]  /*1590*/  FADD.FTZ R47, R21, R20 ;  /* 0x00000014152f7221 */ /* 0x000fe20000010000 */
[----:B------:R-:W-:-:S02]  /*15a0*/  HADD2.F32 R13, -RZ, R41.H0_H0 ;  /* 0x20000029ff0d7230 */ /* 0x000fc40000004100 */
[----:B------:R-:W-:Y:S01]  /*15b0*/  FADD.FTZ R48, R23, R22 ;  /* 0x0000001617307221 */ /* 0x000fe20000010000 */
[----:B------:R-:W-:Y:S01]  /*15c0*/  HADD2.F32 R50, -RZ, R12.H1_H1 ;  /* 0x3000000cff327230 */ /* 0x000fe20000004100 */
[----:B------:R-:W0:Y:S01]  /*15d0*/  LDS.128 R20, [UR4+0x10] ;  /* 0x00001004ff147984 */ /* 0x000e220008000c00 */
[----:B------:R-:W-:Y:S01]  /*15e0*/  FFMA.FTZ R40, R25, R47, R40 ;  /* 0x0000002f19287223 */ /* 0x000fe20000010028 */
[----:B------:R-:W-:Y:S01]  /*15f0*/  FFMA.FTZ R37, R24, R48, R37 ;  /* 0x0000003018257223 */ /* 0x000fe20000010025 */
[----:B------:R-:W-:Y:S01]  /*1600*/  HADD2.F32 R48, -RZ, R41.H1_H1 ;  /* 0x30000029ff307230 */ /* 0x000fe20000004100 */
[C---:B--2---:R-:W-:Y:S02]  /*1610*/  LOP3.LUT R15, R16.reuse, 0xf000f, RZ, 0xc0, !PT ;  /* 0x000f000f100f7812 */ /* 0x044fe400078ec0ff */
[----:B------:R-:W-:Y:S02]  /*1620*/  LOP3.LUT R39, R16, 0xf000f0, RZ, 0xc0, !PT ;  /* 0x00f000f010277812 */ /* 0x000fe400078ec0ff */
[----:B------:R-:W-:-:S02]  /*1630*/  SHF.R.U32.HI R45, RZ, 0x8, R16 ;  /* 0x00000008ff2d7819 */ /* 0x000fc40000011610 */
[----:B------:R-:W-:Y:S02]  /*1640*/  LOP3.LUT R16, R15, 0x64006400, RZ, 0xfc, !PT ;  /* 0x640064000f107812 */ /* 0x000fe400078efcff */
[----:B------:R-:W-:Y:S02]  /*1650*/  LOP3.LUT R39, R39, 0x64006400, RZ, 0xfc, !PT ;  /* 0x6400640027277812 */ /* 0x000fe400078efcff */
[C---:B------:R-:W-:Y:S02]  /*1660*/  LOP3.LUT R15, R45.reuse, 0xf000f, RZ, 0xc0, !PT ;  /* 0x000f000f2d0f7812 */ /* 0x040fe400078ec0ff */
[----:B------:R-:W-:Y:S01]  /*1670*/  HFMA2.MMA R16, R16, 1, 1, R11 ;  /* 0x3c003c0010107835 */ /* 0x000fe2000000000b */
[----:B------:R-:W-:Y:S01]  /*1680*/  LOP3.LUT R45, R45, 0xf000f0, RZ, 0xc0, !PT ;  /* 0x00f000f02d2d7812 */ /* 0x000fe200078ec0ff */
[----:B------:R-:W-:Y:S01]  /*1690*/  HFMA2.MMA R46, R39, 0.0625, 0.0625, R10 ;  /* 0x2c002c00272e7835 */ /* 0x000fe2000000000a */
[----:B------:R-:W-:Y:S02]  /*16a0*/  LOP3.LUT R44, R15, 0x64006400, RZ, 0xfc, !PT ;  /* 0x640064000f2c7812 */ /* 0x000fe400078efcff */
[----:B------:R-:W-:Y:S01]  /*16b0*/  LOP3.LUT R39, R45, 0x64006400, RZ, 0xfc, !PT ;  /* 0x640064002d277812 */ /* 0x000fe200078efcff */
[----:B------:R-:W-:-:S02]  /*16c0*/  HADD2.F32 R45, -RZ, R12.H0_H0 ;  /* 0x2000000cff2d7230 */ /* 0x000fc40000004100 */
[----:B------:R-:W-:Y:S02]  /*16d0*/  HADD2 R44, R44, R11 ;  /* 0x0000000b2c2c7230 */ /* 0x000fe40000000000 */
[----:B0-----:R-:W-:Y:S02]  /*16e0*/  HFMA2 R15, R16, R20, RZ.H0_H0 ;  /* 0x00000014100f7231 */ /* 0x001fe400000400ff */
[----:B------:R-:W-:Y:S01]  /*16f0*/  FADD.FTZ R45, R45, R50 ;  /* 0x000000322d2d7221 */ /* 0x000fe20000010000 */
[----:B------:R-:W-:-:S03]  /*1700*/  HFMA2 R39, R39, 0.0625, 0.0625, R10 ;  /* 0x2c002c0027277831 */ /* 0x000fc6000000000a */
[----:B------:R-:W-:Y:S01]  /*1710*/  FFMA.FTZ R36, R25, R45, R36 ;  /* 0x0000002d19247223 */ /* 0x000fe20000010024 */
[----:B------:R-:W-:Y:S01]  /*1720*/  HFMA2.MMA R15, R46, R21, R15 ;  /* 0x000000152e0f7235 */ /* 0x000fe2000000000f */
[----:B------:R-:W-:-:S07]  /*1730*/  LOP3.LUT R45, R17, 0xf000f0, RZ, 0xc0, !PT ;  /* 0x00f000f0112d7812 */ /* 0x000fce00078ec0ff */
[----:B------:R-:W-:-:S10]  /*1740*/  HFMA2.MMA R15, R44, R22, R15 ;  /* 0x000000162c0f7235 */ /* 0x000fd4000000000f */
[----:B------:R-:W-:Y:S02]  /*1750*/  HFMA2 R41, R39, R23, R15 ;  /* 0x0000001727297231 */ /* 0x000fe4000000000f */
[--C-:B------:R-:W-:Y:S02]  /*1760*/  HADD2.F32 R15, -RZ, R14.reuse.H0_H0 ;  /* 0x2000000eff0f7230 */ /* 0x100fe40000004100 */
[----:B------:R-:W-:Y:S02]  /*1770*/  HADD2.F32 R14, -RZ, R14.H1_H1 ;  /* 0x3000000eff0e7230 */ /* 0x000fe40000004100 */
[--C-:B------:R-:W-:Y:S02]  /*1780*/  HADD2.F32 R12, -RZ, R41.reuse.H0_H0 ;  /* 0x20000029ff0c7230 */ /* 0x100fe40000004100 */
[----:B------:R-:W-:Y:S02]  /*1790*/  HADD2.F32 R49, -RZ, R41.H1_H1 ;  /* 0x30000029ff317230 */ /* 0x000fe40000004100 */
[----:B------:R-:W-:Y:S01]  /*17a0*/  FADD.FTZ R41, R13, R48 ;  /* 0x000000300d297221 */ /* 0x000fe20000010000 */
[----:B------:R-:W-:Y:S01]  /*17b0*/  FADD.FTZ R47, R15, R14 ;  /* 0x0000000e0f2f7221 */ /* 0x000fe20000010000 */
[----:B------:R-:W-:Y:S01]  /*17c0*/  LOP3.LUT R48, R45, 0x64006400, RZ, 0xfc, !PT ;  /* 0x640064002d307812 */ /* 0x000fe200078efcff */
[----:B------:R-:W-:Y:S01]  /*17d0*/  FADD.FTZ R49, R12, R49 ;  /* 0x000000310c317221 */ /* 0x000fe20000010000 */
[----:B------:R-:W-:Y:S01]  /*17e0*/  FFMA.FTZ R33, R26, R41, R33 ;  /* 0x000000291a217223 */ /* 0x000fe20000010021 */
[----:B------:R-:W0:Y:S01]  /*17f0*/  LDS.128 R12, [UR4+0x110] ;  /* 0x00011004ff0c7984 */ /* 0x000e220008000c00 */
[----:B------:R-:W-:Y:S01]  /*1800*/  LOP3.LUT R41, R17, 0xf000f, RZ, 0xc0, !PT ;  /* 0x000f000f11297812 */ /* 0x000fe200078ec0ff */
[----:B------:R-:W-:Y:S01]  /*1810*/  FFMA.FTZ R35, R24, R47, R35 ;  /* 0x0000002f18237223 */ /* 0x000fe20000010023 */
[----:B------:R-:W-:Y:S01]  /*1820*/  SHF.R.U32.HI R47, RZ, 0x8, R17 ;  /* 0x00000008ff2f7819 */ /* 0x000fe20000011611 */
[----:B------:R-:W-:Y:S01]  /*1830*/  FFMA.FTZ R38, R27, R49, R38 ;  /* 0x000000311b267223 */ /* 0x000fe20000010026 */
[----:B------:R-:W-:-:S02]  /*1840*/  LOP3.LUT R17, R41, 0x64006400, RZ, 0xfc, !PT ;  /* 0x6400640029117812 */ /* 0x000fc400078efcff */
[C---:B------:R-:W-:Y:S02]  /*1850*/  LOP3.LUT R41, R47.reuse, 0xf000f, RZ, 0xc0, !PT ;  /* 0x000f000f2f297812 */ /* 0x040fe400078ec0ff */
[----:B------:R-:W-:Y:S01]  /*1860*/  LOP3.LUT R45, R47, 0xf000f0, RZ, 0xc0, !PT ;  /* 0x00f000f02f2d7812 */ /* 0x000fe200078ec0ff */
[----:B------:R-:W-:Y:S01]  /*1870*/  HFMA2.MMA R47, R48, 0.0625, 0.0625, R3 ;  /* 0x2c002c00302f7835 */ /* 0x000fe20000000003 */
[----:B------:R-:W-:Y:S01]  /*1880*/  LOP3.LUT R41, R41, 0x64006400, RZ, 0xfc, !PT ;  /* 0x6400640029297812 */ /* 0x000fe200078efcff */
[----:B------:R-:W-:Y:S01]  /*1890*/  HFMA2.MMA R17, R17, 1, 1, R2 ;  /* 0x3c003c0011117835 */ /* 0x000fe20000000002 */
[----:B------:R-:W-:-:S03]  /*18a0*/  LOP3.LUT R48, R45, 0x64006400, RZ, 0xfc, !PT ;  /* 0x640064002d307812 */ /* 0x000fc600078efcff */
[----:B------:R-:W-:Y:S02]  /*18b0*/  HADD2 R49, R41, R2 ;  /* 0x0000000229317230 */ /* 0x000fe40000000000 */
[----:B------:R-:W-:-:S04]  /*18c0*/  HFMA2 R41, R48, 0.0625, 0.0625, R3 ;  /* 0x2c002c0030297831 */ /* 0x000fc80000000003 */
[----:B------:R-:W-:-:S06]  /*18d0*/  HFMA2 R50, R17, R20, RZ.H0_H0 ;  /* 0x0000001411327231 */ /* 0x000fcc00000400ff */
[----:B------:R-:W-:-:S08]  /*18e0*/  HFMA2.MMA R50, R47, R21, R50 ;  /* 0x000000152f327235 */ /* 0x000fd00000000032 */
[----:B------:R-:W-:Y:S02]  /*18f0*/  HFMA2.MMA R50, R49, R22, R50 ;  /* 0x0000001631327235 */ /* 0x000fe40000000032 */
[----:B0-----:R-:W-:Y:S01]  /*1900*/  HFMA2.MMA R17, R17, R12, RZ ;  /* 0x0000000c11117235 */ /* 0x001fe200000000ff */
[----:B------:R-:W-:-:S05]  /*1910*/  HFMA2 R16, R16, R12, RZ.H0_H0 ;  /* 0x0000000c10107231 */ /* 0x000fca00000400ff */
[----:B------:R-:W-:Y:S01]  /*1920*/  HFMA2.MMA R50, R41, R23, R50 ;  /* 0x0000001729327235 */ /* 0x000fe20000000032 */
[-C--:B------:R-:W-:Y:S01]  /*1930*/  HFMA2 R46, R46, R13.reuse, R16 ;  /* 0x0000000d2e2e7231 */ /* 0x080fe20000000010 */
[----:B------:R-:W-:Y:S02]  /*1940*/  LOP3.LUT R16, R18, 0xf000f, RZ, 0xc0, !PT ;  /* 0x000f000f12107812 */ /* 0x000fe400078ec0ff */
[----:B------:R-:W-:Y:S02]  /*1950*/  HFMA2 R47, R47, R13, R17 ;  /* 0x0000000d2f2f7231 */ /* 0x000fe40000000011 */
[----:B------:R-:W-:Y:S02]  /*1960*/  LOP3.LUT R17, R16, 0x64006400, RZ, 0xfc, !PT ;  /* 0x6400640010117812 */ /* 0x000fe400078efcff */
[----:B------:R-:W-:Y:S02]  /*1970*/  LOP3.LUT R16, R18, 0xf000f0, RZ, 0xc0, !PT ;  /* 0x00f000f012107812 */ /* 0x000fe400078ec0ff */
[----:B------:R-:W-:Y:S01]  /*1980*/  HADD2.F32 R45, -RZ, R50.H0_H0 ;  /* 0x20000032ff2d7230 */ /* 0x000fe20000004100 */
[----:B------:R-:W-:Y:S01]  /*1990*/  SHF.R.U32.HI R18, RZ, 0x8, R18 ;  /* 0x00000008ff127819 */ /* 0x000fe20000011612 */
[----:B------:R-:W-:Y:S01]  /*19a0*/  HADD2 R17, R17, R4 ;  /* 0x0000000411117230 */ /* 0x000fe20000000000 */
[----:B------:R-:W-:Y:S01]  /*19b0*/  LOP3.LUT R16, R16, 0x64006400, RZ, 0xfc, !PT ;  /* 0x6400640010107812 */ /* 0x000fe200078efcff */
[----:B------:R-:W-:-:S05]  /*19c0*/  HADD2.F32 R50, -RZ, R50.H1_H1 ;  /* 0x30000032ff327230 */ /* 0x000fca0000004100 */
[----:B------:R-:W-:Y:S01]  /*19d0*/  HFMA2.MMA R48, R16, 0.0625, 0.0625, R5 ;  /* 0x2c002c0010307835 */ /* 0x000fe20000000005 */
[----:B------:R-:W-:Y:S01]  /*19e0*/  HFMA2 R16, R17, R20, RZ.H0_H0 ;  /* 0x0000001411107231 */ /* 0x000fe200000400ff */
[----:B------:R-:W-:Y:S01]  /*19f0*/  HFMA2.MMA R17, R17, R12, RZ ;  /* 0x0000000c11117235 */ /* 0x000fe200000000ff */
[----:B------:R-:W-:-:S07]  /*1a00*/  FADD.FTZ R45, R45, R50 ;  /* 0x000000322d2d7221 */ /* 0x000fce0000010000 */
[----:B------:R-:W-:Y:S01]  /*1a10*/  HFMA2 R16, R48, R21, R16 ;  /* 0x0000001530107231 */ /* 0x000fe20000000010 */
[----:B------:R-:W-:Y:S01]  /*1a20*/  HFMA2.MMA R48, R48, R13, R17 ;  /* 0x0000000d30307235 */ /* 0x000fe20000000011 */
[----:B------:R-:W-:-:S04]  /*1a30*/  LOP3.LUT R17, R19, 0xf000f, RZ, 0xc0, !PT ;  /* 0x000f000f13117812 */ /* 0x000fc800078ec0ff */
[----:B------:R-:W-:-:S05]  /*1a40*/  LOP3.LUT R17, R17, 0x64006400, RZ, 0xfc, !PT ;  /* 0x6400640011117812 */ /* 0x000fca00078efcff */
[----:B------:R-:W-:-:S04]  /*1a50*/  HADD2 R17, R17, R6 ;  /* 0x0000000611117230 */ /* 0x000fc80000000000 */
[----:B------:R-:W-:Y:S02]  /*1a60*/  HFMA2 R20, R17, R20, RZ.H0_H0 ;  /* 0x0000001411147231 */ /* 0x000fe400000400ff */
[----:B------:R-:W-:Y:S01]  /*1a70*/  HFMA2.MMA R17, R17, R12, RZ ;  /* 0x0000000c11117235 */ /* 0x000fe200000000ff */
[----:B------:R-:W-:Y:S02]  /*1a80*/  LOP3.LUT R12, R19, 0xf000f0, RZ, 0xc0, !PT ;  /* 0x00f000f0130c7812 */ /* 0x000fe400078ec0ff */
[----:B------:R-:W-:Y:S02]  /*1a90*/  SHF.R.U32.HI R19, RZ, 0x8, R19 ;  /* 0x00000008ff137819 */ /* 0x000fe40000011613 */
[----:B------:R-:W-:-:S05]  /*1aa0*/  LOP3.LUT R12, R12, 0x64006400, RZ, 0xfc, !PT ;  /* 0x640064000c0c7812 */ /* 0x000fca00078efcff */
[----:B------:R-:W-:-:S06]  /*1ab0*/  HFMA2 R50, R12, 0.0625, 0.0625, R7 ;  /* 0x2c002c000c327831 */ /* 0x000fcc0000000007 */
[----:B------:R-:W-:Y:S01]  /*1ac0*/  HFMA2.MMA R12, R50, R21, R20 ;  /* 0x00000015320c7235 */ /* 0x000fe20000000014 */
[----:B------:R-:W-:Y:S01]  /*1ad0*/  HFMA2 R20, R50, R13, R17 ;  /* 0x0000000d32147231 */ /* 0x000fe20000000011 */
[----:B------:R-:W-:Y:S02]  /*1ae0*/  LOP3.LUT R17, R19, 0xf000f, RZ, 0xc0, !PT ;  /* 0x000f000f13117812 */ /* 0x000fe400078ec0ff */
[C---:B------:R-:W-:Y:S02]  /*1af0*/  LOP3.LUT R13, R18.reuse, 0xf000f, RZ, 0xc0, !PT ;  /* 0x000f000f120d7812 */ /* 0x040fe400078ec0ff */
[----:B------:R-:W-:Y:S02]  /*1b00*/  LOP3.LUT R17, R17, 0x64006400, RZ, 0xfc, !PT ;  /* 0x6400640011117812 */ /* 0x000fe400078efcff */
[----:B------:R-:W-:Y:S02]  /*1b10*/  LOP3.LUT R13, R13, 0x64006400, RZ, 0xfc, !PT ;  /* 0x640064000d0d7812 */ /* 0x000fe400078efcff */
[----:B------:R-:W-:-:S02]  /*1b20*/  LOP3.LUT R18, R18, 0xf000f0, RZ, 0xc0, !PT ;  /* 0x00f000f012127812 */ /* 0x000fc400078ec0ff */
[----:B------:R-:W-:Y:S01]  /*1b30*/  HFMA2.MMA R21, R17, 1, 1, R6 ;  /* 0x3c003c0011157835 */ /* 0x000fe20000000006 */
[----:B------:R-:W-:Y:S01]  /*1b40*/  HADD2 R50, R13, R4 ;  /* 0x000000040d327230 */ /* 0x000fe20000000000 */
[----:B------:R-:W-:-:S05]  /*1b50*/  LOP3.LUT R19, R19, 0xf000f0, RZ, 0xc0, !PT ;  /* 0x00f000f013137812 */ /* 0x000fca00078ec0ff */
[----:B------:R-:W-:-:S03]  /*1b60*/  HFMA2.MMA R16, R50, R22, R16 ;  /* 0x0000001632107235 */ /* 0x000fc60000000010 */
[----:B------:R-:W-:Y:S01]  /*1b70*/  HFMA2 R17, R21, R22, R12 ;  /* 0x0000001615117231 */ /* 0x000fe2000000000c */
[----:B------:R-:W-:Y:S02]  /*1b80*/  LOP3.LUT R12, R18, 0x64006400, RZ, 0xfc, !PT ;  /* 0x64006400120c7812 */ /* 0x000fe400078efcff */
[----:B------:R-:W-:-:S04]  /*1b90*/  LOP3.LUT R18, R19, 0x64006400, RZ, 0xfc, !PT ;  /* 0x6400640013127812 */ /* 0x000fc800078efcff */
[----:B------:R-:W-:Y:S01]  /*1ba0*/  HFMA2.MMA R12, R12, 0.0625, 0.0625, R5 ;  /* 0x2c002c000c0c7835 */ /* 0x000fe20000000005 */
[----:B------:R-:W-:-:S07]  /*1bb0*/  HFMA2 R13, R18, 0.0625, 0.0625, R7 ;  /* 0x2c002c00120d7831 */ /* 0x000fce0000000007 */
[----:B------:R-:W-:Y:S01]  /*1bc0*/  HFMA2.MMA R22, R12, R23, R16 ;  /* 0x000000170c167235 */ /* 0x000fe20000000010 */
[----:B------:R-:W-:Y:S02]  /*1bd0*/  HFMA2 R23, R13, R23, R17 ;  /* 0x000000170d177231 */ /* 0x000fe40000000011 */
[----:B------:R0:W2:Y:S01]  /*1be0*/  LDG.E.128.CONSTANT R16, desc[UR8][R52.64] ;  /* 0x0000000834107981 */ /* 0x0000a2000c1e9d00 */
[-C--:B------:R-:W-:Y:S01]  /*1bf0*/  HFMA2.MMA R46, R44, R14.reuse, R46 ;  /* 0x0000000e2c2e7235 */ /* 0x080fe2000000002e */
[-C--:B------:R-:W-:Y:S01]  /*1c00*/  HFMA2 R47, R49, R14.reuse, R47 ;  /* 0x0000000e312f7231 */ /* 0x080fe2000000002f */
[----:B------:R-:W-:Y:S01]  /*1c10*/  HFMA2.MMA R48, R50, R14, R48 ;  /* 0x0000000e32307235 */ /* 0x000fe20000000030 */
[----:B------:R-:W-:Y:S02]  /*1c20*/  HFMA2 R14, R21, R14, R20 ;  /* 0x0000000e150e7231 */ /* 0x000fe40000000014 */
[----:B------:R-:W-:Y:S01]  /*1c30*/  FFMA.FTZ R43, R26, R45, R43 ;  /* 0x0000002d1a2b7223 */ /* 0x000fe2000001002b */
[----:B------:R-:W-:-:S02]  /*1c40*/  HADD2.F32 R20, -RZ, R22.H0_H0 ;  /* 0x20000016ff147230 */ /* 0x000fc40000004100 */
[----:B------:R-:W-:Y:S02]  /*1c50*/  HFMA2 R14, R13, R15, R14 ;  /* 0x0000000f0d0e7231 */ /* 0x000fe4000000000e */
[----:B------:R-:W-:Y:S01]  /*1c60*/  HADD2.F32 R21, -RZ, R22.H1_H1 ;  /* 0x30000016ff157230 */ /* 0x000fe20000004100 */
[-C--:B------:R-:W-:Y:S01]  /*1c70*/  HFMA2.MMA R46, R39, R15.reuse, R46 ;  /* 0x0000000f272e7235 */ /* 0x080fe2000000002e */
[--C-:B------:R-:W-:Y:S01]  /*1c80*/  HADD2.F32 R22, -RZ, R23.reuse.H0_H0 ;  /* 0x20000017ff167230 */ /* 0x100fe20000004100 */
[----:B------:R-:W-:Y:S01]  /*1c90*/  HFMA2.MMA R48, R12, R15, R48 ;  /* 0x0000000f0c307235 */ /* 0x000fe20000000030 */
[----:B------:R-:W-:Y:S02]  /*1ca0*/  HADD2.F32 R23, -RZ, R23.H1_H1 ;  /* 0x30000017ff177230 */ /* 0x000fe40000004100 */
[----:B------:R-:W-:Y:S01]  /*1cb0*/  FADD.FTZ R44, R20, R21 ;  /* 0x00000015142c7221 */ /* 0x000fe20000010000 */
[----:B0-----:R-:W-:-:S04]  /*1cc0*/  IMAD.WIDE R52, R34, 0x4, R52 ;  /* 0x0000000422347825 */ /* 0x001fc800078e0234 */
[----:B------:R-:W-:Y:S01]  /*1cd0*/  FADD.FTZ R45, R22, R23 ;  /* 0x00000017162d7221 */ /* 0x000fe20000010000 */
[----:B------:R-:W-:Y:S01]  /*1ce0*/  FFMA.FTZ R40, R25, R44, R40 ;  /* 0x0000002c19287223 */ /* 0x000fe20000010028 */
[----:B------:R-:W0:Y:S01]  /*1cf0*/  LDS.128 R20, [UR4+0x20] ;  /* 0x00002004ff147984 */ /* 0x000e220008000c00 */
[----:B------:R-:W-:Y:S02]  /*1d00*/  HFMA2 R44, R41, R15, R47 ;  /* 0x0000000f292c7231 */ /* 0x000fe4000000002f */
[--C-:B------:R-:W-:Y:S02]  /*1d10*/  HADD2.F32 R12, -RZ, R46.reuse.H0_H0 ;  /* 0x2000002eff0c7230 */ /* 0x100fe40000004100 */
[----:B------:R-:W-:Y:S01]  /*1d20*/  FFMA.FTZ R37, R24, R45, R37 ;  /* 0x0000002d18257223 */ /* 0x000fe20000010025 */
[----:B------:R-:W-:Y:S02]  /*1d30*/  HADD2.F32 R13, -RZ, R46.H1_H1 ;  /* 0x3000002eff0d7230 */ /* 0x000fe40000004100 */
[----:B------:R-:W-:-:S02]  /*1d40*/  HADD2.F32 R49, -RZ, R44.H1_H1 ;  /* 0x3000002cff317230 */ /* 0x000fc40000004100 */
[--C-:B------:R-:W-:Y:S02]  /*1d50*/  HADD2.F32 R45, -RZ, R48.reuse.H0_H0 ;  /* 0x20000030ff2d7230 */ /* 0x100fe40000004100 */
[----:B------:R-:W-:Y:S01]  /*1d60*/  FADD.FTZ R12, R12, R13 ;  /* 0x0000000d0c0c7221 */ /* 0x000fe20000010000 */
[----:B------:R-:W-:-:S03]  /*1d70*/  HADD2.F32 R48, -RZ, R48.H1_H1 ;  /* 0x30000030ff307230 */ /* 0x000fc60000004100 */
[----:B------:R-:W-:Y:S01]  /*1d80*/  FFMA.FTZ R42, R27, R12, R42 ;  /* 0x0000000c1b2a7223 */ /* 0x000fe2000001002a */
[----:B------:R-:W-:Y:S02]  /*1d90*/  HADD2.F32 R12, -RZ, R44.H0_H0 ;  /* 0x2000002cff0c7230 */ /* 0x000fe40000004100 */
[----:B------:R-:W-:-:S04]  /*1da0*/  FADD.FTZ R45, R45, R48 ;  /* 0x000000302d2d7221 */ /* 0x000fc80000010000 */
[----:B------:R-:W-:Y:S01]  /*1db0*/  FFMA.FTZ R36, R25, R45, R36 ;  /* 0x0000002d19247223 */ /* 0x000fe20000010024 */
[C---:B--2---:R-:W-:Y:S02]  /*1dc0*/  LOP3.LUT R15, R16.reuse, 0xf000f, RZ, 0xc0, !PT ;  /* 0x000f000f100f7812 */ /* 0x044fe400078ec0ff */
[----:B------:R-:W-:Y:S02]  /*1dd0*/  LOP3.LUT R39, R16, 0xf000f0, RZ, 0xc0, !PT ;  /* 0x00f000f010277812 */ /* 0x000fe400078ec0ff */
[----:B------:R-:W-:Y:S02]  /*1de0*/  SHF.R.U32.HI R41, RZ, 0x8, R16 ;  /* 0x00000008ff297819 */ /* 0x000fe40000011610 */
[----:B------:R-:W-:Y:S02]  /*1df0*/  LOP3.LUT R16, R15, 0x64006400, RZ, 0xfc, !PT ;  /* 0x640064000f107812 */ /* 0x000fe400078efcff */
[----:B------:R-:W-:Y:S02]  /*1e00*/  LOP3.LUT R39, R39, 0x64006400, RZ, 0xfc, !PT ;  /* 0x6400640027277812 */ /* 0x000fe400078efcff */
[----:B------:R-:W-:-:S02]  /*1e10*/  LOP3.LUT R15, R41, 0xf000f, RZ, 0xc0, !PT ;  /* 0x000f000f290f7812 */ /* 0x000fc400078ec0ff */
[----:B------:R-:W-:Y:S01]  /*1e20*/  HFMA2.MMA R16, R16, 1, 1, R11 ;  /* 0x3c003c0010107835 */ /* 0x000fe2000000000b */
[----:B------:R-:W-:Y:S01]  /*1e30*/  LOP3.LUT R41, R41, 0xf000f0, RZ, 0xc0, !PT ;  /* 0x00f000f029297812 */ /* 0x000fe200078ec0ff */
[----:B------:R-:W-:Y:S01]  /*1e40*/  HFMA2.MMA R47, R39, 0.0625, 0.0625, R10 ;  /* 0x2c002c00272f7835 */ /* 0x000fe2000000000a */
[----:B------:R-:W-:Y:S01]  /*1e50*/  LOP3.LUT R46, R15, 0x64006400, RZ, 0xfc, !PT ;  /* 0x640064000f2e7812 */ /* 0x000fe200078efcff */
[--C-:B------:R-:W-:Y:S01]  /*1e60*/  HADD2.F32 R15, -RZ, R14.reuse.H0_H0 ;  /* 0x2000000eff0f7230 */ /* 0x100fe20000004100 */
[----:B------:R-:W-:Y:S01]  /*1e70*/  LOP3.LUT R39, R41, 0x64006400, RZ, 0xfc, !PT ;  /* 0x6400640029277812 */ /* 0x000fe200078efcff */
[----:B------:R-:W-:Y:S01]  /*1e80*/  HADD2.F32 R14, -RZ, R14.H1_H1 ;  /* 0x3000000eff0e7230 */ /* 0x000fe20000004100 */
[----:B------:R-:W-:Y:S01]  /*1e90*/  LOP3.LUT R45, R17, 0xf000f0, RZ, 0xc0, !PT ;  /* 0x00f000f0112d7812 */ /* 0x000fe200078ec0ff */
[----:B------:R-:W-:Y:S01]  /*1ea0*/  HADD2 R41, R46, R11 ;  /* 0x0000000b2e297230 */ /* 0x000fe20000000000 */
[----:B------:R-:W-:Y:S01]  /*1eb0*/  SHF.R.U32.HI R48, RZ, 0x8, R17 ;  /* 0x00000008ff307819 */ /* 0x000fe20000011611 */
[----:B0-----:R-:W-:-:S02]  /*1ec0*/  HFMA2 R13, R16, R20, RZ.H0_H0 ;  /* 0x00000014100d7231 */ /* 0x001fc400000400ff */
[----:B------:R-:W-:Y:S01]  /*1ed0*/  FADD.FTZ R46, R15, R14 ;  /* 0x0000000e0f2e7221 */ /* 0x000fe20000010000 */
[----:B------:R-:W-:Y:S01]  /*1ee0*/  HFMA2 R39, R39, 0.0625, 0.0625, R10 ;  /* 0x2c002c0027277831 */ /* 0x000fe2000000000a */
[----:B------:R-:W-:Y:S02]  /*1ef0*/  SHF.R.U32.HI R55, RZ, 0x8, R19 ;  /* 0x00000008ff377819 */ /* 0x000fe40000011613 */
[----:B------:R-:W-:Y:S01]  /*1f00*/  FFMA.FTZ R35, R24, R46, R35 ;  /* 0x0000002e18237223 */ /* 0x000fe20000010023 */
[----:B------:R-:W-:Y:S01]  /*1f10*/  HFMA2.MMA R13, R47, R21, R13 ;  /* 0x000000152f0d7235 */ /* 0x000fe2000000000d */
[----:B------:R-:W-:Y:S02]  /*1f20*/  LOP3.LUT R46, R45, 0x64006400, RZ, 0xfc, !PT ;  /* 0x640064002d2e7812 */ /* 0x000fe400078efcff */
[----:B------:R-:W-:-:S04]  /*1f30*/  SHF.R.U32.HI R54, RZ, 0x8, R18 ;  /* 0x00000008ff367819 */ /* 0x000fc80000011612 */
[----:B------:R-:W-:Y:S02]  /*1f40*/  HFMA2.MMA R46, R46, 0.0625, 0.0625, R3 ;  /* 0x2c002c002e2e7835 */ /* 0x000fe40000000003 */
[----:B------:R-:W-:-:S10]  /*1f50*/  HFMA2.MMA R13, R41, R22, R13 ;  /* 0x00000016290d7235 */ /* 0x000fd4000000000d */
[----:B------:R-:W-:-:S05]  /*1f60*/  HFMA2 R44, R39, R23, R13 ;  /* 0x00000017272c7231 */ /* 0x000fca000000000d */
[--C-:B------:R-:W-:Y:S02]  /*1f70*/  HADD2.F32 R13, -RZ, R44.reuse.H0_H0 ;  /* 0x2000002cff0d7230 */ /* 0x100fe40000004100 */
[----:B------:R-:W-:Y:S02]  /*1f80*/  HADD2.F32 R50, -RZ, R44.H1_H1 ;  /* 0x3000002cff327230 */ /* 0x000fe40000004100 */
[----:B------:R-:W-:-:S04]  /*1f90*/  FADD.FTZ R44, R12, R49 ;  /* 0x000000310c2c7221 */ /* 0x000fc80000010000 */
[----:B------:R-:W-:Y:S01]  /*1fa0*/  FFMA.FTZ R33, R26, R44, R33 ;  /* 0x0000002c1a217223 */ /* 0x000fe20000010021 */
[----:B------:R-:W-:Y:S01]  /*1fb0*/  LOP3.LUT R44, R17, 0xf000f, RZ, 0xc0, !PT ;  /* 0x000f000f112c7812 */ /* 0x000fe200078ec0ff */
[----:B------:R-:W-:Y:S02]  /*1fc0*/  FADD.FTZ R50, R13, R50 ;  /* 0x000000320d327221 */ /* 0x000fe40000010000 */
[----:B------:R-:W0:Y:S01]  /*1fd0*/  LDS.128 R12, [UR4+0x120] ;  /* 0x00012004ff0c7984 */ /* 0x000e220008000c00 */
[----:B------:R-:W-:Y:S01]  /*1fe0*/  LOP3.LUT R17, R44, 0x64006400, RZ, 0xfc, !PT ;  /* 0x640064002c117812 */ /* 0x000fe200078efcff */
[----:B------:R-:W-:Y:S01]  /*1ff0*/  FFMA.FTZ R38, R27, R50, R38 ;  /* 0x000000321b267223 */ /* 0x000fe20000010026 */
[C---:B------:R-:W-:Y:S02]  /*2000*/  LOP3.LUT R44, R48.reuse, 0xf000f, RZ, 0xc0, !PT ;  /* 0x000f000f302c7812 */ /* 0x040fe400078ec0ff */
[----:B------:R-:W-:Y:S02]  /*2010*/  LOP3.LUT R48, R48, 0xf000f0, RZ, 0xc0, !PT ;  /* 0x00f000f030307812 */ /* 0x000fe400078ec0ff */
[----:B------:R-:W-:Y:S01]  /*2020*/  HFMA2.MMA R17, R17, 1, 1, R2 ;  /* 0x3c003c0011117835 */ /* 0x000fe20000000002 */
[----:B------:R-:W-:-:S02]  /*2030*/  LOP3.LUT R45, R44, 0x64006400, RZ, 0xfc, !PT ;  /* 0x640064002c2d7812 */ /* 0x000fc400078efcff */
[----:B------:R-:W-:-:S03]  /*2040*/  LOP3.LUT R44, R48, 0x64006400, RZ, 0xfc, !PT ;  /* 0x64006400302c7812 */ /* 0x000fc600078efcff */
[----:B------:R-:W-:Y:S02]  /*2050*/  HADD2 R48, R45, R2 ;  /* 0x000000022d307230 */ /* 0x000fe40000000000 */
[----:B------:R-:W-:Y:S02]  /*2060*/  HFMA2 R44, R44, 0.0625, 0.0625, R3 ;  /* 0x2c002c002c2c7831 */ /* 0x000fe40000000003 */
[----:B------:R-:W-:-:S06]  /*2070*/  HFMA2 R49, R17, R20, RZ.H0_H0 ;  /* 0x0000001411317231 */ /* 0x000fcc00000400ff */
[----:B------:R-:W-:-:S08]  /*2080*/  HFMA2.MMA R49, R46, R21, R49 ;  /* 0x000000152e317235 */ /* 0x000fd00000000031 */
[----:B------:R-:W-:-:S08]  /*2090*/  HFMA2.MMA R49, R48, R22, R49 ;  /* 0x0000001630317235 */ /* 0x000fd00000000031 */
[----:B------:R-:W-:Y:S01]  /*20a0*/  HFMA2.MMA R49, R44, R23, R49 ;  /* 0x000000172c317235 */ /* 0x000fe20000000031 */
[----:B0-----:R-:W-:Y:S01]  /*20b0*/  HFMA2 R16, R16, R12, RZ.H0_H0 ;  /* 0x0000000c10107231 */ /* 0x001fe200000400ff */
[----:B------:R-:W-:-:S03]  /*20c0*/  HFMA2.MMA R17, R17, R12, RZ ;  /* 0x0000000c11117235 */ /* 0x000fc600000000ff */
[----:B------:R-:W-:-:S05]  /*20d0*/  HFMA2 R47, R47, R13, R16 ;  /* 0x0000000d2f2f7231 */ /* 0x000fca0000000010 */
[--C-:B------:R-:W-:Y:S02]  /*20e0*/  HADD2.F32 R51, -RZ, R49.reuse.H0_H0 ;  /* 0x20000031ff337230 */ /* 0x100fe40000004100 */
[----:B------:R-:W-:Y:S02]  /*20f0*/  HADD2.F32 R16, -RZ, R49.H1_H1 ;  /* 0x30000031ff107230 */ /* 0x000fe40000004100 */
[----:B------:R-:W-:-:S03]  /*2100*/  HFMA2 R46, R46, R13, R17 ;  /* 0x0000000d2e2e7231 */ /* 0x000fc60000000011 */
[----:B------:R-:W-:Y:S01]  /*2110*/  FADD.FTZ R51, R51, R16 ;  /* 0x0000001033337221 */ /* 0x000fe20000010000 */
[----:B------:R-:W-:-:S04]  /*2120*/  LOP3.LUT R16, R18, 0xf000f, RZ, 0xc0, !PT ;  /* 0x000f000f12107812 */ /* 0x000fc800078ec0ff */
[----:B------:R-:W-:Y:S02]  /*2130*/  LOP3.LUT R17, R16, 0x64006400, RZ, 0xfc, !PT ;  /* 0x6400640010117812 */ /* 0x000fe400078efcff */
[----:B------:R-:W-:-:S03]  /*2140*/  LOP3.LUT R16, R18, 0xf000f0, RZ, 0xc0, !PT ;  /* 0x00f000f012107812 */ /* 0x000fc600078ec0ff */
[----:B------:R-:W-:Y:S01]  /*2150*/  HADD2 R17, R17, R4 ;  /* 0x0000000411117230 */ /* 0x000fe20000000000 */
[----:B------:R-:W-:-:S03]  /*2160*/  LOP3.LUT R16, R16, 0x64006400, RZ, 0xfc, !PT ;  /* 0x6400640010107812 */ /* 0x000fc600078efcff */
[----:B------:R-:W-:Y:S02]  /*2170*/  HFMA2 R49, R17, R20, RZ.H0_H0 ;  /* 0x0000001411317231 */ /* 0x000fe400000400ff */
[----:B------:R-:W-:Y:S02]  /*2180*/  HFMA2.MMA R45, R17, R12, RZ ;  /* 0x0000000c112d7235 */ /* 0x000fe400000000ff */
[----:B------:R-:W-:-:S08]  /*2190*/  HFMA2.MMA R16, R16, 0.0625, 0.0625, R5 ;  /* 0x2c002c0010107835 */ /* 0x000fd00000000005 */
[----:B------:R-:W-:Y:S02]  /*21a0*/  HFMA2.MMA R45, R16, R13, R45 ;  /* 0x0000000d102d7235 */ /* 0x000fe4000000002d */
[----:B------:R-:W-:Y:S01]  /*21b0*/  HFMA2 R49, R16, R21, R49 ;  /* 0x0000001510317231 */ /* 0x000fe20000000031 */
[----:B------:R-:W-:-:S04]  /*21c0*/  LOP3.LUT R16, R19, 0xf000f, RZ, 0xc0, !PT ;  /* 0x000f000f13107812 */ /* 0x000fc800078ec0ff */
[----:B------:R-:W-:Y:S02]  /*21d0*/  LOP3.LUT R17, R16, 0x64006400, RZ, 0xfc, !PT ;  /* 0x6400640010117812 */ /* 0x000fe400078efcff */
[----:B------:R-:W-:Y:S02]  /*21e0*/  LOP3.LUT R16, R19, 0xf000f0, RZ, 0xc0, !PT ;  /* 0x00f000f013107812 */ /* 0x000fe400078ec0ff */
[----:B------:R-:W-:Y:S01]  /*21f0*/  LOP3.LUT R19, R55, 0xf000f, RZ, 0xc0, !PT ;  /* 0x000f000f37137812 */ /* 0x000fe200078ec0ff */
[----:B------:R-:W-:Y:S01]  /*2200*/  HADD2 R17, R17, R6 ;  /* 0x0000000611117230 */ /* 0x000fe20000000000 */
[----:B------:R-:W-:Y:S02]  /*2210*/  LOP3.LUT R16, R16, 0x64006400, RZ, 0xfc, !PT ;  /* 0x6400640010107812 */ /* 0x000fe400078efcff */
[----:B------:R-:W-:-:S03]  /*2220*/  LOP3.LUT R19, R19, 0x64006400, RZ, 0xfc, !PT ;  /* 0x6400640013137812 */ /* 0x000fc600078efcff */
[C---:B------:R-:W-:Y:S01]  /*2230*/  HFMA2.MMA R50, R17.reuse, R20, RZ ;  /* 0x0000001411327235 */ /* 0x040fe200000000ff */
[----:B------:R-:W-:Y:S01]  /*2240*/  HFMA2 R16, R16, 0.0625, 0.0625, R7 ;  /* 0x2c002c0010107831 */ /* 0x000fe20000000007 */
[----:B------:R-:W-:Y:S02]  /*2250*/  HFMA2.MMA R12, R17, R12, RZ ;  /* 0x0000000c110c7235 */ /* 0x000fe400000000ff */
[----:B------:R-:W-:-:S06]  /*2260*/  HFMA2.MMA R20, R19, 1, 1, R6 ;  /* 0x3c003c0013147835 */ /* 0x000fcc0000000006 */
[C---:B------:R-:W-:Y:S01]  /*2270*/  HFMA2 R50, R16.reuse, R21, R50 ;  /* 0x0000001510327231 */ /* 0x040fe20000000032 */
[C---:B------:R-:W-:Y:S01]  /*2280*/  LOP3.LUT R21, R54.reuse, 0xf000f, RZ, 0xc0, !PT ;  /* 0x000f000f36157812 */ /* 0x040fe200078ec0ff */
[----:B------:R-:W-:Y:S02]  /*2290*/  HFMA2 R13, R16, R13, R12 ;  /* 0x0000000d100d7231 */ /* 0x000fe4000000000c */
[----:B------:R-:W2:Y:S01]  /*22a0*/  LDG.E.128.CONSTANT R16, desc[UR8][R52.64] ;  /* 0x0000000834107981 */ /* 0x000ea2000c1e9d00 */
[----:B------:R-:W-:Y:S01]  /*22b0*/  LOP3.LUT R21, R21, 0x64006400, RZ, 0xfc, !PT ;  /* 0x6400640015157812 */ /* 0x000fe200078efcff */
[----:B------:R-:W-:Y:S01]  /*22c0*/  HFMA2.MMA R47, R41, R14, R47 ;  /* 0x0000000e292f7235 */ /* 0x000fe2000000002f */
[----:B------:R-:W-:Y:S01]  /*22d0*/  LOP3.LUT R54, R54, 0xf000f0, RZ, 0xc0, !PT ;  /* 0x00f000f036367812 */ /* 0x000fe200078ec0ff */
[----:B------:R-:W-:Y:S02]  /*22e0*/  HFMA2 R46, R48, R14, R46 ;  /* 0x0000000e302e7231 */ /* 0x000fe4000000002e */
[----:B------:R-:W-:-:S02]  /*22f0*/  HADD2 R21, R21, R4 ;  /* 0x0000000415157230 */ /* 0x000fc40000000000 */
[C---:B------:R-:W-:Y:S01]  /*2300*/  HFMA2 R13, R20.reuse, R14, R13 ;  /* 0x0000000e140d7231 */ /* 0x040fe2000000000d */
[----:B------:R-:W-:Y:S01]  /*2310*/  LOP3.LUT R55, R55, 0xf000f0, RZ, 0xc0, !PT ;  /* 0x00f000f037377812 */ /* 0x000fe200078ec0ff */
[----:B------:R-:W-:Y:S02]  /*2320*/  HFMA2 R50, R20, R22, R50 ;  /* 0x0000001614327231 */ /* 0x000fe40000000032 */
[C---:B------:R-:W-:Y:S01]  /*2330*/  HFMA2.MMA R45, R21.reuse, R14, R45 ;  /* 0x0000000e152d7235 */ /* 0x040fe2000000002d */
[----:B------:R-:W-:Y:S01]  /*2340*/  LOP3.LUT R14, R54, 0x64006400, RZ, 0xfc, !PT ;  /* 0x64006400360e7812 */ /* 0x000fe200078efcff */
[----:B------:R-:W-:Y:S01]  /*2350*/  HFMA2.MMA R49, R21, R22, R49 ;  /* 0x0000001615317235 */ /* 0x000fe20000000031 */
[----:B------:R-:W-:-:S04]  /*2360*/  LOP3.LUT R12, R55, 0x64006400, RZ, 0xfc, !PT ;  /* 0x64006400370c7812 */ /* 0x000fc800078efcff */
[----:B------:R-:W-:Y:S01]  /*2370*/  HFMA2.MMA R14, R14, 0.0625, 0.0625, R5 ;  /* 0x2c002c000e0e7835 */ /* 0x000fe20000000005 */
[----:B------:R-:W-:-:S07]  /*2380*/  HFMA2 R12, R12, 0.0625, 0.0625, R7 ;  /* 0x2c002c000c0c7831 */ /* 0x000fce0000000007 */
[----:B------:R-:W-:Y:S01]  /*2390*/  HFMA2.MMA R49, R14, R23, R49 ;  /* 0x000000170e317235 */ /* 0x000fe20000000031 */
[----:B------:R-:W-:-:S05]  /*23a0*/  HFMA2 R50, R12, R23, R50 ;  /* 0x000000170c327231 */ /* 0x000fca0000000032 */
[--C-:B------:R-:W-:Y:S02]  /*23b0*/  HADD2.F32 R21, -RZ, R50.reuse.H0_H0 ;  /* 0x20000032ff157230 */ /* 0x100fe40000004100 */
[----:B------:R-:W-:Y:S02]  /*23c0*/  HADD2.F32 R50, -RZ, R50.H1_H1 ;  /* 0x30000032ff327230 */ /* 0x000fe40000004100 */
[--C-:B------:R-:W-:Y:S02]  /*23d0*/  HADD2.F32 R20, -RZ, R49.reuse.H0_H0 ;  /* 0x20000031ff147230 */ /* 0x100fe40000004100 */
[----:B------:R-:W-:Y:S02]  /*23e0*/  HADD2.F32 R49, -RZ, R49.H1_H1 ;  /* 0x30000031ff317230 */ /* 0x000fe40000004100 */
[----:B------:R-:W-:-:S03]  /*23f0*/  FADD.FTZ R50, R21, R50 ;  /* 0x0000003215327221 */ /* 0x000fc60000010000 */
[----:B------:R-:W-:Y:S02]  /*2400*/  FADD.FTZ R49, R20, R49 ;  /* 0x0000003114317221 */ /* 0x000fe40000010000 */
[----:B------:R-:W0:Y:S01]  /*2410*/  LDS.128 R20, [UR4+0x30] ;  /* 0x00003004ff147984 */ /* 0x000e220008000c00 */
[-C--:B------:R-:W-:Y:S01]  /*2420*/  HFMA2.MMA R47, R39, R15.reuse, R47 ;  /* 0x0000000f272f7235 */ /* 0x080fe2000000002f */
[-C--:B------:R-:W-:Y:S01]  /*2430*/  HFMA2 R46, R44, R15.reuse, R46 ;  /* 0x0000000f2c2e7231 */ /* 0x080fe2000000002e */
[----:B------:R-:W-:Y:S01]  /*2440*/  HFMA2.MMA R14, R14, R15, R45 ;  /* 0x0000000f0e0e7235 */ /* 0x000fe2000000002d */
[----:B------:R-:W-:-:S07]  /*2450*/  HFMA2 R13, R12, R15, R13 ;  /* 0x0000000f0c0d7231 */ /* 0x000fce000000000d */
[--C-:B------:R-:W-:Y:S02]  /*2460*/  HADD2.F32 R12, -RZ, R47.reuse.H0_H0 ;  /* 0x2000002fff0c7230 */ /* 0x100fe40000004100 */
[----:B------:R-:W-:-:S05]  /*2470*/  HADD2.F32 R47, -RZ, R47.H1_H1 ;  /* 0x3000002fff2f7230 */ /* 0x000fca0000004100 */
[----:B------:R-:W-:Y:S01]  /*2480*/  FADD.FTZ R12, R12, R47 ;  /* 0x0000002f0c0c7221 */ /* 0x000fe20000010000 */
[----:B------:R-:W-:Y:S02]  /*2490*/  HADD2.F32 R48, -RZ, R14.H1_H1 ;  /* 0x3000000eff307230 */ /* 0x000fe40000004100 */
[----:B------:R-:W-:Y:S01]  /*24a0*/  FFMA.FTZ R40, R25, R49, R40 ;  /* 0x0000003119287223 */ /* 0x000fe20000010028 */
[----:B------:R-:W-:Y:S01]  /*24b0*/  FFMA.FTZ R42, R27, R12, R42 ;  /* 0x0000000c1b2a7223 */ /* 0x000fe2000001002a */
[----:B------:R-:W-:Y:S01]  /*24c0*/  FFMA.FTZ R37, R24, R50, R37 ;  /* 0x0000003218257223 */ /* 0x000fe20000010025 */
[----:B------:R-:W-:Y:S01]  /*24d0*/  FFMA.FTZ R43, R26, R51, R43 ;  /* 0x000000331a2b7223 */ /* 0x000fe2000001002b */
[----:B--2---:R-:W-:-:S04]  /*24e0*/  LOP3.LUT R15, R16, 0xf000f, RZ, 0xc0, !PT ;  /* 0x000f000f100f7812 */ /* 0x004fc800078ec0ff */
[----:B------:R-:W-:Y:S02]  /*24f0*/  LOP3.LUT R44, R15, 0x64006400, RZ, 0xfc, !PT ;  /* 0x640064000f2c7812 */ /* 0x000fe400078efcff */
[----:B------:R-:W-:Y:S02]  /*2500*/  LOP3.LUT R39, R16, 0xf000f0, RZ, 0xc0, !PT ;  /* 0x00f000f010277812 */ /* 0x000fe400078ec0ff */
[----:B------:R-:W-:Y:S02]  /*2510*/  SHF.R.U32.HI R16, RZ, 0x8, R16 ;  /* 0x00000008ff107819 */ /* 0x000fe40000011610 */
[----:B------:R-:W-:Y:S01]  /*2520*/  HFMA2.MMA R44, R44, 1, 1, R11 ;  /* 0x3c003c002c2c7835 */ /* 0x000fe2000000000b */
[----:B------:R-:W-:Y:S02]  /*2530*/  LOP3.LUT R39, R39, 0x64006400, RZ, 0xfc, !PT ;  /* 0x6400640027277812 */ /* 0x000fe400078efcff */
[C---:B------:R-:W-:Y:S02]  /*2540*/  LOP3.LUT R15, R16.reuse, 0xf000f, RZ, 0xc0, !PT ;  /* 0x000f000f100f7812 */ /* 0x040fe400078ec0ff */
[----:B------:R-:W-:-:S02]  /*2550*/  LOP3.LUT R41, R16, 0xf000f0, RZ, 0xc0, !PT ;  /* 0x00f000f010297812 */ /* 0x000fc400078ec0ff */
[----:B------:R-:W-:Y:S01]  /*2560*/  HFMA2.MMA R45, R39, 0.0625, 0.0625, R10 ;  /* 0x2c002c00272d7835 */ /* 0x000fe2000000000a */
[----:B------:R-:W-:Y:S02]  /*2570*/  LOP3.LUT R16, R15, 0x64006400, RZ, 0xfc, !PT ;  /* 0x640064000f107812 */ /* 0x000fe400078efcff */
[----:B0-----:R-:W-:-:S03]  /*2580*/  HFMA2 R15, R44, R20, RZ.H0_H0 ;  /* 0x000000142c0f7231 */ /* 0x001fc600000400ff */
[----:B------:R-:W-:-:S03]  /*2590*/  HADD2 R39, R16, R11 ;  /* 0x0000000b10277230 */ /* 0x000fc60000000000 */
[----:B------:R-:W-:Y:S01]  /*25a0*/  HFMA2.MMA R15, R45, R21, R15 ;  /* 0x000000152d0f7235 */ /* 0x000fe2000000000f */
[----:B------:R-:W-:-:S07]  /*25b0*/  LOP3.LUT R41, R41, 0x64006400, RZ, 0xfc, !PT ;  /* 0x6400640029297812 */ /* 0x000fce00078efcff */
[----:B------:R-:W-:Y:S01]  /*25c0*/  HFMA2.MMA R15, R39, R22, R15 ;  /* 0x00000016270f7235 */ /* 0x000fe2000000000f */
[----:B------:R-:W-:Y:S02]  /*25d0*/  HFMA2 R16, R41, 0.0625, 0.0625, R10 ;  /* 0x2c002c0029107831 */ /* 0x000fe4000000000a */
[--C-:B------:R-:W-:Y:S02]  /*25e0*/  HADD2.F32 R41, -RZ, R46.reuse.H0_H0 ;  /* 0x2000002eff297230 */ /* 0x100fe40000004100 */
[----:B------:R-:W-:-:S05]  /*25f0*/  HADD2.F32 R46, -RZ, R46.H1_H1 ;  /* 0x3000002eff2e7230 */ /* 0x000fca0000004100 */
[----:B------:R-:W-:Y:S02]  /*2600*/  HFMA2 R47, R16, R23, R15 ;  /* 0x00000017102f7231 */ /* 0x000fe4000000000f */
[----:B------:R-:W-:Y:S02]  /*2610*/  HADD2.F32 R15, -RZ, R14.H0_H0 ;  /* 0x2000000eff0f7230 */ /* 0x000fe40000004100 */
[----:B------:R-:W-:Y:S01]  /*2620*/  FADD.FTZ R41, R41, R46 ;  /* 0x0000002e29297221 */ /* 0x000fe20000010000 */
[--C-:B------:R-:W-:Y:S02]  /*2630*/  HADD2.F32 R14, -RZ, R13.reuse.H0_H0 ;  /* 0x2000000dff0e7230 */ /* 0x100fe40000004100 */
[----:B------:R-:W-:Y:S02]  /*2640*/  HADD2.F32 R13, -RZ, R13.H1_H1 ;  /* 0x3000000dff0d7230 */ /* 0x000fe40000004100 */
[--C-:B------:R-:W-:Y:S02]  /*2650*/  HADD2.F32 R12, -RZ, R47.reuse.H0_H0 ;  /* 0x2000002fff0c7230 */ /* 0x100fe40000004100 */
[----:B------:R-:W-:-:S02]  /*2660*/  HADD2.F32 R49, -RZ, R47.H1_H1 ;  /* 0x3000002fff317230 */ /* 0x000fc40000004100 */
[----:B------:R-:W-:Y:S01]  /*2670*/  FFMA.FTZ R33, R26, R41, R33 ;  /* 0x000000291a217223 */ /* 0x000fe20000010021 */
[----:B------:R-:W-:Y:S01]  /*2680*/  FADD.FTZ R46, R15, R48 ;  /* 0x000000300f2e7221 */ /* 0x000fe20000010000 */
[----:B------:R-:W-:Y:S01]  /*2690*/  FADD.FTZ R47, R14, R13 ;  /* 0x0000000d0e2f7221 */ /* 0x000fe20000010000 */
[----:B------:R-:W-:Y:S01]  /*26a0*/  LOP3.LUT R41, R17, 0xf000f, RZ, 0xc0, !PT ;  /* 0x000f000f11297812 */ /* 0x000fe200078ec0ff */
[----:B------:R-:W-:Y:S02]  /*26b0*/  FADD.FTZ R49, R12, R49 ;  /* 0x000000310c317221 */ /* 0x000fe40000010000 */
[----:B------:R-:W0:Y:S01]  /*26c0*/  LDS.128 R12, [UR4+0x130] ;  /* 0x00013004ff0c7984 */ /* 0x000e220008000c00 */
[----:B------:R-:W-:Y:S01]  /*26d0*/  FFMA.FTZ R36, R25, R46, R36 ;  /* 0x0000002e19247223 */ /* 0x000fe20000010024 */
[----:B------:R-:W-:Y:S02]  /*26e0*/  LOP3.LUT R41, R41, 0x64006400, RZ, 0xfc, !PT ;  /* 0x6400640029297812 */ /* 0x000fe400078efcff */
[----:B------:R-:W-:-:S02]  /*26f0*/  LOP3.LUT R46, R17, 0xf000f0, RZ, 0xc0, !PT ;  /* 0x00f000f0112e7812 */ /* 0x000fc400078ec0ff */
[----:B------:R-:W-:Y:S02]  /*2700*/  SHF.R.U32.HI R17, RZ, 0x8, R17 ;  /* 0x00000008ff117819 */ /* 0x000fe40000011611 */
[----:B------:R-:W-:Y:S01]  /*2710*/  LOP3.LUT R48, R46, 0x64006400, RZ, 0xfc, !PT ;  /* 0x640064002e307812 */ /* 0x000fe200078efcff */
[----:B------:R-:W-:Y:S01]  /*2720*/  HFMA2.MMA R46, R41, 1, 1, R2 ;  /* 0x3c003c00292e7835 */ /* 0x000fe20000000002 */
[----:B------:R-:W-:Y:S01]  /*2730*/  FFMA.FTZ R35, R24, R47, R35 ;  /* 0x0000002f18237223 */ /* 0x000fe20000010023 */
[----:B------:R-:W-:-:S03]  /*2740*/  LOP3.LUT R47, R17, 0xf000f, RZ, 0xc0, !PT ;  /* 0x000f000f112f7812 */ /* 0x000fc600078ec0ff */
[----:B------:R-:W-:Y:S01]  /*2750*/  HFMA2.MMA R48, R48, 0.0625, 0.0625, R3 ;  /* 0x2c002c0030307835 */ /* 0x000fe20000000003 */
[----:B------:R-:W-:-:S04]  /*2760*/  LOP3.LUT R41, R47, 0x64006400, RZ, 0xfc, !PT ;  /* 0x640064002f297812 */ /* 0x000fc800078efcff */
[----:B------:R-:W-:Y:S01]  /*2770*/  HFMA2 R47, R46, R20, RZ.H0_H0 ;  /* 0x000000142e2f7231 */ /* 0x000fe200000400ff */
[----:B------:R-:W-:Y:S01]  /*2780*/  LOP3.LUT R17, R17, 0xf000f0, RZ, 0xc0, !PT ;  /* 0x00f000f011117812 */ /* 0x000fe200078ec0ff */
[----:B------:R-:W-:-:S04]  /*2790*/  HADD2 R41, R41, R2 ;  /* 0x0000000229297230 */ /* 0x000fc80000000000 */
[----:B------:R-:W-:Y:S01]  /*27a0*/  HFMA2.MMA R47, R48, R21, R47 ;  /* 0x00000015302f7235 */ /* 0x000fe2000000002f */
[----:B------:R-:W-:Y:S01]  /*27b0*/  LOP3.LUT R50, R17, 0x64006400, RZ, 0xfc, !PT ;  /* 0x6400640011327812 */ /* 0x000fe200078efcff */
[----:B------:R-:W-:-:S04]  /*27c0*/  FFMA.FTZ R38, R27, R49, R38 ;  /* 0x000000311b267223 */ /* 0x000fc80000010026 */
[----:B------:R-:W-:Y:S02]  /*27d0*/  HFMA2 R17, R50, 0.0625, 0.0625, R3 ;  /* 0x2c002c0032117831 */ /* 0x000fe40000000003 */
[----:B------:R-:W-:Y:S01]  /*27e0*/  HFMA2.MMA R47, R41, R22, R47 ;  /* 0x00000016292f7235 */ /* 0x000fe2000000002f */
[----:B0-----:R-:W-:-:S07]  /*27f0*/  HFMA2 R49, R44, R12, RZ.H0_H0 ;  /* 0x0000000c2c317231 */ /* 0x001fce00000400ff */
[----:B------:R-:W-:Y:S01]  /*2800*/  HFMA2.MMA R44, R17, R23, R47 ;  /* 0x00000017112c7235 */ /* 0x000fe2000000002f */
[----:B------:R-:W-:Y:S01]  /*2810*/  HFMA2 R47, R45, R13, R49 ;  /* 0x0000000d2d2f7231 */ /* 0x000fe20000000031 */
[----:B------:R-:W-:-:S08]  /*2820*/  HFMA2.MMA R46, R46, R12, RZ ;  /* 0x0000000c2e2e7235 */ /* 0x000fd000000000ff */
[--C-:B------:R-:W-:Y:S02]  /*2830*/  HADD2.F32 R45, -RZ, R44.reuse.H0_H0 ;  /* 0x2000002cff2d7230 */ /* 0x100fe40000004100 */
[----:B------:R-:W-:-:S05]  /*2840*/  HADD2.F32 R44, -RZ, R44.H1_H1 ;  /* 0x3000002cff2c7230 */ /* 0x000fca0000004100 */
[----:B------:R-:W-:Y:S01]  /*2850*/  FADD.FTZ R44, R45, R44 ;  /* 0x0000002c2d2c7221 */ /* 0x000fe20000010000 */
[----:B------:R-:W-:-:S03]  /*2860*/  LOP3.LUT R45, R18, 0xf000f, RZ, 0xc0, !PT ;  /* 0x000f000f122d7812 */ /* 0x000fc600078ec0ff */
[----:B------:R-:W-:Y:S01]  /*2870*/  FFMA.FTZ R43, R26, R44, R43 ;  /* 0x0000002c1a2b7223 */ /* 0x000fe2000001002b */
[----:B------:R-:W-:Y:S01]  /*2880*/  HFMA2 R44, R48, R13, R46 ;  /* 0x0000000d302c7231 */ /* 0x000fe2000000002e */
[----:B------:R-:W-:Y:S02]  /*2890*/  LOP3.LUT R46, R18, 0xf000f0, RZ, 0xc0, !PT ;  /* 0x00f000f0122e7812 */ /* 0x000fe400078ec0ff */
[----:B------:R-:W-:Y:S02]  /*28a0*/  LOP3.LUT R45, R45, 0x64006400, RZ, 0xfc, !PT ;  /* 0x640064002d2d7812 */ /* 0x000fe400078efcff */
[----:B------:R-:W-:-:S03]  /*28b0*/  LOP3.LUT R46, R46, 0x64006400, RZ, 0xfc, !PT ;  /* 0x640064002e2e7812 */ /* 0x000fc600078efcff */
[----:B------:R-:W-:-:S03]  /*28c0*/  HADD2 R45, R45, R4 ;  /* 0x000000042d2d7230 */ /* 0x000fc60000000000 */
[----:B------:R-:W-:Y:S01]  /*28d0*/  HFMA2.MMA R46, R46, 0.0625, 0.0625, R5 ;  /* 0x2c002c002e2e7835 */ /* 0x000fe20000000005 */
[----:B------:R-:W-:Y:S02]  /*28e0*/  HFMA2 R48, R45, R20, RZ.H0_H0 ;  /* 0x000000142d307231 */ /* 0x000fe400000400ff */
[----:B------:R-:W-:Y:S01]  /*28f0*/  HFMA2.MMA R45, R45, R12, RZ ;  /* 0x0000000c2d2d7235 */ /* 0x000fe200000000ff */
[----:B------:R-:W-:-:S06]  /*2900*/  SHF.R.U32.HI R18, RZ, 0x8, R18 ;  /* 0x00000008ff127819 */ /* 0x000fcc0000011612 */
[----:B------:R-:W-:Y:S01]  /*2910*/  HFMA2 R48, R46, R21, R48 ;  /* 0x000000152e307231 */ /* 0x000fe20000000030 */
[----:B------:R-:W-:Y:S01]  /*2920*/  HFMA2.MMA R45, R46, R13, R45 ;  /* 0x0000000d2e2d7235 */ /* 0x000fe2000000002d */
[----:B------:R-:W-:-:S04]  /*2930*/  LOP3.LUT R46, R18, 0xf000f, RZ, 0xc0, !PT ;  /* 0x000f000f122e7812 */ /* 0x000fc800078ec0ff */
[----:B------:R-:W-:Y:S02]  /*2940*/  LOP3.LUT R49, R46, 0x64006400, RZ, 0xfc, !PT ;  /* 0x640064002e317812 */ /* 0x000fe400078efcff */
[----:B------:R-:W-:-:S03]  /*2950*/  LOP3.LUT R18, R18, 0xf000f0, RZ, 0xc0, !PT ;  /* 0x00f000f012127812 */ /* 0x000fc600078ec0ff */
[----:B------:R-:W-:Y:S01]  /*2960*/  HADD2 R46, R49, R4 ;  /* 0x00000004312e7230 */ /* 0x000fe20000000000 */
[----:B------:R-:W-:-:S05]  /*2970*/  LOP3.LUT R18, R18, 0x64006400, RZ, 0xfc, !PT ;  /* 0x6400640012127812 */ /* 0x000fca00078efcff */
[----:B------:R-:W-:Y:S01]  /*2980*/  HFMA2.MMA R48, R46, R22, R48 ;  /* 0x000000162e307235 */ /* 0x000fe20000000030 */
[----:B------:R-:W-:Y:S01]  /*2990*/  HFMA2 R18, R18, 0.0625, 0.0625, R5 ;  /* 0x2c002c0012127831 */ /* 0x000fe20000000005 */
[----:B------:R-:W-:-:S08]  /*29a0*/  HFMA2.MMA R39, R39, R14, R47 ;  /* 0x0000000e27277235 */ /* 0x000fd0000000002f */
[----:B------:R-:W-:-:S05]  /*29b0*/  HFMA2 R48, R18, R23, R48 ;  /* 0x0000001712307231 */ /* 0x000fca0000000030 */
[--C-:B------:R-:W-:Y:S02]  /*29c0*/  HADD2.F32 R47, -RZ, R48.reuse.H0_H0 ;  /* 0x20000030ff2f7230 */ /* 0x100fe40000004100 */
[----:B------:R-:W-:-:S05]  /*29d0*/  HADD2.F32 R48, -RZ, R48.H1_H1 ;  /* 0x30000030ff307230 */ /* 0x000fca0000004100 */
[----:B------:R-:W-:Y:S01]  /*29e0*/  FADD.FTZ R47, R47, R48 ;  /* 0x000000302f2f7221 */ /* 0x000fe20000010000 */
[----:B------:R-:W-:-:S04]  /*29f0*/  LOP3.LUT R48, R19, 0xf000f, RZ, 0xc0, !PT ;  /* 0x000f000f13307812 */ /* 0x000fc800078ec0ff */
[----:B------:R-:W-:-:S06]  /*2a00*/  LOP3.LUT R49, R48, 0x64006400, RZ, 0xfc, !PT ;  /* 0x6400640030317812 */ /* 0x000fcc00078efcff */
[----:B------:R-:W-:-:S08]  /*2a10*/  HFMA2.MMA R48, R49, 1, 1, R6 ;  /* 0x3c003c0031307835 */ /* 0x000fd00000000006 */
[----:B------:R-:W-:Y:S02]  /*2a20*/  HFMA2.MMA R49, R48, R20, RZ ;  /* 0x0000001430317235 */ /* 0x000fe400000000ff */
[----:B------:R-:W-:Y:S01]  /*2a30*/  HFMA2 R20, R48, R12, RZ.H0_H0 ;  /* 0x0000000c30147231 */ /* 0x000fe200000400ff */
[----:B------:R-:W-:-:S04]  /*2a40*/  LOP3.LUT R12, R19, 0xf000f0, RZ, 0xc0, !PT ;  /* 0x00f000f0130c7812 */ /* 0x000fc800078ec0ff */
[----:B------:R-:W-:Y:S02]  /*2a50*/  LOP3.LUT R12, R12, 0x64006400, RZ, 0xfc, !PT ;  /* 0x640064000c0c7812 */ /* 0x000fe400078efcff */
[----:B------:R-:W-:-:S04]  /*2a60*/  SHF.R.U32.HI R19, RZ, 0x8, R19 ;  /* 0x00000008ff137819 */ /* 0x000fc80000011613 */
[----:B------:R-:W-:Y:S01]  /*2a70*/  HFMA2.MMA R48, R12, 0.0625, 0.0625, R7 ;  /* 0x2c002c000c307835 */ /* 0x000fe20000000007 */
[----:B------:R-:W-:-:S09]  /*2a80*/  LOP3.LUT R12, R19, 0xf000f, RZ, 0xc0, !PT ;  /* 0x000f000f130c7812 */ /* 0x000fd200078ec0ff */
[----:B------:R-:W-:Y:S01]  /*2a90*/  HFMA2 R49, R48, R21, R49 ;  /* 0x0000001530317231 */ /* 0x000fe20000000031 */
[----:B------:R-:W-:Y:S02]  /*2aa0*/  LOP3.LUT R21, R19, 0xf000f0, RZ, 0xc0, !PT ;  /* 0x00f000f013157812 */ /* 0x000fe400078ec0ff */
[----:B------:R-:W-:Y:S02]  /*2ab0*/  LOP3.LUT R19, R12, 0x64006400, RZ, 0xfc, !PT ;  /* 0x640064000c137812 */ /* 0x000fe400078efcff */
[----:B------:R-:W-:-:S03]  /*2ac0*/  LOP3.LUT R50, R21, 0x64006400, RZ, 0xfc, !PT ;  /* 0x6400640015327812 */ /* 0x000fc600078efcff */
[----:B------:R-:W-:Y:S02]  /*2ad0*/  HADD2 R12, R19, R6 ;  /* 0x00000006130c7230 */ /* 0x000fe40000000000 */
[----:B------:R-:W-:-:S04]  /*2ae0*/  HFMA2 R19, R50, 0.0625, 0.0625, R7 ;  /* 0x2c002c0032137831 */ /* 0x000fc80000000007 */
[----:B------:R-:W-:Y:S01]  /*2af0*/  HFMA2.MMA R49, R12, R22, R49 ;  /* 0x000000160c317235 */ /* 0x000fe20000000031 */
[----:B------:R-:W-:Y:S01]  /*2b00*/  HFMA2 R20, R48, R13, R20 ;  /* 0x0000000d30147231 */ /* 0x000fe20000000014 */
[----:B------:R-:W-:-:S06]  /*2b10*/  HFMA2.MMA R44, R41, R14, R44 ;  /* 0x0000000e292c7235 */ /* 0x000fcc000000002c */
[----:B------:R-:W-:Y:S02]  /*2b20*/  HFMA2.MMA R49, R19, R23, R49 ;  /* 0x0000001713317235 */ /* 0x000fe40000000031 */
[----:B------:R-:W-:Y:S01]  /*2b30*/  HFMA2.MMA R20, R12, R14, R20 ;  /* 0x0000000e0c147235 */ /* 0x000fe20000000014 */
[----:B------:R-:W-:Y:S01]  /*2b40*/  HFMA2 R45, R46, R14, R45 ;  /* 0x0000000e2e2d7231 */ /* 0x000fe2000000002d */
[----:B------:R-:W-:Y:S01]  /*2b50*/  HFMA2.MMA R44, R17, R15, R44 ;  /* 0x0000000f112c7235 */ /* 0x000fe2000000002c */
[----:B------:R-:W-:-:S05]  /*2b60*/  IADD3 R9, R9, 0x20, RZ ;  /* 0x0000002009097810 */ /* 0x000fca0007ffe0ff */
[--C-:B------:R-:W-:Y:S01]  /*2b70*/  HADD2.F32 R13, -RZ, R49.reuse.H0_H0 ;  /* 0x20000031ff0d7230 */ /* 0x100fe20000004100 */
[----:B------:R-:W-:Y:S01]  /*2b80*/  HFMA2.MMA R20, R19, R15, R20 ;  /* 0x0000000f13147235 */ /* 0x000fe20000000014 */
[----:B------:R-:W-:Y:S02]  /*2b90*/  HADD2.F32 R22, -RZ, R49.H1_H1 ;  /* 0x30000031ff167230 */ /* 0x000fe40000004100 */
[-C--:B------:R-:W-:Y:S01]  /*2ba0*/  HFMA2 R39, R16, R15.reuse, R39 ;  /* 0x0000000f10277231 */ /* 0x080fe20000000027 */
[----:B------:R-:W-:Y:S01]  /*2bb0*/  ISETP.GE.AND P0, PT, R9, R32, PT ;  /* 0x000000200900720c */ /* 0x000fe20003f06270 */
[----:B------:R-:W-:Y:S02]  /*2bc0*/  HFMA2 R45, R18, R15, R45 ;  /* 0x0000000f122d7231 */ /* 0x000fe4000000002d */
[----:B------:R-:W-:Y:S01]  /*2bd0*/  FADD.FTZ R13, R13, R22 ;  /* 0x000000160d0d7221 */ /* 0x000fe20000010000 */
[----:B------:R-:W-:Y:S02]  /*2be0*/  HADD2.F32 R12, -RZ, R39.H0_H0 ;  /* 0x20000027ff0c7230 */ /* 0x000fe40000004100 */
[----:B------:R-:W-:-:S02]  /*2bf0*/  HADD2.F32 R14, -RZ, R45.H0_H0 ;  /* 0x2000002dff0e7230 */ /* 0x000fc40000004100 */
[----:B------:R-:W-:Y:S01]  /*2c00*/  FFMA.FTZ R37, R24, R13, R37 ;  /* 0x0000000d18257223 */ /* 0x000fe20000010025 */
[----:B------:R-:W-:Y:S02]  /*2c10*/  HADD2.F32 R13, -RZ, R44.H0_H0 ;  /* 0x2000002cff0d7230 */ /* 0x000fe40000004100 */
[----:B------:R-:W-:Y:S02]  /*2c20*/  HADD2.F32 R15, -RZ, R20.H0_H0 ;  /* 0x20000014ff0f7230 */ /* 0x000fe40000004100 */
[----:B------:R-:W-:Y:S02]  /*2c30*/  HADD2.F32 R39, -RZ, R39.H1_H1 ;  /* 0x30000027ff277230 */ /* 0x000fe40000004100 */
[----:B------:R-:W-:Y:S02]  /*2c40*/  HADD2.F32 R44, -RZ, R44.H1_H1 ;  /* 0x3000002cff2c7230 */ /* 0x000fe40000004100 */
[----:B------:R-:W-:Y:S02]  /*2c50*/  HADD2.F32 R45, -RZ, R45.H1_H1 ;  /* 0x3000002dff2d7230 */ /* 0x000fe40000004100 */
[----:B------:R-:W-:-:S02]  /*2c60*/  HADD2.F32 R20, -RZ, R20.H1_H1 ;  /* 0x30000014ff147230 */ /* 0x000fc40000004100 */
        /* <DEDUP_REMOVED lines=10> */
[----:B------:R-:W-:Y:S01]  /*2d10*/  FFMA.FTZ R35, R24, R15, R35 ;  /* 0x0000000f18237223 */ /* 0x000fe20000010023 */
[----:B------:R-:W-:Y:S01]  /*2d20*/  IADD3 R0, R0, 0x20, RZ ;  /* 0x0000002000007810 */ /* 0x000fe20007ffe0ff */
[----:B------:R-:W-:Y:S06]  /*2d30*/  @!P0 BRA `(.L_x_1674) ;  /* 0xffffffdc00a48947 */ /* 0x000fec000383ffff */
.L_x_1672:
[----:B------:R-:W0:Y:S01]  /*2d40*/  S2UR UR4, SR_CTAID.Y ;  /* 0x00000000000479c3 */ /* 0x000e220000002600 */
[----:B------:R-:W-:-:S07]  /*2d50*/  F2FP.F16.F32.PACK_AB R38, R43, R38 ;  /* 0x000000262b26723e */ /* 0x000fce00000000ff */
[----:B------:R-:W1:Y:S01]  /*2d60*/  LDC.64 R2, c[0x0][0x230] ;  /* 0x00008c00ff027b82 */ /* 0x000e620000000a00 */
[----:B0-----:R-:W-:-:S06]  /*2d70*/  USHF.L.U32 UR4, UR4, 0x1, URZ ;  /* 0x0000000104047899 */ /* 0x001fcc000800063f */
        /* <DEDUP_REMOVED lines=10> */
.L_x_1678:
[----:B------:R-:W0:Y:S02]  /*2e20*/  LDS R4, [R0] ;  /* 0x0000000000047984 */ /* 0x000e240000000800 */
[----:B0-----:R-:W-:-:S10]  /*2e30*/  HFMA2.MMA R5, R4, 1, 1, R38 ;  /* 0x3c003c0004057835 */ /* 0x001fd40000000026 */
[----:B------:R-:W0:Y:S02]  /*2e40*/  ATOMS.CAST.SPIN R5, [R0], R4, R5 ;  /* 0x000000040005738d */ /* 0x000e240001800005 */
[----:B0-----:R-:W-:-:S13]  /*2e50*/  ISETP.EQ.U32.AND P0, PT, R5, 0x1, PT ;  /* 0x000000010500780c */ /* 0x001fda0003f02070 */
[----:B------:R-:W-:Y:S05]  /*2e60*/  @!P0 BRA `(.L_x_1678) ;  /* 0xfffffffc00ec8947 */ /* 0x000fea000383ffff */
[----:B------:R-:W-:Y:S05]  /*2e70*/  BRA `(.L_x_1676) ;  /* 0x00000000000c7947 */ /* 0x000fea0003800000 */
.L_x_1677:
[----:B------:R-:W2:Y:S02]  /*2e80*/  LD.E R0, desc[UR8][R6.64] ;  /* 0x0000000806007980 */ /* 0x000ea4000c101900 */
[----:B--2---:R-:W-:-:S05]  /*2e90*/  IADD3 R5, R38, R0, RZ ;  /* 0x0000000026057210 */ /* 0x004fca0007ffe0ff */
[----:B------:R0:W-:Y:S02]  /*2ea0*/  ST.E desc[UR8][R6.64], R5 ;  /* 0x0000000506007985 */ /* 0x0001e4000c101908 */
.L_x_1676:
[----:B------:R-:W-:Y:S05]  /*2eb0*/  BSYNC B0 ;  /* 0x0000000000007941 */ /* 0x000fea0003800000 */
.L_x_1675:
[----:B------:R1:W-:Y:S01]  /*2ec0*/  ATOM.E.ADD.F16x2.RN.STRONG.GPU P0, RZ, desc[UR8][R6.64+0x4], R37 ;  /* 0x0000042506ff79a2 */ /* 0x0003e2000810e1c8 */
[----:B------:R-:W-:Y:S04]  /*2ed0*/  BSSY B0, `(.L_x_1679) ;  /* 0x000000f000007945 */ /* 0x000fe80003800000 */
[----:B-1----:R-:W-:Y:S05]  /*2ee0*/  @P0 BRA `(.L_x_1680) ;  /* 0x0000000000340947 */ /* 0x002fea0003800000 */
[----:B------:R-:W1:Y:S02]  /*2ef0*/  QSPC.E.S P0, RZ, [R6+0x4] ;  /* 0x0000040006ff73aa */ /* 0x000e640000000500 */
[----:B-1----:R-:W-:Y:S05]  /*2f00*/  @!P0 BRA `(.L_x_1681) ;  /* 0x0000000000208947 */ /* 0x002fea0003800000 */
[----:B------:R-:W-:-:S04]  /*2f10*/  MOV R4, R6 ;  /* 0x0000000600047202 */ /* 0x000fc80000000f00 */
[----:B------:R-:W-:-:S07]  /*2f20*/  MOV R0, R4 ;  /* 0x0000000400007202 */ /* 0x000fce0000000f00 */
.L_x_1682:
[----:B------:R-:W0:Y:S02]  /*2f30*/  LDS R4, [R0+0x4] ;  /* 0x0000040000047984 */ /* 0x000e240000000800 */
[----:B0-----:R-:W-:-:S06]  /*2f40*/  HADD2 R5, R4, R37 ;  /* 0x0000002504057230 */ /* 0x001fcc0000000000 */
[----:B------:R-:W0:Y:S02]  /*2f50*/  ATOMS.CAST.SPIN R5, [R0+0x4], R4, R5 ;  /* 0x000004040005738d */ /* 0x000e240001800005 */
[----:B0-----:R-:W-:-:S13]  /*2f60*/  ISETP.EQ.U32.AND P0, PT, R5, 0x1, PT ;  /* 0x000000010500780c */ /* 0x001fda0003f02070 */
[----:B------:R-:W-:Y:S05]  /*2f70*/  @!P0 BRA `(.L_x_1682) ;  /* 0xfffffffc00ec8947 */ /* 0x000fea000383ffff */
[----:B------:R-:W-:Y:S05]  /*2f80*/  BRA `(.L_x_1680) ;  /* 0x00000000000c7947 */ /* 0x000fea0003800000 */
.L_x_1681:
[----:B------:R-:W0:Y:S02]  /*2f90*/  LD.E R0, desc[UR8][R6.64+0x4] ;  /* 0x0000040806007980 */ /* 0x000e24000c101900 */
[----:B0-----:R-:W-:-:S05]  /*2fa0*/  IADD3 R5, R37, R0, RZ ;  /* 0x0000000025057210 */ /* 0x001fca0007ffe0ff */
[----:B------:R1:W-:Y:S02]  /*2fb0*/  ST.E desc[UR8][R6.64+0x4], R5 ;  /* 0x0000040506007985 */ /* 0x0003e4000c101908 */
.L_x_1680:
[----:B------:R-:W-:Y:S05]  /*2fc0*/  BSYNC B0 ;  /* 0x0000000000007941 */ /* 0x000fea0003800000 */
.L_x_1679:
[----:B01----:R-:W-:Y:S02]  /*2fd0*/  IADD3 R5, R31, R34, RZ ;  /* 0x000000221f057210 */ /* 0x003fe40007ffe0ff */
        /* <DEDUP_REMOVED lines=10> */
.L_x_1686:
[----:B------:R-:W0:Y:S02]  /*3080*/  LDS R2, [R0] ;  /* 0x0000000000027984 */ /* 0x000e240000000800 */
[----:B0-----:R-:W-:-:S10]  /*3090*/  HFMA2.MMA R3, R2, 1, 1, R33 ;  /* 0x3c003c0002037835 */ /* 0x001fd40000000021 */
[----:B------:R-:W0:Y:S02]  /*30a0*/  ATOMS.CAST.SPIN R3, [R0], R2, R3 ;  /* 0x000000020003738d */ /* 0x000e240001800003 */
[----:B0-----:R-:W-:-:S13]  /*30b0*/  ISETP.EQ.U32.AND P0, PT, R3, 0x1, PT ;  /* 0x000000010300780c */ /* 0x001fda0003f02070 */
[----:B------:R-:W-:Y:S05]  /*30c0*/  @!P0 BRA `(.L_x_1686) ;  /* 0xfffffffc00ec8947 */ /* 0x000fea000383ffff */
[----:B------:R-:W-:Y:S05]  /*30d0*/  BRA `(.L_x_1684) ;  /* 0x00000000000c7947 */ /* 0x000fea0003800000 */
.L_x_1685:
[----:B------:R-:W2:Y:S02]  /*30e0*/  LD.E R0, desc[UR8][R4.64] ;  /* 0x0000000804007980 */ /* 0x000ea4000c101900 */
[----:B--2---:R-:W-:-:S05]  /*30f0*/  IADD3 R3, R33, R0, RZ ;  /* 0x0000000021037210 */ /* 0x004fca0007ffe0ff */
[----:B------:R0:W-:Y:S02]  /*3100*/  ST.E desc[UR8][R4.64], R3 ;  /* 0x0000000304007985 */ /* 0x0001e4000c101908 */
.L_x_1684:
[----:B------:R-:W-:Y:S05]  /*3110*/  BSYNC B0 ;  /* 0x0000000000007941 */ /* 0x000fea0003800000 */
.L_x_1683:
[----:B------:R1:W-:Y:S02]  /*3120*/  ATOM.E.ADD.F16x2.RN.STRONG.GPU P0, RZ, desc[UR8][R4.64+0x4], R35 ;  /* 0x0000042304ff79a2 */ /* 0x0003e4000810e1c8 */
[----:B-1----:R-:W-:Y:S05]  /*3130*/  @P0 EXIT ;  /* 0x000000000000094d */ /* 0x002fea0003800000 */
[----:B------:R-:W1:Y:S02]  /*3140*/  QSPC.E.S P0, RZ, [R4+0x4] ;  /* 0x0000040004ff73aa */ /* 0x000e640000000500 */
[----:B-1----:R-:W-:Y:S05]  /*3150*/  @!P0 BRA `(.L_x_1687) ;  /* 0x0000000000208947 */ /* 0x002fea0003800000 */
[----:B------:R-:W-:-:S04]  /*3160*/  MOV R2, R4 ;  /* 0x0000000400027202 */ /* 0x000fc80000000f00 */
[----:B------:R-:W-:-:S07]  /*3170*/  MOV R0, R2 ;  /* 0x0000000200007202 */ /* 0x000fce0000000f00 */
.L_x_1688:
[----:B------:R-:W0:Y:S02]  /*3180*/  LDS R2, [R0+0x4] ;  /* 0x0000040000027984 */ /* 0x000e240000000800 */
[----:B0-----:R-:W-:-:S06]  /*3190*/  HADD2 R3, R2, R35 ;  /* 0x0000002302037230 */ /* 0x001fcc0000000000 */
[----:B------:R-:W0:Y:S02]  /*31a0*/  ATOMS.CAST.SPIN R3, [R0+0x4], R2, R3 ;  /* 0x000004020003738d */ /* 0x000e240001800003 */
[----:B0-----:R-:W-:-:S13]  /*31b0*/  ISETP.EQ.U32.AND P0, PT, R3, 0x1, PT ;  /* 0x000000010300780c */ /* 0x001fda0003f02070 */
[----:B------:R-:W-:Y:S05]  /*31c0*/  @!P0 BRA `(.L_x_1688) ;  /* 0xfffffffc00ec8947 */ /* 0x000fea000383ffff */
[----:B------:R-:W-:Y:S05]  /*31d0*/  EXIT ;  /* 0x000000000000794d */ /* 0x000fea0003800000 */
.L_x_1687:
[----:B------:R-:W0:Y:S02]  /*31e0*/  LD.E R0, desc[UR8][R4.64+0x4] ;  /* 0x0000040804007980 */ /* 0x000e24000c101900 */
[----:B0-----:R-:W-:-:S05]  /*31f0*/  IADD3 R3, R35, R0, RZ ;  /* 0x0000000023037210 */ /* 0x001fca0007ffe0ff */
[----:B------:R-:W-:Y:S01]  /*3200*/  ST.E desc[UR8][R4.64+0x4], R3 ;  /* 0x0000040304007985 */ /* 0x000fe2000c101908 */
[----:B------:R-:W-:Y:S05]  /*3210*/  EXIT ;  /* 0x000000000000794d */ /* 0x000fea0003800000 */
.L_x_1689:
        /* <DEDUP_REMOVED lines=14> */
.L_x_1842:


//--------------------- .text._ZN4vllm4gptq33gemm_half_q_half_gptq_3bit_kernelILb1ELi2EEEvPK6__halfPKjS6_S4_PS2_iiiibPKi --------------------------
	.section	.text._ZN4vllm4gptq33gemm_half_q_half_gptq_3bit_kernelILb1ELi2EEEvPK6__halfPKjS6_S4_PS2_iiiibPKi,"ax",@progbits
	.align	128
        .global         _ZN4vllm4gptq33gemm_half_q_half_gptq_3bit_kernelILb1ELi2EEEvPK6__halfPKjS6_S4_PS2_iiiibPKi
        .type           _ZN4vllm4gptq33gemm_half_q_half_gptq_3bit_kernelILb1ELi2EEEvPK6__halfPKjS6_S4_PS2_iiiibPKi,@function
        .size           _ZN4vllm4gptq33gemm_half_q_half_gptq_3bit_kernelILb1ELi2EEEvPK6__halfPKjS6_S4_PS2_iiiibPKi,(.L_x_1843 - _ZN4vllm4gptq33gemm_half_q_half_gptq_3bit_kernelILb1ELi2EEEvPK6__halfPKjS6_S4_PS2_iiiibPKi)
        .other          _ZN4vllm4gptq33gemm_half_q_half_gptq_3bit_kernelILb1ELi2EEEvPK6__halfPKjS6_S4_PS2_iiiibPKi,@"STO_CUDA_ENTRY STV_DEFAULT"
_ZN4vllm4gptq33gemm_half_q_half_gptq_3bit_kernelILb1ELi2EEEvPK6__halfPKjS6_S4_PS2_iiiibPKi:
.text._ZN4vllm4gptq33gemm_half_q_half_gptq_3bit_kernelILb1ELi2EEEvPK6__halfPKjS6_S4_PS2_iiiibPKi:
[----:B------:R-:W-:Y:S01]  /*0000*/  LDC R1, c[0x0][0x28] ;  /* 0x00000a00ff017b82 */ /* 0x000fe20000000800 */
[----:B------:R-:W0:Y:S07]  /*0010*/  S2R R0, SR_CTAID.Z ;  /* 0x0000000000007919 */ /* 0x000e2e0000002700 */
[----:B------:R-:W1:Y:S01]  /*0020*/  LDC R14, c[0x0][0x240] ;  /* 0x00009000ff0e7b82 */ /* 0x000e620000000800 */
[----:B------:R-:W-:Y:S01]  /*0030*/  ULDC.64 UR8, c[0x0][0x208] ;  /* 0x0000820000087ab9 */ /* 0x000fe20000000a00 */
[----:B------:R-:W-:Y:S01]  /*0040*/  BSSY B0, `(.L_x_1690) ;  /* 0x0000037000007945 */ /* 0x000fe20003800000 */
[----:B------:R-:W2:Y:S01]  /*0050*/  S2R R3, SR_TID.X ;  /* 0x0000000000037919 */ /* 0x000ea20000002100 */
[----:B------:R-:W3:Y:S01]  /*0060*/  S2R R2, SR_CTAID.X ;  /* 0x0000000000027919 */ /* 0x000ee20000002500 */
[----:B0-----:R-:W-:-:S04]  /*0070*/  IMAD.SHL.U32 R46, R0, 0x80, RZ ;  /* 0x00000080002e7824 */ /* 0x001fc800078e00ff */
[C-C-:B--2---:R-:W-:Y:S01]  /*0080*/  IMAD.IADD R4, R46.reuse, 0x1, R3.reuse ;  /* 0x000000012e047824 */ /* 0x144fe200078e0203 */
[----:B-1----:R-:W-:Y:S01]  /*0090*/  VIADDMNMX.U32 R29, R46, 0x80, R14, PT ;  /* 0x000000802e1d7846 */ /* 0x002fe2000380000e */
[----:B---3--:R-:W-:-:S03]  /*00a0*/  IMAD R2, R2, 0x80, R3 ;  /* 0x0000008002027824 */ /* 0x008fc600078e0203 */
[----:B------:R-:W-:Y:S01]  /*00b0*/  ISETP.GE.U32.AND P0, PT, R4, R29, PT ;  /* 0x0000001d0400720c */ /* 0x000fe20003f06070 */
[----:B------:R-:W-:-:S12]  /*00c0*/  IMAD.SHL.U32 R30, R2, 0x4, RZ ;  /* 0x00000004021e7824 */ /* 0x000fd800078e00ff */
        /* <DEDUP_REMOVED lines=13> */
[C---:B------:R-:W-:Y:S01]  /*01a0*/  LEA R2, P0, R4.reuse, UR10, 0x2 ;  /* 0x0000000a04027c11 */ /* 0x040fe2000f8010ff */
[----:B------:R-:W-:Y:S01]  /*01b0*/  IMAD.IADD R7, R5, 0x1, R14 ;  /* 0x0000000105077824 */ /* 0x000fe200078e020e */
[----:B------:R-:W-:Y:S02]  /*01c0*/  ULDC.64 UR4, c[0x0][0x210] ;  /* 0x0000840000047ab9 */ /* 0x000fe40000000a00 */
[----:B------:R-:W-:-:S05]  /*01d0*/  LEA.HI.X R3, R4, UR11, RZ, 0x2, P0 ;  /* 0x0000000b04037c11 */ /* 0x000fca00080f14ff */
[----:B------:R-:W2:Y:S02]  /*01e0*/  LDG.E.CONSTANT R2, desc[UR8][R2.64] ;  /* 0x0000000802027981 */ /* 0x000ea4000c1e9900 */
[----:B--2---:R-:W-:Y:S02]  /*01f0*/  IADD3 R5, P0, R5, R2, RZ ;  /* 0x0000000205057210 */ /* 0x004fe40007f1e0ff */
[----:B------:R-:W-:Y:S02]  /*0200*/  SHF.R.S32.HI R4, RZ, 0x1f, R2 ;  /* 0x0000001fff047819 */ /* 0x000fe40000011402 */
[----:B------:R-:W-:-:S03]  /*0210*/  IADD3 R9, P1, R2, R7, RZ ;  /* 0x0000000702097210 */ /* 0x000fc60007f3e0ff */
[----:B------:R-:W-:Y:S01]  /*0220*/  IMAD.X R12, R6, 0x1, R4, P0 ;  /* 0x00000001060c7824 */ /* 0x000fe200000e0604 */
[----:B------:R-:W-:Y:S02]  /*0230*/  LEA.HI.X.SX32 R10, R7, R4, 0x1, P1 ;  /* 0x00000004070a7211 */ /* 0x000fe400008f0eff */
        /* <DEDUP_REMOVED lines=9> */
.L_x_1692:
[----:B------:R-:W-:Y:S01]  /*02d0*/  IMAD.IADD R7, R5, 0x1, R14 ;  /* 0x0000000105077824 */ /* 0x000fe200078e020e */
[----:B------:R-:W-:Y:S01]  /*02e0*/  IADD3 R3, P0, R4, R5, RZ ;  /* 0x0000000504037210 */ /* 0x000fe20007f1e0ff */
[----:B------:R-:W-:-:S03]  /*02f0*/  ULDC.64 UR4, c[0x0][0x210] ;  /* 0x0000840000047ab9 */ /* 0x000fc60000000a00 */
[----:B------:R-:W-:Y:S01]  /*0300*/  IADD3 R5, P1, R4, R7, RZ ;  /* 0x0000000704057210 */ /* 0x000fe20007f3e0ff */
[----:B------:R-:W-:Y:S01]  /*0310*/  IMAD.X R10, RZ, RZ, R6, P0 ;  /* 0x000000ffff0a7224 */ /* 0x000fe200000e0606 */
[----:B------:R-:W-:Y:S02]  /*0320*/  LEA R2, P0, R3, UR4, 0x1 ;  /* 0x0000000403027c11 */ /* 0x000fe4000f8008ff */
[----:B------:R-:W-:Y:S02]  /*0330*/  LEA.HI.X.SX32 R6, R7, RZ, 0x1, P1 ;  /* 0x000000ff07067211 */ /* 0x000fe400008f0eff */
[----:B------:R-:W-:Y:S02]  /*0340*/  LEA R4, P1, R5, UR4, 0x1 ;  /* 0x0000000405047c11 */ /* 0x000fe4000f8208ff */
[----:B------:R-:W-:Y:S02]  /*0350*/  LEA.HI.X R3, R3, UR5, R10, 0x1, P0 ;  /* 0x0000000503037c11 */ /* 0x000fe400080f0c0a */
[----:B------:R-:W-:-:S04]  /*0360*/  LEA.HI.X R5, R5, UR5, R6, 0x1, P1 ;  /* 0x0000000505057c11 */ /* 0x000fc800088f0c06 */
[----:B------:R-:W2:Y:S04]  /*0370*/  LDG.E.U16.CONSTANT R3, desc[UR8][R2.64] ;  /* 0x0000000802037981 */ /* 0x000ea8000c1e9500 */
[----:B------:R-:W3:Y:S04]  /*0380*/  LDG.E.U16.CONSTANT R5, desc[UR8][R4.64] ;  /* 0x0000000804057981 */ /* 0x000ee8000c1e9500 */
[----:B--2---:R1:W-:Y:S04]  /*0390*/  STS.U16 [R8], R3 ;  /* 0x0000000308007388 */ /* 0x0043e80000000400 */
[----:B---3--:R1:W-:Y:S02]  /*03a0*/  STS.U16 [R8+0x100], R5 ;  /* 0x0001000508007388 */ /* 0x0083e40000000400 */
.L_x_1691:
[----:B------:R-:W-:Y:S05]  /*03b0*/  BSYNC B0 ;  /* 0x0000000000007941 */ /* 0x000fea0003800000 */
.L_x_1690:
[----:B------:R-:W-:Y:S02]  /*03c0*/  ULDC UR4, c[0x0][0x23c] ;  /* 0x00008f0000047ab9 */ /* 0x000fe40000000800 */
[----:B------:R-:W-:-:S05]  /*03d0*/  IMAD.U32 R31, RZ, RZ, UR4 ;  /* 0x00000004ff1f7e24 */ /* 0x000fca000f8e00ff */
[----:B------:R-:W-:-:S13]  /*03e0*/  ISETP.GE.AND P0, PT, R30, R31, PT ;  /* 0x0000001f1e00720c */ /* 0x000fda0003f06270 */
[----:B------:R-:W-:Y:S05]  /*03f0*/  @P0 EXIT ;  /* 0x000000000000094d */ /* 0x000fea0003800000 */
[----:B0-----:R-:W0:Y:S01]  /*0400*/  LDC R7, c[0x0][0x244] ;  /* 0x00009100ff077b82 */ /* 0x001e220000000800 */
[----:B-1----:R-:W-:Y:S01]  /*0410*/  IABS R8, R14 ;  /* 0x0000000e00087213 */ /* 0x002fe20000000000 */
[----:B------:R-:W-:Y:S01]  /*0420*/  BSSY B0, `(.L_x_1693) ;  /* 0x0000075000007945 */ /* 0x000fe20003800000 */
[----:B------:R-:W-:Y:S02]  /*0430*/  LOP3.LUT R32, R30, 0x1c, RZ, 0xc0, !PT ;  /* 0x0000001c1e207812 */ /* 0x000fe400078ec0ff */
[----:B0-----:R-:W-:-:S04]  /*0440*/  IABS R6, R7 ;  /* 0x0000000700067213 */ /* 0x001fc80000000000 */
[----:B------:R-:W0:Y:S08]  /*0450*/  I2F.RP R4, R6 ;  /* 0x0000000600047306 */ /* 0x000e300000209400 */
[----:B0-----:R-:W0:Y:S02]  /*0460*/  MUFU.RCP R4, R4 ;  /* 0x0000000400047308 */ /* 0x001e240000001000 */
[----:B0-----:R-:W-:-:S06]  /*0470*/  IADD3 R2, R4, 0xffffffe, RZ ;  /* 0x0ffffffe04027810 */ /* 0x001fcc0007ffe0ff */
[----:B------:R0:W1:Y:S02]  /*0480*/  F2I.FTZ.U32.TRUNC.NTZ R3, R2 ;  /* 0x0000000200037305 */ /* 0x000064000021f000 */
[----:B0-----:R-:W-:Y:S02]  /*0490*/  IMAD.MOV.U32 R2, RZ, RZ, RZ ;  /* 0x000000ffff027224 */ /* 0x001fe400078e00ff */
[----:B-1----:R-:W-:-:S04]  /*04a0*/  IMAD.MOV R5, RZ, RZ, -R3 ;  /* 0x000000ffff057224 */ /* 0x002fc800078e0a03 */
[----:B------:R-:W-:-:S04]  /*04b0*/  IMAD R5, R5, R6, RZ ;  /* 0x0000000605057224 */ /* 0x000fc800078e02ff */
[----:B------:R-:W-:Y:S01]  /*04c0*/  IMAD.HI.U32 R3, R3, R5, R2 ;  /* 0x0000000503037227 */ /* 0x000fe200078e0002 */
[----:B------:R-:W-:Y:S01]  /*04d0*/  LOP3.LUT R2, R14, R7, RZ, 0x3c, !PT ;  /* 0x000000070e027212 */ /* 0x000fe200078e3cff */
[----:B------:R-:W-:Y:S03]  /*04e0*/  BAR.SYNC.DEFER_BLOCKING 0x0 ;  /* 0x0000000000007b1d */ /* 0x000fe60000010000 */
[----:B------:R-:W-:Y:S01]  /*04f0*/  ISETP.GE.AND P1, PT, R2, RZ, PT ;  /* 0x000000ff0200720c */ /* 0x000fe20003f26270 */
[----:B------:R-:W-:-:S04]  /*0500*/  IMAD.HI.U32 R5, R3, R8, RZ ;  /* 0x0000000803057227 */ /* 0x000fc800078e00ff */
[----:B------:R-:W-:-:S04]  /*0510*/  IMAD.MOV R3, RZ, RZ, -R5 ;  /* 0x000000ffff037224 */ /* 0x000fc800078e0a05 */
[----:B------:R-:W-:-:S05]  /*0520*/  IMAD R3, R6, R3, R8 ;  /* 0x0000000306037224 */ /* 0x000fca00078e0208 */
        /* <DEDUP_REMOVED lines=12> */
[----:B0-----:R-:W-:-:S06]  /*05f0*/  IADD3 R2, R4, 0xffffffe, RZ ;  /* 0x0ffffffe04027810 */ /* 0x001fcc0007ffe0ff */
[----:B------:R0:W1:Y:S02]  /*0600*/  F2I.FTZ.U32.TRUNC.NTZ R3, R2 ;  /* 0x0000000200037305 */ /* 0x000064000021f000 */
[----:B0-----:R-:W-:Y:S02]  /*0610*/  IMAD.MOV.U32 R2, RZ, RZ, RZ ;  /* 0x000000ffff027224 */ /* 0x001fe400078e00ff */
[----:B-1----:R-:W-:-:S04]  /*0620*/  IMAD R7, R7, R3, RZ ;  /* 0x0000000307077224 */ /* 0x002fc800078e02ff */
[----:B------:R-:W-:-:S06]  /*0630*/  IMAD.HI.U32 R3, R3, R7, R2 ;  /* 0x0000000703037227 */ /* 0x000fcc00078e0002 */
[----:B------:R-:W-:-:S04]  /*0640*/  IMAD.HI.U32 R34, R3, R46, RZ ;  /* 0x0000002e03227227 */ /* 0x000fc800078e00ff */
[----:B------:R-:W-:-:S04]  /*0650*/  IMAD.MOV R6, RZ, RZ, -R34 ;  /* 0x000000ffff067224 */ /* 0x000fc800078e0a22 */
        /* <DEDUP_REMOVED lines=28> */
[----:B------:R-:W-:Y:S01]  /*0820*/  @P0 IMAD R7, R32, R7, -0x40 ;  /* 0xffffffc020070424 */ /* 0x000fe200078e0207 */
[----:B--2---:R-:W-:-:S04]  /*0830*/  @!P0 SHF.L.U32 R6, R4, 0x4, RZ ;  /* 0x0000000404068819 */ /* 0x004fc800000006ff */
[----:B------:R-:W-:Y:S02]  /*0840*/  @!P0 LOP3.LUT R6, R6, 0xff0, RZ, 0xc0, !PT ;  /* 0x00000ff006068812 */ /* 0x000fe400078ec0ff */
[----:B---3--:R-:W-:Y:S02]  /*0850*/  @P0 SHF.R.U32.HI R4, RZ, R7, R8 ;  /* 0x00000007ff040219 */ /* 0x008fe40000011608 */
[----:B------:R-:W-:Y:S01]  /*0860*/  @!P0 LEA.HI R4, R8, R6, RZ, 0x4 ;  /* 0x0000000608048211 */ /* 0x000fe200078f20ff */
[----:B------:R-:W-:Y:S06]  /*0870*/  BRA `(.L_x_1697) ;  /* 0x0000000000bc7947 */ /* 0x000fec0003800000 */
.L_x_1696:
        /* <DEDUP_REMOVED lines=16> */
.L_x_1695:
        /* <DEDUP_REMOVED lines=17> */
.L_x_1694:
        /* <DEDUP_REMOVED lines=14> */
.L_x_1697:
[----:B------:R-:W-:Y:S05]  /*0b70*/  BSYNC B0 ;  /* 0x0000000000007941 */ /* 0x000fea0003800000 */
.L_x_1693:
[----:B------:R-:W0:Y:S01]  /*0b80*/  LDC.64 R6, c[0x0][0x228] ;  /* 0x00008a00ff067b82 */ /* 0x000e220000000a00 */
[----:B------:R-:W-:Y:S01]  /*0b90*/  ISETP.GE.AND P0, PT, R46, R29, PT ;  /* 0x0000001d2e00720c */ /* 0x000fe20003f06270 */
[----:B------:R-:W-:Y:S01]  /*0ba0*/  IMAD R3, R34, R31, R30 ;  /* 0x0000001f22037224 */ /* 0x000fe200078e021e */
[----:B------:R-:W-:Y:S02]  /*0bb0*/  PRMT R48, RZ, 0x5410, RZ ;  /* 0x00005410ff307816 */ /* 0x000fe400000000ff */
[----:B------:R-:W-:Y:S02]  /*0bc0*/  PRMT R47, RZ, 0x5410, RZ ;  /* 0x00005410ff2f7816 */ /* 0x000fe400000000ff */
[----:B------:R-:W-:Y:S02]  /*0bd0*/  PRMT R45, RZ, 0x5410, RZ ;  /* 0x00005410ff2d7816 */ /* 0x000fe400000000ff */
[----:B------:R-:W-:Y:S01]  /*0be0*/  PRMT R35, RZ, 0x5410, RZ ;  /* 0x00005410ff237816 */ /* 0x000fe200000000ff */
[----:B0-----:R-:W-:-:S04]  /*0bf0*/  IMAD.WIDE R6, R3, 0x2, R6 ;  /* 0x0000000203067825 */ /* 0x001fc800078e0206 */
[----:B------:R-:W-:Y:S05]  /*0c00*/  @P0 BRA `(.L_x_1698) ;  /* 0x0000001c00a40947 */ /* 0x000fea0003800000 */
[----:B------:R-:W2:Y:S04]  /*0c10*/  LDG.E.CONSTANT R8, desc[UR8][R6.64] ;  /* 0x0000000806087981 */ /* 0x000ea8000c1e9900 */
[----:B------:R0:W5:Y:S01]  /*0c20*/  LDG.E.CONSTANT R28, desc[UR8][R6.64+0x4] ;  /* 0x00000408061c7981 */ /* 0x000162000c1e9900 */
[----:B------:R-:W-:Y:S01]  /*0c30*/  IMAD.SHL.U32 R0, R0, 0x4, RZ ;  /* 0x0000000400007824 */ /* 0x000fe200078e00ff */
[----:B------:R-:W1:Y:S01]  /*0c40*/  S2UR UR6, SR_CgaCtaId ;  /* 0x00000000000679c3 */ /* 0x000e620000008800 */
[----:B------:R-:W-:Y:S01]  /*0c50*/  ULDC.64 UR4, c[0x0][0x218] ;  /* 0x0000860000047ab9 */ /* 0x000fe20000000a00 */
[----:B------:R-:W-:Y:S01]  /*0c60*/  IMAD.IADD R36, R46, 0x1, R5 ;  /* 0x000000012e247824 */ /* 0x000fe200078e0205 */
[----:B------:R-:W-:Y:S01]  /*0c70*/  SHF.R.U32.HI R41, RZ, 0x9, R4 ;  /* 0x00000009ff297819 */ /* 0x000fe20000011604 */
[----:B------:R-:W-:Y:S01]  /*0c80*/  IMAD R40, R32, 0x3, RZ ;  /* 0x0000000320287824 */ /* 0x000fe200078e02ff */
[----:B------:R-:W-:Y:S01]  /*0c90*/  LOP3.LUT R0, R0, 0x7fffffc, RZ, 0xc0, !PT ;  /* 0x07fffffc00007812 */ /* 0x000fe200078ec0ff */
[----:B------:R-:W-:Y:S01]  /*0ca0*/  IMAD.MOV.U32 R38, RZ, RZ, R36 ;  /* 0x000000ffff267224 */ /* 0x000fe200078e0024 */
[--C-:B------:R-:W-:Y:S01]  /*0cb0*/  SHF.R.U32.HI R42, RZ, 0x6, R4.reuse ;  /* 0x00000006ff2a7819 */ /* 0x100fe20000011604 */
[----:B------:R-:W-:Y:S01]  /*0cc0*/  VIADD R44, R40, 0xffffffe0 ;  /* 0xffffffe0282c7836 */ /* 0x000fe20000000000 */
[----:B------:R-:W-:Y:S01]  /*0cd0*/  SHF.R.U32.HI R43, RZ, 0x3, R4 ;  /* 0x00000003ff2b7819 */ /* 0x000fe20000011604 */
[----:B------:R-:W-:Y:S01]  /*0ce0*/  IMAD R0, R0, R31, RZ ;  /* 0x0000001f00007224 */ /* 0x000fe200078e02ff */
[----:B------:R-:W-:Y:S01]  /*0cf0*/  LOP3.LUT R39, R4, 0x7, RZ, 0xc0, !PT ;  /* 0x0000000704277812 */ /* 0x000fe200078ec0ff */
[----:B------:R-:W-:Y:S01]  /*0d00*/  VIADD R37, R40, 0xffffffc0 ;  /* 0xffffffc028257836 */ /* 0x000fe20000000000 */
[----:B------:R-:W-:Y:S01]  /*0d10*/  PRMT R48, RZ, 0x7610, R48 ;  /* 0x00007610ff307816 */ /* 0x000fe20000000030 */
[----:B------:R-:W-:Y:S01]  /*0d20*/  IMAD R3, R0, 0x3, RZ ;  /* 0x0000000300037824 */ /* 0x000fe200078e02ff */
[----:B------:R-:W-:-:S02]  /*0d30*/  SHF.R.S32.HI R0, RZ, 0x1f, R30 ;  /* 0x0000001fff007819 */ /* 0x000fc4000001141e */
[----:B------:R-:W-:Y:S02]  /*0d40*/  LOP3.LUT R41, R41, 0x7, RZ, 0xc0, !PT ;  /* 0x0000000729297812 */ /* 0x000fe400078ec0ff */
[----:B------:R-:W-:Y:S02]  /*0d50*/  IADD3 R9, P0, R30, R3, RZ ;  /* 0x000000031e097210 */ /* 0x000fe40007f1e0ff */
[----:B------:R-:W-:Y:S02]  /*0d60*/  LOP3.LUT R42, R42, 0x7, RZ, 0xc0, !PT ;  /* 0x000000072a2a7812 */ /* 0x000fe400078ec0ff */
[----:B------:R-:W-:Y:S02]  /*0d70*/  LEA.HI.X.SX32 R0, R3, R0, 0x1, P0 ;  /* 0x0000000003007211 */ /* 0x000fe400000f0eff */
[----:B------:R-:W-:Y:S01]  /*0d80*/  LEA R2, P0, R9, UR4, 0x2 ;  /* 0x0000000409027c11 */ /* 0x000fe2000f8010ff */
[----:B------:R-:W-:Y:S01]  /*0d90*/  ULDC.U8 UR4, c[0x0][0x248] ;  /* 0x0000920000047ab9 */ /* 0x000fe20000000000 */
[----:B------:R-:W-:Y:S01]  /*0da0*/  LOP3.LUT R43, R43, 0x7, RZ, 0xc0, !PT ;  /* 0x000000072b2b7812 */ /* 0x000fe200078ec0ff */
[----:B------:R-:W-:Y:S01]  /*0db0*/  UPRMT UR4, UR4, 0x8880, URZ ;  /* 0x0000888004047896 */ /* 0x000fe2000800003f */
[----:B------:R-:W-:Y:S01]  /*0dc0*/  LEA.HI.X R3, R9, UR5, R0, 0x2, P0 ;  /* 0x0000000509037c11 */ /* 0x000fe200080f1400 */
[----:B------:R-:W-:-:S02]  /*0dd0*/  UMOV UR5, 0x400 ;  /* 0x0000040000057882 */ /* 0x000fc40000000000 */
[----:B------:R-:W-:Y:S02]  /*0de0*/  UISETP.NE.AND UP0, UPT, UR4, URZ, UPT ;  /* 0x0000003f0400728c */ /* 0x000fe4000bf05270 */
[----:B-1----:R-:W-:Y:S02]  /*0df0*/  ULEA UR4, UR6, UR5, 0x18 ;  /* 0x0000000506047291 */ /* 0x002fe4000f8ec03f */
[----:B------:R-:W-:Y:S01]  /*0e00*/  USEL UR5, URZ, 0x1, UP0 ;  /* 0x000000013f057887 */ /* 0x000fe20008000000 */
[----:B------:R-:W-:Y:S01]  /*0e10*/  ULDC UR6, c[0x0][0x23c] ;  /* 0x00008f0000067ab9 */ /* 0x000fe20000000800 */
[----:B0-2---:R-:W-:-:S10]  /*0e20*/  PRMT R0, R8, 0x7610, R8 ;  /* 0x0000761008007816 */ /* 0x005fd40000000008 */
.L_x_1705:
        /* <DEDUP_REMOVED lines=25> */
.L_x_1703:
[----:B-----5:R-:W-:Y:S01]  /*0fc0*/  SHF.R.U32.HI R6, RZ, R44, R7 ;  /* 0x0000002cff067219 */ /* 0x020fe20000011607 */
[----:B------:R-:W-:Y:S06]  /*0fd0*/  BRA `(.L_x_1704) ;  /* 0x0000000000187947 */ /* 0x000fec0003800000 */
.L_x_1702:
[----:B------:R-:W2:Y:S02]  /*0fe0*/  LDG.E.CONSTANT R0, desc[UR8][R4.64+0x4] ;  /* 0x0000040804007981 */ /* 0x000ea4000c1e9900 */
[----:B--2---:R-:W-:-:S05]  /*0ff0*/  IMAD.SHL.U32 R0, R0, 0x100, RZ ;  /* 0x0000010000007824 */ /* 0x004fca00078e00ff */
[----:B------:R-:W-:-:S04]  /*1000*/  LOP3.LUT R0, R0, 0xf00, RZ, 0xc0, !PT ;  /* 0x00000f0000007812 */ /* 0x000fc800078ec0ff */
[----:B-----5:R-:W-:Y:S01]  /*1010*/  LEA.HI R6, R7, R0, RZ, 0x8 ;  /* 0x0000000007067211 */ /* 0x020fe200078f40ff */
[----:B------:R-:W-:Y:S06]  /*1020*/  BRA `(.L_x_1704) ;  /* 0x0000000000047947 */ /* 0x000fec0003800000 */
.L_x_1701:
[----:B-----5:R-:W-:-:S07]  /*1030*/  SHF.R.U32.HI R6, RZ, R40, R7 ;  /* 0x00000028ff067219 */ /* 0x020fce0000011607 */
.L_x_1704:
[----:B------:R-:W-:Y:S05]  /*1040*/  BSYNC B0 ;  /* 0x0000000000007941 */ /* 0x000fea0003800000 */
.L_x_1700:
[----:B0-----:R-:W0:Y:S01]  /*1050*/  LDC.64 R4, c[0x0][0x228] ;  /* 0x00008a00ff047b82 */ /* 0x001e220000000a00 */
[----:B------:R-:W-:-:S04]  /*1060*/  IMAD.IADD R7, R30, 0x1, R9 ;  /* 0x000000011e077824 */ /* 0x000fc800078e0209 */
[----:B0-----:R-:W-:-:S05]  /*1070*/  IMAD.WIDE R4, R7, 0x2, R4 ;  /* 0x0000000207047825 */ /* 0x001fca00078e0204 */
[----:B------:R0:W5:Y:S04]  /*1080*/  LDG.E.CONSTANT R0, desc[UR8][R4.64] ;  /* 0x0000000804007981 */ /* 0x000168000c1e9900 */
[----:B------:R0:W5:Y:S01]  /*1090*/  LDG.E.CONSTANT R28, desc[UR8][R4.64+0x4] ;  /* 0x00000408041c7981 */ /* 0x000162000c1e9900 */
[----:B------:R-:W-:Y:S01]  /*10a0*/  SHF.R.U32.HI R43, RZ, 0x3, R6 ;  /* 0x00000003ff2b7819 */ /* 0x000fe20000011606 */
[----:B------:R-:W-:Y:S01]  /*10b0*/  IMAD.MOV.U32 R38, RZ, RZ, R36 ;  /* 0x000000ffff267224 */ /* 0x000fe200078e0024 */
[--C-:B------:R-:W-:Y:S02]  /*10c0*/  SHF.R.U32.HI R42, RZ, 0x6, R6.reuse ;  /* 0x00000006ff2a7819 */ /* 0x100fe40000011606 */
[----:B------:R-:W-:Y:S02]  /*10d0*/  LOP3.LUT R39, R6, 0x7, RZ, 0xc0, !PT ;  /* 0x0000000706277812 */ /* 0x000fe400078ec0ff */
[----:B------:R-:W-:-:S02]  /*10e0*/  SHF.R.U32.HI R6, RZ, 0x9, R6 ;  /* 0x00000009ff067819 */ /* 0x000fc40000011606 */
[----:B------:R-:W-:Y:S02]  /*10f0*/  LOP3.LUT R43, R43, 0x7, RZ, 0xc0, !PT ;  /* 0x000000072b2b7812 */ /* 0x000fe400078ec0ff */
[----:B------:R-:W-:Y:S02]  /*1100*/  LOP3.LUT R42, R42, 0x7, RZ, 0xc0, !PT ;  /* 0x000000072a2a7812 */ /* 0x000fe400078ec0ff */
[----:B0-----:R-:W-:-:S07]  /*1110*/  LOP3.LUT R41, R6, 0x7, RZ, 0xc0, !PT ;  /* 0x0000000706297812 */ /* 0x001fce00078ec0ff */
.L_x_1699:
[----:B------:R0:W2:Y:S01]  /*1120*/  LDG.E.128.CONSTANT R8, desc[UR8][R2.64] ;  /* 0x0000000802087981 */ /* 0x0000a2000c1e9d00 */
[----:B------:R-:W1:Y:S03]  /*1130*/  LDC R31, c[0x0][0x23c] ;  /* 0x00008f00ff1f7b82 */ /* 0x000e660000000800 */
[----:B------:R-:W3:Y:S01]  /*1140*/  LDS.128 R20, [UR4] ;  /* 0x00000004ff147984 */ /* 0x000ee20008000c00 */
[----:B-1----:R-:W-:-:S05]  /*1150*/  IMAD.WIDE R12, R31, 0x4, R2 ;  /* 0x000000041f0c7825 */ /* 0x002fca00078e0202 */
[----:B------:R-:W4:Y:S01]  /*1160*/  LDG.E.128.CONSTANT R16, desc[UR8][R12.64] ;  /* 0x000000080c107981 */ /* 0x000f22000c1e9d00 */
[----:B0-----:R-:W-:-:S05]  /*1170*/  IMAD.WIDE R2, R31, 0x4, R12 ;  /* 0x000000041f027825 */ /* 0x001fca00078e020c */
[----:B------:R0:W4:Y:S01]  /*1180*/  LDG.E.128.CONSTANT R4, desc[UR8][R2.64] ;  /* 0x0000000802047981 */ /* 0x000122000c1e9d00 */
[----:B------:R-:W-:Y:S01]  /*1190*/  I2F.F16 R14, -0x80 ;  /* 0xffffff80000e7906 */ /* 0x000fe20000200c00 */
[----:B------:R-:W-:Y:S01]  /*11a0*/  VIADD R55, R39, UR5 ;  /* 0x0000000527377c36 */ /* 0x000fe20008000000 */
[----:B------:R-:W-:Y:S01]  /*11b0*/  IADD3 R56, R41, UR5, RZ ;  /* 0x0000000529387c10 */ /* 0x000fe2000fffe0ff */
[----:B------:R-:W-:Y:S02]  /*11c0*/  VIADD R54, R43, UR5 ;  /* 0x000000052b367c36 */ /* 0x000fe40008000000 */
[----:B------:R-:W-:Y:S02]  /*11d0*/  VIADD R53, R42, UR5 ;  /* 0x000000052a357c36 */ /* 0x000fe40008000000 */
[----:B------:R-:W-:Y:S01]  /*11e0*/  VIADD R46, R46, 0x20 ;  /* 0x000000202e2e7836 */ /* 0x000fe20000000000 */
[----:B------:R-:W1:Y:S01]  /*11f0*/  I2F.F16 R15, -0x10 ;  /* 0xfffffff0000f7906 */ /* 0x000e620000200c00 */
[----:B0-----:R-:W-:-:S03]  /*1200*/  IMAD.WIDE R2, R31, 0x4, R2 ;  /* 0x000000041f027825 */ /* 0x001fc600078e0202 */
[----:B------:R-:W-:Y:S01]  /*1210*/  ISETP.GE.AND P0, PT, R46, R29, PT ;  /* 0x0000001d2e00720c */ /* 0x000fe20003f06270 */
[----:B------:R-:W-:-:S03]  /*1220*/  VIADD R36, R36, 0x20 ;  /* 0x0000002024247836 */ /* 0x000fc60000000000 */
[----:B------:R0:W3:Y:S01]  /*1230*/  I2F.F16 R52, R55 ;  /* 0x0000003700347306 */ /* 0x0000e20000200c00 */
[----:B-1----:R-:W-:-:S07]  /*1240*/  PRMT R24, R14, 0x5410, R15 ;  /* 0x000054100e187816 */ /* 0x002fce000000000f */
[----:B------:R1:W1:Y:S01]  /*1250*/  I2F.F16 R51, R54 ;  /* 0x0000003600337306 */ /* 0x0002620000200c00 */
[----:B0-----:R-:W-:Y:S01]  /*1260*/  LOP3.LUT R55, R55, 0xe400, RZ, 0xfc, !PT ;  /* 0x0000e40037377812 */ /* 0x001fe200078efcff */
[----:B---3--:R-:W-:-:S06]  /*1270*/  HADD2 R52, R24, -R52.H0_H0 ;  /* 0xa000003418347230 */ /* 0x008fcc0000000000 */
[----:B------:R0:W3:Y:S01]  /*1280*/  I2F.F16 R50, R53 ;  /* 0x0000003500327306 */ /* 0x0000e20000200c00 */
[----:B-1----:R-:W-:Y:S01]  /*1290*/  LOP3.LUT R54, R54, 0xe400, RZ, 0xfc, !PT ;  /* 0x0000e40036367812 */ /* 0x002fe200078efcff */
[----:B------:R-:W-:-:S06]  /*12a0*/  HADD2 R51, R24, -R51.H0_H0 ;  /* 0xa000003318337230 */ /* 0x000fcc0000000000 */
[----:B------:R1:W1:Y:S01]  /*12b0*/  I2F.F16 R49, R56 ;  /* 0x0000003800317306 */ /* 0x0002620000200c00 */
[----:B0-----:R-:W-:Y:S01]  /*12c0*/  LOP3.LUT R53, R53, 0xe400, RZ, 0xfc, !PT ;  /* 0x0000e40035357812 */ /* 0x001fe200078efcff */
[C---:B---3--:R-:W-:Y:S01]  /*12d0*/  HADD2 R50, R24.reuse, -R50.H0_H0 ;  /* 0xa000003218327230 */ /* 0x048fe20000000000 */
[----:B-1----:R-:W-:Y:S01]  /*12e0*/  LOP3.LUT R56, R56, 0xe400, RZ, 0xfc, !PT ;  /* 0x0000e40038387812 */ /* 0x002fe200078efcff */
[----:B------:R-:W-:Y:S02]  /*12f0*/  HADD2 R49, R24, -R49.H0_H0 ;  /* 0xa000003118317230 */ /* 0x000fe40000000000 */
[----:B------:R-:W0:Y:S01]  /*1300*/  LDS.128 R24, [UR4+0x100] ;  /* 0x00010004ff187984 */ /* 0x000e220008000c00 */
        /* <DEDUP_REMOVED lines=12> */
[----:B------:R-:W-:Y:S02]  /*13d0*/  LOP3.LUT R65, R11, 0x70007, RZ, 0xc0, !PT ;  /* 0x000700070b417812 */ /* 0x000fe400078ec0ff */
[----:B------:R-:W-:Y:S02]  /*13e0*/  SHF.R.U32.HI R64, RZ, 0x6, R11 ;  /* 0x00000006ff407819 */ /* 0x000fe4000001160b */
[----:B------:R-:W-:-:S02]  /*13f0*/  LOP3.LUT R10, R9, 0x64006400, RZ, 0xfc, !PT ;  /* 0x64006400090a7812 */ /* 0x000fc400078efcff */
[----:B------:R-:W-:Y:S02]  /*1400*/  LOP3.LUT R71, R65, 0x64006400, RZ, 0xfc, !PT ;  /* 0x6400640041477812 */ /* 0x000fe400078efcff */
[----:B------:R-:W-:Y:S01]  /*1410*/  LOP3.LUT R12, R12, 0x64006400, RZ, 0xfc, !PT ;  /* 0x640064000c0c7812 */ /* 0x000fe200078efcff */
[----:B------:R-:W-:Y:S01]  /*1420*/  HADD2 R69, R10, R53.H0_H0 ;  /* 0x200000350a457230 */ /* 0x000fe20000000000 */
[----:B------:R-:W-:Y:S01]  /*1430*/  LOP3.LUT R65, R64, 0x70007, RZ, 0xc0, !PT ;  /* 0x0007000740417812 */ /* 0x000fe200078ec0ff */
[----:B------:R-:W-:Y:S01]  /*1440*/  HADD2 R71, R71, R56.H0_H0 ;  /* 0x2000003847477230 */ /* 0x000fe20000000000 */
[----:B------:R-:W-:Y:S02]  /*1450*/  LOP3.LUT R15, R15, 0x64006400, RZ, 0xfc, !PT ;  /* 0x640064000f0f7812 */ /* 0x000fe400078efcff */
[----:B------:R-:W-:Y:S01]  /*1460*/  LOP3.LUT R73, R65, 0x64006400, RZ, 0xfc, !PT ;  /* 0x6400640041497812 */ /* 0x000fe200078efcff */
[----:B------:R-:W-:Y:S01]  /*1470*/  HADD2 R65, R12, R55.H0_H0 ;  /* 0x200000370c417230 */ /* 0x000fe20000000000 */
[----:B------:R-:W-:Y:S01]  /*1480*/  LOP3.LUT R66, R11, 0x380038, RZ, 0xc0, !PT ;  /* 0x003800380b427812 */ /* 0x000fe200078ec0ff */
[-C--:B------:R-:W-:Y:S01]  /*1490*/  HFMA2.MMA R12, R69, R20.reuse, RZ ;  /* 0x00000014450c7235 */ /* 0x080fe200000000ff */
[----:B------:R-:W-:Y:S01]  /*14a0*/  SHF.R.U32.HI R57, RZ, 0xf, R11 ;  /* 0x0000000fff397819 */ /* 0x000fe2000001160b */
[----:B------:R-:W-:Y:S01]  /*14b0*/  HFMA2 R70, R15, 0.125, 0.125, R50.H0_H0 ;  /* 0x300030000f467831 */ /* 0x000fe20000040032 */
[----:B------:R-:W-:Y:S01]  /*14c0*/  LOP3.LUT R67, R8, 0x64006400, RZ, 0xfc, !PT ;  /* 0x6400640008437812 */ /* 0x000fe200078efcff */
[C---:B------:R-:W-:Y:S01]  /*14d0*/  HFMA2.MMA R10, R65.reuse, R20, RZ ;  /* 0x00000014410a7235 */ /* 0x040fe200000000ff */
[----:B------:R-:W-:Y:S01]  /*14e0*/  LOP3.LUT R13, R13, 0x64006400, RZ, 0xfc, !PT ;  /* 0x640064000d0d7812 */ /* 0x000fe200078efcff */
[----:B0-----:R-:W-:Y:S01]  /*14f0*/  HFMA2.MMA R65, R65, R24, RZ ;  /* 0x0000001841417235 */ /* 0x001fe200000000ff */
[----:B------:R-:W-:Y:S01]  /*1500*/  LOP3.LUT R11, R63, 0x70007, RZ, 0xc0, !PT ;  /* 0x000700073f0b7812 */ /* 0x000fe200078ec0ff */
[----:B------:R-:W-:Y:S01]  /*1510*/  HADD2 R67, R67, R54.H0_H0 ;  /* 0x2000003643437230 */ /* 0x000fe20000000000 */
[----:B------:R-:W-:Y:S01]  /*1520*/  LOP3.LUT R72, R66, 0x64006400, RZ, 0xfc, !PT ;  /* 0x6400640042487812 */ /* 0x000fe200078efcff */
[----:B------:R-:W-:Y:S01]  /*1530*/  HFMA2 R66, R13, 0.125, 0.125, R52.H0_H0 ;  /* 0x300030000d427831 */ /* 0x000fe20000040034 */
[----:B------:R-:W-:Y:S01]  /*1540*/  LOP3.LUT R74, R11, 0x64006400, RZ, 0xfc, !PT ;  /* 0x640064000b4a7812 */ /* 0x000fe200078efcff */
[-C--:B------:R-:W-:Y:S01]  /*1550*/  HFMA2.MMA R12, R70, R21.reuse, R12 ;  /* 0x00000015460c7235 */ /* 0x080fe2000000000c */
[----:B------:R-:W-:Y:S01]  /*1560*/  LOP3.LUT R8, R61, 0x70007, RZ, 0xc0, !PT ;  /* 0x000700073d087812 */ /* 0x000fe200078ec0ff */
[-C--:B------:R-:W-:Y:S01]  /*1570*/  HFMA2 R11, R67, R20.reuse, RZ.H0_H0 ;  /* 0x00000014430b7231 */ /* 0x080fe200000400ff */
[----:B------:R-:W-:Y:S01]  /*1580*/  LOP3.LUT R14, R14, 0x64006400, RZ, 0xfc, !PT ;  /* 0x640064000e0e7812 */ /* 0x000fe200078efcff */
[----:B------:R-:W-:Y:S01]  /*1590*/  HFMA2 R72, R72, 0.125, 0.125, R49.H0_H0 ;  /* 0x3000300048487831 */ /* 0x000fe20000040031 */
[----:B------:R-:W-:Y:S01]  /*15a0*/  LOP3.LUT R9, R62, 0x70007, RZ, 0xc0, !PT ;  /* 0x000700073e097812 */ /* 0x000fe200078ec0ff */
[----:B------:R-:W-:Y:S01]  /*15b0*/  HFMA2 R20, R71, R20, RZ.H0_H0 ;  /* 0x0000001447147231 */ /* 0x000fe200000400ff */
[----:B------:R-:W-:Y:S01]  /*15c0*/  LOP3.LUT R8, R8, 0x64006400, RZ, 0xfc, !PT ;  /* 0x6400640008087812 */ /* 0x000fe200078efcff */
[----:B------:R-:W-:Y:S01]  /*15d0*/  HADD2 R74, R74, R53.H0_H0 ;  /* 0x200000354a4a7230 */ /* 0x000fe20000000000 */
[----:B------:R-:W-:Y:S01]  /*15e0*/  LOP3.LUT R9, R9, 0x64006400, RZ, 0xfc, !PT ;  /* 0x6400640009097812 */ /* 0x000fe200078efcff */
[----:B------:R-:W-:Y:S01]  /*15f0*/  HFMA2 R68, R14, 0.125, 0.125, R51.H0_H0 ;  /* 0x300030000e447831 */ /* 0x000fe20000040033 */
[----:B------:R-:W-:Y:S01]  /*1600*/  HFMA2.MMA R10, R66, R21, R10 ;  /* 0x00000015420a7235 */ /* 0x000fe2000000000a */
[-C--:B------:R-:W-:Y:S01]  /*1610*/  HFMA2 R77, R72, R21.reuse, R20 ;  /* 0x00000015484d7231 */ /* 0x080fe20000000014 */
[----:B------:R-:W-:Y:S01]  /*1620*/  LOP3.LUT R13, R62, 0x380038, RZ, 0xc0, !PT ;  /* 0x003800383e0d7812 */ /* 0x000fe200078ec0ff */
[----:B------:R-:W-:Y:S01]  /*1630*/  HADD2 R20, R8, R55.H0_H0 ;  /* 0x2000003708147230 */ /* 0x000fe20000000000 */
[-C--:B------:R-:W-:Y:S01]  /*1640*/  HFMA2.MMA R75, R74, R22.reuse, R12 ;  /* 0x000000164a4b7235 */ /* 0x080fe2000000000c */
[C---:B------:R-:W-:Y:S01]  /*1650*/  HFMA2 R11, R68.reuse, R21, R11 ;  /* 0x00000015440b7231 */ /* 0x040fe2000000000b */
[----:B------:R-:W-:Y:S01]  /*1660*/  LOP3.LUT R12, R61, 0x380038, RZ, 0xc0, !PT ;  /* 0x003800383d0c7812 */ /* 0x000fe200078ec0ff */
[----:B------:R-:W-:Y:S01]  /*1670*/  HADD2 R21, R9, R54.H0_H0 ;  /* 0x2000003609157230 */ /* 0x000fe20000000000 */
[----:B------:R-:W-:Y:S01]  /*1680*/  LOP3.LUT R14, R63, 0x380038, RZ, 0xc0, !PT ;  /* 0x003800383f0e7812 */ /* 0x000fe200078ec0ff */
[----:B------:R-:W-:Y:S01]  /*1690*/  HFMA2.MMA R76, R20, R22, R10 ;  /* 0x00000016144c7235 */ /* 0x000fe2000000000a */
[----:B------:R-:W-:Y:S01]  /*16a0*/  LOP3.LUT R15, R64, 0x380038, RZ, 0xc0, !PT ;  /* 0x00380038400f7812 */ /* 0x000fe200078ec0ff */
[----:B------:R-:W-:Y:S01]  /*16b0*/  HFMA2 R79, R21, R22, R11 ;  /* 0x00000016154f7231 */ /* 0x000fe2000000000b */
[----:B------:R-:W-:Y:S01]  /*16c0*/  LOP3.LUT R81, R12, 0x64006400, RZ, 0xfc, !PT ;  /* 0x640064000c517812 */ /* 0x000fe200078efcff */
[----:B------:R-:W0:Y:S01]  /*16d0*/  LDS.128 R8, [UR4+0x10] ;  /* 0x00001004ff087984 */ /* 0x000e220008000c00 */
[----:B------:R-:W-:Y:S01]  /*16e0*/  LOP3.LUT R80, R13, 0x64006400, RZ, 0xfc, !PT ;  /* 0x640064000d507812 */ /* 0x000fe200078efcff */
[----:B------:R-:W-:Y:S01]  /*16f0*/  HFMA2.MMA R69, R69, R24, RZ ;  /* 0x0000001845457235 */ /* 0x000fe200000000ff */
[----:B------:R-:W-:Y:S01]  /*1700*/  LOP3.LUT R83, R14, 0x64006400, RZ, 0xfc, !PT ;  /* 0x640064000e537812 */ /* 0x000fe200078efcff */
[-C--:B------:R-:W-:Y:S01]  /*1710*/  HFMA2.MMA R65, R66, R25.reuse, R65 ;  /* 0x0000001942417235 */ /* 0x080fe20000000041 */
[----:B------:R-:W-:Y:S01]  /*1720*/  LOP3.LUT R78, R15, 0x64006400, RZ, 0xfc, !PT ;  /* 0x640064000f4e7812 */ /* 0x000fe200078efcff */
[-C--:B------:R-:W-:Y:S01]  /*1730*/  HFMA2 R67, R67, R24.reuse, RZ.H0_H0 ;  /* 0x0000001843437231 */ /* 0x080fe200000400ff */
[----:B------:R-:W1:Y:S01]  /*1740*/  LDS.128 R12, [UR4+0x110] ;  /* 0x00011004ff0c7984 */ /* 0x000e620008000c00 */
[----:B------:R-:W-:Y:S01]  /*1750*/  LOP3.LUT R61, R61, 0x1c001c0, RZ, 0xc0, !PT ;  /* 0x01c001c03d3d7812 */ /* 0x000fe200078ec0ff */
[----:B------:R-:W-:Y:S01]  /*1760*/  HFMA2 R81, R81, 0.125, 0.125, R52.H0_H0 ;  /* 0x3000300051517831 */ /* 0x000fe20000040034 */
[----:B------:R-:W-:Y:S01]  /*1770*/  HFMA2.MMA R69, R70, R25, R69 ;  /* 0x0000001946457235 */ /* 0x000fe20000000045 */
[----:B------:R-:W-:Y:S01]  /*1780*/  HFMA2 R24, R71, R24, RZ.H0_H0 ;  /* 0x0000001847187231 */ /* 0x000fe200000400ff */
[-C--:B------:R-:W-:Y:S01]  /*1790*/  HFMA2.MMA R65, R20, R26.reuse, R65 ;  /* 0x0000001a14417235 */ /* 0x080fe20000000041 */
[----:B------:R-:W-:Y:S01]  /*17a0*/  LOP3.LUT R63, R63, 0x1c001c0, RZ, 0xc0, !PT ;  /* 0x01c001c03f3f7812 */ /* 0x000fe200078ec0ff */
[----:B------:R-:W-:Y:S01]  /*17b0*/  HFMA2 R82, R83, 0.125, 0.125, R50.H0_H0 ;  /* 0x3000300053527831 */ /* 0x000fe20000040032 */
[----:B------:R-:W-:Y:S01]  /*17c0*/  LOP3.LUT R62, R62, 0x1c001c0, RZ, 0xc0, !PT ;  /* 0x01c001c03e3e7812 */ /* 0x000fe200078ec0ff */
        /* <DEDUP_REMOVED lines=8> */
[----:B------:R-:W-:Y:S01]  /*1850*/  HFMA2 R80, R80, 0.125, 0.125, R51.H0_H0 ;  /* 0x3000300050507831 */ /* 0x000fe20000040033 */
[-C--:B------:R-:W-:Y:S01]  /*1860*/  HFMA2.MMA R76, R81, R23.reuse, R76 ;  /* 0x00000017514c7235 */ /* 0x080fe2000000004c */
[----:B------:R-:W-:Y:S01]  /*1870*/  LOP3.LUT R64, R64, 0x64006400, RZ, 0xfc, !PT ;  /* 0x6400640040407812 */ /* 0x000fe200078efcff */
[----:B------:R-:W-:Y:S01]  /*1880*/  HFMA2 R77, R73, R22, R77 ;  /* 0x00000016494d7231 */ /* 0x000fe2000000004d */
[----:B------:R-:W-:Y:S01]  /*1890*/  HFMA2.MMA R75, R82, R23, R75 ;  /* 0x00000017524b7235 */ /* 0x000fe2000000004b */
[----:B------:R-:W-:Y:S01]  /*18a0*/  HFMA2 R78, R78, 0.125, 0.125, R49.H0_H0 ;  /* 0x300030004e4e7831 */ /* 0x000fe20000040031 */
[-C--:B------:R-:W-:Y:S01]  /*18b0*/  HFMA2.MMA R65, R81, R27.reuse, R65 ;  /* 0x0000001b51417235 */ /* 0x080fe20000000041 */
[-C--:B------:R-:W-:Y:S01]  /*18c0*/  HFMA2 R67, R21, R26.reuse, R67 ;  /* 0x0000001a15437231 */ /* 0x080fe20000000043 */
[----:B------:R-:W-:Y:S01]  /*18d0*/  HFMA2.MMA R69, R82, R27, R69 ;  /* 0x0000001b52457235 */ /* 0x000fe20000000045 */
[----:B------:R-:W-:Y:S01]  /*18e0*/  HFMA2 R24, R73, R26, R24 ;  /* 0x0000001a49187231 */ /* 0x000fe20000000018 */
[----:B------:R-:W-:Y:S01]  /*18f0*/  LOP3.LUT R66, R60, 0x10001, RZ, 0xc0, !PT ;  /* 0x000100013c427812 */ /* 0x000fe200078ec0ff */
[----:B------:R-:W-:Y:S01]  /*1900*/  HFMA2 R20, R61, 0.015625, 0.015625, R52.H1_H1 ;  /* 0x240024003d147831 */ /* 0x000fe20000060034 */
[C---:B----4-:R-:W-:Y:S01]  /*1910*/  LOP3.LUT R26, R16.reuse, 0x70007, RZ, 0xc0, !PT ;  /* 0x00070007101a7812 */ /* 0x050fe200078ec0ff */
[----:B------:R-:W-:Y:S01]  /*1920*/  HFMA2 R61, R63, 0.015625, 0.015625, R50.H1_H1 ;  /* 0x240024003f3d7831 */ /* 0x000fe20000060032 */
[C---:B------:R-:W-:Y:S01]  /*1930*/  LOP3.LUT R63, R17.reuse, 0x380038, RZ, 0xc0, !PT ;  /* 0x00380038113f7812 */ /* 0x040fe200078ec0ff */
[-C--:B------:R-:W-:Y:S01]  /*1940*/  HFMA2 R22, R80, R23.reuse, R79 ;  /* 0x0000001750167231 */ /* 0x080fe2000000004f */
[----:B------:R-:W-:Y:S01]  /*1950*/  LOP3.LUT R60, R16, 0x380038, RZ, 0xc0, !PT ;  /* 0x00380038103c7812 */ /* 0x000fe200078ec0ff */
[----:B------:R-:W-:Y:S01]  /*1960*/  HFMA2 R21, R62, 0.015625, 0.015625, R51.H1_H1 ;  /* 0x240024003e157831 */ /* 0x000fe20000060033 */
[-C--:B0-----:R-:W-:Y:S01]  /*1970*/  HFMA2.MMA R76, R20, R8.reuse, R76 ;  /* 0x00000008144c7235 */ /* 0x081fe2000000004c */
[----:B------:R-:W-:Y:S01]  /*1980*/  HFMA2 R23, R78, R23, R77 ;  /* 0x000000174e177231 */ /* 0x000fe2000000004d */
[----:B------:R-:W-:Y:S01]  /*1990*/  HFMA2.MMA R75, R61, R8, R75 ;  /* 0x000000083d4b7235 */ /* 0x000fe2000000004b */
[----:B------:R-:W-:Y:S01]  /*19a0*/  HFMA2 R62, R64, 0.015625, 0.015625, R49.H1_H1 ;  /* 0x24002400403e7831 */ /* 0x000fe20000060031 */
[----:B------:R-:W-:Y:S01]  /*19b0*/  LOP3.LUT R64, R17, 0x70007, RZ, 0xc0, !PT ;  /* 0x0007000711407812 */ /* 0x000fe200078ec0ff */
[-C--:B------:R-:W-:Y:S01]  /*19c0*/  HFMA2 R67, R80, R27.reuse, R67 ;  /* 0x0000001b50437231 */ /* 0x080fe20000000043 */
[-C--:B-1----:R-:W-:Y:S01]  /*19d0*/  HFMA2.MMA R20, R20, R12.reuse, R65 ;  /* 0x0000000c14147235 */ /* 0x082fe20000000041 */
[----:B------:R-:W-:Y:S01]  /*19e0*/  HFMA2 R24, R78, R27, R24 ;  /* 0x0000001b4e187231 */ /* 0x000fe20000000018 */
[----:B------:R-:W-:Y:S01]  /*19f0*/  HFMA2.MMA R61, R61, R12, R69 ;  /* 0x0000000c3d3d7235 */ /* 0x000fe20000000045 */
[CC--:B------:R-:W-:Y:S01]  /*1a00*/  HFMA2 R22, R21.reuse, R8.reuse, R22 ;  /* 0x0000000815167231 */ /* 0x0c0fe20000000016 */
[--C-:B------:R-:W-:Y:S01]  /*1a10*/  SHF.R.U32.HI R27, RZ, 0x6, R17.reuse ;  /* 0x00000006ff1b7819 */ /* 0x100fe20000011611 */
[C---:B------:R-:W-:Y:S01]  /*1a20*/  HFMA2 R23, R62.reuse, R8, R23 ;  /* 0x000000083e177231 */ /* 0x040fe20000000017 */
[----:B------:R-:W-:Y:S01]  /*1a30*/  LOP3.LUT R8, R58, 0x10001, RZ, 0xc0, !PT ;  /* 0x000100013a087812 */ /* 0x000fe200078ec0ff */
[-C--:B------:R-:W-:Y:S01]  /*1a40*/  HFMA2 R21, R21, R12.reuse, R67 ;  /* 0x0000000c15157231 */ /* 0x080fe20000000043 */
[----:B------:R-:W-:Y:S01]  /*1a50*/  SHF.R.U32.HI R65, RZ, 0xe, R17 ;  /* 0x0000000eff417819 */ /* 0x000fe20000011611 */
[----:B------:R-:W-:Y:S01]  /*1a60*/  HFMA2 R62, R62, R12, R24 ;  /* 0x0000000c3e3e7231 */ /* 0x000fe20000000018 */
[----:B------:R-:W-:-:S02]  /*1a70*/  LOP3.LUT R24, R59, 0x10001, RZ, 0xc0, !PT ;  /* 0x000100013b187812 */ /* 0x000fc400078ec0ff */
[C---:B------:R-:W-:Y:S02]  /*1a80*/  LOP3.LUT R67, R18.reuse, 0x70007, RZ, 0xc0, !PT ;  /* 0x0007000712437812 */ /* 0x040fe400078ec0ff */
[----:B------:R-:W-:Y:S02]  /*1a90*/  LOP3.LUT R17, R18, 0x380038, RZ, 0xc0, !PT ;  /* 0x0038003812117812 */ /* 0x000fe400078ec0ff */
[--C-:B------:R-:W-:Y:S02]  /*1aa0*/  SHF.R.U32.HI R58, RZ, 0x6, R18.reuse ;  /* 0x00000006ff3a7819 */ /* 0x100fe40000011612 */
[----:B------:R-:W-:Y:S02]  /*1ab0*/  SHF.R.U32.HI R69, RZ, 0xe, R18 ;  /* 0x0000000eff457819 */ /* 0x000fe40000011612 */
[----:B------:R-:W-:Y:S02]  /*1ac0*/  LOP3.LUT R18, R19, 0x70007, RZ, 0xc0, !PT ;  /* 0x0007000713127812 */ /* 0x000fe400078ec0ff */
[----:B------:R-:W-:-:S02]  /*1ad0*/  SHF.R.U32.HI R12, RZ, 0x6, R16 ;  /* 0x00000006ff0c7819 */ /* 0x000fc40000011610 */
[----:B------:R-:W-:Y:S02]  /*1ae0*/  SHF.R.U32.HI R25, RZ, 0xe, R16 ;  /* 0x0000000eff197819 */ /* 0x000fe40000011610 */
[----:B------:R-:W-:Y:S02]  /*1af0*/  LOP3.LUT R16, R19, 0x380038, RZ, 0xc0, !PT ;  /* 0x0038003813107812 */ /* 0x000fe400078ec0ff */
[--C-:B------:R-:W-:Y:S02]  /*1b00*/  SHF.R.U32.HI R59, RZ, 0x6, R19.reuse ;  /* 0x00000006ff3b7819 */ /* 0x100fe40000011613 */
[----:B------:R-:W-:Y:S02]  /*1b10*/  SHF.R.U32.HI R68, RZ, 0xe, R19 ;  /* 0x0000000eff447819 */ /* 0x000fe40000011613 */
[----:B------:R-:W-:Y:S02]  /*1b20*/  LOP3.LUT R24, R24, 0x20002, R65, 0xf8, !PT ;  /* 0x0002000218187812 */ /* 0x000fe400078ef841 */
[----:B------:R-:W-:-:S02]  /*1b30*/  LOP3.LUT R19, R64, 0x64006400, RZ, 0xfc, !PT ;  /* 0x6400640040137812 */ /* 0x000fc400078efcff */
[----:B------:R-:W-:Y:S02]  /*1b40*/  LOP3.LUT R65, R18, 0x64006400, RZ, 0xfc, !PT ;  /* 0x6400640012417812 */ /* 0x000fe400078efcff */
[----:B------:R-:W-:Y:S01]  /*1b50*/  LOP3.LUT R64, R67, 0x64006400, RZ, 0xfc, !PT ;  /* 0x6400640043407812 */ /* 0x000fe200078efcff */
[----:B------:R-:W-:Y:S01]  /*1b60*/  HADD2 R19, R19, R54.H0_H0 ;  /* 0x2000003613137230 */ /* 0x000fe20000000000 */
[----:B------:R-:W-:Y:S01]  /*1b70*/  LOP3.LUT R18, R26, 0x64006400, RZ, 0xfc, !PT ;  /* 0x640064001a127812 */ /* 0x000fe200078efcff */
[----:B------:R-:W-:Y:S01]  /*1b80*/  HADD2 R65, R65, R56.H0_H0 ;  /* 0x2000003841417230 */ /* 0x000fe20000000000 */
[----:B------:R-:W-:Y:S01]  /*1b90*/  LOP3.LUT R57, R57, 0x10001, RZ, 0xc0, !PT ;  /* 0x0001000139397812 */ /* 0x000fe200078ec0ff */
[----:B------:R-:W-:Y:S01]  /*1ba0*/  HADD2 R64, R64, R53.H0_H0 ;  /* 0x2000003540407230 */ /* 0x000fe20000000000 */
[----:B------:R-:W-:Y:S01]  /*1bb0*/  LOP3.LUT R16, R16, 0x64006400, RZ, 0xfc, !PT ;  /* 0x6400640010107812 */ /* 0x000fe200078efcff */
[----:B------:R-:W-:Y:S01]  /*1bc0*/  HADD2 R18, R18, R55.H0_H0 ;  /* 0x2000003712127230 */ /* 0x000fe20000000000 */
[----:B------:R-:W-:Y:S01]  /*1bd0*/  LOP3.LUT R26, R57, 0x20002, R68, 0xf8, !PT ;  /* 0x00020002391a7812 */ /* 0x000fe200078ef844 */
[-C--:B------:R-:W-:Y:S01]  /*1be0*/  HFMA2.MMA R57, R19, R9.reuse, R22 ;  /* 0x0000000913397235 */ /* 0x080fe20000000016 */
[-C--:B------:R-:W-:Y:S01]  /*1bf0*/  HFMA2 R75, R64, R9.reuse, R75 ;  /* 0x00000009404b7231 */ /* 0x080fe2000000004b */
[----:B------:R-:W-:Y:S01]  /*1c00*/  HFMA2.MMA R23, R65, R9, R23 ;  /* 0x0000000941177235 */ /* 0x000fe20000000017 */
[C---:B------:R-:W-:Y:S01]  /*1c10*/  HFMA2 R76, R18.reuse, R9, R76 ;  /* 0x00000009124c7231 */ /* 0x040fe2000000004c */
[----:B------:R-:W-:Y:S01]  /*1c20*/  LOP3.LUT R9, R60, 0x64006400, RZ, 0xfc, !PT ;  /* 0x640064003c097812 */ /* 0x000fe200078efcff */
[-C--:B------:R-:W-:Y:S01]  /*1c30*/  HFMA2 R20, R18, R13.reuse, R20 ;  /* 0x0000000d12147231 */ /* 0x080fe20000000014 */
[----:B------:R-:W-:Y:S01]  /*1c40*/  LOP3.LUT R22, R63, 0x64006400, RZ, 0xfc, !PT ;  /* 0x640064003f167812 */ /* 0x000fe200078efcff */
[----:B------:R-:W-:Y:S01]  /*1c50*/  HFMA2 R16, R16, 0.125, 0.125, R49.H0_H0 ;  /* 0x3000300010107831 */ /* 0x000fe20000040031 */
[----:B------:R-:W-:Y:S01]  /*1c60*/  LOP3.LUT R17, R17, 0x64006400, RZ, 0xfc, !PT ;  /* 0x6400640011117812 */ /* 0x000fe200078efcff */
[----:B------:R-:W-:Y:S01]  /*1c70*/  HFMA2 R9, R9, 0.125, 0.125, R52.H0_H0 ;  /* 0x3000300009097831 */ /* 0x000fe20000040034 */
[-C--:B------:R-:W-:Y:S01]  /*1c80*/  HFMA2.MMA R19, R19, R13.reuse, R21 ;  /* 0x0000000d13137235 */ /* 0x080fe20000000015 */
[----:B------:R-:W-:Y:S01]  /*1c90*/  HFMA2 R22, R22, 0.125, 0.125, R51.H0_H0 ;  /* 0x3000300016167831 */ /* 0x000fe20000040033 */
[----:B------:R-:W-:Y:S01]  /*1ca0*/  HFMA2.MMA R65, R65, R13, R62 ;  /* 0x0000000d41417235 */ /* 0x000fe2000000003e */
[----:B------:R-:W-:Y:S01]  /*1cb0*/  HFMA2 R17, R17, 0.125, 0.125, R50.H0_H0 ;  /* 0x3000300011117831 */ /* 0x000fe20000040032 */
[----:B------:R-:W-:Y:S01]  /*1cc0*/  HFMA2.MMA R62, R16, R10, R23 ;  /* 0x0000000a103e7235 */ /* 0x000fe20000000017 */
[-C--:B------:R-:W-:Y:S01]  /*1cd0*/  HFMA2 R76, R9, R10.reuse, R76 ;  /* 0x0000000a094c7231 */ /* 0x080fe2000000004c */
[----:B------:R-:W-:Y:S01]  /*1ce0*/  HFMA2.MMA R21, R9, R14, R20 ;  /* 0x0000000e09157235 */ /* 0x000fe20000000014 */
[----:B------:R-:W-:Y:S01]  /*1cf0*/  LOP3.LUT R9, R12, 0x70007, RZ, 0xc0, !PT ;  /* 0x000700070c097812 */ /* 0x000fe200078ec0ff */
[----:B------:R-:W-:Y:S01]  /*1d00*/  HFMA2.MMA R60, R22, R10, R57 ;  /* 0x0000000a163c7235 */ /* 0x000fe20000000039 */
[----:B------:R-:W-:Y:S01]  /*1d10*/  HFMA2 R75, R17, R10, R75 ;  /* 0x0000000a114b7231 */ /* 0x000fe2000000004b */
[----:B------:R-:W-:Y:S01]  /*1d20*/  LOP3.LUT R20, R59, 0x70007, RZ, 0xc0, !PT ;  /* 0x000700073b147812 */ /* 0x000fe200078ec0ff */
[----:B------:R-:W-:Y:S01]  /*1d30*/  HFMA2 R61, R64, R13, R61 ;  /* 0x0000000d403d7231 */ /* 0x000fe2000000003d */
[----:B------:R-:W-:Y:S01]  /*1d40*/  LOP3.LUT R10, R9, 0x64006400, RZ, 0xfc, !PT ;  /* 0x64006400090a7812 */ /* 0x000fe200078efcff */
[----:B------:R-:W-:Y:S01]  /*1d50*/  HFMA2 R63, R22, R14, R19 ;  /* 0x0000000e163f7231 */ /* 0x000fe20000000013 */
[----:B------:R-:W-:-:S02]  /*1d60*/  LOP3.LUT R9, R27, 0x70007, RZ, 0xc0, !PT ;  /* 0x000700071b097812 */ /* 0x000fc400078ec0ff */
[----:B------:R-:W-:Y:S01]  /*1d70*/  LOP3.LUT R8, R8, 0x20002, R25, 0xf8, !PT ;  /* 0x0002000208087812 */ /* 0x000fe200078ef819 */
[----:B------:R-:W-:Y:S01]  /*1d80*/  HADD2 R10, R10, R55.H0_H0 ;  /* 0x200000370a0a7230 */ /* 0x000fe20000000000 */
[----:B------:R-:W-:Y:S01]  /*1d90*/  LOP3.LUT R25, R66, 0x20002, R69, 0xf8, !PT ;  /* 0x0002000242197812 */ /* 0x000fe200078ef845 */
[----:B------:R-:W-:Y:S01]  /*1da0*/  HFMA2.MMA R66, R16, R14, R65 ;  /* 0x0000000e10427235 */ /* 0x000fe20000000041 */
[----:B------:R-:W-:Y:S01]  /*1db0*/  LOP3.LUT R13, R9, 0x64006400, RZ, 0xfc, !PT ;  /* 0x64006400090d7812 */ /* 0x000fe200078efcff */
[----:B------:R-:W-:Y:S01]  /*1dc0*/  HFMA2 R65, R17, R14, R61 ;  /* 0x0000000e11417231 */ /* 0x000fe2000000003d */
[----:B------:R-:W-:Y:S01]  /*1dd0*/  LOP3.LUT R61, R20, 0x64006400, RZ, 0xfc, !PT ;  /* 0x64006400143d7812 */ /* 0x000fe200078efcff */
[----:B------:R-:W-:Y:S01]  /*1de0*/  HFMA2.MMA R9, R10, R11, R76 ;  /* 0x0000000b0a097235 */ /* 0x000fe2000000004c */
[----:B------:R-:W0:Y:S01]  /*1df0*/  LDS.128 R16, [UR4+0x20] ;  /* 0x00002004ff107984 */ /* 0x000e220008000c00 */
[----:B------:R-:W-:Y:S01]  /*1e00*/  HFMA2 R10, R10, R15, R21 ;  /* 0x0000000f0a0a7231 */ /* 0x000fe20000000015 */
[----:B------:R-:W-:Y:S01]  /*1e10*/  LOP3.LUT R14, R58, 0x70007, RZ, 0xc0, !PT ;  /* 0x000700073a0e7812 */ /* 0x000fe200078ec0ff */
[----:B------:R-:W-:Y:S01]  /*1e20*/  HADD2 R13, R13, R54.H0_H0 ;  /* 0x200000360d0d7230 */ /* 0x000fe20000000000 */
[----:B------:R-:W1:Y:S01]  /*1e30*/  LDS.128 R20, [UR4+0x120] ;  /* 0x00012004ff147984 */ /* 0x000e620008000c00 */
[----:B------:R-:W-:Y:S01]  /*1e40*/  HADD2 R61, R61, R56.H0_H0 ;  /* 0x200000383d3d7230 */ /* 0x000fe20000000000 */
[----:B------:R-:W-:-:S03]  /*1e50*/  LOP3.LUT R14, R14, 0x64006400, RZ, 0xfc, !PT ;  /* 0x640064000e0e7812 */ /* 0x000fc600078efcff */
[-C--:B------:R-:W-:Y:S01]  /*1e60*/  HFMA2.MMA R64, R13, R11.reuse, R60 ;  /* 0x0000000b0d407235 */ /* 0x080fe2000000003c */
[C---:B------:R-:W-:Y:S01]  /*1e70*/  LOP3.LUT R60, R27.reuse, 0x380038, RZ, 0xc0, !PT ;  /* 0x003800381b3c7812 */ /* 0x040fe200078ec0ff */
[----:B------:R-:W-:Y:S01]  /*1e80*/  HADD2 R57, R14, R53.H0_H0 ;  /* 0x200000350e397230 */ /* 0x000fe20000000000 */
[----:B------:R-:W-:Y:S01]  /*1e90*/  LOP3.LUT R27, R27, 0x1c001c0, RZ, 0xc0, !PT ;  /* 0x01c001c01b1b7812 */ /* 0x000fe200078ec0ff */
[-C--:B------:R-:W-:Y:S01]  /*1ea0*/  HFMA2 R14, R13, R15.reuse, R63 ;  /* 0x0000000f0d0e7231 */ /* 0x080fe2000000003f */
[----:B------:R-:W-:Y:S02]  /*1eb0*/  LOP3.LUT R60, R60, 0x64006400, RZ, 0xfc, !PT ;  /* 0x640064003c3c7812 */ /* 0x000fe400078efcff */
[----:B------:R-:W-:Y:S01]  /*1ec0*/  LOP3.LUT R63, R59, 0x1c001c0, RZ, 0xc0, !PT ;  /* 0x01c001c03b3f7812 */ /* 0x000fe200078ec0ff */
[-C--:B------:R-:W-:Y:S01]  /*1ed0*/  HFMA2.MMA R75, R57, R11.reuse, R75 ;  /* 0x0000000b394b7235 */ /* 0x080fe2000000004b */
[-C--:B------:R-:W-:Y:S01]  /*1ee0*/  HFMA2 R57, R57, R15.reuse, R65 ;  /* 0x0000000f39397231 */ /* 0x080fe20000000041 */
[----:B------:R-:W-:Y:S01]  /*1ef0*/  HFMA2.MMA R65, R61, R11, R62 ;  /* 0x0000000b3d417235 */ /* 0x000fe2000000003e */
[----:B------:R-:W-:Y:S01]  /*1f00*/  HFMA2 R15, R61, R15, R66 ;  /* 0x0000000f3d0f7231 */ /* 0x000fe20000000042 */
[----:B------:R-:W-:Y:S01]  /*1f10*/  LOP3.LUT R11, R12, 0x380038, RZ, 0xc0, !PT ;  /* 0x003800380c0b7812 */ /* 0x000fe200078ec0ff */
[----:B------:R-:W-:Y:S01]  /*1f20*/  HFMA2 R60, R60, 0.125, 0.125, R51.H0_H0 ;  /* 0x300030003c3c7831 */ /* 0x000fe20000040033 */
[----:B------:R-:W-:-:S02]  /*1f30*/  LOP3.LUT R61, R58, 0x380038, RZ, 0xc0, !PT ;  /* 0x003800383a3d7812 */ /* 0x000fc400078ec0ff */
        /* <DEDUP_REMOVED lines=8> */
[----:B------:R-:W-:Y:S01]  /*1fc0*/  HFMA2 R62, R62, 0.125, 0.125, R49.H0_H0 ;  /* 0x300030003e3e7831 */ /* 0x000fe20000040031 */
[----:B------:R-:W-:-:S02]  /*1fd0*/  LOP3.LUT R13, R12, 0x64006400, RZ, 0xfc, !PT ;  /* 0x640064000c0d7812 */ /* 0x000fc400078efcff */
[----:B------:R-:W-:Y:S01]  /*1fe0*/  LOP3.LUT R59, R58, 0x64006400, RZ, 0xfc, !PT ;  /* 0x640064003a3b7812 */ /* 0x000fe200078efcff */
[-C--:B0-----:R-:W-:Y:S01]  /*1ff0*/  HFMA2.MMA R9, R11, R16.reuse, R9 ;  /* 0x000000100b097235 */ /* 0x081fe20000000009 */
[----:B------:R-:W-:Y:S01]  /*2000*/  LOP3.LUT R12, R27, 0x64006400, RZ, 0xfc, !PT ;  /* 0x640064001b0c7812 */ /* 0x000fe200078efcff */
[----:B------:R-:W-:Y:S01]  /*2010*/  HFMA2.MMA R75, R61, R16, R75 ;  /* 0x000000103d4b7235 */ /* 0x000fe2000000004b */
[----:B------:R-:W-:Y:S01]  /*2020*/  LOP3.LUT R58, R63, 0x64006400, RZ, 0xfc, !PT ;  /* 0x640064003f3a7812 */ /* 0x000fe200078efcff */
[-C--:B-1----:R-:W-:Y:S01]  /*2030*/  HFMA2.MMA R11, R11, R20.reuse, R10 ;  /* 0x000000140b0b7235 */ /* 0x082fe2000000000a */
[-C--:B------:R-:W-:Y:S01]  /*2040*/  HFMA2 R64, R60, R16.reuse, R64 ;  /* 0x000000103c407231 */ /* 0x080fe20000000040 */
[----:B------:R-:W-:Y:S01]  /*2050*/  HFMA2.MMA R57, R61, R20, R57 ;  /* 0x000000143d397235 */ /* 0x000fe20000000039 */
[----:B------:R-:W-:Y:S01]  /*2060*/  HFMA2 R65, R62, R16, R65 ;  /* 0x000000103e417231 */ /* 0x000fe20000000041 */
[----:B------:R-:W-:Y:S01]  /*2070*/  LOP3.LUT R61, R5, 0x380038, RZ, 0xc0, !PT ;  /* 0x00380038053d7812 */ /* 0x000fe200078ec0ff */
[----:B------:R-:W-:Y:S01]  /*2080*/  HFMA2 R16, R13, 0.015625, 0.015625, R52.H1_H1 ;  /* 0x240024000d107831 */ /* 0x000fe20000060034 */
[----:B------:R-:W-:Y:S01]  /*2090*/  SHF.R.U32.HI R10, RZ, 0x6, R6 ;  /* 0x00000006ff0a7819 */ /* 0x000fe20000011606 */
[----:B------:R-:W-:Y:S01]  /*20a0*/  HFMA2 R59, R59, 0.015625, 0.015625, R50.H1_H1 ;  /* 0x240024003b3b7831 */ /* 0x000fe20000060032 */
[--C-:B------:R-:W-:Y:S01]  /*20b0*/  SHF.R.U32.HI R63, RZ, 0xd, R4.reuse ;  /* 0x0000000dff3f7819 */ /* 0x100fe20000011604 */
[----:B------:R-:W-:Y:S01]  /*20c0*/  HFMA2 R27, R12, 0.015625, 0.015625, R51.H1_H1 ;  /* 0x240024000c1b7831 */ /* 0x000fe20000060033 */
[----:B------:R-:W-:Y:S01]  /*20d0*/  LOP3.LUT R66, R7, 0x70007, RZ, 0xc0, !PT ;  /* 0x0007000707427812 */ /* 0x000fe200078ec0ff */
[-C--:B------:R-:W-:Y:S01]  /*20e0*/  HFMA2 R14, R60, R20.reuse, R14 ;  /* 0x000000143c0e7231 */ /* 0x080fe2000000000e */
[-C--:B------:R-:W-:Y:S01]  /*20f0*/  HFMA2.MMA R9, R16, R17.reuse, R9 ;  /* 0x0000001110097235 */ /* 0x080fe20000000009 */
[----:B------:R-:W-:Y:S01]  /*2100*/  HFMA2 R58, R58, 0.015625, 0.015625, R49.H1_H1 ;  /* 0x240024003a3a7831 */ /* 0x000fe20000060031 */
[----:B------:R-:W-:Y:S01]  /*2110*/  HFMA2.MMA R13, R59, R17, R75 ;  /* 0x000000113b0d7235 */ /* 0x000fe2000000004b */
[----:B------:R-:W-:Y:S01]  /*2120*/  HFMA2 R20, R62, R20, R15 ;  /* 0x000000143e147231 */ /* 0x000fe2000000000f */
[-C--:B------:R-:W-:Y:S01]  /*2130*/  HFMA2.MMA R11, R16, R21.reuse, R11 ;  /* 0x00000015100b7235 */ /* 0x080fe2000000000b */
[C---:B------:R-:W-:Y:S01]  /*2140*/  HFMA2 R12, R27.reuse, R17, R64 ;  /* 0x000000111b0c7231 */ /* 0x040fe20000000040 */
[----:B------:R-:W-:Y:S01]  /*2150*/  HFMA2.MMA R15, R59, R21, R57 ;  /* 0x000000153b0f7235 */ /* 0x000fe20000000039 */
[----:B------:R-:W-:Y:S01]  /*2160*/  HFMA2 R14, R27, R21, R14 ;  /* 0x000000151b0e7231 */ /* 0x000fe2000000000e */
[----:B------:R-:W-:Y:S01]  /*2170*/  SHF.R.U32.HI R59, RZ, 0x6, R5 ;  /* 0x00000006ff3b7819 */ /* 0x000fe20000011605 */
[C---:B------:R-:W-:Y:S01]  /*2180*/  HFMA2 R17, R58.reuse, R17, R65 ;  /* 0x000000113a117231 */ /* 0x040fe20000000041 */
[----:B------:R-:W-:Y:S01]  /*2190*/  SHF.R.U32.HI R60, RZ, 0x6, R4 ;  /* 0x00000006ff3c7819 */ /* 0x000fe20000011604 */
[----:B------:R-:W-:Y:S01]  /*21a0*/  HFMA2 R21, R58, R21, R20 ;  /* 0x000000153a157231 */ /* 0x000fe20000000014 */
[----:B------:R-:W-:-:S02]  /*21b0*/  LOP3.LUT R58, R5, 0x70007, RZ, 0xc0, !PT ;  /* 0x00070007053a7812 */ /* 0x000fc400078ec0ff */
[----:B------:R-:W-:Y:S02]  /*21c0*/  SHF.R.U32.HI R5, RZ, 0xd, R5 ;  /* 0x0000000dff057819 */ /* 0x000fe40000011605 */
[C---:B------:R-:W-:Y:S02]  /*21d0*/  LOP3.LUT R64, R6.reuse, 0x70007, RZ, 0xc0, !PT ;  /* 0x0007000706407812 */ /* 0x040fe400078ec0ff */
[----:B------:R-:W-:Y:S02]  /*21e0*/  LOP3.LUT R16, R6, 0x380038, RZ, 0xc0, !PT ;  /* 0x0038003806107812 */ /* 0x000fe400078ec0ff */
[C---:B------:R-:W-:Y:S02]  /*21f0*/  LOP3.LUT R57, R4.reuse, 0x70007, RZ, 0xc0, !PT ;  /* 0x0007000704397812 */ /* 0x040fe400078ec0ff */
[----:B------:R-:W-:Y:S02]  /*2200*/  LOP3.LUT R62, R4, 0x380038, RZ, 0xc0, !PT ;  /* 0x00380038043e7812 */ /* 0x000fe400078ec0ff */
[----:B------:R-:W-:-:S02]  /*2210*/  SHF.R.U32.HI R6, RZ, 0xd, R6 ;  /* 0x0000000dff067819 */ /* 0x000fc40000011606 */
[----:B------:R-:W-:Y:S02]  /*2220*/  LOP3.LUT R20, R7, 0x380038, RZ, 0xc0, !PT ;  /* 0x0038003807147812 */ /* 0x000fe400078ec0ff */
[----:B------:R-:W-:Y:S02]  /*2230*/  SHF.R.U32.HI R27, RZ, 0x6, R7 ;  /* 0x00000006ff1b7819 */ /* 0x000fe40000011607 */
[----:B------:R-:W-:Y:S02]  /*2240*/  LOP3.LUT R24, R24, 0x40004, R5, 0xf8, !PT ;  /* 0x0004000418187812 */ /* 0x000fe400078ef805 */
[----:B------:R-:W-:Y:S02]  /*2250*/  SHF.R.U32.HI R7, RZ, 0xd, R7 ;  /* 0x0000000dff077819 */ /* 0x000fe40000011607 */
[----:B------:R-:W-:Y:S02]  /*2260*/  LOP3.LUT R4, R60, 0x70007, RZ, 0xc0, !PT ;  /* 0x000700073c047812 */ /* 0x000fe400078ec0ff */
[----:B------:R-:W-:-:S02]  /*2270*/  LOP3.LUT R5, R59, 0x70007, RZ, 0xc0, !PT ;  /* 0x000700073b057812 */ /* 0x000fc400078ec0ff */
[----:B------:R-:W-:Y:S02]  /*2280*/  LOP3.LUT R65, R25, 0x40004, R6, 0xf8, !PT ;  /* 0x0004000419417812 */ /* 0x000fe400078ef806 */
[----:B------:R-:W-:Y:S02]  /*2290*/  LOP3.LUT R67, R26, 0x40004, R7, 0xf8, !PT ;  /* 0x000400041a437812 */ /* 0x000fe400078ef807 */
[----:B------:R-:W-:Y:S02]  /*22a0*/  LOP3.LUT R25, R58, 0x64006400, RZ, 0xfc, !PT ;  /* 0x640064003a197812 */ /* 0x000fe400078efcff */
[----:B------:R-:W-:Y:S02]  /*22b0*/  LOP3.LUT R4, R4, 0x64006400, RZ, 0xfc, !PT ;  /* 0x6400640004047812 */ /* 0x000fe400078efcff */
[----:B------:R-:W-:Y:S01]  /*22c0*/  LOP3.LUT R5, R5, 0x64006400, RZ, 0xfc, !PT ;  /* 0x6400640005057812 */ /* 0x000fe200078efcff */
[----:B------:R-:W-:Y:S01]  /*22d0*/  HADD2 R25, R25, R54.H0_H0 ;  /* 0x2000003619197230 */ /* 0x000fe20000000000 */
[----:B------:R-:W-:-:S02]  /*22e0*/  LOP3.LUT R63, R8, 0x40004, R63, 0xf8, !PT ;  /* 0x00040004083f7812 */ /* 0x000fc400078ef83f */
        /* <DEDUP_REMOVED lines=23> */
[----:B------:R-:W0:Y:S01]  /*2460*/  LDS.128 R4, [UR4+0x30] ;  /* 0x00003004ff047984 */ /* 0x000e220008000c00 */
[----:B------:R-:W-:Y:S01]  /*2470*/  LOP3.LUT R59, R59, 0x1c001c0, RZ, 0xc0, !PT ;  /* 0x01c001c03b3b7812 */ /* 0x000fe200078ec0ff */
[----:B------:R-:W-:Y:S01]  /*2480*/  HADD2 R56, R67, R56.H0_H0 ;  /* 0x2000003843387230 */ /* 0x000fe20000000000 */
[C---:B------:R-:W-:Y:S01]  /*2490*/  LOP3.LUT R62, R60.reuse, 0x380038, RZ, 0xc0, !PT ;  /* 0x003800383c3e7812 */ /* 0x040fe200078ec0ff */
[----:B------:R-:W-:Y:S01]  /*24a0*/  HFMA2.MMA R17, R64, R18, R17 ;  /* 0x0000001240117235 */ /* 0x000fe20000000011 */
        /* <DEDUP_REMOVED lines=8> */
[----:B------:R-:W-:-:S02]  /*2530*/  LOP3.LUT R67, R60, 0x64006400, RZ, 0xfc, !PT ;  /* 0x640064003c437812 */ /* 0x000fc400078efcff */
[----:B------:R-:W-:Y:S01]  /*2540*/  LOP3.LUT R65, R16, 0x64006400, RZ, 0xfc, !PT ;  /* 0x6400640010417812 */ /* 0x000fe200078efcff */
[--C-:B------:R-:W-:Y:S01]  /*2550*/  HFMA2 R60, R61, 0.125, 0.125, R52.reuse.H0_H0 ;  /* 0x300030003d3c7831 */ /* 0x100fe20000040034 */
[----:B------:R-:W-:Y:S01]  /*2560*/  LOP3.LUT R16, R10, 0x380038, RZ, 0xc0, !PT ;  /* 0x003800380a107812 */ /* 0x000fe200078ec0ff */
[----:B------:R-:W-:Y:S01]  /*2570*/  HFMA2 R52, R67, 0.015625, 0.015625, R52.H1_H1 ;  /* 0x2400240043347831 */ /* 0x000fe20000060034 */
[----:B------:R-:W-:Y:S02]  /*2580*/  LOP3.LUT R66, R20, 0x64006400, RZ, 0xfc, !PT ;  /* 0x6400640014427812 */ /* 0x000fe400078efcff */
[----:B------:R-:W-:Y:S02]  /*2590*/  LOP3.LUT R10, R10, 0x1c001c0, RZ, 0xc0, !PT ;  /* 0x01c001c00a0a7812 */ /* 0x000fe400078ec0ff */
[----:B------:R-:W-:Y:S02]  /*25a0*/  LOP3.LUT R68, R68, 0x64006400, RZ, 0xfc, !PT ;  /* 0x6400640044447812 */ /* 0x000fe400078efcff */
[----:B------:R-:W-:-:S02]  /*25b0*/  LOP3.LUT R20, R27, 0x380038, RZ, 0xc0, !PT ;  /* 0x003800381b147812 */ /* 0x000fc400078ec0ff */
[----:B------:R-:W-:Y:S01]  /*25c0*/  LOP3.LUT R67, R10, 0x64006400, RZ, 0xfc, !PT ;  /* 0x640064000a437812 */ /* 0x000fe200078efcff */
[----:B------:R-:W-:Y:S01]  /*25d0*/  HFMA2 R61, R68, 0.125, 0.125, R51.H0_H0 ;  /* 0x30003000443d7831 */ /* 0x000fe20000040033 */
[----:B------:R-:W-:Y:S01]  /*25e0*/  LOP3.LUT R10, R20, 0x64006400, RZ, 0xfc, !PT ;  /* 0x64006400140a7812 */ /* 0x000fe200078efcff */
[--C-:B------:R-:W-:Y:S01]  /*25f0*/  HFMA2 R20, R65, 0.125, 0.125, R50.reuse.H0_H0 ;  /* 0x3000300041147831 */ /* 0x100fe20000040032 */
[----:B------:R-:W-:Y:S01]  /*2600*/  LOP3.LUT R68, R27, 0x1c001c0, RZ, 0xc0, !PT ;  /* 0x01c001c01b447812 */ /* 0x000fe200078ec0ff */
[----:B------:R-:W-:Y:S01]  /*2610*/  HFMA2 R65, R66, 0.125, 0.125, R49.H0_H0 ;  /* 0x3000300042417831 */ /* 0x000fe20000040031 */
[----:B------:R-:W-:Y:S01]  /*2620*/  LOP3.LUT R27, R16, 0x64006400, RZ, 0xfc, !PT ;  /* 0x64006400101b7812 */ /* 0x000fe200078efcff */
[----:B------:R-:W-:Y:S01]  /*2630*/  HFMA2.MMA R66, R8, R18, R9 ;  /* 0x0000001208427235 */ /* 0x000fe20000000009 */
[----:B------:R-:W-:Y:S01]  /*2640*/  LOP3.LUT R68, R68, 0x64006400, RZ, 0xfc, !PT ;  /* 0x6400640044447812 */ /* 0x000fe200078efcff */
[----:B------:R-:W-:Y:S01]  /*2650*/  HFMA2 R17, R65, R19, R17 ;  /* 0x0000001341117231 */ /* 0x000fe20000000011 */
[----:B------:R-:W-:Y:S01]  /*2660*/  HFMA2.MMA R15, R20, R23, R15 ;  /* 0x00000017140f7235 */ /* 0x000fe2000000000f */
[----:B------:R-:W-:-:S02]  /*2670*/  HFMA2 R16, R27, 0.125, 0.125, R50.H0_H0 ;  /* 0x300030001b107831 */ /* 0x000fc40000040032 */
[----:B------:R-:W-:Y:S01]  /*2680*/  HFMA2 R27, R67, 0.015625, 0.015625, R50.H1_H1 ;  /* 0x24002400431b7831 */ /* 0x000fe20000060032 */
[----:B------:R-:W-:Y:S01]  /*2690*/  HFMA2.MMA R67, R25, R18, R12 ;  /* 0x0000001219437235 */ /* 0x000fe2000000000c */
[-C--:B------:R-:W-:Y:S01]  /*26a0*/  HFMA2 R25, R25, R22.reuse, R14 ;  /* 0x0000001619197231 */ /* 0x080fe2000000000e */
[----:B------:R-:W-:Y:S01]  /*26b0*/  HFMA2.MMA R12, R59, R19, R66 ;  /* 0x000000133b0c7235 */ /* 0x000fe20000000042 */
[--C-:B------:R-:W-:Y:S01]  /*26c0*/  HFMA2 R50, R10, 0.125, 0.125, R49.reuse.H0_H0 ;  /* 0x300030000a327831 */ /* 0x100fe20000040031 */
[----:B------:R-:W-:Y:S01]  /*26d0*/  HFMA2.MMA R14, R58, R18, R13 ;  /* 0x000000123a0e7235 */ /* 0x000fe2000000000d */
[----:B------:R-:W-:Y:S02]  /*26e0*/  HFMA2 R49, R68, 0.015625, 0.015625, R49.H1_H1 ;  /* 0x2400240044317831 */ /* 0x000fe40000060031 */
[----:B------:R-:W-:Y:S01]  /*26f0*/  HFMA2 R68, R8, R22, R11 ;  /* 0x0000001608447231 */ /* 0x000fe2000000000b */
[----:B------:R-:W-:Y:S01]  /*2700*/  HFMA2.MMA R13, R62, R19, R67 ;  /* 0x000000133e0d7235 */ /* 0x000fe20000000043 */
[----:B------:R-:W1:Y:S01]  /*2710*/  LDS.128 R8, [UR4+0x130] ;  /* 0x00013004ff087984 */ /* 0x000e620008000c00 */
[----:B0-----:R-:W-:Y:S01]  /*2720*/  HFMA2.MMA R12, R24, R4, R12 ;  /* 0x00000004180c7235 */ /* 0x001fe2000000000c */
[----:B------:R-:W-:Y:S01]  /*2730*/  HFMA2 R62, R62, R23, R25 ;  /* 0x000000173e3e7231 */ /* 0x000fe20000000019 */
[----:B------:R-:W-:Y:S01]  /*2740*/  HFMA2.MMA R14, R20, R19, R14 ;  /* 0x00000013140e7235 */ /* 0x000fe2000000000e */
[----:B------:R-:W-:Y:S01]  /*2750*/  HFMA2 R25, R63, R4, R17 ;  /* 0x000000043f197231 */ /* 0x000fe20000000011 */
[----:B------:R-:W-:Y:S01]  /*2760*/  UIADD3 UR4, UR4, 0x40, URZ ;  /* 0x0000004004047890 */ /* 0x000fe2000fffe03f */
[----:B------:R-:W-:-:S02]  /*2770*/  HFMA2 R51, R70, 0.015625, 0.015625, R51.H1_H1 ;  /* 0x2400240046337831 */ /* 0x000fc40000060033 */
[-C--:B------:R-:W-:Y:S01]  /*2780*/  HFMA2 R25, R50, R5.reuse, R25 ;  /* 0x0000000532197231 */ /* 0x080fe20000000019 */
[----:B------:R-:W-:Y:S01]  /*2790*/  HFMA2.MMA R12, R60, R5, R12 ;  /* 0x000000053c0c7235 */ /* 0x000fe2000000000c */
[----:B------:R-:W-:Y:S01]  /*27a0*/  HFMA2 R13, R26, R4, R13 ;  /* 0x000000041a0d7231 */ /* 0x000fe2000000000d */
[----:B------:R-:W-:Y:S01]  /*27b0*/  HFMA2.MMA R14, R57, R4, R14 ;  /* 0x00000004390e7235 */ /* 0x000fe2000000000e */
[-C--:B------:R-:W-:Y:S02]  /*27c0*/  HFMA2 R25, R49, R6.reuse, R25 ;  /* 0x0000000631197231 */ /* 0x080fe40000000019 */
[----:B------:R-:W-:Y:S02]  /*27d0*/  HFMA2 R13, R61, R5, R13 ;  /* 0x000000053d0d7231 */ /* 0x000fe4000000000d */
[----:B------:R-:W-:Y:S01]  /*27e0*/  HFMA2 R21, R65, R23, R21 ;  /* 0x0000001741157231 */ /* 0x000fe20000000015 */
[----:B------:R-:W-:Y:S01]  /*27f0*/  HFMA2.MMA R12, R52, R6, R12 ;  /* 0x00000006340c7235 */ /* 0x000fe2000000000c */
[----:B------:R-:W-:Y:S01]  /*2800*/  HFMA2 R13, R51, R6, R13 ;  /* 0x00000006330d7231 */ /* 0x000fe2000000000d */
[----:B------:R-:W-:Y:S01]  /*2810*/  HFMA2.MMA R14, R16, R5, R14 ;  /* 0x00000005100e7235 */ /* 0x000fe2000000000e */
[----:B------:R-:W-:-:S02]  /*2820*/  IMAD.MOV.U32 R5, RZ, RZ, R48 ;  /* 0x000000ffff057224 */ /* 0x000fc400078e0030 */
[----:B------:R-:W-:-:S03]  /*2830*/  HFMA2 R68, R59, R23, R68 ;  /* 0x000000173b447231 */ /* 0x000fc60000000044 */
[----:B------:R-:W-:Y:S02]  /*2840*/  HFMA2.MMA R12, R55, R7, R12 ;  /* 0x00000007370c7235 */ /* 0x000fe4000000000c */
[----:B------:R-:W-:Y:S01]  /*2850*/  HFMA2.MMA R14, R27, R6, R14 ;  /* 0x000000061b0e7235 */ /* 0x000fe2000000000e */
[----:B------:R-:W-:-:S07]  /*2860*/  HFMA2 R6, R54, R7, R13 ;  /* 0x0000000736067231 */ /* 0x000fce000000000d */
[C-C-:B------:R-:W-:Y:S02]  /*2870*/  PRMT R48, R12.reuse, 0x5410, R6.reuse ;  /* 0x000054100c307816 */ /* 0x140fe40000000006 */
[----:B------:R-:W-:Y:S01]  /*2880*/  PRMT R6, R12, 0x7632, R6 ;  /* 0x000076320c067816 */ /* 0x000fe20000000006 */
[----:B------:R-:W-:Y:S01]  /*2890*/  HFMA2 R14, R53, R7, R14 ;  /* 0x00000007350e7231 */ /* 0x000fe2000000000e */
[----:B------:R-:W-:Y:S01]  /*28a0*/  HFMA2.MMA R7, R56, R7, R25 ;  /* 0x0000000738077235 */ /* 0x000fe20000000019 */
[-C--:B-1----:R-:W-:Y:S01]  /*28b0*/  HFMA2 R68, R24, R8.reuse, R68 ;  /* 0x0000000818447231 */ /* 0x082fe20000000044 */
[-C--:B------:R-:W-:Y:S01]  /*28c0*/  HFMA2.MMA R62, R26, R8.reuse, R62 ;  /* 0x000000081a3e7235 */ /* 0x080fe2000000003e */
[----:B------:R-:W-:Y:S01]  /*28d0*/  HADD2 R48, R48, R6 ;  /* 0x0000000630307230 */ /* 0x000fe20000000000 */
[----:B------:R-:W-:Y:S01]  /*28e0*/  HFMA2.MMA R25, R63, R8, R21 ;  /* 0x000000083f197235 */ /* 0x000fe20000000015 */
[----:B------:R-:W-:Y:S02]  /*28f0*/  HFMA2 R26, R60, R9, R68 ;  /* 0x000000093c1a7231 */ /* 0x000fe40000000044 */
[----:B------:R-:W-:-:S02]  /*2900*/  HFMA2 R15, R57, R8, R15 ;  /* 0x00000008390f7231 */ /* 0x000fc4000000000f */
[----:B-----5:R-:W-:Y:S01]  /*2910*/  HFMA2.MMA R48, R48, R0, R5 ;  /* 0x0000000030307235 */ /* 0x020fe20000000005 */
[C-C-:B------:R-:W-:Y:S01]  /*2920*/  PRMT R4, R14.reuse, 0x5410, R7.reuse ;  /* 0x000054100e047816 */ /* 0x140fe20000000007 */
[-C--:B------:R-:W-:Y:S01]  /*2930*/  HFMA2.MMA R5, R61, R9.reuse, R62 ;  /* 0x000000093d057235 */ /* 0x080fe2000000003e */
[----:B------:R-:W-:Y:S01]  /*2940*/  PRMT R7, R14, 0x7632, R7 ;  /* 0x000076320e077816 */ /* 0x000fe20000000007 */
[----:B------:R-:W-:Y:S01]  /*2950*/  HFMA2.MMA R25, R50, R9, R25 ;  /* 0x0000000932197235 */ /* 0x000fe20000000019 */
[-C--:B------:R-:W-:Y:S02]  /*2960*/  HFMA2 R26, R52, R10.reuse, R26 ;  /* 0x0000000a341a7231 */ /* 0x080fe4000000001a */
[----:B------:R-:W-:Y:S02]  /*2970*/  HFMA2 R15, R16, R9, R15 ;  /* 0x00000009100f7231 */ /* 0x000fe4000000000f */
[----:B------:R-:W-:Y:S01]  /*2980*/  HFMA2.MMA R4, R4, 1, 1, R7 ;  /* 0x3c003c0004047835 */ /* 0x000fe20000000007 */
[----:B------:R-:W-:Y:S01]  /*2990*/  HFMA2 R26, R55, R11, R26 ;  /* 0x0000000b371a7231 */ /* 0x000fe2000000001a */
[-C--:B------:R-:W-:Y:S01]  /*29a0*/  HFMA2.MMA R5, R51, R10.reuse, R5 ;  /* 0x0000000a33057235 */ /* 0x080fe20000000005 */
[----:B------:R-:W-:Y:S01]  /*29b0*/  HFMA2 R15, R27, R10, R15 ;  /* 0x0000000a1b0f7231 */ /* 0x000fe2000000000f */
[----:B------:R-:W-:-:S03]  /*29c0*/  HFMA2.MMA R25, R49, R10, R25 ;  /* 0x0000000a31197235 */ /* 0x000fc60000000019 */
[----:B------:R-:W-:-:S03]  /*29d0*/  HFMA2 R15, R53, R11, R15 ;  /* 0x0000000b350f7231 */ /* 0x000fc6000000000f */
[-C--:B------:R-:W-:Y:S01]  /*29e0*/  HFMA2.MMA R13, R54, R11.reuse, R5 ;  /* 0x0000000b360d7235 */ /* 0x080fe20000000005 */
[----:B------:R-:W-:Y:S01]  /*29f0*/  HFMA2 R47, R4, R28, R47 ;  /* 0x0000001c042f7231 */ /* 0x000fe2000000002f */
[----:B------:R-:W-:-:S08]  /*2a00*/  HFMA2.MMA R25, R56, R11, R25 ;  /* 0x0000000b38197235 */ /* 0x000fd00000000019 */
[C-C-:B------:R-:W-:Y:S02]  /*2a10*/  PRMT R4, R26.reuse, 0x5410, R13.reuse ;  /* 0x000054101a047816 */ /* 0x140fe4000000000d */
[----:B------:R-:W-:Y:S02]  /*2a20*/  PRMT R13, R26, 0x7632, R13 ;  /* 0x000076321a0d7816 */ /* 0x000fe4000000000d */
[C-C-:B------:R-:W-:Y:S02]  /*2a30*/  PRMT R5, R15.reuse, 0x5410, R25.reuse ;  /* 0x000054100f057816 */ /* 0x140fe40000000019 */
[----:B------:R-:W-:Y:S02]  /*2a40*/  PRMT R25, R15, 0x7632, R25 ;  /* 0x000076320f197816 */ /* 0x000fe40000000019 */
[----:B------:R-:W-:-:S03]  /*2a50*/  HFMA2.MMA R4, R4, 1, 1, R13 ;  /* 0x3c003c0004047835 */ /* 0x000fc6000000000d */
[----:B------:R-:W-:-:S04]  /*2a60*/  HADD2 R5, R5, R25 ;  /* 0x0000001905057230 */ /* 0x000fc80000000000 */
[----:B------:R-:W-:Y:S01]  /*2a70*/  HFMA2 R35, R5, R28, R35 ;  /* 0x0000001c05237231 */ /* 0x000fe20000000023 */
[----:B------:R-:W-:Y:S01]  /*2a80*/  HFMA2.MMA R45, R4, R0, R45 ;  /* 0x00000000042d7235 */ /* 0x000fe2000000002d */
[----:B------:R-:W-:Y:S10]  /*2a90*/  @!P0 BRA `(.L_x_1705) ;  /* 0xffffffe000e48947 */ /* 0x000ff4000383ffff */
.L_x_1698:
        /* <DEDUP_REMOVED lines=10> */
[----:B------:R-:W-:-:S05]  /*2b40*/  IMAD.MOV.U32 R2, RZ, RZ, R6 ;  /* 0x000000ffff027224 */ /* 0x000fca00078e0006 */
[----:B------:R-:W-:-:S07]  /*2b50*/  MOV R0, R2 ;  /* 0x0000000200007202 */ /* 0x000fce0000000f00 */
.L_x_1709:
[----:B------:R-:W0:Y:S02]  /*2b60*/  LDS R2, [R0] ;  /* 0x0000000000027984 */ /* 0x000e240000000800 */
[----:B0-----:R-:W-:-:S10]  /*2b70*/  HFMA2.MMA R3, R2, 1, 1, R48 ;  /* 0x3c003c0002037835 */ /* 0x001fd40000000030 */
[----:B------:R-:W0:Y:S02]  /*2b80*/  ATOMS.CAST.SPIN R3, [R0], R2, R3 ;  /* 0x000000020003738d */ /* 0x000e240001800003 */
[----:B0-----:R-:W-:-:S13]  /*2b90*/  ISETP.EQ.U32.AND P0, PT, R3, 0x1, PT ;  /* 0x000000010300780c */ /* 0x001fda0003f02070 */
[----:B------:R-:W-:Y:S05]  /*2ba0*/  @!P0 BRA `(.L_x_1709) ;  /* 0xfffffffc00ec8947 */ /* 0x000fea000383ffff */
[----:B------:R-:W-:Y:S05]  /*2bb0*/  BRA `(.L_x_1707) ;  /* 0x00000000000c7947 */ /* 0x000fea0003800000 */
.L_x_1708:
[----:B------:R-:W2:Y:S02]  /*2bc0*/  LD.E R0, desc[UR8][R6.64] ;  /* 0x0000000806007980 */ /* 0x000ea4000c101900 */
[----:B--2---:R-:W-:-:S05]  /*2bd0*/  IMAD.IADD R3, R48, 0x1, R0 ;  /* 0x0000000130037824 */ /* 0x004fca00078e0200 */
[----:B------:R0:W-:Y:S02]  /*2be0*/  ST.E desc[UR8][R6.64], R3 ;  /* 0x0000000306007985 */ /* 0x0001e4000c101908 */
.L_x_1707:
[----:B------:R-:W-:Y:S05]  /*2bf0*/  BSYNC B0 ;  /* 0x0000000000007941 */ /* 0x000fea0003800000 */
.L_x_1706:
[----:B------:R1:W-:Y:S01]  /*2c00*/  ATOM.E.ADD.F16x2.RN.STRONG.GPU P0, RZ, desc[UR8][R6.64+0x4], R47 ;  /* 0x0000042f06ff79a2 */ /* 0x0003e2000810e1c8 */
[----:B------:R-:W-:Y:S04]  /*2c10*/  BSSY B0, `(.L_x_1710) ;  /* 0x000000f000007945 */ /* 0x000fe80003800000 */
[----:B-1----:R-:W-:Y:S05]  /*2c20*/  @P0 BRA `(.L_x_1711) ;  /* 0x0000000000340947 */ /* 0x002fea0003800000 */
[----:B------:R-:W1:Y:S02]  /*2c30*/  QSPC.E.S P0, RZ, [R6+0x4] ;  /* 0x0000040006ff73aa */ /* 0x000e640000000500 */
[----:B-1----:R-:W-:Y:S05]  /*2c40*/  @!P0 BRA `(.L_x_1712) ;  /* 0x0000000000208947 */ /* 0x002fea0003800000 */
[----:B------:R-:W-:-:S05]  /*2c50*/  IMAD.MOV.U32 R2, RZ, RZ, R6 ;  /* 0x000000ffff027224 */ /* 0x000fca00078e0006 */
[----:B------:R-:W-:-:S07]  /*2c60*/  MOV R0, R2 ;  /* 0x0000000200007202 */ /* 0x000fce0000000f00 */
.L_x_1713:
[----:B------:R-:W0:Y:S02]  /*2c70*/  LDS R2, [R0+0x4] ;  /* 0x0000040000027984 */ /* 0x000e240000000800 */
[----:B0-----:R-:W-:-:S06]  /*2c80*/  HADD2 R3, R2, R47 ;  /* 0x0000002f02037230 */ /* 0x001fcc0000000000 */
[----:B------:R-:W0:Y:S02]  /*2c90*/  ATOMS.CAST.SPIN R3, [R0+0x4], R2, R3 ;  /* 0x000004020003738d */ /* 0x000e240001800003 */
[----:B0-----:R-:W-:-:S13]  /*2ca0*/  ISETP.EQ.U32.AND P0, PT, R3, 0x1, PT ;  /* 0x000000010300780c */ /* 0x001fda0003f02070 */
[----:B------:R-:W-:Y:S05]  /*2cb0*/  @!P0 BRA `(.L_x_1713) ;  /* 0xfffffffc00ec8947 */ /* 0x000fea000383ffff */
[----:B------:R-:W-:Y:S05]  /*2cc0*/  BRA `(.L_x_1711) ;  /* 0x00000000000c7947 */ /* 0x000fea0003800000 */
.L_x_1712:
[----:B------:R-:W0:Y:S02]  /*2cd0*/  LD.E R0, desc[UR8][R6.64+0x4] ;  /* 0x0000040806007980 */ /* 0x000e24000c101900 */
[----:B0-----:R-:W-:-:S05]  /*2ce0*/  IADD3 R3, R47, R0, RZ ;  /* 0x000000002f037210 */ /* 0x001fca0007ffe0ff */
[----:B------:R1:W-:Y:S02]  /*2cf0*/  ST.E desc[UR8][R6.64+0x4], R3 ;  /* 0x0000040306007985 */ /* 0x0003e4000c101908 */
.L_x_1711:
[----:B------:R-:W-:Y:S05]  /*2d00*/  BSYNC B0 ;  /* 0x0000000000007941 */ /* 0x000fea0003800000 */
.L_x_1710:
[----:B------:R-:W-:-:S04]  /*2d10*/  IMAD.IADD R31, R30, 0x1, R31 ;  /* 0x000000011e1f7824 */ /* 0x000fc800078e021f */
[----:B------:R-:W-:-:S05]  /*2d20*/  IMAD.WIDE R4, R31, 0x2, R4 ;  /* 0x000000021f047825 */ /* 0x000fca00078e0204 */
[----:B------:R2:W-:Y:S01]  /*2d30*/  ATOM.E.ADD.F16x2.RN.STRONG.GPU P0, RZ, desc[UR8][R4.64], R45 ;  /* 0x0000002d04ff79a2 */ /* 0x0005e2000810e1c8 */
[----:B------:R-:W-:Y:S04]  /*2d40*/  BSSY B0, `(.L_x_1714) ;  /* 0x000000f000007945 */ /* 0x000fe80003800000 */
[----:B--2---:R-:W-:Y:S05]  /*2d50*/  @P0 BRA `(.L_x_1715) ;  /* 0x0000000000340947 */ /* 0x004fea0003800000 */
[----:B------:R-:W2:Y:S02]  /*2d60*/  QSPC.E.S P0, RZ, [R4] ;  /* 0x0000000004ff73aa */ /* 0x000ea40000000500 */
[----:B--2---:R-:W-:Y:S05]  /*2d70*/  @!P0 BRA `(.L_x_1716) ;  /* 0x0000000000208947 */ /* 0x004fea0003800000 */
[----:B------:R-:W-:-:S05]  /*2d80*/  IMAD.MOV.U32 R2, RZ, RZ, R4 ;  /* 0x000000ffff027224 */ /* 0x000fca00078e0004 */
[----:B------:R-:W-:-:S07]  /*2d90*/  MOV R0, R2 ;  /* 0x0000000200007202 */ /* 0x000fce0000000f00 */
.L_x_1717:
[----:B------:R-:W0:Y:S02]  /*2da0*/  LDS R2, [R0] ;  /* 0x0000000000027984 */ /* 0x000e240000000800 */
[----:B01----:R-:W-:-:S10]  /*2db0*/  HFMA2.MMA R3, R2, 1, 1, R45 ;  /* 0x3c003c0002037835 */ /* 0x003fd4000000002d */
[----:B------:R-:W0:Y:S02]  /*2dc0*/  ATOMS.CAST.SPIN R3, [R0], R2, R3 ;  /* 0x000000020003738d */ /* 0x000e240001800003 */
[----:B0-----:R-:W-:-:S13]  /*2dd0*/  ISETP.EQ.U32.AND P0, PT, R3, 0x1, PT ;  /* 0x000000010300780c */ /* 0x001fda0003f02070 */
[----:B------:R-:W-:Y:S05]  /*2de0*/  @!P0 BRA `(.L_x_1717) ;  /* 0xfffffffc00ec8947 */ /* 0x000fea000383ffff */
[----:B------:R-:W-:Y:S05]  /*2df0*/  BRA `(.L_x_1715) ;  /* 0x00000000000c7947 */ /* 0x000fea0003800000 */
.L_x_1716:
[----:B------:R-:W0:Y:S02]  /*2e00*/  LD.E R0, desc[UR8][R4.64] ;  /* 0x0000000804007980 */ /* 0x000e24000c101900 */
[----:B01----:R-:W-:-:S05]  /*2e10*/  IMAD.IADD R3, R45, 0x1, R0 ;  /* 0x000000012d037824 */ /* 0x003fca00078e0200 */
[----:B------:R2:W-:Y:S02]  /*2e20*/  ST.E desc[UR8][R4.64], R3 ;  /* 0x0000000304007985 */ /* 0x0005e4000c101908 */
.L_x_1715:
[----:B------:R-:W-:Y:S05]  /*2e30*/  BSYNC B0 ;  /* 0x0000000000007941 */ /* 0x000fea0003800000 */
.L_x_1714:
[----:B------:R3:W-:Y:S02]  /*2e40*/  ATOM.E.ADD.F16x2.RN.STRONG.GPU P0, RZ, desc[UR8][R4.64+0x4], R35 ;  /* 0x0000042304ff79a2 */ /* 0x0007e4000810e1c8 */
[----:B---3--:R-:W-:Y:S05]  /*2e50*/  @P0 EXIT ;  /* 0x000000000000094d */ /* 0x008fea0003800000 */
[----:B------:R-:W3:Y:S02]  /*2e60*/  QSPC.E.S P0, RZ, [R4+0x4] ;  /* 0x0000040004ff73aa */ /* 0x000ee40000000500 */
[----:B---3--:R-:W-:Y:S05]  /*2e70*/  @!P0 BRA `(.L_x_1718) ;  /* 0x0000000000208947 */ /* 0x008fea0003800000 */
[----:B------:R-:W-:-:S05]  /*2e80*/  IMAD.MOV.U32 R2, RZ, RZ, R4 ;  /* 0x000000ffff027224 */ /* 0x000fca00078e0004 */
[----:B------:R-:W-:-:S07]  /*2e90*/  MOV R0, R2 ;  /* 0x0000000200007202 */ /* 0x000fce0000000f00 */
.L_x_1719:
[----:B------:R-:W0:Y:S02]  /*2ea0*/  LDS R2, [R0+0x4] ;  /* 0x0000040000027984 */ /* 0x000e240000000800 */
[----:B012---:R-:W-:-:S06]  /*2eb0*/  HADD2 R3, R2, R35 ;  /* 0x0000002302037230 */ /* 0x007fcc0000000000 */
[----:B------:R-:W0:Y:S02]  /*2ec0*/  ATOMS.CAST.SPIN R3, [R0+0x4], R2, R3 ;  /* 0x000004020003738d */ /* 0x000e240001800003 */
[----:B0-----:R-:W-:-:S13]  /*2ed0*/  ISETP.EQ.U32.AND P0, PT, R3, 0x1, PT ;  /* 0x000000010300780c */ /* 0x001fda0003f02070 */
[----:B------:R-:W-:Y:S05]  /*2ee0*/  @!P0 BRA `(.L_x_1719) ;  /* 0xfffffffc00ec8947 */ /* 0x000fea000383ffff */
[----:B------:R-:W-:Y:S05]  /*2ef0*/  EXIT ;  /* 0x000000000000794d */ /* 0x000fea0003800000 */
.L_x_1718:
[----:B------:R-:W0:Y:S02]  /*2f00*/  LD.E R0, desc[UR8][R4.64+0x4] ;  /* 0x0000040804007980 */ /* 0x000e24000c101900 */
[----:B012---:R-:W-:-:S05]  /*2f10*/  IMAD.IADD R3, R35, 0x1, R0 ;  /* 0x0000000123037824 */ /* 0x007fca00078e0200 */
[----:B------:R-:W-:Y:S01]  /*2f20*/  ST.E desc[UR8][R4.64+0x4], R3 ;  /* 0x0000040304007985 */ /* 0x000fe2000c101908 */
[----:B------:R-:W-:Y:S05]  /*2f30*/  EXIT ;  /* 0x000000000000794d */ /* 0x000fea0003800000 */
.L_x_1720:
        /* <DEDUP_REMOVED lines=12> */
.L_x_1843:


//--------------------- .text._ZN4vllm4gptq33gemm_half_q_half_gptq_2bit_kernelILb1ELi2EEEvPK6__halfPKjS6_S4_PS2_iiiibPKi --------------------------
	.section	.text._ZN4vllm4gptq33gemm_half_q_half_gptq_2bit_kernelILb1ELi2EEEvPK6__halfPKjS6_S4_PS2_iiiibPKi,"ax",@progbits
	.align	128
        .global         _ZN4vllm4gptq33gemm_half_q_half_gptq_2bit_kernelILb1ELi2EEEvPK6__halfPKjS6_S4_PS2_iiiibPKi
        .type           _ZN4vllm4gptq33gemm_half_q_half_gptq_2bit_kernelILb1ELi2EEEvPK6__halfPKjS6_S4_PS2_iiiibPKi,@function
        .size           _ZN4vllm4gptq33gemm_half_q_half_gptq_2bit_kernelILb1ELi2EEEvPK6__halfPKjS6_S4_PS2_iiiibPKi,(.L_x_1844 - _ZN4vllm4gptq33gemm_half_q_half_gptq_2bit_kernelILb1ELi2EEEvPK6__halfPKjS6_S4_PS2_iiiibPKi)
        .other          _ZN4vllm4gptq33gemm_half_q_half_gptq_2bit_kernelILb1ELi2EEEvPK6__halfPKjS6_S4_PS2_iiiibPKi,@"STO_CUDA_ENTRY STV_DEFAULT"
_ZN4vllm4gptq33gemm_half_q_half_gptq_2bit_kernelILb1ELi2EEEvPK6__halfPKjS6_S4_PS2_iiiibPKi:
.text._ZN4vllm4gptq33gemm_half_q_half_gptq_2bit_kernelILb1ELi2EEEvPK6__halfPKjS6_S4_PS2_iiiibPKi:
        /* <DEDUP_REMOVED lines=8> */
[----:B0-----:R-:W-:Y:S01]  /*0080*/  IMAD.SHL.U32 R25, R0, 0x80, RZ ;  /* 0x0000008000197824 */ /* 0x001fe200078e00ff */
[----:B----4-:R-:W-:-:S03]  /*0090*/  USHF.L.U32 UR4, UR4, 0x1, URZ ;  /* 0x0000000104047899 */ /* 0x010fc6000800063f */
[C-C-:B--2---:R-:W-:Y:S01]  /*00a0*/  IMAD.IADD R3, R25.reuse, 0x1, R8.reuse ;  /* 0x0000000119037824 */ /* 0x144fe200078e0208 */
[----:B-1----:R-:W-:Y:S01]  /*00b0*/  VIADDMNMX.U32 R26, R25, 0x80, R11, PT ;  /* 0x00000080191a7846 */ /* 0x002fe2000380000b */
[----:B---3--:R-:W-:-:S03]  /*00c0*/  IMAD R2, R2, 0x80, R8 ;  /* 0x0000008002027824 */ /* 0x008fc600078e0208 */
[----:B------:R-:W-:Y:S01]  /*00d0*/  ISETP.GE.U32.AND P0, PT, R3, R26, PT ;  /* 0x0000001a0300720c */ /* 0x000fe20003f06070 */
[----:B------:R-:W-:-:S12]  /*00e0*/  IMAD.SHL.U32 R27, R2, 0x4, RZ ;  /* 0x00000004021b7824 */ /* 0x000fd800078e00ff */
        /* <DEDUP_REMOVED lines=13> */
[----:B------:R-:W-:-:S06]  /*01c0*/  LEA.HI.X R3, R3, UR11, RZ, 0x2, P0 ;  /* 0x0000000b03037c11 */ /* 0x000fcc00080f14ff */
[----:B------:R-:W2:Y:S01]  /*01d0*/  LDG.E.CONSTANT R3, desc[UR8][R2.64] ;  /* 0x0000000802037981 */ /* 0x000ea2000c1e9900 */
[C---:B------:R-:W-:Y:S02]  /*01e0*/  IADD3 R6, R4.reuse, R11, RZ ;  /* 0x0000000b04067210 */ /* 0x040fe40007ffe0ff */
        /* <DEDUP_REMOVED lines=14> */
.L_x_1723:
[----:B------:R-:W-:Y:S01]  /*02d0*/  IMAD.IADD R12, R4, 0x1, R11 ;  /* 0x00000001040c7824 */ /* 0x000fe200078e020b */
[----:B------:R-:W-:Y:S01]  /*02e0*/  IADD3 R7, P0, R3, R4, RZ ;  /* 0x0000000403077210 */ /* 0x000fe20007f1e0ff */
[----:B------:R-:W-:-:S03]  /*02f0*/  ULDC.64 UR6, c[0x0][0x210] ;  /* 0x0000840000067ab9 */ /* 0x000fc60000000a00 */
[----:B------:R-:W-:Y:S01]  /*0300*/  IADD3 R6, P1, R3, R12, RZ ;  /* 0x0000000c03067210 */ /* 0x000fe20007f3e0ff */
[----:B------:R-:W-:Y:S01]  /*0310*/  IMAD.X R10, RZ, RZ, R5, P0 ;  /* 0x000000ffff0a7224 */ /* 0x000fe200000e0605 */
[C---:B------:R-:W-:Y:S02]  /*0320*/  LEA R2, P0, R7.reuse, UR6, 0x1 ;  /* 0x0000000607027c11 */ /* 0x040fe4000f8008ff */
[----:B------:R-:W-:Y:S02]  /*0330*/  LEA.HI.X.SX32 R5, R12, RZ, 0x1, P1 ;  /* 0x000000ff0c057211 */ /* 0x000fe400008f0eff */
[C---:B------:R-:W-:Y:S02]  /*0340*/  LEA R4, P1, R6.reuse, UR6, 0x1 ;  /* 0x0000000606047c11 */ /* 0x040fe4000f8208ff */
[----:B------:R-:W-:Y:S02]  /*0350*/  LEA.HI.X R3, R7, UR7, R10, 0x1, P0 ;  /* 0x0000000707037c11 */ /* 0x000fe400080f0c0a */
[----:B------:R-:W-:-:S04]  /*0360*/  LEA.HI.X R5, R6, UR7, R5, 0x1, P1 ;  /* 0x0000000706057c11 */ /* 0x000fc800088f0c05 */
[----:B------:R-:W2:Y:S04]  /*0370*/  LDG.E.U16.CONSTANT R3, desc[UR8][R2.64] ;  /* 0x0000000802037981 */ /* 0x000ea8000c1e9500 */
[----:B------:R-:W3:Y:S04]  /*0380*/  LDG.E.U16.CONSTANT R5, desc[UR8][R4.64] ;  /* 0x0000000804057981 */ /* 0x000ee8000c1e9500 */
[----:B--2---:R1:W-:Y:S04]  /*0390*/  STS.U16 [R8], R3 ;  /* 0x0000000308007388 */ /* 0x0043e80000000400 */
[----:B---3--:R1:W-:Y:S02]  /*03a0*/  STS.U16 [R8+0x100], R5 ;  /* 0x0001000508007388 */ /* 0x0083e40000000400 */
.L_x_1722:
[----:B------:R-:W-:Y:S05]  /*03b0*/  BSYNC B0 ;  /* 0x0000000000007941 */ /* 0x000fea0003800000 */
.L_x_1721:
[----:B------:R-:W-:Y:S02]  /*03c0*/  ULDC UR5, c[0x0][0x23c] ;  /* 0x00008f0000057ab9 */ /* 0x000fe40000000800 */
[----:B------:R-:W-:-:S05]  /*03d0*/  IMAD.U32 R6, RZ, RZ, UR5 ;  /* 0x00000005ff067e24 */ /* 0x000fca000f8e00ff */
[----:B------:R-:W-:-:S13]  /*03e0*/  ISETP.GE.AND P0, PT, R27, R6, PT ;  /* 0x000000061b00720c */ /* 0x000fda0003f06270 */
[----:B------:R-:W-:Y:S05]  /*03f0*/  @P0 EXIT ;  /* 0x000000000000094d */ /* 0x000fea0003800000 */
[----:B01----:R-:W0:Y:S01]  /*0400*/  LDC R8, c[0x0][0x244] ;  /* 0x00009100ff087b82 */ /* 0x003e220000000800 */
        /* <DEDUP_REMOVED lines=9> */
[----:B0-----:R-:W-:Y:S02]  /*04a0*/  IMAD.MOV.U32 R2, RZ, RZ, RZ ;  /* 0x000000ffff027224 */ /* 0x001fe400078e00ff */
[----:B-1----:R-:W-:-:S04]  /*04b0*/  IMAD.MOV R10, RZ, RZ, -R3 ;  /* 0x000000ffff0a7224 */ /* 0x002fc800078e0a03 */
[----:B------:R-:W-:Y:S01]  /*04c0*/  IMAD R7, R10, R5, RZ ;  /* 0x000000050a077224 */ /* 0x000fe200078e02ff */
[----:B------:R-:W-:-:S03]  /*04d0*/  IABS R10, R11 ;  /* 0x0000000b000a7213 */ /* 0x000fc60000000000 */
[----:B------:R-:W-:Y:S01]  /*04e0*/  IMAD.HI.U32 R3, R3, R7, R2 ;  /* 0x0000000703037227 */ /* 0x000fe200078e0002 */
[----:B------:R-:W-:Y:S01]  /*04f0*/  LOP3.LUT R2, R11, R8, RZ, 0x3c, !PT ;  /* 0x000000080b027212 */ /* 0x000fe200078e3cff */
[----:B------:R-:W-:Y:S03]  /*0500*/  BAR.SYNC.DEFER_BLOCKING 0x0 ;  /* 0x0000000000007b1d */ /* 0x000fe60000010000 */
[----:B------:R-:W-:Y:S01]  /*0510*/  ISETP.GE.AND P1, PT, R2, RZ, PT ;  /* 0x000000ff0200720c */ /* 0x000fe20003f26270 */
[----:B------:R-:W-:-:S04]  /*0520*/  IMAD.HI.U32 R3, R3, R10, RZ ;  /* 0x0000000a03037227 */ /* 0x000fc800078e00ff */
[----:B------:R-:W-:-:S04]  /*0530*/  IMAD.MOV R4, RZ, RZ, -R3 ;  /* 0x000000ffff047224 */ /* 0x000fc800078e0a03 */
[----:B------:R-:W-:Y:S01]  /*0540*/  IMAD R4, R5, R4, R10 ;  /* 0x0000000405047224 */ /* 0x000fe200078e020a */
[----:B------:R-:W-:-:S04]  /*0550*/  SHF.R.S32.HI R10, RZ, 0x1f, R27 ;  /* 0x0000001fff0a7819 */ /* 0x000fc8000001141b */
[----:B------:R-:W-:Y:S02]  /*0560*/  ISETP.GT.U32.AND P2, PT, R5, R4, PT ;  /* 0x000000040500720c */ /* 0x000fe40003f44070 */
[----:B------:R-:W-:-:S04]  /*0570*/  LEA.HI R10, R10, R27, RZ, 0x4 ;  /* 0x0000001b0a0a7211 */ /* 0x000fc800078f20ff */
[----:B------:R-:W-:-:S07]  /*0580*/  SHF.R.S32.HI R28, RZ, 0x4, R10 ;  /* 0x00000004ff1c7819 */ /* 0x000fce000001140a */
[----:B------:R-:W-:Y:S01]  /*0590*/  @!P2 IMAD.IADD R4, R4, 0x1, -R5 ;  /* 0x000000010404a824 */ /* 0x000fe200078e0a05 */
[----:B------:R-:W-:Y:S02]  /*05a0*/  @!P2 IADD3 R3, R3, 0x1, RZ ;  /* 0x000000010303a810 */ /* 0x000fe40007ffe0ff */
[----:B------:R-:W-:Y:S02]  /*05b0*/  ISETP.NE.AND P2, PT, R8, RZ, PT ;  /* 0x000000ff0800720c */ /* 0x000fe40003f45270 */
[----:B------:R-:W-:-:S13]  /*05c0*/  ISETP.GE.U32.AND P0, PT, R4, R5, PT ;  /* 0x000000050400720c */ /* 0x000fda0003f06070 */
[----:B------:R-:W-:-:S04]  /*05d0*/  @P0 VIADD R3, R3, 0x1 ;  /* 0x0000000103030836 */ /* 0x000fc80000000000 */
[----:B------:R-:W-:-:S04]  /*05e0*/  IMAD.MOV.U32 R12, RZ, RZ, R3 ;  /* 0x000000ffff0c7224 */ /* 0x000fc800078e0003 */
        /* <DEDUP_REMOVED lines=16> */
[----:B------:R-:W-:Y:S01]  /*06f0*/  @P0 IADD3 R3, -R12, R3, RZ ;  /* 0x000000030c030210 */ /* 0x000fe20007ffe1ff */
[----:B------:R-:W-:Y:S01]  /*0700*/  @P0 VIADD R34, R34, 0x1 ;  /* 0x0000000122220836 */ /* 0x000fe20000000000 */
[----:B------:R-:W-:Y:S02]  /*0710*/  ISETP.GE.AND P0, PT, R25, R26, PT ;  /* 0x0000001a1900720c */ /* 0x000fe40003f06270 */
[-C--:B------:R-:W-:Y:S02]  /*0720*/  ISETP.GE.U32.AND P1, PT, R3, R12.reuse, PT ;  /* 0x0000000c0300720c */ /* 0x080fe40003f26070 */
[----:B------:R-:W1:Y:S11]  /*0730*/  LDC.64 R2, c[0x0][0x220] ;  /* 0x00008800ff027b82 */ /* 0x000e760000000a00 */
[----:B------:R-:W-:Y:S01]  /*0740*/  @P1 VIADD R34, R34, 0x1 ;  /* 0x0000000122221836 */ /* 0x000fe20000000000 */
[----:B------:R-:W-:-:S05]  /*0750*/  @!P2 LOP3.LUT R34, RZ, R12, RZ, 0x33, !PT ;  /* 0x0000000cff22a212 */ /* 0x000fca00078e33ff */
[----:B------:R-:W-:-:S04]  /*0760*/  IMAD R8, R6, R34, RZ ;  /* 0x0000002206087224 */ /* 0x000fc800078e02ff */
[--C-:B------:R-:W-:Y:S01]  /*0770*/  IMAD.IADD R9, R27, 0x1, R8.reuse ;  /* 0x000000011b097824 */ /* 0x100fe200078e0208 */
[----:B------:R-:W-:-:S03]  /*0780*/  SHF.R.S32.HI R7, RZ, 0x1f, R8 ;  /* 0x0000001fff077819 */ /* 0x000fc60000011408 */
[----:B0-----:R-:W-:Y:S01]  /*0790*/  IMAD.WIDE R4, R9, 0x2, R4 ;  /* 0x0000000209047825 */ /* 0x001fe200078e0204 */
[----:B------:R-:W-:-:S04]  /*07a0*/  LEA.HI R7, R7, R8, RZ, 0x4 ;  /* 0x0000000807077211 */ /* 0x000fc800078f20ff */
[----:B------:R-:W-:-:S05]  /*07b0*/  LEA.HI.SX32 R7, R7, R28, 0x1c ;  /* 0x0000001c07077211 */ /* 0x000fca00078fe2ff */
[----:B-1----:R-:W-:Y:S01]  /*07c0*/  IMAD.WIDE R2, R7, 0x4, R2 ;  /* 0x0000000407027825 */ /* 0x002fe200078e0202 */
[----:B------:R-:W-:Y:S06]  /*07d0*/  @P0 BRA `(.L_x_1724) ;  /* 0x0000001000500947 */ /* 0x000fec0003800000 */
[----:B------:R0:W2:Y:S04]  /*07e0*/  LDG.E.CONSTANT R8, desc[UR8][R2.64] ;  /* 0x0000000802087981 */ /* 0x0000a8000c1e9900 */
[----:B------:R-:W3:Y:S04]  /*07f0*/  LDG.E.CONSTANT R7, desc[UR8][R4.64] ;  /* 0x0000000804077981 */ /* 0x000ee8000c1e9900 */
[----:B------:R1:W5:Y:S01]  /*0800*/  LDG.E.CONSTANT R24, desc[UR8][R4.64+0x4] ;  /* 0x0000040804187981 */ /* 0x000362000c1e9900 */
[----:B------:R-:W4:Y:S01]  /*0810*/  S2UR UR6, SR_CgaCtaId ;  /* 0x00000000000679c3 */ /* 0x000f220000008800 */
[----:B------:R-:W-:Y:S01]  /*0820*/  SHF.L.U32 R0, R0, 0x3, RZ ;  /* 0x0000000300007819 */ /* 0x000fe200000006ff */
[----:B------:R-:W-:Y:S01]  /*0830*/  IMAD.SHL.U32 R35, R27, 0x2, RZ ;  /* 0x000000021b237824 */ /* 0x000fe200078e00ff */
[----:B------:R-:W-:Y:S01]  /*0840*/  ULDC.U8 UR5, c[0x0][0x248] ;  /* 0x0000920000057ab9 */ /* 0x000fe20000000000 */
[----:B------:R-:W-:Y:S01]  /*0850*/  ULDC.64 UR10, c[0x0][0x218] ;  /* 0x00008600000a7ab9 */ /* 0x000fe20000000a00 */
[----:B------:R-:W-:-:S02]  /*0860*/  LOP3.LUT R9, R0, 0xffffff8, RZ, 0xc0, !PT ;  /* 0x0ffffff800097812 */ /* 0x000fc400078ec0ff */
[----:B------:R-:W-:-:S03]  /*0870*/  LOP3.LUT R35, R35, 0x18, RZ, 0xc0, !PT ;  /* 0x0000001823237812 */ /* 0x000fc600078ec0ff */
[----:B------:R-:W-:Y:S01]  /*0880*/  IMAD R6, R9, R6, RZ ;  /* 0x0000000609067224 */ /* 0x000fe200078e02ff */
[----:B------:R-:W-:-:S04]  /*0890*/  UPRMT UR7, UR5, 0x8880, URZ ;  /* 0x0000888005077896 */ /* 0x000fc8000800003f */
[----:B------:R-:W-:Y:S02]  /*08a0*/  SHF.R.S32.HI R0, RZ, 0x1f, R6 ;  /* 0x0000001fff007819 */ /* 0x000fe40000011406 */
[----:B------:R-:W-:Y:S01]  /*08b0*/  IADD3 R6, P0, R27, R6, RZ ;  /* 0x000000061b067210 */ /* 0x000fe20007f1e0ff */
[----:B------:R-:W-:Y:S01]  /*08c0*/  UMOV UR5, 0x400 ;  /* 0x0000040000057882 */ /* 0x000fe20000000000 */
[----:B------:R-:W-:Y:S02]  /*08d0*/  IMAD.IADD R33, R25, 0x1, R12 ;  /* 0x0000000119217824 */ /* 0x000fe400078e020c */
[----:B------:R-:W-:Y:S02]  /*08e0*/  LEA.HI.X.SX32 R9, R27, R0, 0x1, P0 ;  /* 0x000000001b097211 */ /* 0x000fe400000f0eff */
[----:B0-----:R-:W-:Y:S01]  /*08f0*/  LEA R2, P0, R6, UR10, 0x2 ;  /* 0x0000000a06027c11 */ /* 0x001fe2000f8010ff */
[----:B----4-:R-:W-:-:S03]  /*0900*/  ULEA UR5, UR6, UR5, 0x18 ;  /* 0x0000000506057291 */ /* 0x010fc6000f8ec03f */
[----:B------:R-:W-:Y:S01]  /*0910*/  UMOV UR6, UR7 ;  /* 0x0000000700067c82 */ /* 0x000fe20008000000 */
[----:B------:R-:W-:Y:S01]  /*0920*/  LEA.HI.X R3, R6, UR11, R9, 0x2, P0 ;  /* 0x0000000b06037c11 */ /* 0x000fe200080f1409 */
[----:B------:R-:W-:Y:S01]  /*0930*/  UISETP.NE.AND UP0, UPT, UR6, URZ, UPT ;  /* 0x0000003f0600728c */ /* 0x000fe2000bf05270 */
[----:B------:R-:W-:Y:S01]  /*0940*/  PRMT R41, RZ, 0x7610, R41 ;  /* 0x00007610ff297816 */ /* 0x000fe20000000029 */
[----:B------:R-:W-:Y:S01]  /*0950*/  IMAD.MOV.U32 R38, RZ, RZ, R33 ;  /* 0x000000ffff267224 */ /* 0x000fe200078e0021 */
[----:B------:R-:W-:Y:S01]  /*0960*/  ULDC UR7, c[0x0][0x23c] ;  /* 0x00008f0000077ab9 */ /* 0x000fe20000000800 */
        /* <DEDUP_REMOVED lines=9> */
[----:B-1----:R-:W-:-:S07]  /*0a00*/  LOP3.LUT R36, R36, 0x3, RZ, 0xc0, !PT ;  /* 0x0000000324247812 */ /* 0x002fce00078ec0ff */
.L_x_1726:
        /* <DEDUP_REMOVED lines=28> */
.L_x_1725:
[----:B-----5:R-:W-:Y:S01]  /*0bd0*/  SHF.R.U32.HI R16, RZ, 0x8, R4 ;  /* 0x00000008ff107819 */ /* 0x020fe20000011604 */
[----:B------:R-:W-:Y:S01]  /*0be0*/  VIADD R8, R37, UR6 ;  /* 0x0000000625087c36 */ /* 0x000fe20008000000 */
[----:B------:R-:W-:Y:S01]  /*0bf0*/  LOP3.LUT R9, R4, 0x30003, RZ, 0xc0, !PT ;  /* 0x0003000304097812 */ /* 0x000fe200078ec0ff */
[----:B------:R-:W-:Y:S01]  /*0c00*/  LDS.128 R12, [UR5+0x100] ;  /* 0x00010005ff0c7984 */ /* 0x000fe20008000c00 */
[----:B------:R-:W-:Y:S01]  /*0c10*/  LOP3.LUT R10, R16, 0x30003, RZ, 0xc0, !PT ;  /* 0x00030003100a7812 */ /* 0x000fe200078ec0ff */
[----:B------:R0:W3:Y:S01]  /*0c20*/  I2F.F16 R43, R8 ;  /* 0x00000008002b7306 */ /* 0x0000e20000200c00 */
[----:B------:R-:W-:Y:S01]  /*0c30*/  LOP3.LUT R9, R9, 0x64006400, RZ, 0xfc, !PT ;  /* 0x6400640009097812 */ /* 0x000fe200078efcff */
[----:B------:R-:W-:Y:S01]  /*0c40*/  VIADD R33, R33, 0x10 ;  /* 0x0000001021217836 */ /* 0x000fe20000000000 */
[----:B------:R-:W-:Y:S02]  /*0c50*/  LOP3.LUT R50, R8, 0xe400, RZ, 0xfc, !PT ;  /* 0x0000e40008327812 */ /* 0x000fe400078efcff */
[----:B------:R-:W-:-:S02]  /*0c60*/  LOP3.LUT R11, R10, 0x64006400, RZ, 0xfc, !PT ;  /* 0x640064000a0b7812 */ /* 0x000fc400078efcff */
[----:B------:R-:W-:Y:S01]  /*0c70*/  IADD3 R18, R36, UR6, RZ ;  /* 0x0000000624127c10 */ /* 0x000fe2000fffe0ff */
[--C-:B------:R-:W-:Y:S01]  /*0c80*/  HADD2 R20, R9, R50.reuse.H0_H0 ;  /* 0x2000003209147230 */ /* 0x100fe20000000000 */
[----:B--2---:R-:W-:Y:S01]  /*0c90*/  PRMT R42, R42, 0x5410, R17 ;  /* 0x000054102a2a7816 */ /* 0x004fe20000000011 */
[----:B------:R-:W-:Y:S01]  /*0ca0*/  HADD2 R50, R11, R50.H0_H0 ;  /* 0x200000320b327230 */ /* 0x000fe20000000000 */
[----:B------:R-:W-:Y:S01]  /*0cb0*/  LOP3.LUT R19, R5, 0x30003, RZ, 0xc0, !PT ;  /* 0x0003000305137812 */ /* 0x000fe200078ec0ff */
[----:B0-----:R-:W0:Y:S01]  /*0cc0*/  LDS.128 R8, [UR5] ;  /* 0x00000005ff087984 */ /* 0x001e220008000c00 */
[----:B------:R-:W-:Y:S01]  /*0cd0*/  SHF.R.U32.HI R45, RZ, 0x8, R5 ;  /* 0x00000008ff2d7819 */ /* 0x000fe20000011605 */
[----:B------:R1:W2:Y:S01]  /*0ce0*/  I2F.F16 R44, R18 ;  /* 0x00000012002c7306 */ /* 0x0002a20000200c00 */
[----:B------:R-:W-:Y:S01]  /*0cf0*/  LOP3.LUT R17, R4, 0xc000c, RZ, 0xc0, !PT ;  /* 0x000c000c04117812 */ /* 0x000fe200078ec0ff */
[--C-:B---3--:R-:W-:Y:S01]  /*0d00*/  HADD2 R48, R39.H0_H0, -R43.reuse.H0_H0 ;  /* 0xa000002b27307230 */ /* 0x108fe20000000800 */
[----:B------:R-:W-:Y:S01]  /*0d10*/  LOP3.LUT R22, R19, 0x64006400, RZ, 0xfc, !PT ;  /* 0x6400640013167812 */ /* 0x000fe200078efcff */
[----:B------:R-:W-:Y:S01]  /*0d20*/  HADD2 R43, R42, -R43.H0_H0 ;  /* 0xa000002b2a2b7230 */ /* 0x000fe20000000000 */
[----:B------:R-:W-:-:S02]  /*0d30*/  LOP3.LUT R47, R18, 0xe400, RZ, 0xfc, !PT ;  /* 0x0000e400122f7812 */ /* 0x000fc400078efcff */
[----:B------:R-:W-:Y:S02]  /*0d40*/  LOP3.LUT R21, R45, 0x30003, RZ, 0xc0, !PT ;  /* 0x000300032d157812 */ /* 0x000fe400078ec0ff */
[----:B------:R-:W-:Y:S01]  /*0d50*/  LOP3.LUT R19, R16, 0xc000c, RZ, 0xc0, !PT ;  /* 0x000c000c10137812 */ /* 0x000fe200078ec0ff */
[----:B------:R-:W-:Y:S01]  /*0d60*/  HADD2 R22, R22, R47.H0_H0 ;  /* 0x2000002f16167230 */ /* 0x000fe20000000000 */
[----:B-1----:R-:W-:Y:S02]  /*0d70*/  LOP3.LUT R18, R17, 0x64006400, RZ, 0xfc, !PT ;  /* 0x6400640011127812 */ /* 0x002fe400078efcff */
[----:B------:R-:W-:Y:S02]  /*0d80*/  LOP3.LUT R54, R21, 0x64006400, RZ, 0xfc, !PT ;  /* 0x6400640015367812 */ /* 0x000fe400078efcff */
[----:B------:R-:W-:Y:S01]  /*0d90*/  LOP3.LUT R52, R19, 0x64006400, RZ, 0xfc, !PT ;  /* 0x6400640013347812 */ /* 0x000fe200078efcff */
[----:B------:R-:W-:Y:S01]  /*0da0*/  HFMA2 R21, R18, 0.25, 0.25, R43.H0_H0 ;  /* 0x3400340012157831 */ /* 0x000fe2000004002b */
[----:B------:R-:W-:Y:S01]  /*0db0*/  LOP3.LUT R17, R4, 0x300030, RZ, 0xc0, !PT ;  /* 0x0030003004117812 */ /* 0x000fe200078ec0ff */
[----:B------:R-:W-:Y:S01]  /*0dc0*/  HADD2 R47, R54, R47.H0_H0 ;  /* 0x2000002f362f7230 */ /* 0x000fe20000000000 */
[----:B------:R-:W-:Y:S01]  /*0dd0*/  LOP3.LUT R18, R16, 0x300030, RZ, 0xc0, !PT ;  /* 0x0030003010127812 */ /* 0x000fe200078ec0ff */
[----:B------:R-:W-:Y:S01]  /*0de0*/  HFMA2 R53, R52, 0.25, 0.25, R43.H0_H0 ;  /* 0x3400340034357831 */ /* 0x000fe2000004002b */
[----:B------:R-:W-:Y:S01]  /*0df0*/  LOP3.LUT R23, R4, 0xc000c0, RZ, 0xc0, !PT ;  /* 0x00c000c004177812 */ /* 0x000fe200078ec0ff */
[--C-:B--2---:R-:W-:Y:S01]  /*0e00*/  HADD2 R46, R39.H0_H0, -R44.reuse.H0_H0 ;  /* 0xa000002c272e7230 */ /* 0x104fe20000000800 */
[----:B------:R-:W-:Y:S01]  /*0e10*/  LOP3.LUT R51, R16, 0xc000c0, RZ, 0xc0, !PT ;  /* 0x00c000c010337812 */ /* 0x000fe200078ec0ff */
[----:B------:R-:W-:Y:S01]  /*0e20*/  HADD2 R44, R42, -R44.H0_H0 ;  /* 0xa000002c2a2c7230 */ /* 0x000fe20000000000 */
[----:B------:R-:W-:-:S02]  /*0e30*/  LOP3.LUT R4, R17, 0x64006400, RZ, 0xfc, !PT ;  /* 0x6400640011047812 */ /* 0x000fc400078efcff */
[----:B------:R-:W-:Y:S02]  /*0e40*/  LOP3.LUT R52, R18, 0x64006400, RZ, 0xfc, !PT ;  /* 0x6400640012347812 */ /* 0x000fe400078efcff */
[----:B------:R-:W-:Y:S01]  /*0e50*/  LOP3.LUT R49, R23, 0x64006400, RZ, 0xfc, !PT ;  /* 0x6400640017317812 */ /* 0x000fe200078efcff */
[--C-:B------:R-:W-:Y:S01]  /*0e60*/  HFMA2 R23, R4, 0.0625, 0.0625, R43.reuse.H1_H1 ;  /* 0x2c002c0004177831 */ /* 0x100fe2000006002b */
[----:B------:R-:W-:Y:S01]  /*0e70*/  LOP3.LUT R51, R51, 0x64006400, RZ, 0xfc, !PT ;  /* 0x6400640033337812 */ /* 0x000fe200078efcff */
[----:B------:R-:W-:Y:S01]  /*0e80*/  HFMA2 R43, R52, 0.0625, 0.0625, R43.H1_H1 ;  /* 0x2c002c00342b7831 */ /* 0x000fe2000006002b */
[C---:B------:R-:W-:Y:S01]  /*0e90*/  LOP3.LUT R54, R5.reuse, 0xc000c, RZ, 0xc0, !PT ;  /* 0x000c000c05367812 */ /* 0x040fe200078ec0ff */
[--C-:B------:R-:W-:Y:S01]  /*0ea0*/  HFMA2 R52, R49, 0.015625, 0.015625, R48.reuse.H0_H0 ;  /* 0x2400240031347831 */ /* 0x100fe20000040030 */
[C---:B------:R-:W-:Y:S01]  /*0eb0*/  LOP3.LUT R49, R5.reuse, 0xc000c0, RZ, 0xc0, !PT ;  /* 0x00c000c005317812 */ /* 0x040fe200078ec0ff */
[----:B------:R-:W-:Y:S01]  /*0ec0*/  HFMA2 R4, R51, 0.015625, 0.015625, R48.H0_H0 ;  /* 0x2400240033047831 */ /* 0x000fe20000040030 */
[----:B------:R-:W-:Y:S01]  /*0ed0*/  LOP3.LUT R48, R5, 0x300030, RZ, 0xc0, !PT ;  /* 0x0030003005307812 */ /* 0x000fe200078ec0ff */
[----:B------:R-:W1:Y:S01]  /*0ee0*/  LDS.128 R16, [UR5+0x10] ;  /* 0x00001005ff107984 */ /* 0x000e620008000c00 */
[----:B------:R-:W-:-:S02]  /*0ef0*/  LOP3.LUT R5, R54, 0x64006400, RZ, 0xfc, !PT ;  /* 0x6400640036057812 */ /* 0x000fc400078efcff */
[C---:B------:R-:W-:Y:S02]  /*0f00*/  LOP3.LUT R51, R45.reuse, 0xc000c, RZ, 0xc0, !PT ;  /* 0x000c000c2d337812 */ /* 0x040fe400078ec0ff */
[C---:B------:R-:W-:Y:S01]  /*0f10*/  LOP3.LUT R54, R45.reuse, 0x300030, RZ, 0xc0, !PT ;  /* 0x003000302d367812 */ /* 0x040fe200078ec0ff */
[----:B------:R-:W-:Y:S01]  /*0f20*/  HFMA2 R5, R5, 0.25, 0.25, R44.H0_H0 ;  /* 0x3400340005057831 */ /* 0x000fe2000004002c */
[----:B------:R-:W-:Y:S02]  /*0f30*/  LOP3.LUT R55, R45, 0xc000c0, RZ, 0xc0, !PT ;  /* 0x00c000c02d377812 */ /* 0x000fe400078ec0ff */
[----:B------:R-:W-:Y:S02]  /*0f40*/  LOP3.LUT R45, R49, 0x64006400, RZ, 0xfc, !PT ;  /* 0x64006400312d7812 */ /* 0x000fe400078efcff */
[----:B------:R-:W-:Y:S02]  /*0f50*/  LOP3.LUT R48, R48, 0x64006400, RZ, 0xfc, !PT ;  /* 0x6400640030307812 */ /* 0x000fe400078efcff */
[----:B------:R-:W-:Y:S01]  /*0f60*/  LOP3.LUT R51, R51, 0x64006400, RZ, 0xfc, !PT ;  /* 0x6400640033337812 */ /* 0x000fe200078efcff */
[----:B------:R-:W-:Y:S01]  /*0f70*/  HFMA2 R58, R45, 0.015625, 0.015625, R46.H0_H0 ;  /* 0x240024002d3a7831 */ /* 0x000fe2000004002e */
[----:B------:R-:W-:Y:S01]  /*0f80*/  LOP3.LUT R49, R54, 0x64006400, RZ, 0xfc, !PT ;  /* 0x6400640036317812 */ /* 0x000fe200078efcff */
[--C-:B------:R-:W-:Y:S01]  /*0f90*/  HFMA2 R48, R48, 0.0625, 0.0625, R44.reuse.H1_H1 ;  /* 0x2c002c0030307831 */ /* 0x100fe2000006002c */
[----:B------:R-:W-:Y:S01]  /*0fa0*/  LOP3.LUT R55, R55, 0x64006400, RZ, 0xfc, !PT ;  /* 0x6400640037377812 */ /* 0x000fe200078efcff */
[--C-:B------:R-:W-:Y:S01]  /*0fb0*/  HFMA2 R57, R51, 0.25, 0.25, R44.reuse.H0_H0 ;  /* 0x3400340033397831 */ /* 0x100fe2000004002c */
[----:B------:R-:W-:Y:S01]  /*0fc0*/  IADD3 R25, R25, 0x10, RZ ;  /* 0x0000001019197810 */ /* 0x000fe20007ffe0ff */
[----:B------:R-:W-:Y:S01]  /*0fd0*/  HFMA2 R56, R49, 0.0625, 0.0625, R44.H1_H1 ;  /* 0x2c002c0031387831 */ /* 0x000fe2000006002c */
[-C--:B0-----:R-:W-:Y:S01]  /*0fe0*/  HFMA2.MMA R44, R20, R8.reuse, RZ ;  /* 0x00000008142c7235 */ /* 0x081fe200000000ff */
[-C--:B------:R-:W-:Y:S01]  /*0ff0*/  HFMA2 R45, R20, R12.reuse, RZ.H0_H0 ;  /* 0x0000000c142d7231 */ /* 0x080fe200000400ff */
[----:B------:R-:W-:Y:S01]  /*1000*/  HFMA2.MMA R20, R22, R8, RZ ;  /* 0x0000000816147235 */ /* 0x000fe200000000ff */
[----:B------:R-:W-:Y:S01]  /*1010*/  HFMA2 R22, R22, R12, RZ.H0_H0 ;  /* 0x0000000c16167231 */ /* 0x000fe200000400ff */
[----:B------:R-:W-:Y:S01]  /*1020*/  SHF.R.U32.HI R49, RZ, 0x8, R6 ;  /* 0x00000008ff317819 */ /* 0x000fe20000011606 */
[-C--:B------:R-:W-:Y:S01]  /*1030*/  HFMA2 R45, R21, R13.reuse, R45 ;  /* 0x0000000d152d7231 */ /* 0x080fe2000000002d */
[----:B------:R-:W-:Y:S01]  /*1040*/  ISETP.GE.AND P0, PT, R25, R26, PT ;  /* 0x0000001a1900720c */ /* 0x000fe20003f06270 */
[----:B------:R-:W-:Y:S01]  /*1050*/  HFMA2 R22, R5, R13, R22 ;  /* 0x0000000d05167231 */ /* 0x000fe20000000016 */
[-C--:B------:R-:W-:Y:S01]  /*1060*/  HFMA2.MMA R44, R21, R9.reuse, R44 ;  /* 0x00000009152c7235 */ /* 0x080fe2000000002c */
[----:B------:R-:W-:Y:S01]  /*1070*/  HFMA2 R45, R23, R14, R45 ;  /* 0x0000000e172d7231 */ /* 0x000fe2000000002d */
[----:B------:R-:W-:Y:S01]  /*1080*/  HFMA2.MMA R20, R5, R9, R20 ;  /* 0x0000000905147235 */ /* 0x000fe20000000014 */
[----:B------:R-:W-:-:S02]  /*1090*/  HFMA2 R46, R55, 0.015625, 0.015625, R46.H0_H0 ;  /* 0x24002400372e7831 */ /* 0x000fc4000004002e */
[----:B------:R-:W-:Y:S01]  /*10a0*/  VIADD R55, R31, UR6 ;  /* 0x000000061f377c36 */ /* 0x000fe20008000000 */
[C---:B------:R-:W-:Y:S02]  /*10b0*/  LOP3.LUT R54, R49.reuse, 0x30003, RZ, 0xc0, !PT ;  /* 0x0003000331367812 */ /* 0x040fe400078ec0ff */
[----:B------:R-:W-:Y:S01]  /*10c0*/  LOP3.LUT R60, R49, 0xc000c, RZ, 0xc0, !PT ;  /* 0x000c000c313c7812 */ /* 0x000fe200078ec0ff */
[-C--:B------:R-:W-:Y:S01]  /*10d0*/  HFMA2.MMA R44, R23, R10.reuse, R44 ;  /* 0x0000000a172c7235 */ /* 0x080fe2000000002c */
[----:B------:R-:W-:Y:S01]  /*10e0*/  LOP3.LUT R51, R55, 0xe400, RZ, 0xfc, !PT ;  /* 0x0000e40037337812 */ /* 0x000fe200078efcff */
[----:B------:R-:W-:Y:S01]  /*10f0*/  HFMA2.MMA R5, R48, R10, R20 ;  /* 0x0000000a30057235 */ /* 0x000fe20000000014 */
[----:B------:R-:W-:Y:S01]  /*1100*/  HFMA2 R48, R48, R14, R22 ;  /* 0x0000000e30307231 */ /* 0x000fe20000000016 */
[----:B------:R-:W0:Y:S01]  /*1110*/  I2F.F16 R55, R55 ;  /* 0x0000003700377306 */ /* 0x000e220000200c00 */
[----:B------:R-:W2:Y:S01]  /*1120*/  LDS.128 R20, [UR5+0x110] ;  /* 0x00011005ff147984 */ /* 0x000ea20008000c00 */
[----:B------:R-:W-:Y:S01]  /*1130*/  LOP3.LUT R54, R54, 0x64006400, RZ, 0xfc, !PT ;  /* 0x6400640036367812 */ /* 0x000fe200078efcff */
[----:B------:R-:W-:Y:S01]  /*1140*/  UIADD3 UR5, UR5, 0x20, URZ ;  /* 0x0000002005057890 */ /* 0x000fe2000fffe03f */
[-C--:B------:R-:W-:Y:S01]  /*1150*/  HFMA2.MMA R44, R52, R11.reuse, R44 ;  /* 0x0000000b342c7235 */ /* 0x080fe2000000002c */
[-C--:B------:R-:W-:Y:S01]  /*1160*/  HFMA2 R52, R52, R15.reuse, R45 ;  /* 0x0000000f34347231 */ /* 0x080fe2000000002d */
[----:B------:R-:W-:Y:S01]  /*1170*/  HFMA2.MMA R45, R58, R11, R5 ;  /* 0x0000000b3a2d7235 */ /* 0x000fe20000000005 */
[----:B------:R-:W-:Y:S01]  /*1180*/  HFMA2 R58, R58, R15, R48 ;  /* 0x0000000f3a3a7231 */ /* 0x000fe20000000030 */
[----:B------:R-:W-:Y:S01]  /*1190*/  LOP3.LUT R60, R60, 0x64006400, RZ, 0xfc, !PT ;  /* 0x640064003c3c7812 */ /* 0x000fe200078efcff */
[----:B------:R-:W-:-:S05]  /*11a0*/  HADD2 R54, R54, R51.H0_H0 ;  /* 0x2000003336367230 */ /* 0x000fca0000000000 */
[----:B-1----:R-:W-:Y:S01]  /*11b0*/  HFMA2.MMA R45, R47, R16, R45 ;  /* 0x000000102f2d7235 */ /* 0x002fe2000000002d */
[----:B------:R-:W-:Y:S01]  /*11c0*/  HFMA2 R5, R50, R16, R44 ;  /* 0x0000001032057231 */ /* 0x000fe2000000002c */
[----:B------:R-:W-:-:S03]  /*11d0*/  LOP3.LUT R44, R6, 0x30003, RZ, 0xc0, !PT ;  /* 0x00030003062c7812 */ /* 0x000fc600078ec0ff */
[----:B------:R-:W-:Y:S01]  /*11e0*/  HFMA2 R5, R53, R17, R5 ;  /* 0x0000001135057231 */ /* 0x000fe20000000005 */
[----:B------:R-:W-:Y:S02]  /*11f0*/  LOP3.LUT R44, R44, 0x64006400, RZ, 0xfc, !PT ;  /* 0x640064002c2c7812 */ /* 0x000fe400078efcff */
[----:B------:R-:W-:Y:S01]  /*1200*/  HFMA2.MMA R45, R57, R17, R45 ;  /* 0x00000011392d7235 */ /* 0x000fe2000000002d */
[----:B------:R-:W-:Y:S02]  /*1210*/  HFMA2 R5, R43, R18, R5 ;  /* 0x000000122b057231 */ /* 0x000fe40000000005 */
[----:B------:R-:W-:Y:S02]  /*1220*/  HADD2 R44, R44, R51.H0_H0 ;  /* 0x200000332c2c7230 */ /* 0x000fe40000000000 */
[----:B------:R-:W-:-:S03]  /*1230*/  HFMA2 R5, R4, R19, R5 ;  /* 0x0000001304057231 */ /* 0x000fc60000000005 */
[----:B------:R-:W-:-:S08]  /*1240*/  HFMA2.MMA R45, R56, R18, R45 ;  /* 0x00000012382d7235 */ /* 0x000fd0000000002d */
[----:B------:R-:W-:Y:S02]  /*1250*/  HFMA2.MMA R45, R46, R19, R45 ;  /* 0x000000132e2d7235 */ /* 0x000fe4000000002d */
[----:B--2---:R-:W-:Y:S01]  /*1260*/  HFMA2.MMA R50, R50, R20, R52 ;  /* 0x0000001432327235 */ /* 0x004fe20000000034 */
[----:B------:R-:W-:Y:S02]  /*1270*/  VIADD R52, R32, UR6 ;  /* 0x0000000620347c36 */ /* 0x000fe40008000000 */
[----:B------:R-:W-:Y:S01]  /*1280*/  HFMA2 R47, R47, R20, R58 ;  /* 0x000000142f2f7231 */ /* 0x000fe2000000003a */
[----:B------:R-:W-:Y:S01]  /*1290*/  LOP3.LUT R58, R49, 0x300030, RZ, 0xc0, !PT ;  /* 0x00300030313a7812 */ /* 0x000fe200078ec0ff */
[----:B------:R-:W1:Y:S03]  /*12a0*/  I2F.F16 R59, R52 ;  /* 0x00000034003b7306 */ /* 0x000e660000200c00 */
[C-C-:B------:R-:W-:Y:S01]  /*12b0*/  PRMT R48, R5.reuse, 0x5410, R45.reuse ;  /* 0x0000541005307816 */ /* 0x140fe2000000002d */
[-C--:B------:R-:W-:Y:S01]  /*12c0*/  HFMA2.MMA R53, R53, R21.reuse, R50 ;  /* 0x0000001535357235 */ /* 0x080fe20000000032 */
[----:B------:R-:W-:Y:S01]  /*12d0*/  PRMT R45, R5, 0x7632, R45 ;  /* 0x00007632052d7816 */ /* 0x000fe2000000002d */
[--C-:B0-----:R-:W-:Y:S01]  /*12e0*/  HADD2 R5, R42, -R55.reuse.H0_H0 ;  /* 0xa00000372a057230 */ /* 0x101fe20000000000 */
[----:B------:R-:W-:Y:S01]  /*12f0*/  LOP3.LUT R50, R6, 0x300030, RZ, 0xc0, !PT ;  /* 0x0030003006327812 */ /* 0x000fe200078ec0ff */
[----:B------:R-:W-:Y:S01]  /*1300*/  HFMA2.MMA R47, R57, R21, R47 ;  /* 0x00000015392f7235 */ /* 0x000fe2000000002f */
[----:B------:R-:W-:Y:S01]  /*1310*/  LOP3.LUT R58, R58, 0x64006400, RZ, 0xfc, !PT ;  /* 0x640064003a3a7812 */ /* 0x000fe200078efcff */
[C---:B------:R-:W-:Y:S01]  /*1320*/  HADD2 R55, R39.reuse.H0_H0, -R55.H0_H0 ;  /* 0xa000003727377230 */ /* 0x040fe20000000800 */
[----:B------:R-:W-:Y:S01]  /*1330*/  HFMA2.MMA R48, R48, 1, 1, R45 ;  /* 0x3c003c0030307835 */ /* 0x000fe2000000002d */
[----:B------:R-:W-:Y:S01]  /*1340*/  LOP3.LUT R45, R6, 0xc000c, RZ, 0xc0, !PT ;  /* 0x000c000c062d7812 */ /* 0x000fe200078ec0ff */
[--C-:B------:R-:W-:Y:S01]  /*1350*/  HFMA2 R51, R60, 0.25, 0.25, R5.reuse.H0_H0 ;  /* 0x340034003c337831 */ /* 0x100fe20000040005 */
[----:B------:R-:W-:Y:S01]  /*1360*/  LOP3.LUT R50, R50, 0x64006400, RZ, 0xfc, !PT ;  /* 0x6400640032327812 */ /* 0x000fe200078efcff */
[----:B------:R-:W-:Y:S01]  /*1370*/  HFMA2 R58, R58, 0.0625, 0.0625, R5.H1_H1 ;  /* 0x2c002c003a3a7831 */ /* 0x000fe20000060005 */
[----:B------:R-:W-:Y:S01]  /*1380*/  LOP3.LUT R45, R45, 0x64006400, RZ, 0xfc, !PT ;  /* 0x640064002d2d7812 */ /* 0x000fe200078efcff */
[----:B-1----:R-:W-:Y:S01]  /*1390*/  HADD2 R39, R39.H0_H0, -R59.H0_H0 ;  /* 0xa000003b27277230 */ /* 0x002fe20000000800 */
[----:B------:R-:W-:Y:S01]  /*13a0*/  SHF.R.U32.HI R57, RZ, 0x8, R7 ;  /* 0x00000008ff397819 */ /* 0x000fe20000011607 */
[--C-:B------:R-:W-:Y:S01]  /*13b0*/  HFMA2 R50, R50, 0.0625, 0.0625, R5.reuse.H1_H1 ;  /* 0x2c002c0032327831 */ /* 0x100fe20000060005 */
[----:B------:R-:W-:Y:S01]  /*13c0*/  LOP3.LUT R52, R52, 0xe400, RZ, 0xfc, !PT ;  /* 0x0000e40034347812 */ /* 0x000fe200078efcff */
[----:B------:R-:W-:Y:S01]  /*13d0*/  HFMA2 R45, R45, 0.25, 0.25, R5.H0_H0 ;  /* 0x340034002d2d7831 */ /* 0x000fe20000040005 */
[----:B------:R-:W-:Y:S01]  /*13e0*/  LOP3.LUT R5, R7, 0x30003, RZ, 0xc0, !PT ;  /* 0x0003000307057812 */ /* 0x000fe200078ec0ff */
[----:B------:R-:W-:Y:S01]  /*13f0*/  HADD2 R42, R42, -R59.H0_H0 ;  /* 0xa000003b2a2a7230 */ /* 0x000fe20000000000 */
[----:B------:R-:W-:Y:S01]  /*1400*/  LOP3.LUT R59, R57, 0x30003, RZ, 0xc0, !PT ;  /* 0x00030003393b7812 */ /* 0x000fe200078ec0ff */
[----:B------:R-:W-:Y:S01]  /*1410*/  HFMA2 R53, R43, R22, R53 ;  /* 0x000000162b357231 */ /* 0x000fe20000000035 */
[----:B------:R-:W-:Y:S01]  /*1420*/  LOP3.LUT R5, R5, 0x64006400, RZ, 0xfc, !PT ;  /* 0x6400640005057812 */ /* 0x000fe200078efcff */
[----:B------:R-:W-:Y:S01]  /*1430*/  HFMA2.MMA R47, R56, R22, R47 ;  /* 0x00000016382f7235 */ /* 0x000fe2000000002f */
[----:B------:R-:W-:Y:S01]  /*1440*/  LOP3.LUT R59, R59, 0x64006400, RZ, 0xfc, !PT ;  /* 0x640064003b3b7812 */ /* 0x000fe200078efcff */
[----:B------:R-:W-:Y:S01]  /*1450*/  HFMA2 R53, R4, R23, R53 ;  /* 0x0000001704357231 */ /* 0x000fe20000000035 */
[----:B------:R-:W-:Y:S01]  /*1460*/  LOP3.LUT R60, R49, 0xc000c0, RZ, 0xc0, !PT ;  /* 0x00c000c0313c7812 */ /* 0x000fe200078ec0ff */
[--C-:B------:R-:W-:Y:S01]  /*1470*/  HADD2 R5, R5, R52.reuse.H0_H0 ;  /* 0x2000003405057230 */ /* 0x100fe20000000000 */
[C---:B------:R-:W-:Y:S01]  /*1480*/  LOP3.LUT R43, R7.reuse, 0xc000c, RZ, 0xc0, !PT ;  /* 0x000c000c072b7812 */ /* 0x040fe200078ec0ff */
[----:B------:R-:W-:Y:S01]  /*1490*/  HADD2 R52, R59, R52.H0_H0 ;  /* 0x200000343b347230 */ /* 0x000fe20000000000 */
[C---:B------:R-:W-:Y:S01]  /*14a0*/  LOP3.LUT R56, R7.reuse, 0x300030, RZ, 0xc0, !PT ;  /* 0x0030003007387812 */ /* 0x040fe200078ec0ff */
[----:B------:R-:W-:Y:S01]  /*14b0*/  HFMA2.MMA R47, R46, R23, R47 ;  /* 0x000000172e2f7235 */ /* 0x000fe2000000002f */
[----:B------:R-:W-:Y:S01]  /*14c0*/  LOP3.LUT R59, R7, 0xc000c0, RZ, 0xc0, !PT ;  /* 0x00c000c0073b7812 */ /* 0x000fe200078ec0ff */
[----:B------:R-:W-:Y:S01]  /*14d0*/  HFMA2.MMA R41, R48, R0, R41 ;  /* 0x0000000030297235 */ /* 0x000fe20000000029 */
[----:B------:R-:W-:-:S02]  /*14e0*/  LOP3.LUT R49, R57, 0xc000c, RZ, 0xc0, !PT ;  /* 0x000c000c39317812 */ /* 0x000fc400078ec0ff */
[----:B------:R-:W-:Y:S02]  /*14f0*/  LOP3.LUT R7, R57, 0x300030, RZ, 0xc0, !PT ;  /* 0x0030003039077812 */ /* 0x000fe400078ec0ff */
[----:B------:R-:W-:Y:S02]  /*1500*/  LOP3.LUT R43, R43, 0x64006400, RZ, 0xfc, !PT ;  /* 0x640064002b2b7812 */ /* 0x000fe400078efcff */
[----:B------:R-:W-:Y:S02]  /*1510*/  LOP3.LUT R49, R49, 0x64006400, RZ, 0xfc, !PT ;  /* 0x6400640031317812 */ /* 0x000fe400078efcff */
        /* <DEDUP_REMOVED lines=8> */
[C---:B------:R-:W-:Y:S01]  /*15a0*/  HFMA2.MMA R42, R44.reuse, R8, RZ ;  /* 0x000000082c2a7235 */ /* 0x040fe200000000ff */
[----:B------:R-:W-:Y:S01]  /*15b0*/  LOP3.LUT R6, R6, 0x64006400, RZ, 0xfc, !PT ;  /* 0x6400640006067812 */ /* 0x000fe200078efcff */
[----:B------:R-:W-:Y:S01]  /*15c0*/  HFMA2.MMA R44, R44, R12, RZ ;  /* 0x0000000c2c2c7235 */ /* 0x000fe200000000ff */
[C---:B------:R-:W-:Y:S01]  /*15d0*/  HFMA2 R8, R5.reuse, R8, RZ.H0_H0 ;  /* 0x0000000805087231 */ /* 0x040fe200000400ff */
[----:B------:R-:W-:Y:S01]  /*15e0*/  LOP3.LUT R60, R60, 0x64006400, RZ, 0xfc, !PT ;  /* 0x640064003c3c7812 */ /* 0x000fe200078efcff */
[----:B------:R-:W-:Y:S01]  /*15f0*/  HFMA2 R5, R5, R12, RZ.H0_H0 ;  /* 0x0000000c05057231 */ /* 0x000fe200000400ff */
[----:B------:R-:W-:Y:S01]  /*1600*/  LOP3.LUT R57, R57, 0xc000c0, RZ, 0xc0, !PT ;  /* 0x00c000c039397812 */ /* 0x000fe200078ec0ff */
[----:B------:R-:W-:Y:S01]  /*1610*/  HFMA2 R6, R6, 0.015625, 0.015625, R55.H0_H0 ;  /* 0x2400240006067831 */ /* 0x000fe20000040037 */
[C---:B------:R-:W-:Y:S01]  /*1620*/  HFMA2.MMA R42, R45.reuse, R9, R42 ;  /* 0x000000092d2a7235 */ /* 0x040fe2000000002a */
[C---:B------:R-:W-:Y:S01]  /*1630*/  HFMA2 R8, R43.reuse, R9, R8 ;  /* 0x000000092b087231 */ /* 0x040fe20000000008 */
[----:B------:R-:W-:Y:S01]  /*1640*/  HFMA2.MMA R44, R45, R13, R44 ;  /* 0x0000000d2d2c7235 */ /* 0x000fe2000000002c */
[----:B------:R-:W-:-:S02]  /*1650*/  HFMA2 R5, R43, R13, R5 ;  /* 0x0000000d2b057231 */ /* 0x000fc40000000005 */
[----:B------:R-:W-:Y:S02]  /*1660*/  HFMA2 R56, R56, 0.015625, 0.015625, R39.H0_H0 ;  /* 0x2400240038387831 */ /* 0x000fe40000040027 */
[C---:B------:R-:W-:Y:S01]  /*1670*/  HFMA2 R5, R61.reuse, R14, R5 ;  /* 0x0000000e3d057231 */ /* 0x040fe20000000005 */
[C---:B------:R-:W-:Y:S01]  /*1680*/  HFMA2.MMA R42, R50.reuse, R10, R42 ;  /* 0x0000000a322a7235 */ /* 0x040fe2000000002a */
[----:B------:R-:W-:Y:S01]  /*1690*/  HFMA2 R10, R61, R10, R8 ;  /* 0x0000000a3d0a7231 */ /* 0x000fe20000000008 */
[----:B------:R-:W-:Y:S01]  /*16a0*/  HFMA2.MMA R44, R50, R14, R44 ;  /* 0x0000000e322c7235 */ /* 0x000fe2000000002c */
[C---:B------:R-:W-:Y:S02]  /*16b0*/  HFMA2 R5, R56.reuse, R15, R5 ;  /* 0x0000000f38057231 */ /* 0x040fe40000000005 */
[----:B------:R-:W-:Y:S02]  /*16c0*/  HFMA2 R10, R56, R11, R10 ;  /* 0x0000000b380a7231 */ /* 0x000fe4000000000a */
[----:B------:R-:W-:Y:S01]  /*16d0*/  HFMA2 R55, R60, 0.015625, 0.015625, R55.H0_H0 ;  /* 0x240024003c377831 */ /* 0x000fe20000040037 */
[----:B------:R-:W-:Y:S01]  /*16e0*/  LOP3.LUT R60, R57, 0x64006400, RZ, 0xfc, !PT ;  /* 0x64006400393c7812 */ /* 0x000fe200078efcff */
[----:B------:R-:W-:-:S02]  /*16f0*/  HFMA2.MMA R8, R6, R11, R42 ;  /* 0x0000000b06087235 */ /* 0x000fc4000000002a */
[----:B------:R-:W-:Y:S02]  /*1700*/  HFMA2.MMA R44, R6, R15, R44 ;  /* 0x0000000f062c7235 */ /* 0x000fe4000000002c */
[----:B------:R-:W-:Y:S01]  /*1710*/  HFMA2.MMA R10, R52, R16, R10 ;  /* 0x00000010340a7235 */ /* 0x000fe2000000000a */
[----:B------:R-:W-:Y:S01]  /*1720*/  HFMA2 R39, R60, 0.015625, 0.015625, R39.H0_H0 ;  /* 0x240024003c277831 */ /* 0x000fe20000040027 */
[----:B------:R-:W0:Y:S04]  /*1730*/  LDC R6, c[0x0][0x23c] ;  /* 0x00008f00ff067b82 */ /* 0x000e280000000800 */
[----:B------:R-:W-:Y:S01]  /*1740*/  HFMA2.MMA R44, R54, R20, R44 ;  /* 0x00000014362c7235 */ /* 0x000fe2000000002c */
[----:B------:R-:W-:Y:S01]  /*1750*/  HFMA2 R20, R52, R20, R5 ;  /* 0x0000001434147231 */ /* 0x000fe20000000005 */
[----:B------:R-:W-:Y:S01]  /*1760*/  HFMA2.MMA R10, R49, R17, R10 ;  /* 0x00000011310a7235 */ /* 0x000fe2000000000a */
[----:B------:R-:W-:-:S02]  /*1770*/  HFMA2 R8, R54, R16, R8 ;  /* 0x0000001036087231 */ /* 0x000fc40000000008 */
[----:B------:R-:W-:Y:S02]  /*1780*/  HFMA2 R20, R49, R21, R20 ;  /* 0x0000001531147231 */ /* 0x000fe40000000014 */
[----:B------:R-:W-:Y:S01]  /*1790*/  HFMA2 R9, R51, R17, R8 ;  /* 0x0000001133097231 */ /* 0x000fe20000000008 */
[----:B------:R-:W-:Y:S01]  /*17a0*/  HFMA2.MMA R11, R51, R21, R44 ;  /* 0x00000015330b7235 */ /* 0x000fe2000000002c */
[----:B------:R-:W-:Y:S01]  /*17b0*/  IMAD.MOV.U32 R8, RZ, RZ, R29 ;  /* 0x000000ffff087224 */ /* 0x000fe200078e001d */
[C---:B------:R-:W-:Y:S01]  /*17c0*/  HFMA2.MMA R10, R7.reuse, R18, R10 ;  /* 0x00000012070a7235 */ /* 0x040fe2000000000a */
[----:B------:R-:W-:Y:S01]  /*17d0*/  HFMA2 R9, R58, R18, R9 ;  /* 0x000000123a097231 */ /* 0x000fe20000000009 */
[----:B------:R-:W-:Y:S01]  /*17e0*/  HFMA2.MMA R20, R7, R22, R20 ;  /* 0x0000001607147235 */ /* 0x000fe20000000014 */
[C-C-:B------:R-:W-:Y:S02]  /*17f0*/  PRMT R29, R53.reuse, 0x5410, R47.reuse ;  /* 0x00005410351d7816 */ /* 0x140fe4000000002f */
[----:B------:R-:W-:Y:S01]  /*1800*/  HFMA2 R9, R55, R19, R9 ;  /* 0x0000001337097231 */ /* 0x000fe20000000009 */
[----:B------:R-:W-:-:S02]  /*1810*/  PRMT R47, R53, 0x7632, R47 ;  /* 0x00007632352f7816 */ /* 0x000fc4000000002f */
[----:B------:R-:W-:Y:S01]  /*1820*/  HFMA2 R11, R58, R22, R11 ;  /* 0x000000163a0b7231 */ /* 0x000fe2000000000b */
[C---:B------:R-:W-:Y:S01]  /*1830*/  HFMA2.MMA R10, R39.reuse, R19, R10 ;  /* 0x00000013270a7235 */ /* 0x040fe2000000000a */
[----:B0-----:R-:W-:Y:S01]  /*1840*/  IMAD.WIDE R2, R6, 0x4, R2 ;  /* 0x0000000406027825 */ /* 0x001fe200078e0202 */
[----:B------:R-:W-:-:S03]  /*1850*/  HFMA2.MMA R20, R39, R23, R20 ;  /* 0x0000001727147235 */ /* 0x000fc60000000014 */
[----:B------:R-:W-:Y:S02]  /*1860*/  HFMA2 R11, R55, R23, R11 ;  /* 0x00000017370b7231 */ /* 0x000fe4000000000b */
[----:B------:R-:W-:-:S03]  /*1870*/  HADD2 R29, R29, R47 ;  /* 0x0000002f1d1d7230 */ /* 0x000fc60000000000 */
[----:B------:R-:W-:-:S03]  /*1880*/  PRMT R5, R9, 0x5410, R10 ;  /* 0x0000541009057816 */ /* 0x000fc6000000000a */
[----:B------:R-:W-:Y:S01]  /*1890*/  HFMA2.MMA R29, R29, R0, R8 ;  /* 0x000000001d1d7235 */ /* 0x000fe20000000008 */
[C-C-:B------:R-:W-:Y:S02]  /*18a0*/  PRMT R4, R11.reuse, 0x5410, R20.reuse ;  /* 0x000054100b047816 */ /* 0x140fe40000000014 */
[----:B------:R-:W-:Y:S02]  /*18b0*/  PRMT R20, R11, 0x7632, R20 ;  /* 0x000076320b147816 */ /* 0x000fe40000000014 */
[----:B------:R-:W-:-:S04]  /*18c0*/  PRMT R10, R9, 0x7632, R10 ;  /* 0x00007632090a7816 */ /* 0x000fc8000000000a */
[----:B------:R-:W-:Y:S01]  /*18d0*/  HFMA2.MMA R4, R4, 1, 1, R20 ;  /* 0x3c003c0004047835 */ /* 0x000fe20000000014 */
[----:B------:R-:W-:-:S04]  /*18e0*/  HADD2 R5, R5, R10 ;  /* 0x0000000a05057230 */ /* 0x000fc80000000000 */
[----:B------:R-:W-:-:S05]  /*18f0*/  HFMA2 R40, R5, R24, R40 ;  /* 0x0000001805287231 */ /* 0x000fca0000000028 */
[----:B------:R-:W-:Y:S01]  /*1900*/  HFMA2 R30, R4, R24, R30 ;  /* 0x00000018041e7231 */ /* 0x000fe2000000001e */
[----:B------:R-:W-:Y:S06]  /*1910*/  @!P0 BRA `(.L_x_1726) ;  /* 0xfffffff0003c8947 */ /* 0x000fec000383ffff */
.L_x_1724:
[----:B------:R-:W0:Y:S01]  /*1920*/  LDC.64 R4, c[0x0][0x230] ;  /* 0x00008c00ff047b82 */ /* 0x000e220000000a00 */
[----:B------:R-:W-:-:S04]  /*1930*/  IMAD R27, R6, UR4, R27 ;  /* 0x00000004061b7c24 */ /* 0x000fc8000f8e021b */
        /* <DEDUP_REMOVED lines=8> */
.L_x_1730:
[----:B------:R-:W0:Y:S02]  /*19c0*/  LDS R2, [R0] ;  /* 0x0000000000027984 */ /* 0x000e240000000800 */
[----:B0-----:R-:W-:-:S10]  /*19d0*/  HFMA2.MMA R3, R2, 1, 1, R41 ;  /* 0x3c003c0002037835 */ /* 0x001fd40000000029 */
[----:B------:R-:W0:Y:S02]  /*19e0*/  ATOMS.CAST.SPIN R3, [R0], R2, R3 ;  /* 0x000000020003738d */ /* 0x000e240001800003 */
[----:B0-----:R-:W-:-:S13]  /*19f0*/  ISETP.EQ.U32.AND P0, PT, R3, 0x1, PT ;  /* 0x000000010300780c */ /* 0x001fda0003f02070 */
[----:B------:R-:W-:Y:S05]  /*1a00*/  @!P0 BRA `(.L_x_1730) ;  /* 0xfffffffc00ec8947 */ /* 0x000fea000383ffff */
[----:B------:R-:W-:Y:S05]  /*1a10*/  BRA `(.L_x_1728) ;  /* 0x00000000000c7947 */ /* 0x000fea0003800000 */
.L_x_1729:
[----:B------:R-:W2:Y:S02]  /*1a20*/  LD.E R0, desc[UR8][R8.64] ;  /* 0x0000000808007980 */ /* 0x000ea4000c101900 */
[----:B--2---:R-:W-:-:S05]  /*1a30*/  IMAD.IADD R3, R41, 0x1, R0 ;  /* 0x0000000129037824 */ /* 0x004fca00078e0200 */
[----:B------:R0:W-:Y:S02]  /*1a40*/  ST.E desc[UR8][R8.64], R3 ;  /* 0x0000000308007985 */ /* 0x0001e4000c101908 */
.L_x_1728:
[----:B------:R-:W-:Y:S05]  /*1a50*/  BSYNC B0 ;  /* 0x0000000000007941 */ /* 0x000fea0003800000 */
.L_x_1727:
[----:B------:R1:W-:Y:S01]  /*1a60*/  ATOM.E.ADD.F16x2.RN.STRONG.GPU P0, RZ, desc[UR8][R8.64+0x4], R40 ;  /* 0x0000042808ff79a2 */ /* 0x0003e2000810e1c8 */
[----:B------:R-:W-:Y:S04]  /*1a70*/  BSSY B0, `(.L_x_1731) ;  /* 0x000000f000007945 */ /* 0x000fe80003800000 */
[----:B-1----:R-:W-:Y:S05]  /*1a80*/  @P0 BRA `(.L_x_1732) ;  /* 0x0000000000340947 */ /* 0x002fea0003800000 */
[----:B------:R-:W1:Y:S02]  /*1a90*/  QSPC.E.S P0, RZ, [R8+0x4] ;  /* 0x0000040008ff73aa */ /* 0x000e640000000500 */
[----:B-1----:R-:W-:Y:S05]  /*1aa0*/  @!P0 BRA `(.L_x_1733) ;  /* 0x0000000000208947 */ /* 0x002fea0003800000 */
[----:B------:R-:W-:-:S04]  /*1ab0*/  MOV R2, R8 ;  /* 0x0000000800027202 */ /* 0x000fc80000000f00 */
[----:B------:R-:W-:-:S07]  /*1ac0*/  MOV R0, R2 ;  /* 0x0000000200007202 */ /* 0x000fce0000000f00 */
.L_x_1734:
[----:B------:R-:W0:Y:S02]  /*1ad0*/  LDS R2, [R0+0x4] ;  /* 0x0000040000027984 */ /* 0x000e240000000800 */
[----:B0-----:R-:W-:-:S06]  /*1ae0*/  HADD2 R3, R2, R40 ;  /* 0x0000002802037230 */ /* 0x001fcc0000000000 */
[----:B------:R-:W0:Y:S02]  /*1af0*/  ATOMS.CAST.SPIN R3, [R0+0x4], R2, R3 ;  /* 0x000004020003738d */ /* 0x000e240001800003 */
[----:B0-----:R-:W-:-:S13]  /*1b00*/  ISETP.EQ.U32.AND P0, PT, R3, 0x1, PT ;  /* 0x000000010300780c */ /* 0x001fda0003f02070 */
[----:B------:R-:W-:Y:S05]  /*1b10*/  @!P0 BRA `(.L_x_1734) ;  /* 0xfffffffc00ec8947 */ /* 0x000fea000383ffff */
[----:B------:R-:W-:Y:S05]  /*1b20*/  BRA `(.L_x_1732) ;  /* 0x00000000000c7947 */ /* 0x000fea0003800000 */
.L_x_1733:
[----:B------:R-:W0:Y:S02]  /*1b30*/  LD.E R0, desc[UR8][R8.64+0x4] ;  /* 0x0000040808007980 */ /* 0x000e24000c101900 */
[----:B0-----:R-:W-:-:S05]  /*1b40*/  IMAD.IADD R3, R40, 0x1, R0 ;  /* 0x0000000128037824 */ /* 0x001fca00078e0200 */
[----:B------:R1:W-:Y:S02]  /*1b50*/  ST.E desc[UR8][R8.64+0x4], R3 ;  /* 0x0000040308007985 */ /* 0x0003e4000c101908 */
.L_x_1732:
[----:B------:R-:W-:Y:S05]  /*1b60*/  BSYNC B0 ;  /* 0x0000000000007941 */ /* 0x000fea0003800000 */
.L_x_1731:
[----:B01----:R-:W-:-:S04]  /*1b70*/  IMAD.IADD R3, R27, 0x1, R6 ;  /* 0x000000011b037824 */ /* 0x003fc800078e0206 */
[----:B------:R-:W-:-:S05]  /*1b80*/  IMAD.WIDE R4, R3, 0x2, R4 ;  /* 0x0000000203047825 */ /* 0x000fca00078e0204 */
[----:B------:R0:W-:Y:S01]  /*1b90*/  ATOM.E.ADD.F16x2.RN.STRONG.GPU P0, RZ, desc[UR8][R4.64], R29 ;  /* 0x0000001d04ff79a2 */ /* 0x0001e2000810e1c8 */
[----:B------:R-:W-:Y:S04]  /*1ba0*/  BSSY B0, `(.L_x_1735) ;  /* 0x000000f000007945 */ /* 0x000fe80003800000 */
[----:B0-----:R-:W-:Y:S05]  /*1bb0*/  @P0 BRA `(.L_x_1736) ;  /* 0x0000000000340947 */ /* 0x001fea0003800000 */
[----:B------:R-:W0:Y:S02]  /*1bc0*/  QSPC.E.S P0, RZ, [R4] ;  /* 0x0000000004ff73aa */ /* 0x000e240000000500 */
[----:B0-----:R-:W-:Y:S05]  /*1bd0*/  @!P0 BRA `(.L_x_1737) ;  /* 0x0000000000208947 */ /* 0x001fea0003800000 */
[----:B------:R-:W-:-:S05]  /*1be0*/  IMAD.MOV.U32 R2, RZ, RZ, R4 ;  /* 0x000000ffff027224 */ /* 0x000fca00078e0004 */
[----:B------:R-:W-:-:S07]  /*1bf0*/  MOV R0, R2 ;  /* 0x0000000200007202 */ /* 0x000fce0000000f00 */
.L_x_1738:
[----:B------:R-:W0:Y:S02]  /*1c00*/  LDS R2, [R0] ;  /* 0x0000000000027984 */ /* 0x000e240000000800 */
[----:B0-----:R-:W-:-:S10]  /*1c10*/  HFMA2.MMA R3, R2, 1, 1, R29 ;  /* 0x3c003c0002037835 */ /* 0x001fd4000000001d */
[----:B------:R-:W0:Y:S02]  /*1c20*/  ATOMS.CAST.SPIN R3, [R0], R2, R3 ;  /* 0x000000020003738d */ /* 0x000e240001800003 */
[----:B0-----:R-:W-:-:S13]  /*1c30*/  ISETP.EQ.U32.AND P0, PT, R3, 0x1, PT ;  /* 0x000000010300780c */ /* 0x001fda0003f02070 */
[----:B------:R-:W-:Y:S05]  /*1c40*/  @!P0 BRA `(.L_x_1738) ;  /* 0xfffffffc00ec8947 */ /* 0x000fea000383ffff */
[----:B------:R-:W-:Y:S05]  /*1c50*/  BRA `(.L_x_1736) ;  /* 0x00000000000c7947 */ /* 0x000fea0003800000 */
.L_x_1737:
[----:B------:R-:W2:Y:S02]  /*1c60*/  LD.E R0, desc[UR8][R4.64] ;  /* 0x0000000804007980 */ /* 0x000ea4000c101900 */
[----:B--2---:R-:W-:-:S05]  /*1c70*/  IADD3 R3, R29, R0, RZ ;  /* 0x000000001d037210 */ /* 0x004fca0007ffe0ff */
[----:B------:R0:W-:Y:S02]  /*1c80*/  ST.E desc[UR8][R4.64], R3 ;  /* 0x0000000304007985 */ /* 0x0001e4000c101908 */
.L_x_1736:
[----:B------:R-:W-:Y:S05]  /*1c90*/  BSYNC B0 ;  /* 0x0000000000007941 */ /* 0x000fea0003800000 */
.L_x_1735:
[----:B------:R1:W-:Y:S02]  /*1ca0*/  ATOM.E.ADD.F16x2.RN.STRONG.GPU P0, RZ, desc[UR8][R4.64+0x4], R30 ;  /* 0x0000041e04ff79a2 */ /* 0x0003e4000810e1c8 */
[----:B-1----:R-:W-:Y:S05]  /*1cb0*/  @P0 EXIT ;  /* 0x000000000000094d */ /* 0x002fea0003800000 */
[----:B------:R-:W1:Y:S02]  /*1cc0*/  QSPC.E.S P0, RZ, [R4+0x4] ;  /* 0x0000040004ff73aa */ /* 0x000e640000000500 */
[----:B-1----:R-:W-:Y:S05]  /*1cd0*/  @!P0 BRA `(.L_x_1739) ;  /* 0x0000000000208947 */ /* 0x002fea0003800000 */
[----:B------:R-:W-:-:S05]  /*1ce0*/  IMAD.MOV.U32 R2, RZ, RZ, R4 ;  /* 0x000000ffff027224 */ /* 0x000fca00078e0004 */
[----:B------:R-:W-:-:S07]  /*1cf0*/  MOV R0, R2 ;  /* 0x0000000200007202 */ /* 0x000fce0000000f00 */
.L_x_1740:
[----:B------:R-:W0:Y:S02]  /*1d00*/  LDS R2, [R0+0x4] ;  /* 0x0000040000027984 */ /* 0x000e240000000800 */
[----:B0-----:R-:W-:-:S06]  /*1d10*/  HADD2 R3, R2, R30 ;  /* 0x0000001e02037230 */ /* 0x001fcc0000000000 */
[----:B------:R-:W0:Y:S02]  /*1d20*/  ATOMS.CAST.SPIN R3, [R0+0x4], R2, R3 ;  /* 0x000004020003738d */ /* 0x000e240001800003 */
[----:B0-----:R-:W-:-:S13]  /*1d30*/  ISETP.EQ.U32.AND P0, PT, R3, 0x1, PT ;  /* 0x000000010300780c */ /* 0x001fda0003f02070 */
[----:B------:R-:W-:Y:S05]  /*1d40*/  @!P0 BRA `(.L_x_1740) ;  /* 0xfffffffc00ec8947 */ /* 0x000fea000383ffff */
[----:B------:R-:W-:Y:S05]  /*1d50*/  EXIT ;  /* 0x000000000000794d */ /* 0x000fea0003800000 */
.L_x_1739:
[----:B------:R-:W0:Y:S02]  /*1d60*/  LD.E R0, desc[UR8][R4.64+0x4] ;  /* 0x0000040804007980 */ /* 0x000e24000c101900 */
[----:B0-----:R-:W-:-:S05]  /*1d70*/  IMAD.IADD R3, R30, 0x1, R0 ;  /* 0x000000011e037824 */ /* 0x001fca00078e0200 */
[----:B------:R-:W-:Y:S01]  /*1d80*/  ST.E desc[UR8][R4.64+0x4], R3 ;  /* 0x0000040304007985 */ /* 0x000fe2000c101908 */
[----:B------:R-:W-:Y:S05]  /*1d90*/  EXIT ;  /* 0x000000000000794d */ /* 0x000fea0003800000 */
.L_x_1741:
        /* <DEDUP_REMOVED lines=14> */
.L_x_1844:


//--------------------- .text._ZN4vllm4gptq33gemm_half_q_half_gptq_8bit_kernelILb1ELi1EEEvPK6__halfPKjS6_S4_PS2_iiiibPKi --------------------------
	.section	.text._ZN4vllm4gptq33gemm_half_q_half_gptq_8bit_kernelILb1ELi1EEEvPK6__halfPKjS6_S4_PS2_iiiibPKi,"ax",@progbits
	.align	128
        .global         _ZN4vllm4gptq33gemm_half_q_half_gptq_8bit_kernelILb1ELi1EEEvPK6__halfPKjS6_S4_PS2_iiiibPKi
        .type           _ZN4vllm4gptq33gemm_half_q_half_gptq_8bit_kernelILb1ELi1EEEvPK6__halfPKjS6_S4_PS2_iiiibPKi,@function
        .size           _ZN4vllm4gptq33gemm_half_q_half_gptq_8bit_kernelILb1ELi1EEEvPK6__halfPKjS6_S4_PS2_iiiibPKi,(.L_x_1845 - _ZN4vllm4gptq33gemm_half_q_half_gptq_8bit_kernelILb1ELi1EEEvPK6__halfPKjS6_S4_PS2_iiiibPKi)
        .other          _ZN4vllm4gptq33gemm_half_q_half_gptq_8bit_kernelILb1ELi1EEEvPK6__halfPKjS6_S4_PS2_iiiibPKi,@"STO_CUDA_ENTRY STV_DEFAULT"
_ZN4vllm4gptq33gemm_half_q_half_gptq_8bit_kernelILb1ELi1EEEvPK6__halfPKjS6_S4_PS2_iiiibPKi:
.text._ZN4vllm4gptq33gemm_half_q_half_gptq_8bit_kernelILb1ELi1EEEvPK6__halfPKjS6_S4_PS2_iiiibPKi:
        /* <DEDUP_REMOVED lines=12> */
[----:B-1----:R-:W-:Y:S01]  /*00c0*/  LEA R25, R0, R9, 0x7 ;  /* 0x0000000900197211 */ /* 0x002fe200078e38ff */
[----:B------:R-:W-:Y:S01]  /*00d0*/  VIADD R0, R9, UR9 ;  /* 0x0000000909007c36 */ /* 0x000fe20008000000 */
[----:B------:R-:W-:Y:S02]  /*00e0*/  R2UR UR8, R3 ;  /* 0x00000000030872ca */ /* 0x000fe400000e0000 */
[----:B------:R-:W-:-:S04]  /*00f0*/  SHF.L.U32 R25, R25, 0x2, RZ ;  /* 0x0000000219197819 */ /* 0x000fc800000006ff */
[----:B------:R-:W-:-:S07]  /*0100*/  ISETP.GE.AND P1, PT, R25, UR7, PT ;  /* 0x0000000719007c0c */ /* 0x000fce000bf26270 */
[----:B------:R-:W-:-:S13]  /*0110*/  ISETP.GE.U32.AND P0, PT, R0, UR8, PT ;  /* 0x0000000800007c0c */ /* 0x000fda000bf06070 */
[----:B---3--:R-:W-:Y:S05]  /*0120*/  @P0 BRA `(.L_x_1743) ;  /* 0x0000000000600947 */ /* 0x008fea0003800000 */
        /* <DEDUP_REMOVED lines=9> */
[----:B--2---:R-:W-:-:S04]  /*01c0*/  @P0 IADD3 R5, P2, R7, R2, RZ ;  /* 0x0000000207050210 */ /* 0x004fc80007f5e0ff */
[----:B------:R-:W-:Y:S02]  /*01d0*/  @P0 LEA.HI.X.SX32 R6, R2, R11, 0x1, P2 ;  /* 0x0000000b02060211 */ /* 0x000fe400010f0eff */
[----:B------:R-:W-:-:S04]  /*01e0*/  @P0 LEA R4, P2, R5, UR4, 0x1 ;  /* 0x0000000405040c11 */ /* 0x000fc8000f8408ff */
[----:B------:R-:W-:-:S05]  /*01f0*/  @P0 LEA.HI.X R5, R5, UR5, R6, 0x1, P2 ;  /* 0x0000000505050c11 */ /* 0x000fca00090f0c06 */
[----:B------:R-:W2:Y:S01]  /*0200*/  @P0 LDG.E.U16.CONSTANT R6, desc[UR10][R4.64] ;  /* 0x0000000a04060981 */ /* 0x000ea2000c1e9500 */
[----:B------:R-:W-:-:S04]  /*0210*/  @!P0 IADD3 R0, P2, R0, R7, RZ ;  /* 0x0000000700008210 */ /* 0x000fc80007f5e0ff */
[----:B------:R-:W-:Y:S02]  /*0220*/  @!P0 IADD3.X R11, RZ, R11, RZ, P2, !PT ;  /* 0x0000000bff0b8210 */ /* 0x000fe400017fe4ff */
[----:B------:R-:W-:-:S04]  /*0230*/  @!P0 LEA R2, P2, R0, UR4, 0x1 ;  /* 0x0000000400028c11 */ /* 0x000fc8000f8408ff */
[----:B------:R-:W-:Y:S01]  /*0240*/  @!P0 LEA.HI.X R3, R0, UR5, R11, 0x1, P2 ;  /* 0x0000000500038c11 */ /* 0x000fe200090f0c0b */
[----:B------:R-:W0:Y:S01]  /*0250*/  S2UR UR5, SR_CgaCtaId ;  /* 0x00000000000579c3 */ /* 0x000e220000008800 */
[----:B------:R-:W-:-:S03]  /*0260*/  UMOV UR4, 0x400 ;  /* 0x0000040000047882 */ /* 0x000fc60000000000 */
[----:B------:R-:W2:Y:S01]  /*0270*/  @!P0 LDG.E.U16.CONSTANT R6, desc[UR10][R2.64] ;  /* 0x0000000a02068981 */ /* 0x000ea2000c1e9500 */
[----:B0-----:R-:W-:-:S06]  /*0280*/  ULEA UR4, UR5, UR4, 0x18 ;  /* 0x0000000405047291 */ /* 0x001fcc000f8ec03f */
[----:B------:R-:W-:-:S05]  /*0290*/  LEA R7, R9, UR4, 0x1 ;  /* 0x0000000409077c11 */ /* 0x000fca000f8e08ff */
[----:B--2---:R0:W-:Y:S02]  /*02a0*/  STS.U16 [R7], R6 ;  /* 0x0000000607007388 */ /* 0x0041e40000000400 */
.L_x_1743:
[----:B------:R-:W-:Y:S05]  /*02b0*/  BSYNC B0 ;  /* 0x0000000000007941 */ /* 0x000fea0003800000 */
.L_x_1742:
[----:B------:R-:W-:Y:S05]  /*02c0*/  @P1 EXIT ;  /* 0x000000000000194d */ /* 0x000fea0003800000 */
[----:B0-----:R-:W0:Y:S01]  /*02d0*/  LDC R7, c[0x0][0x244] ;  /* 0x00009100ff077b82 */ /* 0x001e220000000800 */
[----:B------:R-:W-:Y:S01]  /*02e0*/  UISETP.GE.AND UP0, UPT, UR9, UR8, UPT ;  /* 0x000000080900728c */ /* 0x000fe2000bf06270 */
[----:B------:R-:W-:Y:S02]  /*02f0*/  PRMT R28, RZ, 0x5410, RZ ;  /* 0x00005410ff1c7816 */ /* 0x000fe400000000ff */
[----:B------:R-:W-:Y:S02]  /*0300*/  PRMT R29, RZ, 0x5410, RZ ;  /* 0x00005410ff1d7816 */ /* 0x000fe400000000ff */
[----:B0-----:R-:W-:-:S04]  /*0310*/  IABS R5, R7 ;  /* 0x0000000700057213 */ /* 0x001fc80000000000 */
[----:B------:R-:W0:Y:S08]  /*0320*/  I2F.RP R0, R5 ;  /* 0x0000000500007306 */ /* 0x000e300000209400 */
[----:B0-----:R-:W0:Y:S02]  /*0330*/  MUFU.RCP R0, R0 ;  /* 0x0000000000007308 */ /* 0x001e240000001000 */
[----:B0-----:R-:W-:-:S06]  /*0340*/  VIADD R2, R0, 0xffffffe ;  /* 0x0ffffffe00027836 */ /* 0x001fcc0000000000 */
[----:B------:R0:W1:Y:S02]  /*0350*/  F2I.FTZ.U32.TRUNC.NTZ R3, R2 ;  /* 0x0000000200037305 */ /* 0x000064000021f000 */
[----:B0-----:R-:W-:Y:S01]  /*0360*/  HFMA2.MMA R2, -RZ, RZ, 0, 0 ;  /* 0x00000000ff027435 */ /* 0x001fe200000001ff */
[----:B-1----:R-:W-:-:S05]  /*0370*/  IADD3 R4, RZ, -R3, RZ ;  /* 0x80000003ff047210 */ /* 0x002fca0007ffe0ff */
[----:B------:R-:W-:Y:S01]  /*0380*/  IMAD R9, R4, R5, RZ ;  /* 0x0000000504097224 */ /* 0x000fe200078e02ff */
[----:B------:R-:W-:-:S03]  /*0390*/  IABS R4, R8 ;  /* 0x0000000800047213 */ /* 0x000fc60000000000 */
[----:B------:R-:W-:-:S06]  /*03a0*/  IMAD.HI.U32 R3, R3, R9, R2 ;  /* 0x0000000903037227 */ /* 0x000fcc00078e0002 */
[----:B------:R-:W-:-:S04]  /*03b0*/  IMAD.HI.U32 R3, R3, R4, RZ ;  /* 0x0000000403037227 */ /* 0x000fc800078e00ff */
[----:B------:R-:W-:-:S04]  /*03c0*/  IMAD.MOV R0, RZ, RZ, -R3 ;  /* 0x000000ffff007224 */ /* 0x000fc800078e0a03 */
        /* <DEDUP_REMOVED lines=9> */
[----:B------:R-:W-:-:S05]  /*0460*/  @P0 VIADD R3, R3, 0x1 ;  /* 0x0000000103030836 */ /* 0x000fca0000000000 */
[----:B------:R-:W-:-:S04]  /*0470*/  MOV R12, R3 ;  /* 0x00000003000c7202 */ /* 0x000fc80000000f00 */
[----:B------:R-:W-:Y:S02]  /*0480*/  @!P1 IADD3 R12, RZ, -R12, RZ ;  /* 0x8000000cff0c9210 */ /* 0x000fe40007ffe0ff */
[----:B------:R-:W-:-:S04]  /*0490*/  @!P2 LOP3.LUT R12, RZ, R7, RZ, 0x33, !PT ;  /* 0x00000007ff0ca212 */ /* 0x000fc800078e33ff */
[----:B------:R-:W0:Y:S01]  /*04a0*/  I2F.U32.RP R0, R12 ;  /* 0x0000000c00007306 */ /* 0x000e220000209000 */
[----:B------:R-:W-:Y:S02]  /*04b0*/  IADD3 R5, RZ, -R12, RZ ;  /* 0x8000000cff057210 */ /* 0x000fe40007ffe0ff */
[----:B------:R-:W-:-:S05]  /*04c0*/  ISETP.NE.U32.AND P2, PT, R12, RZ, PT ;  /* 0x000000ff0c00720c */ /* 0x000fca0003f45070 */
[----:B0-----:R-:W0:Y:S02]  /*04d0*/  MUFU.RCP R0, R0 ;  /* 0x0000000000007308 */ /* 0x001e240000001000 */
[----:B0-----:R-:W-:Y:S01]  /*04e0*/  VIADD R2, R0, 0xffffffe ;  /* 0x0ffffffe00027836 */ /* 0x001fe20000000000 */
[----:B------:R-:W-:-:S05]  /*04f0*/  SHF.R.S32.HI R0, RZ, 0x1f, R25 ;  /* 0x0000001fff007819 */ /* 0x000fca0000011419 */
[----:B------:R0:W1:Y:S01]  /*0500*/  F2I.FTZ.U32.TRUNC.NTZ R3, R2 ;  /* 0x0000000200037305 */ /* 0x000062000021f000 */
[----:B------:R-:W-:-:S04]  /*0510*/  LEA.HI R0, R0, R25, RZ, 0x2 ;  /* 0x0000001900007211 */ /* 0x000fc800078f10ff */
[----:B------:R-:W-:Y:S01]  /*0520*/  SHF.R.S32.HI R0, RZ, 0x2, R0 ;  /* 0x00000002ff007819 */ /* 0x000fe20000011400 */
[----:B0-----:R-:W-:Y:S01]  /*0530*/  HFMA2.MMA R2, -RZ, RZ, 0, 0 ;  /* 0x00000000ff027435 */ /* 0x001fe200000001ff */
[----:B-1----:R-:W-:-:S09]  /*0540*/  IMAD R5, R5, R3, RZ ;  /* 0x0000000305057224 */ /* 0x002fd200078e02ff */
[----:B------:R-:W-:Y:S02]  /*0550*/  IMAD.HI.U32 R3, R3, R5, R2 ;  /* 0x0000000503037227 */ /* 0x000fe400078e0002 */
[----:B------:R-:W0:Y:S04]  /*0560*/  LDC.64 R4, c[0x0][0x228] ;  /* 0x00008a00ff047b82 */ /* 0x000e280000000a00 */
[----:B------:R-:W-:-:S04]  /*0570*/  IMAD.HI.U32 R6, R3, UR9, RZ ;  /* 0x0000000903067c27 */ /* 0x000fc8000f8e00ff */
[----:B------:R-:W-:-:S04]  /*0580*/  IMAD.MOV R3, RZ, RZ, -R6 ;  /* 0x000000ffff037224 */ /* 0x000fc800078e0a06 */
[----:B------:R-:W-:-:S05]  /*0590*/  IMAD R3, R12, R3, UR9 ;  /* 0x000000090c037e24 */ /* 0x000fca000f8e0203 */
[----:B------:R-:W-:-:S13]  /*05a0*/  ISETP.GE.U32.AND P0, PT, R3, R12, PT ;  /* 0x0000000c0300720c */ /* 0x000fda0003f06070 */
[----:B------:R-:W-:Y:S02]  /*05b0*/  @P0 IADD3 R3, -R12, R3, RZ ;  /* 0x000000030c030210 */ /* 0x000fe40007ffe1ff */
[----:B------:R-:W-:Y:S02]  /*05c0*/  @P0 IADD3 R6, R6, 0x1, RZ ;  /* 0x0000000106060810 */ /* 0x000fe40007ffe0ff */
[----:B------:R-:W-:Y:S02]  /*05d0*/  ISETP.GE.U32.AND P1, PT, R3, R12, PT ;  /* 0x0000000c0300720c */ /* 0x000fe40003f26070 */
[----:B------:R-:W1:Y:S01]  /*05e0*/  LDC.64 R2, c[0x0][0x220] ;  /* 0x00008800ff027b82 */ /* 0x000e620000000a00 */
[----:B------:R-:W-:-:S10]  /*05f0*/  PLOP3.LUT P0, PT, PT, PT, UP0, 0x80, 0x0 ;  /* 0x000000000000781c */ /* 0x000fd40003f0f008 */
[----:B------:R-:W-:Y:S01]  /*0600*/  @P1 VIADD R6, R6, 0x1 ;  /* 0x0000000106061836 */ /* 0x000fe20000000000 */
        /* <DEDUP_REMOVED lines=9> */
[----:B------:R0:W2:Y:S04]  /*06a0*/  LDG.E.CONSTANT R20, desc[UR10][R2.64] ;  /* 0x0000000a02147981 */ /* 0x0000a8000c1e9900 */
[----:B------:R-:W3:Y:S04]  /*06b0*/  LDG.E.CONSTANT R7, desc[UR10][R4.64] ;  /* 0x0000000a04077981 */ /* 0x000ee8000c1e9900 */
[----:B------:R1:W4:Y:S01]  /*06c0*/  LDG.E.CONSTANT R8, desc[UR10][R4.64+0x4] ;  /* 0x0000040a04087981 */ /* 0x000322000c1e9900 */
[----:B------:R-:W-:Y:S01]  /*06d0*/  USHF.L.U32 UR4, UR6, 0x5, URZ ;  /* 0x0000000506047899 */ /* 0x000fe2000800063f */
[----:B------:R-:W5:Y:S01]  /*06e0*/  S2UR UR6, SR_CgaCtaId ;  /* 0x00000000000679c3 */ /* 0x000f620000008800 */
[----:B------:R-:W-:-:S02]  /*06f0*/  ULDC.64 UR12, c[0x0][0x218] ;  /* 0x00008600000c7ab9 */ /* 0x000fc40000000a00 */
[----:B------:R-:W-:-:S04]  /*0700*/  ULOP3.LUT UR4, UR4, 0x3fffffe0, URZ, 0xc0, !UPT ;  /* 0x3fffffe004047892 */ /* 0x000fc8000f8ec03f */
[----:B------:R-:W-:-:S04]  /*0710*/  UIMAD UR4, UR4, UR7, URZ ;  /* 0x00000007040472a4 */ /* 0x000fc8000f8e023f */
[----:B------:R-:W-:Y:S02]  /*0720*/  USHF.R.S32.HI UR5, URZ, 0x1f, UR4 ;  /* 0x0000001f3f057899 */ /* 0x000fe40008011404 */
[C---:B------:R-:W-:Y:S01]  /*0730*/  IADD3 R15, P0, R25.reuse, UR4, RZ ;  /* 0x00000004190f7c10 */ /* 0x040fe2000ff1e0ff */
[----:B------:R-:W-:Y:S01]  /*0740*/  ULDC.U8 UR4, c[0x0][0x248] ;  /* 0x0000920000047ab9 */ /* 0x000fe20000000000 */
[----:B0-----:R-:W-:Y:S01]  /*0750*/  VIADD R2, R12, UR9 ;  /* 0x000000090c027c36 */ /* 0x001fe20008000000 */
[----:B------:R-:W-:Y:S01]  /*0760*/  UPRMT UR4, UR4, 0x8880, URZ ;  /* 0x0000888004047896 */ /* 0x000fe2000800003f */
[----:B------:R-:W-:Y:S02]  /*0770*/  LEA.HI.X.SX32 R10, R25, UR5, 0x1, P0 ;  /* 0x00000005190a7c11 */ /* 0x000fe400080f0eff */
[C---:B------:R-:W-:Y:S01]  /*0780*/  LEA R14, P0, R15.reuse, UR12, 0x2 ;  /* 0x0000000c0f0e7c11 */ /* 0x040fe2000f8010ff */
[----:B------:R-:W-:Y:S01]  /*0790*/  UISETP.NE.AND UP0, UPT, UR4, URZ, UPT ;  /* 0x0000003f0400728c */ /* 0x000fe2000bf05270 */
[----:B-1----:R-:W-:Y:S01]  /*07a0*/  MOV R4, R6 ;  /* 0x0000000600047202 */ /* 0x002fe20000000f00 */
[----:B------:R-:W-:Y:S01]  /*07b0*/  UMOV UR5, 0x400 ;  /* 0x0000040000057882 */ /* 0x000fe20000000000 */
[----:B------:R-:W-:-:S02]  /*07c0*/  LEA.HI.X R15, R15, UR13, R10, 0x2, P0 ;  /* 0x0000000d0f0f7c11 */ /* 0x000fc400080f140a */
[----:B------:R-:W-:Y:S02]  /*07d0*/  PRMT R29, RZ, 0x5410, RZ ;  /* 0x00005410ff1d7816 */ /* 0x000fe400000000ff */
[----:B------:R-:W-:Y:S02]  /*07e0*/  PRMT R28, RZ, 0x5410, RZ ;  /* 0x00005410ff1c7816 */ /* 0x000fe400000000ff */
[----:B------:R-:W-:Y:S01]  /*07f0*/  MOV R6, R2 ;  /* 0x0000000200067202 */ /* 0x000fe20000000f00 */
[----:B-----5:R-:W-:Y:S02]  /*0800*/  ULEA UR4, UR6, UR5, 0x18 ;  /* 0x0000000506047291 */ /* 0x020fe4000f8ec03f */
[----:B------:R-:W-:Y:S01]  /*0810*/  USEL UR5, URZ, 0x1, UP0 ;  /* 0x000000013f057887 */ /* 0x000fe20008000000 */
[--C-:B--2---:R-:W-:Y:S02]  /*0820*/  SHF.R.U32.HI R3, RZ, 0x10, R20.reuse ;  /* 0x00000010ff037819 */ /* 0x104fe40000011614 */
[----:B------:R-:W-:-:S02]  /*0830*/  SHF.R.U32.HI R5, RZ, 0x8, R20 ;  /* 0x00000008ff057819 */ /* 0x000fc40000011614 */
[----:B---3--:R-:W-:Y:S02]  /*0840*/  PRMT R37, R7, 0x5432, R7 ;  /* 0x0000543207257816 */ /* 0x008fe40000000007 */
[----:B------:R-:W-:Y:S02]  /*0850*/  SHF.R.U32.HI R7, RZ, 0x18, R20 ;  /* 0x00000018ff077819 */ /* 0x000fe40000011614 */
[----:B----4-:R-:W-:Y:S02]  /*0860*/  PRMT R30, R8, 0x5432, R8 ;  /* 0x00005432081e7816 */ /* 0x010fe40000000008 */
[----:B------:R-:W-:Y:S02]  /*0870*/  LOP3.LUT R20, R20, 0xff, RZ, 0xc0, !PT ;  /* 0x000000ff14147812 */ /* 0x000fe400078ec0ff */
[----:B------:R-:W-:Y:S02]  /*0880*/  LOP3.LUT R3, R3, 0xff, RZ, 0xc0, !PT ;  /* 0x000000ff03037812 */ /* 0x000fe400078ec0ff */
[----:B------:R-:W-:-:S07]  /*0890*/  LOP3.LUT R5, R5, 0xff, RZ, 0xc0, !PT ;  /* 0x000000ff05057812 */ /* 0x000fce00078ec0ff */
.L_x_1745:
[----:B------:R-:W-:Y:S01]  /*08a0*/  ISETP.NE.AND P0, PT, R6, UR9, PT ;  /* 0x0000000906007c0c */ /* 0x000fe2000bf05270 */
[----:B------:R-:W2:Y:S01]  /*08b0*/  LDG.E.128.CONSTANT R16, desc[UR10][R14.64] ;  /* 0x0000000a0e107981 */ /* 0x000ea2000c1e9d00 */
[----:B------:R-:W-:-:S03]  /*08c0*/  IMAD.U32 R43, RZ, RZ, UR7 ;  /* 0x00000007ff2b7e24 */ /* 0x000fc6000f8e00ff */
[----:B------:R-:W0:Y:S08]  /*08d0*/  LDS.64 R26, [UR4] ;  /* 0x00000004ff1a7984 */ /* 0x000e300008000a00 */
[----:B------:R-:W1:Y:S01]  /*08e0*/  @!P0 LDC R11, c[0x0][0x23c] ;  /* 0x00008f00ff0b8b82 */ /* 0x000e620000000800 */
[----:B------:R-:W-:-:S07]  /*08f0*/  @!P0 IADD3 R4, R4, 0x1, RZ ;  /* 0x0000000104048810 */ /* 0x000fce0007ffe0ff */
[----:B------:R-:W3:Y:S01]  /*0900*/  @!P0 LDC.64 R8, c[0x0][0x220] ;  /* 0x00008800ff088b82 */ /* 0x000ee20000000a00 */
[----:B-1----:R-:W-:-:S05]  /*0910*/  @!P0 IMAD R32, R4, R11, RZ ;  /* 0x0000000b04208224 */ /* 0x002fca00078e02ff */
[----:B------:R-:W-:-:S04]  /*0920*/  @!P0 SHF.R.S32.HI R11, RZ, 0x1f, R32 ;  /* 0x0000001fff0b8819 */ /* 0x000fc80000011420 */
[----:B------:R-:W-:-:S04]  /*0930*/  @!P0 LEA.HI R11, R11, R32, RZ, 0x2 ;  /* 0x000000200b0b8211 */ /* 0x000fc800078f10ff */
[----:B------:R-:W-:-:S05]  /*0940*/  @!P0 LEA.HI.SX32 R11, R11, R0, 0x1e ;  /* 0x000000000b0b8211 */ /* 0x000fca00078ff2ff */
[----:B---3--:R-:W-:-:S06]  /*0950*/  @!P0 IMAD.WIDE R12, R11, 0x4, R8 ;  /* 0x000000040b0c8825 */ /* 0x008fcc00078e0208 */
[----:B------:R-:W3:Y:S01]  /*0960*/  @!P0 LDG.E.CONSTANT R12, desc[UR10][R12.64] ;  /* 0x0000000a0c0c8981 */ /* 0x000ee2000c1e9900 */
[----:B------:R-:W-:-:S05]  /*0970*/  IMAD.WIDE R42, R43, 0x4, R14 ;  /* 0x000000042b2a7825 */ /* 0x000fca00078e020e */
[----:B------:R1:W4:Y:S01]  /*0980*/  LDG.E.128.CONSTANT R8, desc[UR10][R42.64] ;  /* 0x0000000a2a087981 */ /* 0x000322000c1e9d00 */
[----:B------:R-:W-:-:S05]  /*0990*/  MOV R21, UR7 ;  /* 0x0000000700157c02 */ /* 0x000fca0008000f00 */
[----:B-1----:R-:W-:-:S04]  /*09a0*/  IMAD.WIDE R42, R21, 0x4, R42 ;  /* 0x00000004152a7825 */ /* 0x002fc800078e022a */
[--C-:B0-----:R-:W-:Y:S02]  /*09b0*/  HADD2.F32 R31, -RZ, R26.reuse.H0_H0 ;  /* 0x2000001aff1f7230 */ /* 0x101fe40000004100 */
[----:B------:R-:W-:Y:S01]  /*09c0*/  HADD2.F32 R39, -RZ, R26.H1_H1 ;  /* 0x3000001aff277230 */ /* 0x000fe20000004100 */
[----:B--2---:R-:W-:Y:S02]  /*09d0*/  LOP3.LUT R22, R16, 0xff, RZ, 0xc0, !PT ;  /* 0x000000ff10167812 */ /* 0x004fe400078ec0ff */
[----:B------:R-:W-:-:S04]  /*09e0*/  SHF.R.U32.HI R13, RZ, 0x8, R16 ;  /* 0x00000008ff0d7819 */ /* 0x000fc80000011610 */
[----:B------:R-:W-:Y:S02]  /*09f0*/  LOP3.LUT R14, R13, 0xff, RZ, 0xc0, !PT ;  /* 0x000000ff0d0e7812 */ /* 0x000fe400078ec0ff */
[----:B------:R-:W-:Y:S02]  /*0a00*/  LOP3.LUT R13, R19, 0xff, RZ, 0xc0, !PT ;  /* 0x000000ff130d7812 */ /* 0x000fe400078ec0ff */
[----:B------:R-:W-:-:S04]  /*0a10*/  SHF.R.U32.HI R15, RZ, 0x8, R19 ;  /* 0x00000008ff0f7819 */ /* 0x000fc80000011613 */
[----:B------:R-:W-:Y:S02]  /*0a20*/  LOP3.LUT R15, R15, 0xff, RZ, 0xc0, !PT ;  /* 0x000000ff0f0f7812 */ /* 0x000fe400078ec0ff */
[----:B------:R-:W-:Y:S02]  /*0a30*/  LOP3.LUT R21, R17, 0xff, RZ, 0xc0, !PT ;  /* 0x000000ff11157812 */ /* 0x000fe400078ec0ff */
[----:B---3--:R-:W-:Y:S02]  /*0a40*/  @!P0 LOP3.LUT R20, R12, 0xff, RZ, 0xc0, !PT ;  /* 0x000000ff0c148812 */ /* 0x008fe400078ec0ff */
[----:B------:R-:W-:Y:S02]  /*0a50*/  @!P0 SHF.R.U32.HI R7, RZ, 0x18, R12 ;  /* 0x00000018ff078819 */ /* 0x000fe4000001160c */
[----:B------:R-:W-:-:S04]  /*0a60*/  IADD3 R23, R20, UR5, RZ ;  /* 0x0000000514177c10 */ /* 0x000fc8000fffe0ff */
[----:B------:R-:W-:Y:S02]  /*0a70*/  IADD3 R38, R22, -R23, RZ ;  /* 0x8000001716267210 */ /* 0x000fe40007ffe0ff */
[----:B------:R-:W-:Y:S01]  /*0a80*/  IADD3 R22, R7, UR5, RZ ;  /* 0x0000000507167c10 */ /* 0x000fe2000fffe0ff */
[----:B------:R-:W-:-:S04]  /*0a90*/  IMAD.IADD R14, R14, 0x1, -R23 ;  /* 0x000000010e0e7824 */ /* 0x000fc800078e0a17 */
[----:B------:R-:W-:Y:S01]  /*0aa0*/  IMAD.IADD R33, R13, 0x1, -R22 ;  /* 0x000000010d217824 */ /* 0x000fe200078e0a16 */
[--C-:B------:R-:W-:Y:S02]  /*0ab0*/  @!P0 SHF.R.U32.HI R13, RZ, 0x8, R12.reuse ;  /* 0x00000008ff0d8819 */ /* 0x100fe4000001160c */
[----:B------:R-:W-:Y:S01]  /*0ac0*/  @!P0 SHF.R.U32.HI R12, RZ, 0x10, R12 ;  /* 0x00000010ff0c8819 */ /* 0x000fe2000001160c */
[----:B------:R0:W1:Y:S01]  /*0ad0*/  I2F.F16 R35, R14 ;  /* 0x0000000e00237306 */ /* 0x0000620000200c00 */
[----:B------:R-:W-:Y:S02]  /*0ae0*/  @!P0 LOP3.LUT R5, R13, 0xff, RZ, 0xc0, !PT ;  /* 0x000000ff0d058812 */ /* 0x000fe400078ec0ff */
[----:B------:R-:W-:Y:S02]  /*0af0*/  @!P0 LOP3.LUT R3, R12, 0xff, RZ, 0xc0, !PT ;  /* 0x000000ff0c038812 */ /* 0x000fe400078ec0ff */
[----:B------:R-:W-:Y:S02]  /*0b00*/  IADD3 R34, -R22, R15, RZ ;  /* 0x0000000f16227210 */ /* 0x000fe40007ffe1ff */
[----:B0-----:R0:W2:Y:S01]  /*0b10*/  LDG.E.128.CONSTANT R12, desc[UR10][R42.64] ;  /* 0x0000000a2a0c7981 */ /* 0x0010a2000c1e9d00 */
[----:B------:R-:W3:Y:S01]  /*0b20*/  I2F.F16 R38, R38 ;  /* 0x0000002600267306 */ /* 0x000ee20000200c00 */
[----:B------:R-:W-:-:S02]  /*0b30*/  IADD3 R24, R5, UR5, RZ ;  /* 0x0000000505187c10 */ /* 0x000fc4000fffe0ff */
[----:B------:R-:W-:Y:S02]  /*0b40*/  SHF.R.U32.HI R41, RZ, 0x8, R17 ;  /* 0x00000008ff297819 */ /* 0x000fe40000011611 */
[----:B------:R-:W-:Y:S01]  /*0b50*/  LOP3.LUT R40, R18, 0xff, RZ, 0xc0, !PT ;  /* 0x000000ff12287812 */ /* 0x000fe200078ec0ff */
[----:B------:R-:W-:Y:S01]  /*0b60*/  IMAD.IADD R26, R21, 0x1, -R24 ;  /* 0x00000001151a7824 */ /* 0x000fe200078e0a18 */
[----:B------:R-:W-:Y:S01]  /*0b70*/  IADD3 R21, R3, UR5, RZ ;  /* 0x0000000503157c10 */ /* 0x000fe2000fffe0ff */
[----:B-1----:R-:W-:Y:S01]  /*0b80*/  HADD2.F32 R36, -RZ, R35.H0_H0 ;  /* 0x20000023ff247230 */ /* 0x002fe20000004100 */
[----:B------:R-:W-:Y:S01]  /*0b90*/  LOP3.LUT R41, R41, 0xff, RZ, 0xc0, !PT ;  /* 0x000000ff29297812 */ /* 0x000fe200078ec0ff */
[----:B---3--:R-:W-:Y:S01]  /*0ba0*/  HADD2.F32 R38, -RZ, R38.H0_H0 ;  /* 0x20000026ff267230 */ /* 0x008fe20000004100 */
[----:B------:R-:W-:-:S04]  /*0bb0*/  IADD3 R40, R40, -R21, RZ ;  /* 0x8000001528287210 */ /* 0x000fc80007ffe0ff */
[----:B------:R-:W-:Y:S01]  /*0bc0*/  FFMA.FTZ R35, R38, R31, RZ ;  /* 0x0000001f26237223 */ /* 0x000fe200000100ff */
[----:B------:R-:W-:Y:S01]  /*0bd0*/  SHF.R.U32.HI R38, RZ, 0x8, R18 ;  /* 0x00000008ff267819 */ /* 0x000fe20000011612 */
[----:B------:R-:W1:Y:S01]  /*0be0*/  I2F.F16 R26, R26 ;  /* 0x0000001a001a7306 */ /* 0x000e620000200c00 */
[----:B------:R-:W-:Y:S02]  /*0bf0*/  IMAD.IADD R41, R41, 0x1, -R24 ;  /* 0x0000000129297824 */ /* 0x000fe400078e0a18 */
[----:B------:R-:W-:Y:S01]  /*0c00*/  LOP3.LUT R38, R38, 0xff, RZ, 0xc0, !PT ;  /* 0x000000ff26267812 */ /* 0x000fe200078ec0ff */
[----:B------:R-:W-:-:S04]  /*0c10*/  FFMA.FTZ R35, R36, R39, R35 ;  /* 0x0000002724237223 */ /* 0x000fc80000010023 */
[----:B------:R-:W3:Y:S01]  /*0c20*/  I2F.F16 R34, R34 ;  /* 0x0000002200227306 */ /* 0x000ee20000200c00 */
[----:B------:R-:W-:-:S07]  /*0c30*/  IADD3 R38, -R21, R38, RZ ;  /* 0x0000002615267210 */ /* 0x000fce0007ffe1ff */
[----:B------:R-:W5:Y:S08]  /*0c40*/  I2F.F16 R33, R33 ;  /* 0x0000002100217306 */ /* 0x000f700000200c00 */
[----:B------:R-:W4:Y:S08]  /*0c50*/  I2F.F16 R40, R40 ;  /* 0x0000002800287306 */ /* 0x000f300000200c00 */
[----:B------:R-:W0:Y:S01]  /*0c60*/  I2F.F16 R36, R41 ;  /* 0x0000002900247306 */ /* 0x000e220000200c00 */
[----:B-1----:R-:W-:-:S07]  /*0c70*/  HADD2.F32 R26, -RZ, R26.H0_H0 ;  /* 0x2000001aff1a7230 */ /* 0x002fce0000004100 */
[----:B------:R-:W1:Y:S01]  /*0c80*/  I2F.F16 R38, R38 ;  /* 0x0000002600267306 */ /* 0x000e620000200c00 */
[----:B---3--:R-:W-:Y:S02]  /*0c90*/  HADD2.F32 R46, -RZ, R34.H0_H0 ;  /* 0x20000022ff2e7230 */ /* 0x008fe40000004100 */
[----:B-----5:R-:W-:Y:S02]  /*0ca0*/  HADD2.F32 R44, -RZ, R33.H0_H0 ;  /* 0x20000021ff2c7230 */ /* 0x020fe40000004100 */
[----:B----4-:R-:W-:Y:S02]  /*0cb0*/  HADD2.F32 R34, -RZ, R40.H0_H0 ;  /* 0x20000028ff227230 */ /* 0x010fe40000004100 */
[C---:B------:R-:W-:Y:S01]  /*0cc0*/  FFMA.FTZ R33, R31.reuse, R26, RZ ;  /* 0x0000001a1f217223 */ /* 0x040fe200000100ff */
[----:B0-----:R-:W-:Y:S02]  /*0cd0*/  HADD2.F32 R36, -RZ, R36.H0_H0 ;  /* 0x20000024ff247230 */ /* 0x001fe40000004100 */
[C---:B------:R-:W-:Y:S01]  /*0ce0*/  FFMA.FTZ R44, R31.reuse, R44, RZ ;  /* 0x0000002c1f2c7223 */ /* 0x040fe200000100ff */
[----:B------:R-:W-:-:S02]  /*0cf0*/  FFMA.FTZ R34, R31, R34, RZ ;  /* 0x000000221f227223 */ /* 0x000fc400000100ff */
[----:B------:R-:W-:Y:S01]  /*0d00*/  FFMA.FTZ R31, R39, R36, R33 ;  /* 0x00000024271f7223 */ /* 0x000fe20000010021 */
[----:B-1----:R-:W-:Y:S01]  /*0d10*/  HADD2.F32 R33, -RZ, R38.H0_H0 ;  /* 0x20000026ff217230 */ /* 0x002fe20000004100 */
[----:B------:R-:W-:-:S04]  /*0d20*/  SHF.R.U32.HI R26, RZ, 0x10, R16 ;  /* 0x00000010ff1a7819 */ /* 0x000fc80000011610 */
[C---:B------:R-:W-:Y:S01]  /*0d30*/  FFMA.FTZ R33, R39.reuse, R33, R34 ;  /* 0x0000002127217223 */ /* 0x040fe20000010022 */
[----:B------:R-:W-:Y:S01]  /*0d40*/  SHF.R.U32.HI R34, RZ, 0x10, R19 ;  /* 0x00000010ff227819 */ /* 0x000fe20000011613 */
[----:B------:R-:W-:Y:S01]  /*0d50*/  FFMA.FTZ R46, R39, R46, R44 ;  /* 0x0000002e272e7223 */ /* 0x000fe2000001002c */
[----:B------:R-:W-:Y:S02]  /*0d60*/  LOP3.LUT R26, R26, 0xff, RZ, 0xc0, !PT ;  /* 0x000000ff1a1a7812 */ /* 0x000fe400078ec0ff */
[----:B------:R-:W-:Y:S02]  /*0d70*/  LOP3.LUT R39, R34, 0xff, RZ, 0xc0, !PT ;  /* 0x000000ff22277812 */ /* 0x000fe400078ec0ff */
[----:B------:R-:W-:Y:S02]  /*0d80*/  SHF.R.U32.HI R34, RZ, 0x10, R17 ;  /* 0x00000010ff227819 */ /* 0x000fe40000011611 */
[----:B------:R-:W-:Y:S02]  /*0d90*/  IADD3 R26, -R23, R26, RZ ;  /* 0x0000001a171a7210 */ /* 0x000fe40007ffe1ff */
[----:B------:R-:W-:-:S02]  /*0da0*/  SHF.R.U32.HI R36, RZ, 0x10, R18 ;  /* 0x00000010ff247819 */ /* 0x000fc40000011612 */
[----:B------:R-:W-:Y:S01]  /*0db0*/  LOP3.LUT R41, R34, 0xff, RZ, 0xc0, !PT ;  /* 0x000000ff22297812 */ /* 0x000fe200078ec0ff */
[----:B------:R-:W-:Y:S01]  /*0dc0*/  IMAD.IADD R39, R39, 0x1, -R22 ;  /* 0x0000000127277824 */ /* 0x000fe200078e0a16 */
[----:B------:R-:W0:Y:S01]  /*0dd0*/  I2F.F16 R26, R26 ;  /* 0x0000001a001a7306 */ /* 0x000e220000200c00 */
[----:B------:R-:W-:Y:S02]  /*0de0*/  LOP3.LUT R36, R36, 0xff, RZ, 0xc0, !PT ;  /* 0x000000ff24247812 */ /* 0x000fe400078ec0ff */
[----:B------:R-:W-:Y:S02]  /*0df0*/  IADD3 R34, -R24, R41, RZ ;  /* 0x0000002918227210 */ /* 0x000fe40007ffe1ff */
[----:B------:R-:W-:Y:S02]  /*0e00*/  IADD3 R36, -R21, R36, RZ ;  /* 0x0000002415247210 */ /* 0x000fe40007ffe1ff */
[----:B------:R-:W-:Y:S01]  /*0e10*/  LEA.HI R16, R16, -R23, RZ, 0x8 ;  /* 0x8000001710107211 */ /* 0x000fe200078f40ff */
[----:B------:R-:W1:Y:S08]  /*0e20*/  I2F.F16 R39, R39 ;  /* 0x0000002700277306 */ /* 0x000e700000200c00 */
[----:B------:R-:W3:Y:S01]  /*0e30*/  I2F.F16 R34, R34 ;  /* 0x0000002200227306 */ /* 0x000ee20000200c00 */
[----:B0-----:R-:W-:-:S07]  /*0e40*/  HADD2.F32 R40, -RZ, R26.H0_H0 ;  /* 0x2000001aff287230 */ /* 0x001fce0000004100 */
[----:B------:R-:W0:Y:S01]  /*0e50*/  I2F.F16 R36, R36 ;  /* 0x0000002400247306 */ /* 0x000e220000200c00 */
[----:B------:R-:W-:-:S07]  /*0e60*/  HADD2.F32 R26, -RZ, R27.H0_H0 ;  /* 0x2000001bff1a7230 */ /* 0x000fce0000004100 */
[----:B------:R-:W4:Y:S01]  /*0e70*/  I2F.F16 R16, R16 ;  /* 0x0000001000107306 */ /* 0x000f220000200c00 */
[----:B------:R-:W-:Y:S01]  /*0e80*/  LEA.HI R38, R19, -R22, RZ, 0x8 ;  /* 0x8000001613267211 */ /* 0x000fe200078f40ff */
[----:B-1----:R-:W-:Y:S02]  /*0e90*/  HADD2.F32 R19, -RZ, R39.H0_H0 ;  /* 0x20000027ff137230 */ /* 0x002fe40000004100 */
[----:B------:R-:W-:Y:S01]  /*0ea0*/  FFMA.FTZ R39, R40, R26, R35 ;  /* 0x0000001a28277223 */ /* 0x000fe20000010023 */
[----:B------:R-:W-:Y:S01]  /*0eb0*/  LEA.HI R17, R17, -R24, RZ, 0x8 ;  /* 0x8000001811117211 */ /* 0x000fe200078f40ff */
[----:B---3--:R-:W-:Y:S01]  /*0ec0*/  HADD2.F32 R34, -RZ, R34.H0_H0 ;  /* 0x20000022ff227230 */ /* 0x008fe20000004100 */
[----:B------:R-:W-:Y:S01]  /*0ed0*/  LEA.HI R18, R18, -R21, RZ, 0x8 ;  /* 0x8000001512127211 */ /* 0x000fe200078f40ff */
[----:B------:R-:W1:Y:S01]  /*0ee0*/  I2F.F16 R35, R38 ;  /* 0x0000002600237306 */ /* 0x000e620000200c00 */
[----:B0-----:R-:W-:Y:S02]  /*0ef0*/  HADD2.F32 R40, -RZ, R36.H0_H0 ;  /* 0x20000024ff287230 */ /* 0x001fe40000004100 */
[----:B------:R-:W-:Y:S01]  /*0f00*/  FFMA.FTZ R31, R26, R34, R31 ;  /* 0x000000221a1f7223 */ /* 0x000fe2000001001f */
[----:B------:R-:W-:-:S02]  /*0f10*/  HADD2.F32 R34, -RZ, R27.H1_H1 ;  /* 0x3000001bff227230 */ /* 0x000fc40000004100 */
[----:B----4-:R-:W-:Y:S02]  /*0f20*/  HADD2.F32 R36, -RZ, R16.H0_H0 ;  /* 0x20000010ff247230 */ /* 0x010fe40000004100 */
[----:B------:R-:W0:Y:S08]  /*0f30*/  I2F.F16 R17, R17 ;  /* 0x0000001100117306 */ /* 0x000e300000200c00 */
[----:B------:R-:W3:Y:S01]  /*0f40*/  I2F.F16 R16, R18 ;  /* 0x0000001200107306 */ /* 0x000ee20000200c00 */
[----:B------:R-:W-:Y:S01]  /*0f50*/  FFMA.FTZ R36, R36, R34, R39 ;  /* 0x0000002224247223 */ /* 0x000fe20000010027 */
[----:B------:R-:W-:-:S02]  /*0f60*/  IMAD.U32 R39, RZ, RZ, UR7 ;  /* 0x00000007ff277e24 */ /* 0x000fc4000f8e00ff */
[----:B------:R-:W-:Y:S01]  /*0f70*/  FFMA.FTZ R19, R26, R19, R46 ;  /* 0x000000131a137223 */ /* 0x000fe2000001002e */
[----:B-1----:R-:W-:Y:S02]  /*0f80*/  HADD2.F32 R35, -RZ, R35.H0_H0 ;  /* 0x20000023ff237230 */ /* 0x002fe40000004100 */
[----:B------:R-:W-:-:S04]  /*0f90*/  IMAD.WIDE R42, R39, 0x4, R42 ;  /* 0x00000004272a7825 */ /* 0x000fc800078e022a */
[----:B------:R-:W-:Y:S02]  /*0fa0*/  FFMA.FTZ R33, R26, R40, R33 ;  /* 0x000000281a217223 */ /* 0x000fe40000010021 */
[----:B------:R-:W1:Y:S01]  /*0fb0*/  LDS.64 R26, [UR4+0x8] ;  /* 0x00000804ff1a7984 */ /* 0x000e620008000a00 */
[----:B------:R-:W-:Y:S01]  /*0fc0*/  FFMA.FTZ R35, R34, R35, R19 ;  /* 0x0000002322237223 */ /* 0x000fe20000010013 */
[----:B0-----:R-:W-:Y:S02]  /*0fd0*/  HADD2.F32 R39, -RZ, R17.H0_H0 ;  /* 0x20000011ff277230 */ /* 0x001fe40000004100 */
[----:B---3--:R-:W-:Y:S02]  /*0fe0*/  HADD2.F32 R40, -RZ, R16.H0_H0 ;  /* 0x20000010ff287230 */ /* 0x008fe40000004100 */
[----:B------:R-:W3:Y:S01]  /*0ff0*/  LDG.E.128.CONSTANT R16, desc[UR10][R42.64] ;  /* 0x0000000a2a107981 */ /* 0x000ee2000c1e9d00 */
[----:B------:R-:W-:-:S04]  /*1000*/  LOP3.LUT R38, R8, 0xff, RZ, 0xc0, !PT ;  /* 0x000000ff08267812 */ /* 0x000fc800078ec0ff */
[----:B------:R-:W-:-:S06]  /*1010*/  IADD3 R38, -R23, R38, RZ ;  /* 0x0000002617267210 */ /* 0x000fcc0007ffe1ff */
[----:B------:R-:W0:Y:S01]  /*1020*/  I2F.F16 R38, R38 ;  /* 0x0000002600267306 */ /* 0x000e220000200c00 */
[C---:B------:R-:W-:Y:S01]  /*1030*/  FFMA.FTZ R31, R34.reuse, R39, R31 ;  /* 0x00000027221f7223 */ /* 0x040fe2000001001f */
[----:B------:R-:W-:Y:S01]  /*1040*/  LOP3.LUT R39, R11, 0xff, RZ, 0xc0, !PT ;  /* 0x000000ff0b277812 */ /* 0x000fe200078ec0ff */
[----:B------:R-:W-:-:S03]  /*1050*/  FFMA.FTZ R33, R34, R40, R33 ;  /* 0x0000002822217223 */ /* 0x000fc60000010021 */
[----:B------:R-:W-:Y:S02]  /*1060*/  IADD3 R45, -R22, R39, RZ ;  /* 0x00000027162d7210 */ /* 0x000fe40007ffe1ff */
[----:B------:R-:W-:Y:S02]  /*1070*/  LOP3.LUT R39, R9, 0xff, RZ, 0xc0, !PT ;  /* 0x000000ff09277812 */ /* 0x000fe400078ec0ff */
[----:B------:R-:W-:-:S03]  /*1080*/  LOP3.LUT R44, R10, 0xff, RZ, 0xc0, !PT ;  /* 0x000000ff0a2c7812 */ /* 0x000fc600078ec0ff */
[----:B------:R-:W-:Y:S02]  /*1090*/  IMAD.IADD R39, R39, 0x1, -R24 ;  /* 0x0000000127277824 */ /* 0x000fe400078e0a18 */
[----:B0-----:R-:W-:Y:S02]  /*10a0*/  HADD2.F32 R41, -RZ, R38.H0_H0 ;  /* 0x20000026ff297230 */ /* 0x001fe40000004100 */
[----:B-1----:R-:W-:Y:S01]  /*10b0*/  HADD2.F32 R40, -RZ, R26.H0_H0 ;  /* 0x2000001aff287230 */ /* 0x002fe20000004100 */
[----:B------:R-:W0:Y:S04]  /*10c0*/  I2F.F16 R38, R39 ;  /* 0x0000002700267306 */ /* 0x000e280000200c00 */
[----:B------:R-:W-:Y:S01]  /*10d0*/  FFMA.FTZ R36, R41, R40, R36 ;  /* 0x0000002829247223 */ /* 0x000fe20000010024 */
[----:B------:R-:W-:-:S03]  /*10e0*/  IADD3 R41, -R21, R44, RZ ;  /* 0x0000002c15297210 */ /* 0x000fc60007ffe1ff */
[----:B------:R-:W1:Y:S08]  /*10f0*/  I2F.F16 R34, R45 ;  /* 0x0000002d00227306 */ /* 0x000e700000200c00 */
[----:B------:R-:W4:Y:S01]  /*1100*/  I2F.F16 R44, R41 ;  /* 0x00000029002c7306 */ /* 0x000f220000200c00 */
[----:B0-----:R-:W-:Y:S02]  /*1110*/  HADD2.F32 R38, -RZ, R38.H0_H0 ;  /* 0x20000026ff267230 */ /* 0x001fe40000004100 */
[----:B-1----:R-:W-:-:S03]  /*1120*/  HADD2.F32 R34, -RZ, R34.H0_H0 ;  /* 0x20000022ff227230 */ /* 0x002fc60000004100 */
[C---:B------:R-:W-:Y:S01]  /*1130*/  FFMA.FTZ R38, R40.reuse, R38, R31 ;  /* 0x0000002628267223 */ /* 0x040fe2000001001f */
[----:B------:R-:W-:Y:S01]  /*1140*/  SHF.R.U32.HI R31, RZ, 0x8, R8 ;  /* 0x00000008ff1f7819 */ /* 0x000fe20000011608 */
[----:B----4-:R-:W-:Y:S02]  /*1150*/  HADD2.F32 R44, -RZ, R44.H0_H0 ;  /* 0x2000002cff2c7230 */ /* 0x010fe40000004100 */
[----:B------:R-:W-:-:S03]  /*1160*/  FFMA.FTZ R34, R40, R34, R35 ;  /* 0x0000002228227223 */ /* 0x000fc60000010023 */
[----:B------:R-:W-:Y:S01]  /*1170*/  FFMA.FTZ R40, R40, R44, R33 ;  /* 0x0000002c28287223 */ /* 0x000fe20000010021 */
[----:B------:R-:W-:Y:S02]  /*1180*/  LOP3.LUT R44, R31, 0xff, RZ, 0xc0, !PT ;  /* 0x000000ff1f2c7812 */ /* 0x000fe400078ec0ff */
[----:B------:R-:W-:-:S04]  /*1190*/  SHF.R.U32.HI R31, RZ, 0x8, R11 ;  /* 0x00000008ff1f7819 */ /* 0x000fc8000001160b */
[----:B------:R-:W-:-:S05]  /*11a0*/  LOP3.LUT R31, R31, 0xff, RZ, 0xc0, !PT ;  /* 0x000000ff1f1f7812 */ /* 0x000fca00078ec0ff */
[----:B------:R-:W-:Y:S01]  /*11b0*/  IMAD.IADD R41, R31, 0x1, -R22 ;  /* 0x000000011f297824 */ /* 0x000fe200078e0a16 */
[----:B------:R-:W-:Y:S02]  /*11c0*/  SHF.R.U32.HI R31, RZ, 0x8, R9 ;  /* 0x00000008ff1f7819 */ /* 0x000fe40000011609 */
[----:B------:R-:W-:Y:S02]  /*11d0*/  SHF.R.U32.HI R33, RZ, 0x8, R10 ;  /* 0x00000008ff217819 */ /* 0x000fe4000001160a */
[----:B------:R-:W-:Y:S02]  /*11e0*/  LOP3.LUT R31, R31, 0xff, RZ, 0xc0, !PT ;  /* 0x000000ff1f1f7812 */ /* 0x000fe400078ec0ff */
[----:B------:R-:W-:Y:S02]  /*11f0*/  IADD3 R39, -R23, R44, RZ ;  /* 0x0000002c17277210 */ /* 0x000fe40007ffe1ff */
[----:B------:R-:W-:Y:S02]  /*1200*/  IADD3 R44, -R24, R31, RZ ;  /* 0x0000001f182c7210 */ /* 0x000fe40007ffe1ff */
[----:B------:R-:W-:-:S02]  /*1210*/  LOP3.LUT R46, R33, 0xff, RZ, 0xc0, !PT ;  /* 0x000000ff212e7812 */ /* 0x000fc400078ec0ff */
[----:B------:R-:W0:Y:S02]  /*1220*/  I2F.F16 R35, R44 ;  /* 0x0000002c00237306 */ /* 0x000e240000200c00 */
[----:B------:R-:W-:-:S06]  /*1230*/  IADD3 R31, -R21, R46, RZ ;  /* 0x0000002e151f7210 */ /* 0x000fcc0007ffe1ff */
[----:B------:R-:W1:Y:S08]  /*1240*/  I2F.F16 R31, R31 ;  /* 0x0000001f001f7306 */ /* 0x000e700000200c00 */
[----:B------:R-:W4:Y:S01]  /*1250*/  I2F.F16 R41, R41 ;  /* 0x0000002900297306 */ /* 0x000f220000200c00 */
[----:B------:R-:W-:Y:S02]  /*1260*/  HADD2.F32 R33, -RZ, R26.H1_H1 ;  /* 0x3000001aff217230 */ /* 0x000fe40000004100 */
[----:B0-----:R-:W-:-:S05]  /*1270*/  HADD2.F32 R35, -RZ, R35.H0_H0 ;  /* 0x20000023ff237230 */ /* 0x001fca0000004100 */
[----:B------:R-:W0:Y:S01]  /*1280*/  I2F.F16 R39, R39 ;  /* 0x0000002700277306 */ /* 0x000e220000200c00 */
[----:B------:R-:W-:Y:S01]  /*1290*/  FFMA.FTZ R38, R33, R35, R38 ;  /* 0x0000002321267223 */ /* 0x000fe20000010026 */
[----:B-1----:R-:W-:Y:S01]  /*12a0*/  HADD2.F32 R35, -RZ, R31.H0_H0 ;  /* 0x2000001fff237230 */ /* 0x002fe20000004100 */
[----:B------:R-:W-:Y:S01]  /*12b0*/  SHF.R.U32.HI R31, RZ, 0x10, R11 ;  /* 0x00000010ff1f7819 */ /* 0x000fe2000001160b */
[----:B----4-:R-:W-:-:S03]  /*12c0*/  HADD2.F32 R26, -RZ, R41.H0_H0 ;  /* 0x20000029ff1a7230 */ /* 0x010fc60000004100 */
[----:B------:R-:W-:Y:S01]  /*12d0*/  FFMA.FTZ R40, R33, R35, R40 ;  /* 0x0000002321287223 */ /* 0x000fe20000010028 */
[----:B------:R-:W-:Y:S02]  /*12e0*/  LOP3.LUT R35, R31, 0xff, RZ, 0xc0, !PT ;  /* 0x000000ff1f237812 */ /* 0x000fe400078ec0ff */
[----:B------:R-:W-:Y:S01]  /*12f0*/  SHF.R.U32.HI R31, RZ, 0x10, R9 ;  /* 0x00000010ff1f7819 */ /* 0x000fe20000011609 */
[----:B------:R-:W-:Y:S01]  /*1300*/  FFMA.FTZ R34, R33, R26, R34 ;  /* 0x0000001a21227223 */ /* 0x000fe20000010022 */
[----:B------:R-:W-:Y:S02]  /*1310*/  SHF.R.U32.HI R26, RZ, 0x10, R8 ;  /* 0x00000010ff1a7819 */ /* 0x000fe40000011608 */
[----:B------:R-:W-:Y:S02]  /*1320*/  LOP3.LUT R31, R31, 0xff, RZ, 0xc0, !PT ;  /* 0x000000ff1f1f7812 */ /* 0x000fe400078ec0ff */
[----:B------:R-:W-:Y:S01]  /*1330*/  LOP3.LUT R26, R26, 0xff, RZ, 0xc0, !PT ;  /* 0x000000ff1a1a7812 */ /* 0x000fe200078ec0ff */
[----:B0-----:R-:W-:Y:S01]  /*1340*/  HADD2.F32 R39, -RZ, R39.H0_H0 ;  /* 0x20000027ff277230 */ /* 0x001fe20000004100 */
[----:B------:R-:W-:-:S03]  /*1350*/  IADD3 R31, -R24, R31, RZ ;  /* 0x0000001f181f7210 */ /* 0x000fc60007ffe1ff */
[----:B------:R-:W-:Y:S02]  /*1360*/  IMAD.IADD R26, R26, 0x1, -R23 ;  /* 0x000000011a1a7824 */ /* 0x000fe400078e0a17 */
[----:B------:R-:W-:Y:S01]  /*1370*/  FFMA.FTZ R36, R39, R33, R36 ;  /* 0x0000002127247223 */ /* 0x000fe20000010024 */
[----:B------:R-:W-:Y:S01]  /*1380*/  SHF.R.U32.HI R39, RZ, 0x10, R10 ;  /* 0x00000010ff277819 */ /* 0x000fe2000001160a */
[----:B------:R-:W0:Y:S03]  /*1390*/  I2F.F16 R31, R31 ;  /* 0x0000001f001f7306 */ /* 0x000e260000200c00 */
[----:B------:R-:W-:-:S05]  /*13a0*/  LOP3.LUT R44, R39, 0xff, RZ, 0xc0, !PT ;  /* 0x000000ff272c7812 */ /* 0x000fca00078ec0ff */
[----:B------:R-:W1:Y:S01]  /*13b0*/  I2F.F16 R33, R26 ;  /* 0x0000001a00217306 */ /* 0x000e620000200c00 */
[----:B------:R-:W-:Y:S01]  /*13c0*/  LEA.HI R8, R8, -R23, RZ, 0x8 ;  /* 0x8000001708087211 */ /* 0x000fe200078f40ff */
[----:B------:R-:W-:Y:S01]  /*13d0*/  IMAD.IADD R44, R44, 0x1, -R21 ;  /* 0x000000012c2c7824 */ /* 0x000fe200078e0a15 */
[----:B------:R-:W-:-:S05]  /*13e0*/  IADD3 R41, -R22, R35, RZ ;  /* 0x0000002316297210 */ /* 0x000fca0007ffe1ff */
[----:B------:R-:W4:Y:S01]  /*13f0*/  I2F.F16 R26, R44 ;  /* 0x0000002c001a7306 */ /* 0x000f220000200c00 */
[----:B0-----:R-:W-:Y:S02]  /*1400*/  HADD2.F32 R31, -RZ, R31.H0_H0 ;  /* 0x2000001fff1f7230 */ /* 0x001fe40000004100 */
[----:B-1----:R-:W-:-:S05]  /*1410*/  HADD2.F32 R39, -RZ, R33.H0_H0 ;  /* 0x20000021ff277230 */ /* 0x002fca0000004100 */
[----:B------:R-:W0:Y:S01]  /*1420*/  I2F.F16 R8, R8 ;  /* 0x0000000800087306 */ /* 0x000e220000200c00 */
[----:B------:R-:W-:Y:S01]  /*1430*/  HADD2.F32 R33, -RZ, R27.H0_H0 ;  /* 0x2000001bff217230 */ /* 0x000fe20000004100 */
[----:B------:R-:W-:-:S04]  /*1440*/  LEA.HI R11, R11, -R22, RZ, 0x8 ;  /* 0x800000160b0b7211 */ /* 0x000fc800078f40ff */
[----:B------:R-:W-:Y:S01]  /*1450*/  FFMA.FTZ R38, R33, R31, R38 ;  /* 0x0000001f21267223 */ /* 0x000fe20000010026 */
[----:B------:R-:W-:Y:S01]  /*1460*/  LEA.HI R31, R9, -R24, RZ, 0x8 ;  /* 0x80000018091f7211 */ /* 0x000fe200078f40ff */
[----:B------:R-:W1:Y:S01]  /*1470*/  I2F.F16 R35, R41 ;  /* 0x0000002900237306 */ /* 0x000e620000200c00 */
[----:B------:R-:W-:Y:S01]  /*1480*/  FFMA.FTZ R36, R39, R33, R36 ;  /* 0x0000002127247223 */ /* 0x000fe20000010024 */
[----:B------:R-:W-:Y:S02]  /*1490*/  HADD2.F32 R39, -RZ, R27.H1_H1 ;  /* 0x3000001bff277230 */ /* 0x000fe40000004100 */
[----:B----4-:R-:W-:-:S04]  /*14a0*/  HADD2.F32 R26, -RZ, R26.H0_H0 ;  /* 0x2000001aff1a7230 */ /* 0x010fc80000004100 */
[----:B------:R-:W4:Y:S01]  /*14b0*/  I2F.F16 R11, R11 ;  /* 0x0000000b000b7306 */ /* 0x000f220000200c00 */
[----:B0-----:R-:W-:Y:S02]  /*14c0*/  HADD2.F32 R27, -RZ, R8.H0_H0 ;  /* 0x20000008ff1b7230 */ /* 0x001fe40000004100 */
[----:B------:R-:W-:Y:S01]  /*14d0*/  FFMA.FTZ R40, R33, R26, R40 ;  /* 0x0000001a21287223 */ /* 0x000fe20000010028 */
[----:B------:R-:W0:Y:S04]  /*14e0*/  LDS.64 R8, [UR4+0x10] ;  /* 0x00001004ff087984 */ /* 0x000e280008000a00 */
[----:B------:R-:W5:Y:S01]  /*14f0*/  I2F.F16 R31, R31 ;  /* 0x0000001f001f7306 */ /* 0x000f620000200c00 */
[----:B------:R-:W-:Y:S01]  /*1500*/  FFMA.FTZ R36, R27, R39, R36 ;  /* 0x000000271b247223 */ /* 0x000fe20000010024 */
[----:B-1----:R-:W-:Y:S01]  /*1510*/  HADD2.F32 R35, -RZ, R35.H0_H0 ;  /* 0x20000023ff237230 */ /* 0x002fe20000004100 */
[----:B------:R-:W1:Y:S01]  /*1520*/  @!P0 LDC.64 R26, c[0x0][0x228] ;  /* 0x00008a00ff1a8b82 */ /* 0x000e620000000a00 */
[----:B------:R-:W-:-:S03]  /*1530*/  LEA.HI R10, R10, -R21, RZ, 0x8 ;  /* 0x800000150a0a7211 */ /* 0x000fc600078f40ff */
[----:B------:R-:W-:Y:S01]  /*1540*/  FFMA.FTZ R34, R33, R35, R34 ;  /* 0x0000002321227223 */ /* 0x000fe20000010022 */
[----:B----4-:R-:W-:Y:S02]  /*1550*/  HADD2.F32 R35, -RZ, R11.H0_H0 ;  /* 0x2000000bff237230 */ /* 0x010fe40000004100 */
[----:B------:R-:W4:Y:S01]  /*1560*/  I2F.F16 R10, R10 ;  /* 0x0000000a000a7306 */ /* 0x000f220000200c00 */
[----:B-----5:R-:W-:Y:S02]  /*1570*/  HADD2.F32 R11, -RZ, R31.H0_H0 ;  /* 0x2000001fff0b7230 */ /* 0x020fe40000004100 */
[C---:B------:R-:W-:Y:S01]  /*1580*/  FFMA.FTZ R35, R39.reuse, R35, R34 ;  /* 0x0000002327237223 */ /* 0x040fe20000010022 */
[----:B--2---:R-:W-:Y:S02]  /*1590*/  LOP3.LUT R34, R12, 0xff, RZ, 0xc0, !PT ;  /* 0x000000ff0c227812 */ /* 0x004fe400078ec0ff */
[----:B------:R-:W-:Y:S01]  /*15a0*/  FFMA.FTZ R38, R39, R11, R38 ;  /* 0x0000000b27267223 */ /* 0x000fe20000010026 */
[----:B------:R-:W-:-:S02]  /*15b0*/  SHF.R.U32.HI R11, RZ, 0x8, R12 ;  /* 0x00000008ff0b7819 */ /* 0x000fc4000001160c */
[----:B------:R-:W-:Y:S02]  /*15c0*/  IADD3 R33, -R23, R34, RZ ;  /* 0x0000002217217210 */ /* 0x000fe40007ffe1ff */
[----:B------:R-:W-:Y:S02]  /*15d0*/  LOP3.LUT R34, R11, 0xff, RZ, 0xc0, !PT ;  /* 0x000000ff0b227812 */ /* 0x000fe400078ec0ff */
[----:B------:R-:W-:Y:S01]  /*15e0*/  @!P0 IADD3 R11, R25, R32, RZ ;  /* 0x00000020190b8210 */ /* 0x000fe20007ffe0ff */
[----:B----4-:R-:W-:Y:S02]  /*15f0*/  HADD2.F32 R10, -RZ, R10.H0_H0 ;  /* 0x2000000aff0a7230 */ /* 0x010fe40000004100 */
[----:B------:R-:W-:Y:S02]  /*1600*/  IMAD.IADD R34, R34, 0x1, -R23 ;  /* 0x0000000122227824 */ /* 0x000fe400078e0a17 */
[----:B-1----:R-:W-:Y:S01]  /*1610*/  @!P0 IMAD.WIDE R26, R11, 0x2, R26 ;  /* 0x000000020b1a8825 */ /* 0x002fe200078e021a */
[----:B------:R-:W-:Y:S01]  /*1620*/  SHF.R.U32.HI R11, RZ, 0x10, R12 ;  /* 0x00000010ff0b7819 */ /* 0x000fe2000001160c */
[----:B------:R-:W1:Y:S03]  /*1630*/  I2F.F16 R33, R33 ;  /* 0x0000002100217306 */ /* 0x000e660000200c00 */
[----:B------:R-:W-:Y:S01]  /*1640*/  LOP3.LUT R44, R11, 0xff, RZ, 0xc0, !PT ;  /* 0x000000ff0b2c7812 */ /* 0x000fe200078ec0ff */
[----:B------:R-:W-:Y:S01]  /*1650*/  FFMA.FTZ R39, R39, R10, R40 ;  /* 0x0000000a27277223 */ /* 0x000fe20000010028 */
[----:B------:R-:W2:Y:S02]  /*1660*/  @!P0 LDG.E.CONSTANT R32, desc[UR10][R26.64] ;  /* 0x0000000a1a208981 */ /* 0x000ea4000c1e9900 */
[----:B------:R-:W-:Y:S01]  /*1670*/  IADD3 R40, -R23, R44, RZ ;  /* 0x0000002c17287210 */ /* 0x000fe20007ffe1ff */
[----:B------:R-:W4:Y:S01]  /*1680*/  I2F.F16 R34, R34 ;  /* 0x0000002200227306 */ /* 0x000f220000200c00 */
[----:B0-----:R-:W-:Y:S01]  /*1690*/  HADD2.F32 R10, -RZ, R8.H0_H0 ;  /* 0x20000008ff0a7230 */ /* 0x001fe20000004100 */
[----:B------:R0:W5:Y:S06]  /*16a0*/  @!P0 LDG.E.CONSTANT R31, desc[UR10][R26.64+0x4] ;  /* 0x0000040a1a1f8981 */ /* 0x00016c000c1e9900 */
[----:B------:R-:W0:Y:S01]  /*16b0*/  I2F.F16 R40, R40 ;  /* 0x0000002800287306 */ /* 0x000e220000200c00 */
[----:B-1----:R-:W-:-:S02]  /*16c0*/  HADD2.F32 R33, -RZ, R33.H0_H0 ;  /* 0x20000021ff217230 */ /* 0x002fc40000004100 */
[----:B------:R-:W-:-:S03]  /*16d0*/  HADD2.F32 R11, -RZ, R8.H1_H1 ;  /* 0x30000008ff0b7230 */ /* 0x000fc60000004100 */
[----:B------:R-:W-:Y:S01]  /*16e0*/  FFMA.FTZ R41, R33, R10, RZ ;  /* 0x0000000a21297223 */ /* 0x000fe200000100ff */
[----:B----4-:R-:W-:Y:S01]  /*16f0*/  HADD2.F32 R8, -RZ, R34.H0_H0 ;  /* 0x20000022ff087230 */ /* 0x010fe20000004100 */
[----:B------:R-:W-:Y:S02]  /*1700*/  LOP3.LUT R33, R13, 0xff, RZ, 0xc0, !PT ;  /* 0x000000ff0d217812 */ /* 0x000fe400078ec0ff */
[----:B------:R-:W-:Y:S02]  /*1710*/  SHF.R.U32.HI R34, RZ, 0x8, R13 ;  /* 0x00000008ff227819 */ /* 0x000fe4000001160d */
[----:B------:R-:W-:Y:S01]  /*1720*/  FFMA.FTZ R8, R8, R11, R41 ;  /* 0x0000000b08087223 */ /* 0x000fe20000010029 */
[----:B------:R-:W-:Y:S01]  /*1730*/  IADD3 R41, -R24, R33, RZ ;  /* 0x0000002118297210 */ /* 0x000fe20007ffe1ff */
[----:B------:R-:W-:Y:S01]  /*1740*/  HADD2.F32 R33, -RZ, R9.H0_H0 ;  /* 0x20000009ff217230 */ /* 0x000fe20000004100 */
[----:B0-----:R-:W-:Y:S01]  /*1750*/  LOP3.LUT R27, R34, 0xff, RZ, 0xc0, !PT ;  /* 0x000000ff221b7812 */ /* 0x001fe200078ec0ff */
[----:B------:R-:W-:Y:S01]  /*1760*/  HADD2.F32 R45, -RZ, R40.H0_H0 ;  /* 0x20000028ff2d7230 */ /* 0x000fe20000004100 */
[----:B------:R-:W0:Y:S03]  /*1770*/  I2F.F16 R26, R41 ;  /* 0x00000029001a7306 */ /* 0x000e260000200c00 */
[----:B------:R-:W-:-:S02]  /*1780*/  IMAD.IADD R40, R27, 0x1, -R24 ;  /* 0x000000011b287824 */ /* 0x000fc400078e0a18 */
[----:B------:R-:W-:Y:S01]  /*1790*/  FFMA.FTZ R27, R45, R33, R8 ;  /* 0x000000212d1b7223 */ /* 0x000fe20000010008 */
[----:B------:R-:W-:Y:S02]  /*17a0*/  LOP3.LUT R8, R14, 0xff, RZ, 0xc0, !PT ;  /* 0x000000ff0e087812 */ /* 0x000fe400078ec0ff */
[----:B------:R-:W-:Y:S02]  /*17b0*/  SHF.R.U32.HI R44, RZ, 0x8, R14 ;  /* 0x00000008ff2c7819 */ /* 0x000fe4000001160e */
[C---:B------:R-:W-:Y:S02]  /*17c0*/  IADD3 R34, -R21.reuse, R8, RZ ;  /* 0x0000000815227210 */ /* 0x040fe40007ffe1ff */
[----:B------:R-:W-:Y:S01]  /*17d0*/  LOP3.LUT R44, R44, 0xff, RZ, 0xc0, !PT ;  /* 0x000000ff2c2c7812 */ /* 0x000fe200078ec0ff */
[----:B------:R-:W1:Y:S03]  /*17e0*/  I2F.F16 R40, R40 ;  /* 0x0000002800287306 */ /* 0x000e660000200c00 */
[----:B------:R-:W-:-:S05]  /*17f0*/  IADD3 R44, -R21, R44, RZ ;  /* 0x0000002c152c7210 */ /* 0x000fca0007ffe1ff */
[----:B------:R-:W4:Y:S01]  /*1800*/  I2F.F16 R34, R34 ;  /* 0x0000002200227306 */ /* 0x000f220000200c00 */
[----:B0-----:R-:W-:-:S07]  /*1810*/  HADD2.F32 R41, -RZ, R26.H0_H0 ;  /* 0x2000001aff297230 */ /* 0x001fce0000004100 */
[----:B------:R-:W0:Y:S01]  /*1820*/  I2F.F16 R8, R44 ;  /* 0x0000002c00087306 */ /* 0x000e220000200c00 */
[----:B------:R-:W-:Y:S01]  /*1830*/  FFMA.FTZ R46, R10, R41, RZ ;  /* 0x000000290a2e7223 */ /* 0x000fe200000100ff */
[----:B------:R-:W-:Y:S01]  /*1840*/  SHF.R.U32.HI R41, RZ, 0x10, R13 ;  /* 0x00000010ff297819 */ /* 0x000fe2000001160d */
[----:B-1----:R-:W-:-:S03]  /*1850*/  HADD2.F32 R26, -RZ, R40.H0_H0 ;  /* 0x20000028ff1a7230 */ /* 0x002fc60000004100 */
[----:B------:R-:W-:Y:S01]  /*1860*/  LOP3.LUT R41, R41, 0xff, RZ, 0xc0, !PT ;  /* 0x000000ff29297812 */ /* 0x000fe200078ec0ff */
[----:B----4-:R-:W-:Y:S01]  /*1870*/  HADD2.F32 R45, -RZ, R34.H0_H0 ;  /* 0x20000022ff2d7230 */ /* 0x010fe20000004100 */
[----:B------:R-:W-:-:S04]  /*1880*/  LEA.HI R40, R12, -R23, RZ, 0x8 ;  /* 0x800000170c287211 */ /* 0x000fc800078f40ff */
[----:B------:R-:W-:Y:S01]  /*1890*/  FFMA.FTZ R34, R10, R45, RZ ;  /* 0x0000002d0a227223 */ /* 0x000fe200000100ff */
[----:B------:R-:W-:Y:S02]  /*18a0*/  IMAD.IADD R45, R41, 0x1, -R24 ;  /* 0x00000001292d7824 */ /* 0x000fe400078e0a18 */
[----:B0-----:R-:W-:Y:S01]  /*18b0*/  HADD2.F32 R8, -RZ, R8.H0_H0 ;  /* 0x20000008ff087230 */ /* 0x001fe20000004100 */
[----:B------:R-:W0:Y:S04]  /*18c0*/  I2F.F16 R40, R40 ;  /* 0x0000002800287306 */ /* 0x000e280000200c00 */
[----:B------:R-:W-:-:S04]  /*18d0*/  FFMA.FTZ R34, R11, R8, R34 ;  /* 0x000000080b227223 */ /* 0x000fc80000010022 */
[----:B------:R-:W1:Y:S01]  /*18e0*/  I2F.F16 R8, R45 ;  /* 0x0000002d00087306 */ /* 0x000e620000200c00 */
[----:B------:R-:W-:-:S04]  /*18f0*/  SHF.R.U32.HI R12, RZ, 0x10, R14 ;  /* 0x00000010ff0c7819 */ /* 0x000fc8000001160e */
[----:B------:R-:W-:Y:S01]  /*1900*/  LOP3.LUT R12, R12, 0xff, RZ, 0xc0, !PT ;  /* 0x000000ff0c0c7812 */ /* 0x000fe200078ec0ff */
[----:B------:R-:W-:-:S03]  /*1910*/  FFMA.FTZ R26, R11, R26, R46 ;  /* 0x0000001a0b1a7223 */ /* 0x000fc6000001002e */
[----:B------:R-:W-:Y:S01]  /*1920*/  IADD3 R44, -R21, R12, RZ ;  /* 0x0000000c152c7210 */ /* 0x000fe20007ffe1ff */
[----:B------:R-:W-:Y:S02]  /*1930*/  HADD2.F32 R12, -RZ, R9.H1_H1 ;  /* 0x30000009ff0c7230 */ /* 0x000fe40000004100 */
[----:B0-----:R-:W-:Y:S01]  /*1940*/  HADD2.F32 R46, -RZ, R40.H0_H0 ;  /* 0x20000028ff2e7230 */ /* 0x001fe20000004100 */
[----:B------:R-:W0:Y:S01]  /*1950*/  I2F.F16 R9, R44 ;  /* 0x0000002c00097306 */ /* 0x000e220000200c00 */
[----:B-1----:R-:W-:-:S03]  /*1960*/  HADD2.F32 R41, -RZ, R8.H0_H0 ;  /* 0x20000008ff297230 */ /* 0x002fc60000004100 */
[----:B------:R-:W-:Y:S02]  /*1970*/  FFMA.FTZ R8, R46, R12, R27 ;  /* 0x0000000c2e087223 */ /* 0x000fe4000001001b */
[----:B------:R-:W-:Y:S02]  /*1980*/  FFMA.FTZ R41, R33, R41, R26 ;  /* 0x0000002921297223 */ /* 0x000fe4000001001a */
[----:B------:R-:W1:Y:S01]  /*1990*/  LDS.64 R26, [UR4+0x18] ;  /* 0x00001804ff1a7984 */ /* 0x000e620008000a00 */
[----:B0-----:R-:W-:Y:S01]  /*19a0*/  HADD2.F32 R9, -RZ, R9.H0_H0 ;  /* 0x20000009ff097230 */ /* 0x001fe20000004100 */
[----:B------:R-:W-:-:S04]  /*19b0*/  LEA.HI R13, R13, -R24, RZ, 0x8 ;  /* 0x800000180d0d7211 */ /* 0x000fc800078f40ff */
[----:B------:R-:W-:Y:S01]  /*19c0*/  FFMA.FTZ R45, R33, R9, R34 ;  /* 0x00000009212d7223 */ /* 0x000fe20000010022 */
[----:B---3--:R-:W-:Y:S01]  /*19d0*/  LOP3.LUT R34, R16, 0xff, RZ, 0xc0, !PT ;  /* 0x000000ff10227812 */ /* 0x008fe200078ec0ff */
[----:B------:R-:W0:Y:S03]  /*19e0*/  I2F.F16 R13, R13 ;  /* 0x0000000d000d7306 */ /* 0x000e260000200c00 */
[----:B------:R-:W-:-:S05]  /*19f0*/  IADD3 R40, -R23, R34, RZ ;  /* 0x0000002217287210 */ /* 0x000fca0007ffe1ff */
[----:B------:R-:W3:Y:S01]  /*1a00*/  I2F.F16 R9, R40 ;  /* 0x0000002800097306 */ /* 0x000ee20000200c00 */
[----:B0-----:R-:W-:Y:S02]  /*1a10*/  HADD2.F32 R34, -RZ, R13.H0_H0 ;  /* 0x2000000dff227230 */ /* 0x001fe40000004100 */
[----:B---3--:R-:W-:Y:S02]  /*1a20*/  HADD2.F32 R13, -RZ, R9.H0_H0 ;  /* 0x20000009ff0d7230 */ /* 0x008fe40000004100 */
[----:B-1----:R-:W-:-:S05]  /*1a30*/  HADD2.F32 R9, -RZ, R26.H0_H0 ;  /* 0x2000001aff097230 */ /* 0x002fca0000004100 */
[----:B------:R-:W-:Y:S01]  /*1a40*/  FFMA.FTZ R13, R13, R9, R8 ;  /* 0x000000090d0d7223 */ /* 0x000fe20000010008 */
[--C-:B------:R-:W-:Y:S02]  /*1a50*/  SHF.R.U32.HI R8, RZ, 0x8, R16.reuse ;  /* 0x00000008ff087819 */ /* 0x100fe40000011610 */
[----:B------:R-:W-:Y:S02]  /*1a60*/  SHF.R.U32.HI R44, RZ, 0x10, R16 ;  /* 0x00000010ff2c7819 */ /* 0x000fe40000011610 */
[----:B------:R-:W-:Y:S01]  /*1a70*/  LOP3.LUT R8, R8, 0xff, RZ, 0xc0, !PT ;  /* 0x000000ff08087812 */ /* 0x000fe200078ec0ff */
[----:B------:R-:W-:Y:S01]  /*1a80*/  FFMA.FTZ R34, R12, R34, R41 ;  /* 0x000000220c227223 */ /* 0x000fe20000010029 */
[----:B------:R-:W-:-:S03]  /*1a90*/  LOP3.LUT R44, R44, 0xff, RZ, 0xc0, !PT ;  /* 0x000000ff2c2c7812 */ /* 0x000fc600078ec0ff */
[----:B------:R-:W-:Y:S01]  /*1aa0*/  IMAD.IADD R41, R8, 0x1, -R23 ;  /* 0x0000000108297824 */ /* 0x000fe200078e0a17 */
[----:B------:R-:W-:-:S03]  /*1ab0*/  IADD3 R40, -R23, R44, RZ ;  /* 0x0000002c17287210 */ /* 0x000fc60007ffe1ff */
[----:B------:R-:W0:Y:S01]  /*1ac0*/  I2F.F16 R8, R41 ;  /* 0x0000002900087306 */ /* 0x000e220000200c00 */
[----:B------:R-:W-:-:S07]  /*1ad0*/  LEA.HI R46, R14, -R21, RZ, 0x8 ;  /* 0x800000150e2e7211 */ /* 0x000fce00078f40ff */
[----:B------:R-:W1:Y:S01]  /*1ae0*/  I2F.F16 R40, R40 ;  /* 0x0000002800287306 */ /* 0x000e620000200c00 */
[----:B------:R-:W-:-:S07]  /*1af0*/  HADD2.F32 R26, -RZ, R26.H1_H1 ;  /* 0x3000001aff1a7230 */ /* 0x000fce0000004100 */
[----:B------:R-:W3:Y:S01]  /*1b00*/  I2F.F16 R14, R46 ;  /* 0x0000002e000e7306 */ /* 0x000ee20000200c00 */
[----:B0-----:R-:W-:-:S05]  /*1b10*/  HADD2.F32 R8, -RZ, R8.H0_H0 ;  /* 0x20000008ff087230 */ /* 0x001fca0000004100 */
[----:B------:R-:W-:Y:S01]  /*1b20*/  FFMA.FTZ R13, R8, R26, R13 ;  /* 0x0000001a080d7223 */ /* 0x000fe2000001000d */
[----:B-1----:R-:W-:Y:S02]  /*1b30*/  HADD2.F32 R44, -RZ, R40.H0_H0 ;  /* 0x20000028ff2c7230 */ /* 0x002fe40000004100 */
[----:B------:R-:W-:-:S05]  /*1b40*/  HADD2.F32 R8, -RZ, R27.H0_H0 ;  /* 0x2000001bff087230 */ /* 0x000fca0000004100 */
[----:B------:R-:W-:Y:S01]  /*1b50*/  FFMA.FTZ R44, R44, R8, R13 ;  /* 0x000000082c2c7223 */ /* 0x000fe2000001000d */
[----:B---3--:R-:W-:Y:S01]  /*1b60*/  HADD2.F32 R14, -RZ, R14.H0_H0 ;  /* 0x2000000eff0e7230 */ /* 0x008fe20000004100 */
[----:B------:R-:W-:-:S04]  /*1b70*/  LOP3.LUT R13, R17, 0xff, RZ, 0xc0, !PT ;  /* 0x000000ff110d7812 */ /* 0x000fc800078ec0ff */
[----:B------:R-:W-:Y:S01]  /*1b80*/  FFMA.FTZ R14, R12, R14, R45 ;  /* 0x0000000e0c0e7223 */ /* 0x000fe2000001002d */
[----:B------:R-:W-:-:S06]  /*1b90*/  IADD3 R45, -R24, R13, RZ ;  /* 0x0000000d182d7210 */ /* 0x000fcc0007ffe1ff */
[----:B------:R-:W0:Y:S02]  /*1ba0*/  I2F.F16 R45, R45 ;  /* 0x0000002d002d7306 */ /* 0x000e240000200c00 */
[----:B0-----:R-:W-:-:S05]  /*1bb0*/  HADD2.F32 R13, -RZ, R45.H0_H0 ;  /* 0x2000002dff0d7230 */ /* 0x001fca0000004100 */
[----:B------:R-:W-:Y:S01]  /*1bc0*/  FFMA.FTZ R13, R9, R13, R34 ;  /* 0x0000000d090d7223 */ /* 0x000fe20000010022 */
[----:B------:R-:W-:-:S04]  /*1bd0*/  SHF.R.U32.HI R34, RZ, 0x8, R17 ;  /* 0x00000008ff227819 */ /* 0x000fc80000011611 */
[----:B------:R-:W-:-:S05]  /*1be0*/  LOP3.LUT R41, R34, 0xff, RZ, 0xc0, !PT ;  /* 0x000000ff22297812 */ /* 0x000fca00078ec0ff */
[----:B------:R-:W-:-:S06]  /*1bf0*/  IMAD.IADD R41, R41, 0x1, -R24 ;  /* 0x0000000129297824 */ /* 0x000fcc00078e0a18 */
[----:B------:R-:W0:Y:S02]  /*1c00*/  I2F.F16 R41, R41 ;  /* 0x0000002900297306 */ /* 0x000e240000200c00 */
[----:B0-----:R-:W-:-:S05]  /*1c10*/  HADD2.F32 R34, -RZ, R41.H0_H0 ;  /* 0x20000029ff227230 */ /* 0x001fca0000004100 */
[----:B------:R-:W-:Y:S01]  /*1c20*/  FFMA.FTZ R13, R26, R34, R13 ;  /* 0x000000221a0d7223 */ /* 0x000fe2000001000d */
[----:B------:R-:W-:-:S04]  /*1c30*/  SHF.R.U32.HI R34, RZ, 0x10, R17 ;  /* 0x00000010ff227819 */ /* 0x000fc80000011611 */
[----:B------:R-:W-:Y:S02]  /*1c40*/  LOP3.LUT R47, R34, 0xff, RZ, 0xc0, !PT ;  /* 0x000000ff222f7812 */ /* 0x000fe400078ec0ff */
[----:B------:R-:W-:Y:S02]  /*1c50*/  LOP3.LUT R34, R18, 0xff, RZ, 0xc0, !PT ;  /* 0x000000ff12227812 */ /* 0x000fe400078ec0ff */
[----:B------:R-:W-:Y:S02]  /*1c60*/  IADD3 R47, -R24, R47, RZ ;  /* 0x0000002f182f7210 */ /* 0x000fe40007ffe1ff */
[----:B------:R-:W-:-:S04]  /*1c70*/  IADD3 R34, -R21, R34, RZ ;  /* 0x0000002215227210 */ /* 0x000fc80007ffe1ff */
[----:B------:R-:W0:Y:S08]  /*1c80*/  I2F.F16 R47, R47 ;  /* 0x0000002f002f7306 */ /* 0x000e300000200c00 */
[----:B------:R-:W1:Y:S01]  /*1c90*/  I2F.F16 R34, R34 ;  /* 0x0000002200227306 */ /* 0x000e620000200c00 */
[----:B0-----:R-:W-:-:S05]  /*1ca0*/  HADD2.F32 R40, -RZ, R47.H0_H0 ;  /* 0x2000002fff287230 */ /* 0x001fca0000004100 */
[----:B------:R-:W-:Y:S01]  /*1cb0*/  FFMA.FTZ R40, R8, R40, R13 ;  /* 0x0000002808287223 */ /* 0x000fe2000001000d */
[----:B-1----:R-:W-:-:S05]  /*1cc0*/  HADD2.F32 R13, -RZ, R34.H0_H0 ;  /* 0x20000022ff0d7230 */ /* 0x002fca0000004100 */
        /* <DEDUP_REMOVED lines=8> */
[----:B------:R-:W-:-:S04]  /*1d50*/  LOP3.LUT R46, R41, 0xff, RZ, 0xc0, !PT ;  /* 0x000000ff292e7812 */ /* 0x000fc800078ec0ff */
[----:B------:R-:W-:-:S06]  /*1d60*/  IADD3 R46, -R21, R46, RZ ;  /* 0x0000002e152e7210 */ /* 0x000fcc0007ffe1ff */
[----:B------:R-:W0:Y:S02]  /*1d70*/  I2F.F16 R46, R46 ;  /* 0x0000002e002e7306 */ /* 0x000e240000200c00 */
[----:B0-----:R-:W-:-:S05]  /*1d80*/  HADD2.F32 R41, -RZ, R46.H0_H0 ;  /* 0x2000002eff297230 */ /* 0x001fca0000004100 */
[----:B------:R-:W-:Y:S01]  /*1d90*/  FFMA.FTZ R41, R8, R41, R13 ;  /* 0x0000002908297223 */ /* 0x000fe2000001000d */
[----:B------:R-:W-:-:S04]  /*1da0*/  LOP3.LUT R13, R15, 0xff, RZ, 0xc0, !PT ;  /* 0x000000ff0f0d7812 */ /* 0x000fc800078ec0ff */
[----:B------:R-:W-:-:S06]  /*1db0*/  IADD3 R13, -R22, R13, RZ ;  /* 0x0000000d160d7210 */ /* 0x000fcc0007ffe1ff */
[----:B------:R-:W0:Y:S01]  /*1dc0*/  I2F.F16 R13, R13 ;  /* 0x0000000d000d7306 */ /* 0x000e220000200c00 */
[----:B------:R-:W-:Y:S01]  /*1dd0*/  SHF.R.U32.HI R14, RZ, 0x8, R15 ;  /* 0x00000008ff0e7819 */ /* 0x000fe2000001160f */
[----:B0-----:R-:W-:-:S05]  /*1de0*/  HADD2.F32 R45, -RZ, R13.H0_H0 ;  /* 0x2000000dff2d7230 */ /* 0x001fca0000004100 */
[----:B------:R-:W-:Y:S01]  /*1df0*/  FFMA.FTZ R10, R10, R45, RZ ;  /* 0x0000002d0a0a7223 */ /* 0x000fe200000100ff */
[----:B------:R-:W-:-:S05]  /*1e00*/  LOP3.LUT R45, R14, 0xff, RZ, 0xc0, !PT ;  /* 0x000000ff0e2d7812 */ /* 0x000fca00078ec0ff */
[----:B------:R-:W-:-:S06]  /*1e10*/  IMAD.IADD R45, R45, 0x1, -R22 ;  /* 0x000000012d2d7824 */ /* 0x000fcc00078e0a16 */
[----:B------:R-:W0:Y:S02]  /*1e20*/  I2F.F16 R45, R45 ;  /* 0x0000002d002d7306 */ /* 0x000e240000200c00 */
[----:B0-----:R-:W-:-:S05]  /*1e30*/  HADD2.F32 R14, -RZ, R45.H0_H0 ;  /* 0x2000002dff0e7230 */ /* 0x001fca0000004100 */
[----:B------:R-:W-:Y:S01]  /*1e40*/  FFMA.FTZ R10, R11, R14, R10 ;  /* 0x0000000e0b0a7223 */ /* 0x000fe2000001000a */
[----:B------:R-:W-:-:S04]  /*1e50*/  SHF.R.U32.HI R11, RZ, 0x10, R15 ;  /* 0x00000010ff0b7819 */ /* 0x000fc8000001160f */
[----:B------:R-:W-:-:S04]  /*1e60*/  LOP3.LUT R11, R11, 0xff, RZ, 0xc0, !PT ;  /* 0x000000ff0b0b7812 */ /* 0x000fc800078ec0ff */
[----:B------:R-:W-:Y:S02]  /*1e70*/  IADD3 R34, -R22, R11, RZ ;  /* 0x0000000b16227210 */ /* 0x000fe40007ffe1ff */
[----:B------:R-:W-:-:S04]  /*1e80*/  LEA.HI R11, R15, -R22, RZ, 0x8 ;  /* 0x800000160f0b7211 */ /* 0x000fc800078f40ff */
[----:B------:R-:W0:Y:S08]  /*1e90*/  I2F.F16 R34, R34 ;  /* 0x0000002200227306 */ /* 0x000e300000200c00 */
[----:B------:R-:W1:Y:S01]  /*1ea0*/  I2F.F16 R11, R11 ;  /* 0x0000000b000b7306 */ /* 0x000e620000200c00 */
[----:B------:R-:W-:Y:S01]  /*1eb0*/  MOV R15, UR7 ;  /* 0x00000007000f7c02 */ /* 0x000fe20008000f00 */
[----:B0-----:R-:W-:-:S04]  /*1ec0*/  HADD2.F32 R13, -RZ, R34.H0_H0 ;  /* 0x20000022ff0d7230 */ /* 0x001fc80000004100 */
[----:B------:R-:W-:-:S04]  /*1ed0*/  IMAD.WIDE R42, R15, 0x4, R42 ;  /* 0x000000040f2a7825 */ /* 0x000fc800078e022a */
[----:B------:R-:W-:Y:S01]  /*1ee0*/  FFMA.FTZ R33, R33, R13, R10 ;  /* 0x0000000d21217223 */ /* 0x000fe2000001000a */
[----:B-1----:R-:W-:-:S05]  /*1ef0*/  HADD2.F32 R13, -RZ, R11.H0_H0 ;  /* 0x2000000bff0d7230 */ /* 0x002fca0000004100 */
[----:B------:R-:W-:Y:S02]  /*1f00*/  FFMA.FTZ R10, R12, R13, R33 ;  /* 0x0000000d0c0a7223 */ /* 0x000fe40000010021 */
[----:B------:R-:W3:Y:S01]  /*1f10*/  LDG.E.128.CONSTANT R12, desc[UR10][R42.64] ;  /* 0x0000000a2a0c7981 */ /* 0x000ee2000c1e9d00 */
        /* <DEDUP_REMOVED lines=8> */
[----:B------:R-:W-:-:S04]  /*1fa0*/  SHF.R.U32.HI R9, RZ, 0x10, R19 ;  /* 0x00000010ff097819 */ /* 0x000fc80000011613 */
[----:B------:R-:W-:Y:S01]  /*1fb0*/  LOP3.LUT R9, R9, 0xff, RZ, 0xc0, !PT ;  /* 0x000000ff09097812 */ /* 0x000fe200078ec0ff */
[----:B------:R-:W0:Y:S03]  /*1fc0*/  I2F.F16 R10, R10 ;  /* 0x0000000a000a7306 */ /* 0x000e260000200c00 */
[----:B------:R-:W-:-:S05]  /*1fd0*/  IADD3 R34, -R22, R9, RZ ;  /* 0x0000000916227210 */ /* 0x000fca0007ffe1ff */
[----:B------:R-:W1:Y:S01]  /*1fe0*/  I2F.F16 R9, R34 ;  /* 0x0000002200097306 */ /* 0x000e620000200c00 */
[----:B------:R-:W-:Y:S02]  /*1ff0*/  IMAD.U32 R47, RZ, RZ, UR7 ;  /* 0x00000007ff2f7e24 */ /* 0x000fe4000f8e00ff */
[----:B0-----:R-:W-:Y:S02]  /*2000*/  HADD2.F32 R33, -RZ, R10.H0_H0 ;  /* 0x2000000aff217230 */ /* 0x001fe40000004100 */
[----:B------:R-:W-:-:S04]  /*2010*/  IMAD.WIDE R46, R47, 0x4, R42 ;  /* 0x000000042f2e7825 */ /* 0x000fc800078e022a */
[----:B------:R-:W-:Y:S01]  /*2020*/  FFMA.FTZ R11, R26, R33, R11 ;  /* 0x000000211a0b7223 */ /* 0x000fe2000001000b */
[----:B-1----:R-:W-:-:S05]  /*2030*/  HADD2.F32 R9, -RZ, R9.H0_H0 ;  /* 0x20000009ff097230 */ /* 0x002fca0000004100 */
[----:B------:R-:W-:Y:S02]  /*2040*/  FFMA.FTZ R26, R8, R9, R11 ;  /* 0x00000009081a7223 */ /* 0x000fe4000001000b */
[----:B------:R-:W4:Y:S01]  /*2050*/  LDG.E.128.CONSTANT R8, desc[UR10][R46.64] ;  /* 0x0000000a2e087981 */ /* 0x000f22000c1e9d00 */
[----:B------:R-:W-:Y:S02]  /*2060*/  LEA.HI R16, R16, -R23, RZ, 0x8 ;  /* 0x8000001710107211 */ /* 0x000fe400078f40ff */
[----:B------:R-:W-:Y:S02]  /*2070*/  LEA.HI R18, R18, -R21, RZ, 0x8 ;  /* 0x8000001512127211 */ /* 0x000fe400078f40ff */
[----:B------:R-:W-:Y:S02]  /*2080*/  LEA.HI R17, R17, -R24, RZ, 0x8 ;  /* 0x8000001811117211 */ /* 0x000fe400078f40ff */
[----:B------:R-:W0:Y:S01]  /*2090*/  I2F.F16 R16, R16 ;  /* 0x0000001000107306 */ /* 0x000e220000200c00 */
[----:B------:R-:W-:-:S07]  /*20a0*/  LEA.HI R19, R19, -R22, RZ, 0x8 ;  /* 0x8000001613137211 */ /* 0x000fce00078f40ff */
[----:B------:R-:W1:Y:S01]  /*20b0*/  I2F.F16 R18, R18 ;  /* 0x0000001200127306 */ /* 0x000e620000200c00 */
[----:B-----5:R-:W-:-:S07]  /*20c0*/  @!P0 PRMT R30, R30, 0x5410, R31 ;  /* 0x000054101e1e8816 */ /* 0x020fce000000001f */
[----:B------:R-:W5:Y:S01]  /*20d0*/  I2F.F16 R17, R17 ;  /* 0x0000001100117306 */ /* 0x000f620000200c00 */
[----:B------:R-:W-:Y:S01]  /*20e0*/  @!P0 PRMT R30, R31, 0x7632, R30 ;  /* 0x000076321f1e8816 */ /* 0x000fe2000000001e */
[----:B0-----:R-:W-:Y:S01]  /*20f0*/  HADD2.F32 R31, -RZ, R16.H0_H0 ;  /* 0x20000010ff1f7230 */ /* 0x001fe20000004100 */
[----:B--2---:R-:W-:Y:S01]  /*2100*/  @!P0 PRMT R37, R37, 0x5410, R32 ;  /* 0x0000541025258816 */ /* 0x004fe20000000020 */
[----:B------:R-:W-:-:S04]  /*2110*/  HADD2.F32 R27, -RZ, R27.H1_H1 ;  /* 0x3000001bff1b7230 */ /* 0x000fc80000004100 */
[----:B------:R-:W0:Y:S01]  /*2120*/  I2F.F16 R19, R19 ;  /* 0x0000001300137306 */ /* 0x000e220000200c00 */
[----:B-1----:R-:W-:Y:S01]  /*2130*/  HADD2.F32 R16, -RZ, R18.H0_H0 ;  /* 0x20000012ff107230 */ /* 0x002fe20000004100 */
[----:B------:R-:W-:Y:S01]  /*2140*/  @!P0 PRMT R37, R32, 0x7632, R37 ;  /* 0x0000763220258816 */ /* 0x000fe20000000025 */
[----:B------:R-:W-:-:S03]  /*2150*/  FFMA.FTZ R44, R31, R27, R44 ;  /* 0x0000001b1f2c7223 */ /* 0x000fc6000001002c */
[C---:B------:R-:W-:Y:S01]  /*2160*/  FFMA.FTZ R41, R27.reuse, R16, R41 ;  /* 0x000000101b297223 */ /* 0x040fe20000010029 */
[----:B-----5:R-:W-:Y:S02]  /*2170*/  HADD2.F32 R33, -RZ, R17.H0_H0 ;  /* 0x20000011ff217230 */ /* 0x020fe40000004100 */
[----:B------:R-:W1:Y:S01]  /*2180*/  LDS.64 R16, [UR4+0x20] ;  /* 0x00002004ff107984 */ /* 0x000e620008000a00 */
[----:B------:R-:W-:Y:S02]  /*2190*/  HADD2.F32 R31, -RZ, R37.H1_H1 ;  /* 0x30000025ff1f7230 */ /* 0x000fe40000004100 */
[----:B------:R-:W-:Y:S02]  /*21a0*/  HADD2.F32 R32, -RZ, R30.H0_H0 ;  /* 0x2000001eff207230 */ /* 0x000fe40000004100 */
[----:B------:R-:W-:Y:S01]  /*21b0*/  FFMA.FTZ R40, R27, R33, R40 ;  /* 0x000000211b287223 */ /* 0x000fe20000010028 */
[----:B0-----:R-:W-:Y:S02]  /*21c0*/  HADD2.F32 R19, -RZ, R19.H0_H0 ;  /* 0x20000013ff137230 */ /* 0x001fe40000004100 */
[----:B------:R-:W-:Y:S01]  /*21d0*/  FMUL.FTZ R18, R36, R31 ;  /* 0x0000001f24127220 */ /* 0x000fe20000410000 */
[----:B------:R-:W-:-:S02]  /*21e0*/  HADD2.F32 R33, -RZ, R37.H0_H0 ;  /* 0x20000025ff217230 */ /* 0x000fc40000004100 */
[----:B------:R-:W-:Y:S01]  /*21f0*/  FFMA.FTZ R19, R27, R19, R26 ;  /* 0x000000131b137223 */ /* 0x000fe2000001001a */
[----:B------:R-:W-:Y:S01]  /*2200*/  FMUL.FTZ R27, R35, R32 ;  /* 0x00000020231b7220 */ /* 0x000fe20000410000 */
[----:B------:R-:W-:Y:S01]  /*2210*/  F2FP.F16.F32.PACK_AB R35, RZ, R18 ;  /* 0x00000012ff23723e */ /* 0x000fe200000000ff */
[----:B------:R-:W-:Y:S01]  /*2220*/  FMUL.FTZ R26, R38, R33 ;  /* 0x00000021261a7220 */ /* 0x000fe20000410000 */
[----:B------:R-:W-:-:S04]  /*2230*/  HADD2.F32 R34, -RZ, R30.H1_H1 ;  /* 0x3000001eff227230 */ /* 0x000fc80000004100 */
[----:B------:R-:W-:Y:S01]  /*2240*/  F2FP.F16.F32.PACK_AB R26, RZ, R26 ;  /* 0x0000001aff1a723e */ /* 0x000fe200000000ff */
[----:B------:R-:W-:-:S03]  /*2250*/  FMUL.FTZ R36, R39, R34 ;  /* 0x0000002227247220 */ /* 0x000fc60000410000 */
[----:B------:R-:W-:Y:S02]  /*2260*/  PRMT R35, R35, 0x5410, R26 ;  /* 0x0000541023237816 */ /* 0x000fe4000000001a */
[----:B------:R-:W-:Y:S02]  /*2270*/  F2FP.F16.F32.PACK_AB R27, RZ, R27 ;  /* 0x0000001bff1b723e */ /* 0x000fe400000000ff */
[----:B------:R-:W-:-:S04]  /*2280*/  F2FP.F16.F32.PACK_AB R36, RZ, R36 ;  /* 0x00000024ff24723e */ /* 0x000fc800000000ff */
[----:B------:R-:W-:Y:S01]  /*2290*/  PRMT R36, R36, 0x5410, R27 ;  /* 0x0000541024247816 */ /* 0x000fe2000000001b */
[----:B------:R-:W-:-:S05]  /*22a0*/  HFMA2.MMA R35, R35, 1, 1, R28 ;  /* 0x3c003c0023237835 */ /* 0x000fca000000001c */
[----:B------:R-:W-:Y:S01]  /*22b0*/  HFMA2.MMA R28, R36, 1, 1, R29 ;  /* 0x3c003c00241c7835 */ /* 0x000fe2000000001d */
[----:B---3--:R-:W-:Y:S02]  /*22c0*/  LOP3.LUT R18, R12, 0xff, RZ, 0xc0, !PT ;  /* 0x000000ff0c127812 */ /* 0x008fe400078ec0ff */
[--C-:B------:R-:W-:Y:S02]  /*22d0*/  SHF.R.U32.HI R38, RZ, 0x8, R12.reuse ;  /* 0x00000008ff267819 */ /* 0x100fe4000001160c */
[C---:B------:R-:W-:Y:S02]  /*22e0*/  IADD3 R18, -R23.reuse, R18, RZ ;  /* 0x0000001217127210 */ /* 0x040fe40007ffe1ff */
[----:B------:R-:W-:Y:S02]  /*22f0*/  LOP3.LUT R38, R38, 0xff, RZ, 0xc0, !PT ;  /* 0x000000ff26267812 */ /* 0x000fe400078ec0ff */
[----:B------:R-:W-:Y:S02]  /*2300*/  SHF.R.U32.HI R42, RZ, 0x10, R12 ;  /* 0x00000010ff2a7819 */ /* 0x000fe4000001160c */
[----:B------:R-:W-:Y:S01]  /*2310*/  IADD3 R38, -R23, R38, RZ ;  /* 0x0000002617267210 */ /* 0x000fe20007ffe1ff */
[----:B------:R-:W0:Y:S01]  /*2320*/  I2F.F16 R18, R18 ;  /* 0x0000001200127306 */ /* 0x000e220000200c00 */
[----:B------:R-:W-:-:S05]  /*2330*/  LOP3.LUT R42, R42, 0xff, RZ, 0xc0, !PT ;  /* 0x000000ff2a2a7812 */ /* 0x000fca00078ec0ff */
[----:B------:R-:W-:Y:S02]  /*2340*/  IMAD.IADD R39, R42, 0x1, -R23 ;  /* 0x000000012a277824 */ /* 0x000fe400078e0a17 */
[----:B------:R-:W2:Y:S08]  /*2350*/  I2F.F16 R38, R38 ;  /* 0x0000002600267306 */ /* 0x000eb00000200c00 */
[----:B------:R-:W3:Y:S01]  /*2360*/  I2F.F16 R26, R39 ;  /* 0x00000027001a7306 */ /* 0x000ee20000200c00 */
[----:B0-----:R-:W-:-:S02]  /*2370*/  HADD2.F32 R43, -RZ, R18.H0_H0 ;  /* 0x20000012ff2b7230 */ /* 0x001fc40000004100 */
[--C-:B-1----:R-:W-:Y:S02]  /*2380*/  HADD2.F32 R18, -RZ, R16.reuse.H0_H0 ;  /* 0x20000010ff127230 */ /* 0x102fe40000004100 */
[----:B------:R-:W-:Y:S02]  /*2390*/  HADD2.F32 R16, -RZ, R16.H1_H1 ;  /* 0x30000010ff107230 */ /* 0x000fe40000004100 */
[----:B--2---:R-:W-:Y:S02]  /*23a0*/  HADD2.F32 R27, -RZ, R38.H0_H0 ;  /* 0x20000026ff1b7230 */ /* 0x004fe40000004100 */
[----:B------:R-:W-:Y:S01]  /*23b0*/  FFMA.FTZ R38, R43, R18, RZ ;  /* 0x000000122b267223 */ /* 0x000fe200000100ff */
[----:B------:R-:W-:-:S03]  /*23c0*/  HADD2.F32 R42, -RZ, R17.H0_H0 ;  /* 0x20000011ff2a7230 */ /* 0x000fc60000004100 */
[----:B------:R-:W-:Y:S01]  /*23d0*/  FFMA.FTZ R27, R27, R16, R38 ;  /* 0x000000101b1b7223 */ /* 0x000fe20000010026 */
[----:B---3--:R-:W-:-:S05]  /*23e0*/  HADD2.F32 R26, -RZ, R26.H0_H0 ;  /* 0x2000001aff1a7230 */ /* 0x008fca0000004100 */
[----:B------:R-:W-:Y:S01]  /*23f0*/  FFMA.FTZ R39, R26, R42, R27 ;  /* 0x0000002a1a277223 */ /* 0x000fe2000001001b */
[----:B------:R-:W-:Y:S02]  /*2400*/  LOP3.LUT R27, R13, 0xff, RZ, 0xc0, !PT ;  /* 0x000000ff0d1b7812 */ /* 0x000fe400078ec0ff */
[----:B------:R-:W-:Y:S02]  /*2410*/  SHF.R.U32.HI R26, RZ, 0x8, R13 ;  /* 0x00000008ff1a7819 */ /* 0x000fe4000001160d */
[----:B------:R-:W-:Y:S02]  /*2420*/  IADD3 R29, -R24, R27, RZ ;  /* 0x0000001b181d7210 */ /* 0x000fe40007ffe1ff */
[----:B------:R-:W-:Y:S02]  /*2430*/  LOP3.LUT R27, R26, 0xff, RZ, 0xc0, !PT ;  /* 0x000000ff1a1b7812 */ /* 0x000fe400078ec0ff */
[----:B------:R-:W0:Y:S02]  /*2440*/  I2F.F16 R26, R29 ;  /* 0x0000001d001a7306 */ /* 0x000e240000200c00 */
[----:B------:R-:W-:-:S02]  /*2450*/  IADD3 R38, -R24, R27, RZ ;  /* 0x0000001b18267210 */ /* 0x000fc40007ffe1ff */
[----:B------:R-:W-:-:S04]  /*2460*/  SHF.R.U32.HI R36, RZ, 0x8, R14 ;  /* 0x00000008ff247819 */ /* 0x000fc8000001160e */
[----:B------:R-:W1:Y:S01]  /*2470*/  I2F.F16 R38, R38 ;  /* 0x0000002600267306 */ /* 0x000e620000200c00 */
[----:B0-----:R-:W-:Y:S01]  /*2480*/  HADD2.F32 R27, -RZ, R26.H0_H0 ;  /* 0x2000001aff1b7230 */ /* 0x001fe20000004100 */
[----:B------:R-:W-:-:S05]  /*2490*/  LOP3.LUT R26, R14, 0xff, RZ, 0xc0, !PT ;  /* 0x000000ff0e1a7812 */ /* 0x000fca00078ec0ff */
[----:B------:R-:W-:Y:S01]  /*24a0*/  IMAD.IADD R26, R26, 0x1, -R21 ;  /* 0x000000011a1a7824 */ /* 0x000fe200078e0a15 */
[----:B------:R-:W-:-:S05]  /*24b0*/  LOP3.LUT R36, R36, 0xff, RZ, 0xc0, !PT ;  /* 0x000000ff24247812 */ /* 0x000fca00078ec0ff */
[----:B------:R-:W0:Y:S01]  /*24c0*/  I2F.F16 R26, R26 ;  /* 0x0000001a001a7306 */ /* 0x000e220000200c00 */
[----:B------:R-:W-:Y:S02]  /*24d0*/  IADD3 R45, -R21, R36, RZ ;  /* 0x00000024152d7210 */ /* 0x000fe40007ffe1ff */
[----:B------:R-:W-:Y:S01]  /*24e0*/  LEA.HI R36, R12, -R23, RZ, 0x8 ;  /* 0x800000170c247211 */ /* 0x000fe200078f40ff */
[----:B------:R-:W-:Y:S01]  /*24f0*/  HADD2.F32 R12, -RZ, R17.H1_H1 ;  /* 0x30000011ff0c7230 */ /* 0x000fe20000004100 */
[----:B------:R-:W-:Y:S01]  /*2500*/  SHF.R.U32.HI R17, RZ, 0x10, R13 ;  /* 0x00000010ff117819 */ /* 0x000fe2000001160d */
[----:B-1----:R-:W-:Y:S02]  /*2510*/  HADD2.F32 R43, -RZ, R38.H0_H0 ;  /* 0x20000026ff2b7230 */ /* 0x002fe40000004100 */
[----:B------:R-:W-:Y:S01]  /*2520*/  FFMA.FTZ R27, R18, R27, RZ ;  /* 0x0000001b121b7223 */ /* 0x000fe200000100ff */
[----:B------:R-:W-:-:S03]  /*2530*/  LOP3.LUT R17, R17, 0xff, RZ, 0xc0, !PT ;  /* 0x000000ff11117812 */ /* 0x000fc600078ec0ff */
[----:B------:R-:W-:Y:S01]  /*2540*/  FFMA.FTZ R27, R16, R43, R27 ;  /* 0x0000002b101b7223 */ /* 0x000fe2000001001b */
[----:B0-----:R-:W-:Y:S01]  /*2550*/  HADD2.F32 R43, -RZ, R26.H0_H0 ;  /* 0x2000001aff2b7230 */ /* 0x001fe20000004100 */
[----:B------:R-:W-:-:S06]  /*2560*/  IADD3 R26, -R24, R17, RZ ;  /* 0x00000011181a7210 */ /* 0x000fcc0007ffe1ff */
[----:B------:R-:W0:Y:S01]  /*2570*/  I2F.F16 R26, R26 ;  /* 0x0000001a001a7306 */ /* 0x000e220000200c00 */
[----:B------:R-:W-:-:S07]  /*2580*/  LEA.HI R13, R13, -R24, RZ, 0x8 ;  /* 0x800000180d0d7211 */ /* 0x000fce00078f40ff */
[----:B------:R-:W1:Y:S01]  /*2590*/  I2F.F16 R36, R36 ;  /* 0x0000002400247306 */ /* 0x000e620000200c00 */
[----:B0-----:R-:W-:-:S07]  /*25a0*/  HADD2.F32 R17, -RZ, R26.H0_H0 ;  /* 0x2000001aff117230 */ /* 0x001fce0000004100 */
[----:B------:R-:W0:Y:S01]  /*25b0*/  I2F.F16 R13, R13 ;  /* 0x0000000d000d7306 */ /* 0x000e220000200c00 */
[----:B------:R-:W-:Y:S01]  /*25c0*/  FFMA.FTZ R27, R42, R17, R27 ;  /* 0x000000112a1b7223 */ /* 0x000fe2000001001b */
[----:B------:R-:W-:Y:S01]  /*25d0*/  SHF.R.U32.HI R17, RZ, 0x10, R14 ;  /* 0x00000010ff117819 */ /* 0x000fe2000001160e */
[----:B-1----:R-:W-:-:S03]  /*25e0*/  HADD2.F32 R38, -RZ, R36.H0_H0 ;  /* 0x20000024ff267230 */ /* 0x002fc60000004100 */
[----:B------:R-:W-:Y:S02]  /*25f0*/  LOP3.LUT R36, R17, 0xff, RZ, 0xc0, !PT ;  /* 0x000000ff11247812 */ /* 0x000fe400078ec0ff */
[----:B------:R-:W1:Y:S03]  /*2600*/  I2F.F16 R29, R45 ;  /* 0x0000002d001d7306 */ /* 0x000e660000200c00 */
[----:B------:R-:W-:Y:S02]  /*2610*/  IMAD.IADD R17, R36, 0x1, -R21 ;  /* 0x0000000124117824 */ /* 0x000fe400078e0a15 */
[----:B0-----:R-:W-:-:S04]  /*2620*/  HADD2.F32 R48, -RZ, R13.H0_H0 ;  /* 0x2000000dff307230 */ /* 0x001fc80000004100 */
[----:B------:R-:W0:Y:S01]  /*2630*/  I2F.F16 R17, R17 ;  /* 0x0000001100117306 */ /* 0x000e220000200c00 */
[----:B------:R-:W-:Y:S02]  /*2640*/  FFMA.FTZ R48, R12, R48, R27 ;  /* 0x000000300c307223 */ /* 0x000fe4000001001b */
[----:B------:R-:W2:Y:S01]  /*2650*/  LDS.64 R26, [UR4+0x28] ;  /* 0x00002804ff1a7984 */ /* 0x000ea20008000a00 */
[----:B------:R-:W-:Y:S01]  /*2660*/  FFMA.FTZ R43, R18, R43, RZ ;  /* 0x0000002b122b7223 */ /* 0x000fe200000100ff */
[----:B-1----:R-:W-:-:S05]  /*2670*/  HADD2.F32 R29, -RZ, R29.H0_H0 ;  /* 0x2000001dff1d7230 */ /* 0x002fca0000004100 */
[----:B------:R-:W-:Y:S01]  /*2680*/  FFMA.FTZ R29, R16, R29, R43 ;  /* 0x0000001d101d7223 */ /* 0x000fe2000001002b */
[----:B0-----:R-:W-:Y:S02]  /*2690*/  HADD2.F32 R36, -RZ, R17.H0_H0 ;  /* 0x20000011ff247230 */ /* 0x001fe40000004100 */
[----:B------:R-:W-:-:S03]  /*26a0*/  FFMA.FTZ R38, R38, R12, R39 ;  /* 0x0000000c26267223 */ /* 0x000fc60000010027 */
[----:B------:R-:W-:Y:S01]  /*26b0*/  FFMA.FTZ R29, R42, R36, R29 ;  /* 0x000000242a1d7223 */ /* 0x000fe2000001001d */
[----:B----4-:R-:W-:-:S04]  /*26c0*/  LOP3.LUT R36, R8, 0xff, RZ, 0xc0, !PT ;  /* 0x000000ff08247812 */ /* 0x010fc800078ec0ff */
[----:B------:R-:W-:-:S04]  /*26d0*/  IADD3 R39, -R23, R36, RZ ;  /* 0x0000002417277210 */ /* 0x000fc80007ffe1ff */
[----:B------:R-:W0:Y:S01]  /*26e0*/  I2F.F16 R13, R39 ;  /* 0x00000027000d7306 */ /* 0x000e220000200c00 */
[----:B------:R-:W-:Y:S01]  /*26f0*/  LEA.HI R43, R14, -R21, RZ, 0x8 ;  /* 0x800000150e2b7211 */ /* 0x000fe200078f40ff */
[----:B------:R-:W-:Y:S01]  /*2700*/  FMUL.FTZ R36, R31, R44 ;  /* 0x0000002c1f247220 */ /* 0x000fe20000410000 */
[----:B--2---:R-:W-:Y:S02]  /*2710*/  HADD2.F32 R17, -RZ, R26.H0_H0 ;  /* 0x2000001aff117230 */ /* 0x004fe40000004100 */
[----:B0-----:R-:W-:-:S05]  /*2720*/  HADD2.F32 R13, -RZ, R13.H0_H0 ;  /* 0x2000000dff0d7230 */ /* 0x001fca0000004100 */
[----:B------:R-:W-:Y:S01]  /*2730*/  FFMA.FTZ R38, R13, R17, R38 ;  /* 0x000000110d267223 */ /* 0x000fe20000010026 */
[----:B------:R-:W-:Y:S01]  /*2740*/  SHF.R.U32.HI R13, RZ, 0x8, R8 ;  /* 0x00000008ff0d7819 */ /* 0x000fe20000011608 */
[----:B------:R-:W0:Y:S03]  /*2750*/  I2F.F16 R43, R43 ;  /* 0x0000002b002b7306 */ /* 0x000e260000200c00 */
[----:B------:R-:W-:-:S04]  /*2760*/  LOP3.LUT R44, R13, 0xff, RZ, 0xc0, !PT ;  /* 0x000000ff0d2c7812 */ /* 0x000fc800078ec0ff */
[----:B------:R-:W-:-:S04]  /*2770*/  IADD3 R44, -R23, R44, RZ ;  /* 0x0000002c172c7210 */ /* 0x000fc80007ffe1ff */
[----:B------:R-:W1:Y:S01]  /*2780*/  I2F.F16 R13, R44 ;  /* 0x0000002c000d7306 */ /* 0x000e620000200c00 */
[----:B0-----:R-:W-:-:S05]  /*2790*/  HADD2.F32 R14, -RZ, R43.H0_H0 ;  /* 0x2000002bff0e7230 */ /* 0x001fca0000004100 */
[----:B------:R-:W-:Y:S01]  /*27a0*/  FFMA.FTZ R14, R12, R14, R29 ;  /* 0x0000000e0c0e7223 */ /* 0x000fe2000001001d */
[----:B------:R-:W-:Y:S01]  /*27b0*/  FMUL.FTZ R29, R32, R19 ;  /* 0x00000013201d7220 */ /* 0x000fe20000410000 */
[----:B------:R-:W-:Y:S02]  /*27c0*/  HADD2.F32 R19, -RZ, R26.H1_H1 ;  /* 0x3000001aff137230 */ /* 0x000fe40000004100 */
[----:B-1----:R-:W-:-:S05]  /*27d0*/  HADD2.F32 R13, -RZ, R13.H0_H0 ;  /* 0x2000000dff0d7230 */ /* 0x002fca0000004100 */
[----:B------:R-:W-:Y:S01]  /*27e0*/  FFMA.FTZ R39, R13, R19, R38 ;  /* 0x000000130d277223 */ /* 0x000fe20000010026 */
[----:B------:R-:W-:-:S04]  /*27f0*/  SHF.R.U32.HI R13, RZ, 0x10, R8 ;  /* 0x00000010ff0d7819 */ /* 0x000fc80000011608 */
[----:B------:R-:W-:-:S05]  /*2800*/  LOP3.LUT R26, R13, 0xff, RZ, 0xc0, !PT ;  /* 0x000000ff0d1a7812 */ /* 0x000fca00078ec0ff */
[----:B------:R-:W-:-:S04]  /*2810*/  IMAD.IADD R43, R26, 0x1, -R23 ;  /* 0x000000011a2b7824 */ /* 0x000fc800078e0a17 */
[----:B------:R-:W0:Y:S01]  /*2820*/  I2F.F16 R13, R43 ;  /* 0x0000002b000d7306 */ /* 0x000e220000200c00 */
[----:B------:R-:W-:Y:S01]  /*2830*/  FMUL.FTZ R26, R33, R40 ;  /* 0x00000028211a7220 */ /* 0x000fe20000410000 */
[----:B0-----:R-:W-:Y:S01]  /*2840*/  HADD2.F32 R40, -RZ, R13.H0_H0 ;  /* 0x2000000dff287230 */ /* 0x001fe20000004100 */
[----:B------:R-:W-:-:S04]  /*2850*/  LOP3.LUT R13, R9, 0xff, RZ, 0xc0, !PT ;  /* 0x000000ff090d7812 */ /* 0x000fc800078ec0ff */
[----:B------:R-:W-:-:S04]  /*2860*/  IADD3 R44, -R24, R13, RZ ;  /* 0x0000000d182c7210 */ /* 0x000fc80007ffe1ff */
[----:B------:R-:W0:Y:S01]  /*2870*/  I2F.F16 R13, R44 ;  /* 0x0000002c000d7306 */ /* 0x000e220000200c00 */
[----:B------:R-:W-:Y:S02]  /*2880*/  HADD2.F32 R38, -RZ, R27.H0_H0 ;  /* 0x2000001bff267230 */ /* 0x000fe40000004100 */
[----:B0-----:R-:W-:-:S05]  /*2890*/  HADD2.F32 R13, -RZ, R13.H0_H0 ;  /* 0x2000000dff0d7230 */ /* 0x001fca0000004100 */
[----:B------:R-:W-:Y:S01]  /*28a0*/  FFMA.FTZ R48, R17, R13, R48 ;  /* 0x0000000d11307223 */ /* 0x000fe20000010030 */
[----:B------:R-:W-:Y:S01]  /*28b0*/  SHF.R.U32.HI R13, RZ, 0x8, R9 ;  /* 0x00000008ff0d7819 */ /* 0x000fe20000011609 */
[----:B------:R-:W-:-:S03]  /*28c0*/  FFMA.FTZ R39, R40, R38, R39 ;  /* 0x0000002628277223 */ /* 0x000fc60000010027 */
[----:B------:R-:W-:-:S04]  /*28d0*/  LOP3.LUT R13, R13, 0xff, RZ, 0xc0, !PT ;  /* 0x000000ff0d0d7812 */ /* 0x000fc800078ec0ff */
[----:B------:R-:W-:-:S04]  /*28e0*/  IADD3 R40, -R24, R13, RZ ;  /* 0x0000000d18287210 */ /* 0x000fc80007ffe1ff */
[----:B------:R-:W0:Y:S02]  /*28f0*/  I2F.F16 R43, R40 ;  /* 0x00000028002b7306 */ /* 0x000e240000200c00 */
[----:B0-----:R-:W-:-:S05]  /*2900*/  HADD2.F32 R43, -RZ, R43.H0_H0 ;  /* 0x2000002bff2b7230 */ /* 0x001fca0000004100 */
[----:B------:R-:W-:Y:S01]  /*2910*/  FFMA.FTZ R43, R19, R43, R48 ;  /* 0x0000002b132b7223 */ /* 0x000fe20000010030 */
[----:B------:R-:W-:-:S04]  /*2920*/  LOP3.LUT R48, R10, 0xff, RZ, 0xc0, !PT ;  /* 0x000000ff0a307812 */ /* 0x000fc800078ec0ff */
[----:B------:R-:W-:-:S04]  /*2930*/  IADD3 R48, -R21, R48, RZ ;  /* 0x0000003015307210 */ /* 0x000fc80007ffe1ff */
[----:B------:R-:W0:Y:S01]  /*2940*/  I2F.F16 R13, R48 ;  /* 0x00000030000d7306 */ /* 0x000e220000200c00 */
[----:B------:R-:W-:-:S04]  /*2950*/  SHF.R.U32.HI R44, RZ, 0x8, R10 ;  /* 0x00000008ff2c7819 */ /* 0x000fc8000001160a */
[----:B------:R-:W-:Y:S01]  /*2960*/  LOP3.LUT R44, R44, 0xff, RZ, 0xc0, !PT ;  /* 0x000000ff2c2c7812 */ /* 0x000fe200078ec0ff */
[----:B0-----:R-:W-:-:S05]  /*2970*/  HADD2.F32 R13, -RZ, R13.H0_H0 ;  /* 0x2000000dff0d7230 */ /* 0x001fca0000004100 */
[----:B------:R-:W-:Y:S01]  /*2980*/  FFMA.FTZ R14, R17, R13, R14 ;  /* 0x0000000d110e7223 */ /* 0x000fe2000001000e */
[----:B------:R-:W-:-:S04]  /*2990*/  LOP3.LUT R13, R15, 0xff, RZ, 0xc0, !PT ;  /* 0x000000ff0f0d7812 */ /* 0x000fc800078ec0ff */
[----:B------:R-:W-:Y:S01]  /*29a0*/  IADD3 R40, -R22, R13, RZ ;  /* 0x0000000d16287210 */ /* 0x000fe20007ffe1ff */
[----:B------:R-:W-:-:S03]  /*29b0*/  IMAD.IADD R44, R44, 0x1, -R21 ;  /* 0x000000012c2c7824 */ /* 0x000fc600078e0a15 */
[----:B------:R-:W0:Y:S08]  /*29c0*/  I2F.F16 R13, R40 ;  /* 0x00000028000d7306 */ /* 0x000e300000200c00 */
[----:B------:R-:W1:Y:S01]  /*29d0*/  I2F.F16 R45, R44 ;  /* 0x0000002c002d7306 */ /* 0x000e620000200c00 */
[----:B------:R-:W-:-:S04]  /*29e0*/  SHF.R.U32.HI R49, RZ, 0x8, R15 ;  /* 0x00000008ff317819 */ /* 0x000fc8000001160f */
[----:B------:R-:W-:Y:S01]  /*29f0*/  LOP3.LUT R49, R49, 0xff, RZ, 0xc0, !PT ;  /* 0x000000ff31317812 */ /* 0x000fe200078ec0ff */
[----:B0-----:R-:W-:-:S05]  /*2a00*/  HADD2.F32 R13, -RZ, R13.H0_H0 ;  /* 0x2000000dff0d7230 */ /* 0x001fca0000004100 */
[----:B------:R-:W-:Y:S01]  /*2a10*/  FFMA.FTZ R13, R18, R13, RZ ;  /* 0x0000000d120d7223 */ /* 0x000fe200000100ff */
[----:B------:R-:W-:Y:S01]  /*2a20*/  IADD3 R18, -R22, R49, RZ ;  /* 0x0000003116127210 */ /* 0x000fe20007ffe1ff */
[----:B-1----:R-:W-:-:S05]  /*2a30*/  HADD2.F32 R45, -RZ, R45.H0_H0 ;  /* 0x2000002dff2d7230 */ /* 0x002fca0000004100 */
[----:B------:R-:W-:Y:S02]  /*2a40*/  FFMA.FTZ R45, R19, R45, R14 ;  /* 0x0000002d132d7223 */ /* 0x000fe4000001000e */
[----:B------:R-:W0:Y:S02]  /*2a50*/  I2F.F16 R14, R18 ;  /* 0x00000012000e7306 */ /* 0x000e240000200c00 */
[----:B0-----:R-:W-:-:S05]  /*2a60*/  HADD2.F32 R14, -RZ, R14.H0_H0 ;  /* 0x2000000eff0e7230 */ /* 0x001fca0000004100 */
[----:B------:R-:W-:Y:S01]  /*2a70*/  FFMA.FTZ R13, R16, R14, R13 ;  /* 0x0000000e100d7223 */ /* 0x000fe2000001000d */
[----:B------:R-:W-:-:S04]  /*2a80*/  SHF.R.U32.HI R14, RZ, 0x10, R15 ;  /* 0x00000010ff0e7819 */ /* 0x000fc8000001160f */
[----:B------:R-:W-:-:S04]  /*2a90*/  LOP3.LUT R49, R14, 0xff, RZ, 0xc0, !PT ;  /* 0x000000ff0e317812 */ /* 0x000fc800078ec0ff */
[----:B------:R-:W-:Y:S02]  /*2aa0*/  IADD3 R16, -R22, R49, RZ ;  /* 0x0000003116107210 */ /* 0x000fe40007ffe1ff */
[----:B------:R-:W-:Y:S02]  /*2ab0*/  LEA.HI R44, R15, -R22, RZ, 0x8 ;  /* 0x800000160f2c7211 */ /* 0x000fe400078f40ff */
[----:B------:R-:W0:Y:S08]  /*2ac0*/  I2F.F16 R14, R16 ;  /* 0x00000010000e7306 */ /* 0x000e300000200c00 */
[----:B------:R-:W1:Y:S01]  /*2ad0*/  I2F.F16 R15, R44 ;  /* 0x0000002c000f7306 */ /* 0x000e620000200c00 */
[----:B------:R-:W-:-:S02]  /*2ae0*/  IMAD.U32 R49, RZ, RZ, UR7 ;  /* 0x00000007ff317e24 */ /* 0x000fc4000f8e00ff */
[----:B0-----:R-:W-:Y:S02]  /*2af0*/  HADD2.F32 R14, -RZ, R14.H0_H0 ;  /* 0x2000000eff0e7230 */ /* 0x001fe40000004100 */
[----:B------:R-:W-:-:S04]  /*2b00*/  IMAD.WIDE R46, R49, 0x4, R46 ;  /* 0x00000004312e7825 */ /* 0x000fc800078e022e */
[----:B------:R-:W-:Y:S01]  /*2b10*/  FFMA.FTZ R13, R42, R14, R13 ;  /* 0x0000000e2a0d7223 */ /* 0x000fe2000001000d */
[----:B-1----:R-:W-:-:S05]  /*2b20*/  HADD2.F32 R15, -RZ, R15.H0_H0 ;  /* 0x2000000fff0f7230 */ /* 0x002fca0000004100 */
[----:B------:R-:W-:Y:S02]  /*2b30*/  FFMA.FTZ R18, R12, R15, R13 ;  /* 0x0000000f0c127223 */ /* 0x000fe4000001000d */
[----:B------:R0:W2:Y:S01]  /*2b40*/  LDG.E.128.CONSTANT R12, desc[UR10][R46.64] ;  /* 0x0000000a2e0c7981 */ /* 0x0000a2000c1e9d00 */
[----:B------:R-:W-:-:S04]  /*2b50*/  LOP3.LUT R49, R11, 0xff, RZ, 0xc0, !PT ;  /* 0x000000ff0b317812 */ /* 0x000fc800078ec0ff */
[----:B------:R-:W-:-:S04]  /*2b60*/  IADD3 R40, -R22, R49, RZ ;  /* 0x0000003116287210 */ /* 0x000fc80007ffe1ff */
[----:B------:R-:W1:Y:S02]  /*2b70*/  I2F.F16 R16, R40 ;  /* 0x0000002800107306 */ /* 0x000e640000200c00 */
[----:B-1----:R-:W-:-:S05]  /*2b80*/  HADD2.F32 R16, -RZ, R16.H0_H0 ;  /* 0x20000010ff107230 */ /* 0x002fca0000004100 */
[----:B------:R-:W-:Y:S01]  /*2b90*/  FFMA.FTZ R18, R17, R16, R18 ;  /* 0x0000001011127223 */ /* 0x000fe20000010012 */
[----:B------:R-:W-:-:S04]  /*2ba0*/  SHF.R.U32.HI R16, RZ, 0x8, R11 ;  /* 0x00000008ff107819 */ /* 0x000fc8000001160b */
[----:B------:R-:W-:-:S04]  /*2bb0*/  LOP3.LUT R17, R16, 0xff, RZ, 0xc0, !PT ;  /* 0x000000ff10117812 */ /* 0x000fc800078ec0ff */
[----:B------:R-:W-:-:S04]  /*2bc0*/  IADD3 R44, -R22, R17, RZ ;  /* 0x00000011162c7210 */ /* 0x000fc80007ffe1ff */
[----:B------:R-:W1:Y:S01]  /*2bd0*/  I2F.F16 R16, R44 ;  /* 0x0000002c00107306 */ /* 0x000e620000200c00 */
[----:B------:R-:W-:-:S05]  /*2be0*/  MOV R50, UR7 ;  /* 0x0000000700327c02 */ /* 0x000fca0008000f00 */
[----:B------:R-:W-:-:S04]  /*2bf0*/  IMAD.WIDE R50, R50, 0x4, R46 ;  /* 0x0000000432327825 */ /* 0x000fc800078e022e */
[----:B-1----:R-:W-:-:S05]  /*2c00*/  HADD2.F32 R16, -RZ, R16.H0_H0 ;  /* 0x20000010ff107230 */ /* 0x002fca0000004100 */
[----:B------:R-:W-:Y:S02]  /*2c10*/  FFMA.FTZ R49, R19, R16, R18 ;  /* 0x0000001013317223 */ /* 0x000fe40000010012 */
[----:B------:R-:W3:Y:S01]  /*2c20*/  LDG.E.128.CONSTANT R16, desc[UR10][R50.64] ;  /* 0x0000000a32107981 */ /* 0x000ee2000c1e9d00 */
[----:B0-----:R-:W-:-:S04]  /*2c30*/  SHF.R.U32.HI R47, RZ, 0x10, R11 ;  /* 0x00000010ff2f7819 */ /* 0x001fc8000001160b */
[----:B------:R-:W-:-:S05]  /*2c40*/  LOP3.LUT R47, R47, 0xff, RZ, 0xc0, !PT ;  /* 0x000000ff2f2f7812 */ /* 0x000fca00078ec0ff */
[----:B------:R-:W-:-:S04]  /*2c50*/  IMAD.IADD R42, R47, 0x1, -R22 ;  /* 0x000000012f2a7824 */ /* 0x000fc800078e0a16 */
[----:B------:R-:W0:Y:S02]  /*2c60*/  I2F.F16 R47, R42 ;  /* 0x0000002a002f7306 */ /* 0x000e240000200c00 */
[----:B0-----:R-:W-:-:S05]  /*2c70*/  HADD2.F32 R47, -RZ, R47.H0_H0 ;  /* 0x2000002fff2f7230 */ /* 0x001fca0000004100 */
[----:B------:R-:W-:Y:S01]  /*2c80*/  FFMA.FTZ R47, R38, R47, R49 ;  /* 0x0000002f262f7223 */ /* 0x000fe20000010031 */
[----:B------:R-:W-:-:S04]  /*2c90*/  SHF.R.U32.HI R49, RZ, 0x10, R9 ;  /* 0x00000010ff317819 */ /* 0x000fc80000011609 */
[----:B------:R-:W-:-:S04]  /*2ca0*/  LOP3.LUT R49, R49, 0xff, RZ, 0xc0, !PT ;  /* 0x000000ff31317812 */ /* 0x000fc800078ec0ff */
[----:B------:R-:W-:-:S04]  /*2cb0*/  IADD3 R44, -R24, R49, RZ ;  /* 0x00000031182c7210 */ /* 0x000fc80007ffe1ff */
[----:B------:R-:W0:Y:S02]  /*2cc0*/  I2F.F16 R40, R44 ;  /* 0x0000002c00287306 */ /* 0x000e240000200c00 */
[----:B0-----:R-:W-:-:S05]  /*2cd0*/  HADD2.F32 R40, -RZ, R40.H0_H0 ;  /* 0x20000028ff287230 */ /* 0x001fca0000004100 */
[----:B------:R-:W-:Y:S01]  /*2ce0*/  FFMA.FTZ R43, R38, R40, R43 ;  /* 0x00000028262b7223 */ /* 0x000fe2000001002b */
[----:B------:R-:W-:-:S04]  /*2cf0*/  SHF.R.U32.HI R40, RZ, 0x10, R10 ;  /* 0x00000010ff287819 */ /* 0x000fc8000001160a */
[----:B------:R-:W-:-:S04]  /*2d00*/  LOP3.LUT R40, R40, 0xff, RZ, 0xc0, !PT ;  /* 0x000000ff28287812 */ /* 0x000fc800078ec0ff */
[----:B------:R-:W-:-:S04]  /*2d10*/  IADD3 R42, -R21, R40, RZ ;  /* 0x00000028152a7210 */ /* 0x000fc80007ffe1ff */
[----:B------:R-:W0:Y:S01]  /*2d20*/  I2F.F16 R40, R42 ;  /* 0x0000002a00287306 */ /* 0x000e220000200c00 */
[----:B------:R-:W-:Y:S02]  /*2d30*/  LEA.HI R9, R9, -R24, RZ, 0x8 ;  /* 0x8000001809097211 */ /* 0x000fe400078f40ff */
[----:B------:R-:W-:Y:S01]  /*2d40*/  LEA.HI R10, R10, -R21, RZ, 0x8 ;  /* 0x800000150a0a7211 */ /* 0x000fe200078f40ff */
[----:B0-----:R-:W-:-:S05]  /*2d50*/  HADD2.F32 R40, -RZ, R40.H0_H0 ;  /* 0x20000028ff287230 */ /* 0x001fca0000004100 */
[----:B------:R-:W-:Y:S01]  /*2d60*/  FFMA.FTZ R40, R38, R40, R45 ;  /* 0x0000002826287223 */ /* 0x000fe2000001002d */
[----:B------:R-:W-:Y:S01]  /*2d70*/  LEA.HI R45, R8, -R23, RZ, 0x8 ;  /* 0x80000017082d7211 */ /* 0x000fe200078f40ff */
[----:B------:R-:W-:Y:S01]  /*2d80*/  HADD2.F32 R8, -RZ, R27.H1_H1 ;  /* 0x3000001bff087230 */ /* 0x000fe20000004100 */
[----:B------:R-:W-:Y:S01]  /*2d90*/  LEA.HI R27, R11, -R22, RZ, 0x8 ;  /* 0x800000160b1b7211 */ /* 0x000fe200078f40ff */
[----:B------:R-:W-:Y:S08]  /*2da0*/  I2F.F16 R9, R9 ;  /* 0x0000000900097306 */ /* 0x000ff00000200c00 */
[----:B------:R-:W0:Y:S08]  /*2db0*/  I2F.F16 R38, R45 ;  /* 0x0000002d00267306 */ /* 0x000e300000200c00 */
[----:B------:R-:W1:Y:S08]  /*2dc0*/  I2F.F16 R11, R27 ;  /* 0x0000001b000b7306 */ /* 0x000e700000200c00 */
[----:B------:R-:W4:Y:S01]  /*2dd0*/  I2F.F16 R10, R10 ;  /* 0x0000000a000a7306 */ /* 0x000f220000200c00 */
[----:B0-----:R-:W-:-:S02]  /*2de0*/  HADD2.F32 R38, -RZ, R38.H0_H0 ;  /* 0x20000026ff267230 */ /* 0x001fc40000004100 */
[----:B------:R-:W-:Y:S02]  /*2df0*/  HADD2.F32 R42, -RZ, R9.H0_H0 ;  /* 0x20000009ff2a7230 */ /* 0x000fe40000004100 */
[----:B-1----:R-:W-:Y:S02]  /*2e00*/  HADD2.F32 R11, -RZ, R11.H0_H0 ;  /* 0x2000000bff0b7230 */ /* 0x002fe40000004100 */
[----:B------:R-:W-:Y:S01]  /*2e10*/  FFMA.FTZ R38, R38, R8, R39 ;  /* 0x0000000826267223 */ /* 0x000fe20000010027 */
[C---:B------:R-:W-:Y:S01]  /*2e20*/  FFMA.FTZ R42, R8.reuse, R42, R43 ;  /* 0x0000002a082a7223 */ /* 0x040fe2000001002b */
[----:B----4-:R-:W-:Y:S02]  /*2e30*/  HADD2.F32 R27, -RZ, R10.H0_H0 ;  /* 0x2000000aff1b7230 */ /* 0x010fe40000004100 */
[C---:B------:R-:W-:Y:S01]  /*2e40*/  FFMA.FTZ R11, R8.reuse, R11, R47 ;  /* 0x0000000b080b7223 */ /* 0x040fe2000001002f */
[----:B------:R-:W-:Y:S02]  /*2e50*/  F2FP.F16.F32.PACK_AB R36, RZ, R36 ;  /* 0x00000024ff24723e */ /* 0x000fe400000000ff */
[----:B------:R-:W-:Y:S01]  /*2e60*/  F2FP.F16.F32.PACK_AB R26, RZ, R26 ;  /* 0x0000001aff1a723e */ /* 0x000fe200000000ff */
[----:B------:R-:W-:Y:S01]  /*2e70*/  FFMA.FTZ R27, R8, R27, R40 ;  /* 0x0000001b081b7223 */ /* 0x000fe20000010028 */
[----:B------:R-:W-:-:S02]  /*2e80*/  FMUL.FTZ R41, R34, R41 ;  /* 0x0000002922297220 */ /* 0x000fc40000410000 */
[----:B------:R-:W-:Y:S02]  /*2e90*/  PRMT R36, R36, 0x5410, R26 ;  /* 0x0000541024247816 */ /* 0x000fe4000000001a */
[----:B------:R-:W-:Y:S02]  /*2ea0*/  F2FP.F16.F32.PACK_AB R29, RZ, R29 ;  /* 0x0000001dff1d723e */ /* 0x000fe400000000ff */
[----:B------:R-:W-:Y:S01]  /*2eb0*/  F2FP.F16.F32.PACK_AB R41, RZ, R41 ;  /* 0x00000029ff29723e */ /* 0x000fe200000000ff */
[----:B------:R-:W-:-:S03]  /*2ec0*/  FMUL.FTZ R38, R31, R38 ;  /* 0x000000261f267220 */ /* 0x000fc60000410000 */
[----:B------:R-:W-:-:S05]  /*2ed0*/  PRMT R41, R41, 0x5410, R29 ;  /* 0x0000541029297816 */ /* 0x000fca000000001d */
[----:B------:R-:W-:Y:S02]  /*2ee0*/  HADD2 R29, R41, R28 ;  /* 0x0000001c291d7230 */ /* 0x000fe40000000000 */
[----:B------:R-:W-:Y:S01]  /*2ef0*/  FMUL.FTZ R28, R32, R11 ;  /* 0x0000000b201c7220 */ /* 0x000fe20000410000 */
[----:B------:R-:W-:Y:S01]  /*2f00*/  F2FP.F16.F32.PACK_AB R11, RZ, R38 ;  /* 0x00000026ff0b723e */ /* 0x000fe200000000ff */
[----:B------:R-:W-:Y:S01]  /*2f10*/  FMUL.FTZ R38, R33, R42 ;  /* 0x0000002a21267220 */ /* 0x000fe20000410000 */
[----:B------:R-:W-:Y:S01]  /*2f20*/  FMUL.FTZ R40, R34, R27 ;  /* 0x0000001b22287220 */ /* 0x000fe20000410000 */
[----:B------:R-:W-:-:S03]  /*2f30*/  HFMA2.MMA R35, R36, 1, 1, R35 ;  /* 0x3c003c0024237835 */ /* 0x000fc60000000023 */
[----:B------:R-:W-:Y:S02]  /*2f40*/  F2FP.F16.F32.PACK_AB R38, RZ, R38 ;  /* 0x00000026ff26723e */ /* 0x000fe400000000ff */
[----:B------:R-:W-:Y:S02]  /*2f50*/  F2FP.F16.F32.PACK_AB R28, RZ, R28 ;  /* 0x0000001cff1c723e */ /* 0x000fe400000000ff */
[----:B------:R-:W-:Y:S02]  /*2f60*/  F2FP.F16.F32.PACK_AB R40, RZ, R40 ;  /* 0x00000028ff28723e */ /* 0x000fe400000000ff */
[----:B------:R-:W-:Y:S02]  /*2f70*/  PRMT R41, R11, 0x5410, R38 ;  /* 0x000054100b297816 */ /* 0x000fe40000000026 */
[----:B------:R-:W-:-:S04]  /*2f80*/  PRMT R40, R40, 0x5410, R28 ;  /* 0x0000541028287816 */ /* 0x000fc8000000001c */
[----:B------:R-:W-:Y:S01]  /*2f90*/  HFMA2.MMA R28, R41, 1, 1, R35 ;  /* 0x3c003c00291c7835 */ /* 0x000fe20000000023 */
[----:B------:R-:W-:Y:S01]  /*2fa0*/  HADD2 R29, R40, R29 ;  /* 0x0000001d281d7230 */ /* 0x000fe20000000000 */
[----:B--2---:R-:W-:-:S04]  /*2fb0*/  LOP3.LUT R8, R12, 0xff, RZ, 0xc0, !PT ;  /* 0x000000ff0c087812 */ /* 0x004fc800078ec0ff */
[----:B------:R-:W-:Y:S02]  /*2fc0*/  IADD3 R26, -R23, R8, RZ ;  /* 0x00000008171a7210 */ /* 0x000fe40007ffe1ff */
[----:B------:R-:W0:Y:S01]  /*2fd0*/  LDS.64 R8, [UR4+0x30] ;  /* 0x00003004ff087984 */ /* 0x000e220008000a00 */
[----:B------:R-:W-:-:S04]  /*2fe0*/  SHF.R.U32.HI R10, RZ, 0x8, R12 ;  /* 0x00000008ff0a7819 */ /* 0x000fc8000001160c */
[----:B------:R-:W-:Y:S01]  /*2ff0*/  LOP3.LUT R10, R10, 0xff, RZ, 0xc0, !PT ;  /* 0x000000ff0a0a7812 */ /* 0x000fe200078ec0ff */
[----:B------:R-:W1:Y:S01]  /*3000*/  I2F.F16 R26, R26 ;  /* 0x0000001a001a7306 */ /* 0x000e620000200c00 */
[----:B------:R-:W-:-:S03]  /*3010*/  LOP3.LUT R27, R13, 0xff, RZ, 0xc0, !PT ;  /* 0x000000ff0d1b7812 */ /* 0x000fc600078ec0ff */
[----:B------:R-:W-:Y:S01]  /*3020*/  IMAD.IADD R10, R10, 0x1, -R23 ;  /* 0x000000010a0a7824 */ /* 0x000fe200078e0a17 */
[----:B------:R-:W-:Y:S02]  /*3030*/  IADD3 R39, -R24, R27, RZ ;  /* 0x0000001b18277210 */ /* 0x000fe40007ffe1ff */
[--C-:B------:R-:W-:Y:S02]  /*3040*/  SHF.R.U32.HI R11, RZ, 0x8, R13.reuse ;  /* 0x00000008ff0b7819 */ /* 0x100fe4000001160d */
[----:B------:R-:W-:Y:S01]  /*3050*/  SHF.R.U32.HI R36, RZ, 0x10, R12 ;  /* 0x00000010ff247819 */ /* 0x000fe2000001160c */
[----:B------:R-:W2:Y:S01]  /*3060*/  I2F.F16 R10, R10 ;  /* 0x0000000a000a7306 */ /* 0x000ea20000200c00 */
[----:B------:R-:W-:Y:S02]  /*3070*/  LOP3.LUT R11, R11, 0xff, RZ, 0xc0, !PT ;  /* 0x000000ff0b0b7812 */ /* 0x000fe400078ec0ff */
[----:B------:R-:W-:Y:S02]  /*3080*/  LOP3.LUT R36, R36, 0xff, RZ, 0xc0, !PT ;  /* 0x000000ff24247812 */ /* 0x000fe400078ec0ff */
[----:B------:R-:W-:-:S03]  /*3090*/  SHF.R.U32.HI R40, RZ, 0x10, R13 ;  /* 0x00000010ff287819 */ /* 0x000fc6000001160d */
[----:B------:R-:W4:Y:S01]  /*30a0*/  I2F.F16 R35, R39 ;  /* 0x0000002700237306 */ /* 0x000f220000200c00 */
[----:B------:R-:W-:Y:S01]  /*30b0*/  IADD3 R38, -R24, R11, RZ ;  /* 0x0000000b18267210 */ /* 0x000fe20007ffe1ff */
[----:B-1----:R-:W-:Y:S01]  /*30c0*/  HADD2.F32 R11, -RZ, R26.H0_H0 ;  /* 0x2000001aff0b7230 */ /* 0x002fe20000004100 */
[----:B------:R-:W-:Y:S02]  /*30d0*/  IADD3 R36, -R23, R36, RZ ;  /* 0x0000002417247210 */ /* 0x000fe40007ffe1ff */
[----:B------:R-:W-:-:S03]  /*30e0*/  LOP3.LUT R41, R40, 0xff, RZ, 0xc0, !PT ;  /* 0x000000ff28297812 */ /* 0x000fc600078ec0ff */
[----:B------:R1:W-:Y:S01]  /*30f0*/  I2F.F16 R27, R36 ;  /* 0x00000024001b7306 */ /* 0x0003e20000200c00 */
[----:B------:R-:W-:Y:S01]  /*3100*/  LEA.HI R40, R12, -R23, RZ, 0x8 ;  /* 0x800000170c287211 */ /* 0x000fe200078f40ff */
[----:B0-----:R-:W-:-:S06]  /*3110*/  HADD2.F32 R26, -RZ, R8.H0_H0 ;  /* 0x20000008ff1a7230 */ /* 0x001fcc0000004100 */
[----:B------:R-:W0:Y:S01]  /*3120*/  I2F.F16 R38, R38 ;  /* 0x0000002600267306 */ /* 0x000e220000200c00 */
[----:B-1----:R-:W-:Y:S02]  /*3130*/  IMAD.IADD R36, R41, 0x1, -R24 ;  /* 0x0000000129247824 */ /* 0x002fe400078e0a18 */
[----:B--2---:R-:W-:Y:S02]  /*3140*/  HADD2.F32 R41, -RZ, R10.H0_H0 ;  /* 0x2000000aff297230 */ /* 0x004fe40000004100 */
[----:B------:R-:W-:Y:S01]  /*3150*/  FFMA.FTZ R10, R11, R26, RZ ;  /* 0x0000001a0b0a7223 */ /* 0x000fe200000100ff */
[----:B------:R-:W-:Y:S02]  /*3160*/  HADD2.F32 R8, -RZ, R8.H1_H1 ;  /* 0x30000008ff087230 */ /* 0x000fe40000004100 */
[----:B----4-:R-:W-:Y:S01]  /*3170*/  HADD2.F32 R11, -RZ, R35.H0_H0 ;  /* 0x20000023ff0b7230 */ /* 0x010fe20000004100 */
[----:B------:R-:W-:Y:S02]  /*3180*/  LEA.HI R35, R13, -R24, RZ, 0x8 ;  /* 0x800000180d237211 */ /* 0x000fe400078f40ff */
[----:B------:R-:W1:Y:S01]  /*3190*/  I2F.F16 R13, R40 ;  /* 0x00000028000d7306 */ /* 0x000e620000200c00 */
[----:B------:R-:W-:Y:S01]  /*31a0*/  FFMA.FTZ R39, R41, R8, R10 ;  /* 0x0000000829277223 */ /* 0x000fe2000001000a */
[----:B------:R-:W-:-:S02]  /*31b0*/  FFMA.FTZ R43, R26, R11, RZ ;  /* 0x0000000b1a2b7223 */ /* 0x000fc400000100ff */
[----:B------:R-:W2:Y:S04]  /*31c0*/  LDS.64 R10, [UR4+0x38] ;  /* 0x00003804ff0a7984 */ /* 0x000ea80008000a00 */
[----:B------:R-:W4:Y:S01]  /*31d0*/  I2F.F16 R36, R36 ;  /* 0x0000002400247306 */ /* 0x000f220000200c00 */
[----:B0-----:R-:W-:Y:S02]  /*31e0*/  HADD2.F32 R41, -RZ, R38.H0_H0 ;  /* 0x20000026ff297230 */ /* 0x001fe40000004100 */
[----:B------:R-:W-:Y:S02]  /*31f0*/  HADD2.F32 R38, -RZ, R27.H0_H0 ;  /* 0x2000001bff267230 */ /* 0x000fe40000004100 */
[----:B------:R-:W-:-:S03]  /*3200*/  HADD2.F32 R12, -RZ, R9.H0_H0 ;  /* 0x20000009ff0c7230 */ /* 0x000fc60000004100 */
[----:B------:R-:W0:Y:S01]  /*3210*/  I2F.F16 R35, R35 ;  /* 0x0000002300237306 */ /* 0x000e220000200c00 */
[----:B------:R-:W-:Y:S02]  /*3220*/  HADD2.F32 R9, -RZ, R9.H1_H1 ;  /* 0x30000009ff097230 */ /* 0x000fe40000004100 */
[----:B------:R-:W-:Y:S01]  /*3230*/  FFMA.FTZ R38, R38, R12, R39 ;  /* 0x0000000c26267223 */ /* 0x000fe20000010027 */
[----:B-1----:R-:W-:Y:S01]  /*3240*/  HADD2.F32 R13, -RZ, R13.H0_H0 ;  /* 0x2000000dff0d7230 */ /* 0x002fe20000004100 */
[----:B---3--:R-:W-:Y:S01]  /*3250*/  LOP3.LUT R40, R16, 0xff, RZ, 0xc0, !PT ;  /* 0x000000ff10287812 */ /* 0x008fe200078ec0ff */
[----:B------:R-:W-:Y:S01]  /*3260*/  FFMA.FTZ R41, R8, R41, R43 ;  /* 0x0000002908297223 */ /* 0x000fe2000001002b */
[----:B----4-:R-:W-:Y:S02]  /*3270*/  HADD2.F32 R36, -RZ, R36.H0_H0 ;  /* 0x20000024ff247230 */ /* 0x010fe40000004100 */
[----:B------:R-:W-:Y:S01]  /*3280*/  FFMA.FTZ R38, R13, R9, R38 ;  /* 0x000000090d267223 */ /* 0x000fe20000010026 */
[----:B------:R-:W-:-:S02]  /*3290*/  LOP3.LUT R13, R17, 0xff, RZ, 0xc0, !PT ;  /* 0x000000ff110d7812 */ /* 0x000fc400078ec0ff */
[----:B------:R-:W-:Y:S01]  /*32a0*/  IADD3 R27, -R23, R40, RZ ;  /* 0x00000028171b7210 */ /* 0x000fe20007ffe1ff */
[----:B------:R-:W-:Y:S01]  /*32b0*/  FFMA.FTZ R36, R12, R36, R41 ;  /* 0x000000240c247223 */ /* 0x000fe20000010029 */
[----:B------:R-:W-:Y:S01]  /*32c0*/  IADD3 R40, -R24, R13, RZ ;  /* 0x0000000d18287210 */ /* 0x000fe20007ffe1ff */
[----:B0-----:R-:W-:-:S03]  /*32d0*/  HADD2.F32 R39, -RZ, R35.H0_H0 ;  /* 0x20000023ff277230 */ /* 0x001fc60000004100 */
[----:B------:R-:W0:Y:S02]  /*32e0*/  I2F.F16 R27, R27 ;  /* 0x0000001b001b7306 */ /* 0x000e240000200c00 */
[----:B------:R-:W-:Y:S01]  /*32f0*/  FFMA.FTZ R36, R9, R39, R36 ;  /* 0x0000002709247223 */ /* 0x000fe20000010024 */
[----:B------:R-:W-:-:S05]  /*3300*/  SHF.R.U32.HI R44, RZ, 0x10, R16 ;  /* 0x00000010ff2c7819 */ /* 0x000fca0000011610 */
[----:B------:R-:W1:Y:S01]  /*3310*/  I2F.F16 R39, R40 ;  /* 0x0000002800277306 */ /* 0x000e620000200c00 */
[----:B------:R-:W-:Y:S02]  /*3320*/  SHF.R.U32.HI R42, RZ, 0x8, R16 ;  /* 0x00000008ff2a7819 */ /* 0x000fe40000011610 */
[----:B------:R-:W-:Y:S02]  /*3330*/  LOP3.LUT R44, R44, 0xff, RZ, 0xc0, !PT ;  /* 0x000000ff2c2c7812 */ /* 0x000fe400078ec0ff */
[----:B------:R-:W-:Y:S02]  /*3340*/  LOP3.LUT R42, R42, 0xff, RZ, 0xc0, !PT ;  /* 0x000000ff2a2a7812 */ /* 0x000fe400078ec0ff */
[----:B------:R-:W-:Y:S01]  /*3350*/  LEA.HI R16, R16, -R23, RZ, 0x8 ;  /* 0x8000001710107211 */ /* 0x000fe200078f40ff */
[----:B------:R-:W-:Y:S01]  /*3360*/  IMAD.IADD R35, R44, 0x1, -R23 ;  /* 0x000000012c237824 */ /* 0x000fe200078e0a17 */
[----:B------:R-:W-:Y:S01]  /*3370*/  IADD3 R13, -R23, R42, RZ ;  /* 0x0000002a170d7210 */ /* 0x000fe20007ffe1ff */
[----:B0-----:R-:W-:-:S02]  /*3380*/  HADD2.F32 R23, -RZ, R27.H0_H0 ;  /* 0x2000001bff177230 */ /* 0x001fc40000004100 */
[----:B--2---:R-:W-:Y:S02]  /*3390*/  HADD2.F32 R27, -RZ, R10.H0_H0 ;  /* 0x2000000aff1b7230 */ /* 0x004fe40000004100 */
[----:B-1----:R-:W-:-:S05]  /*33a0*/  HADD2.F32 R39, -RZ, R39.H0_H0 ;  /* 0x20000027ff277230 */ /* 0x002fca0000004100 */
[----:B------:R-:W-:Y:S01]  /*33b0*/  FFMA.FTZ R36, R27, R39, R36 ;  /* 0x000000271b247223 */ /* 0x000fe20000010024 */
[----:B------:R-:W-:Y:S02]  /*33c0*/  MOV R39, UR7 ;  /* 0x0000000700277c02 */ /* 0x000fe40008000f00 */
[----:B------:R-:W-:-:S03]  /*33d0*/  LOP3.LUT R40, R14, 0xff, RZ, 0xc0, !PT ;  /* 0x000000ff0e287812 */ /* 0x000fc600078ec0ff */
[----:B------:R-:W-:Y:S01]  /*33e0*/  IMAD.WIDE R50, R39, 0x4, R50 ;  /* 0x0000000427327825 */ /* 0x000fe200078e0232 */
[----:B------:R-:W-:-:S04]  /*33f0*/  SHF.R.U32.HI R39, RZ, 0x8, R14 ;  /* 0x00000008ff277819 */ /* 0x000fc8000001160e */
[----:B------:R-:W-:Y:S01]  /*3400*/  LOP3.LUT R42, R39, 0xff, RZ, 0xc0, !PT ;  /* 0x000000ff272a7812 */ /* 0x000fe200078ec0ff */
[----:B------:R-:W-:-:S03]  /*3410*/  IMAD.IADD R40, R40, 0x1, -R21 ;  /* 0x0000000128287824 */ /* 0x000fc600078e0a15 */
[----:B------:R-:W-:Y:S01]  /*3420*/  IADD3 R42, -R21, R42, RZ ;  /* 0x0000002a152a7210 */ /* 0x000fe20007ffe1ff */
[----:B------:R-:W0:Y:S01]  /*3430*/  I2F.F16 R39, R40 ;  /* 0x0000002800277306 */ /* 0x000e220000200c00 */
[----:B------:R-:W-:-:S07]  /*3440*/  SHF.R.U32.HI R43, RZ, 0x8, R17 ;  /* 0x00000008ff2b7819 */ /* 0x000fce0000011611 */
[----:B------:R-:W1:Y:S01]  /*3450*/  I2F.F16 R42, R42 ;  /* 0x0000002a002a7306 */ /* 0x000e620000200c00 */
[----:B------:R-:W-:Y:S02]  /*3460*/  SHF.R.U32.HI R41, RZ, 0x10, R17 ;  /* 0x00000010ff297819 */ /* 0x000fe40000011611 */
[----:B------:R-:W-:Y:S02]  /*3470*/  LOP3.LUT R43, R43, 0xff, RZ, 0xc0, !PT ;  /* 0x000000ff2b2b7812 */ /* 0x000fe400078ec0ff */
[----:B------:R-:W-:Y:S01]  /*3480*/  LOP3.LUT R41, R41, 0xff, RZ, 0xc0, !PT ;  /* 0x000000ff29297812 */ /* 0x000fe200078ec0ff */
[----:B------:R-:W-:Y:S01]  /*3490*/  FFMA.FTZ R23, R23, R27, R38 ;  /* 0x0000001b17177223 */ /* 0x000fe20000010026 */
[----:B0-----:R-:W-:Y:S01]  /*34a0*/  HADD2.F32 R39, -RZ, R39.H0_H0 ;  /* 0x20000027ff277230 */ /* 0x001fe20000004100 */
[----:B------:R-:W-:Y:S02]  /*34b0*/  LEA.HI R17, R17, -R24, RZ, 0x8 ;  /* 0x8000001811117211 */ /* 0x000fe400078f40ff */
[----:B------:R-:W-:-:S02]  /*34c0*/  IADD3 R38, -R24, R43, RZ ;  /* 0x0000002b18267210 */ /* 0x000fc40007ffe1ff */
[----:B------:R-:W-:Y:S01]  /*34d0*/  IADD3 R24, -R24, R41, RZ ;  /* 0x0000002918187210 */ /* 0x000fe20007ffe1ff */
[----:B------:R-:W-:Y:S01]  /*34e0*/  FFMA.FTZ R39, R26, R39, RZ ;  /* 0x000000271a277223 */ /* 0x000fe200000100ff */
[----:B-1----:R-:W-:-:S05]  /*34f0*/  HADD2.F32 R41, -RZ, R42.H0_H0 ;  /* 0x2000002aff297230 */ /* 0x002fca0000004100 */
[----:B------:R-:W-:Y:S01]  /*3500*/  FFMA.FTZ R39, R8, R41, R39 ;  /* 0x0000002908277223 */ /* 0x000fe20000010027 */
[----:B------:R-:W-:-:S04]  /*3510*/  SHF.R.U32.HI R41, RZ, 0x10, R14 ;  /* 0x00000010ff297819 */ /* 0x000fc8000001160e */
[----:B------:R-:W-:-:S04]  /*3520*/  LOP3.LUT R44, R41, 0xff, RZ, 0xc0, !PT ;  /* 0x000000ff292c7812 */ /* 0x000fc800078ec0ff */
[----:B------:R-:W-:-:S06]  /*3530*/  IADD3 R44, -R21, R44, RZ ;  /* 0x0000002c152c7210 */ /* 0x000fcc0007ffe1ff */
[----:B------:R-:W0:Y:S01]  /*3540*/  I2F.F16 R44, R44 ;  /* 0x0000002c002c7306 */ /* 0x000e220000200c00 */
[----:B------:R-:W-:Y:S01]  /*3550*/  LEA.HI R41, R14, -R21, RZ, 0x8 ;  /* 0x800000150e297211 */ /* 0x000fe200078f40ff */
[----:B0-----:R-:W-:-:S05]  /*3560*/  HADD2.F32 R40, -RZ, R44.H0_H0 ;  /* 0x2000002cff287230 */ /* 0x001fca0000004100 */
[----:B------:R-:W-:Y:S01]  /*3570*/  FFMA.FTZ R14, R12, R40, R39 ;  /* 0x000000280c0e7223 */ /* 0x000fe20000010027 */
[----:B------:R-:W-:Y:S01]  /*3580*/  LOP3.LUT R40, R18, 0xff, RZ, 0xc0, !PT ;  /* 0x000000ff12287812 */ /* 0x000fe200078ec0ff */
[----:B------:R-:W0:Y:S03]  /*3590*/  I2F.F16 R39, R41 ;  /* 0x0000002900277306 */ /* 0x000e260000200c00 */
[----:B------:R-:W-:-:S05]  /*35a0*/  IADD3 R43, -R21, R40, RZ ;  /* 0x00000028152b7210 */ /* 0x000fca0007ffe1ff */
[----:B------:R-:W1:Y:S01]  /*35b0*/  I2F.F16 R40, R43 ;  /* 0x0000002b00287306 */ /* 0x000e620000200c00 */
[----:B0-----:R-:W-:Y:S01]  /*35c0*/  HADD2.F32 R39, -RZ, R39.H0_H0 ;  /* 0x20000027ff277230 */ /* 0x001fe20000004100 */
[----:B------:R-:W-:-:S04]  /*35d0*/  SHF.R.U32.HI R42, RZ, 0x8, R18 ;  /* 0x00000008ff2a7819 */ /* 0x000fc80000011612 */
[----:B------:R-:W-:Y:S01]  /*35e0*/  FFMA.FTZ R14, R9, R39, R14 ;  /* 0x00000027090e7223 */ /* 0x000fe2000001000e */
[----:B-1----:R-:W-:Y:S01]  /*35f0*/  HADD2.F32 R40, -RZ, R40.H0_H0 ;  /* 0x20000028ff287230 */ /* 0x002fe20000004100 */
[----:B------:R-:W-:-:S04]  /*3600*/  LOP3.LUT R42, R42, 0xff, RZ, 0xc0, !PT ;  /* 0x000000ff2a2a7812 */ /* 0x000fc800078ec0ff */
[----:B------:R-:W-:Y:S01]  /*3610*/  FFMA.FTZ R14, R27, R40, R14 ;  /* 0x000000281b0e7223 */ /* 0x000fe2000001000e */
[----:B------:R-:W-:Y:S02]  /*3620*/  SHF.R.U32.HI R40, RZ, 0x10, R18 ;  /* 0x00000010ff287819 */ /* 0x000fe40000011612 */
[----:B------:R-:W-:Y:S02]  /*3630*/  LOP3.LUT R41, R15, 0xff, RZ, 0xc0, !PT ;  /* 0x000000ff0f297812 */ /* 0x000fe400078ec0ff */
[----:B------:R-:W-:Y:S01]  /*3640*/  LOP3.LUT R40, R40, 0xff, RZ, 0xc0, !PT ;  /* 0x000000ff28287812 */ /* 0x000fe200078ec0ff */
[----:B------:R-:W-:Y:S01]  /*3650*/  IMAD.IADD R39, R42, 0x1, -R21 ;  /* 0x000000012a277824 */ /* 0x000fe200078e0a15 */
[----:B------:R-:W-:Y:S02]  /*3660*/  LEA.HI R18, R18, -R21, RZ, 0x8 ;  /* 0x8000001512127211 */ /* 0x000fe400078f40ff */
[----:B------:R-:W-:Y:S02]  /*3670*/  IADD3 R21, -R21, R40, RZ ;  /* 0x0000002815157210 */ /* 0x000fe40007ffe1ff */
[----:B------:R-:W-:-:S06]  /*3680*/  IADD3 R40, -R22, R41, RZ ;  /* 0x0000002916287210 */ /* 0x000fcc0007ffe1ff */
[----:B------:R-:W0:Y:S02]  /*3690*/  I2F.F16 R40, R40 ;  /* 0x0000002800287306 */ /* 0x000e240000200c00 */
[----:B0-----:R-:W-:-:S05]  /*36a0*/  HADD2.F32 R41, -RZ, R40.H0_H0 ;  /* 0x20000028ff297230 */ /* 0x001fca0000004100 */
[----:B------:R-:W-:Y:S01]  /*36b0*/  FFMA.FTZ R41, R26, R41, RZ ;  /* 0x000000291a297223 */ /* 0x000fe200000100ff */
[----:B------:R-:W-:-:S04]  /*36c0*/  SHF.R.U32.HI R26, RZ, 0x8, R15 ;  /* 0x00000008ff1a7819 */ /* 0x000fc8000001160f */
[----:B------:R-:W-:-:S04]  /*36d0*/  LOP3.LUT R43, R26, 0xff, RZ, 0xc0, !PT ;  /* 0x000000ff1a2b7812 */ /* 0x000fc800078ec0ff */
[----:B------:R-:W-:-:S06]  /*36e0*/  IADD3 R43, -R22, R43, RZ ;  /* 0x0000002b162b7210 */ /* 0x000fcc0007ffe1ff */
[----:B------:R-:W0:Y:S02]  /*36f0*/  I2F.F16 R43, R43 ;  /* 0x0000002b002b7306 */ /* 0x000e240000200c00 */
[----:B0-----:R-:W-:-:S05]  /*3700*/  HADD2.F32 R26, -RZ, R43.H0_H0 ;  /* 0x2000002bff1a7230 */ /* 0x001fca0000004100 */
[----:B------:R-:W-:Y:S01]  /*3710*/  FFMA.FTZ R41, R8, R26, R41 ;  /* 0x0000001a08297223 */ /* 0x000fe20000010029 */
[----:B------:R-:W-:-:S04]  /*3720*/  SHF.R.U32.HI R8, RZ, 0x10, R15 ;  /* 0x00000010ff087819 */ /* 0x000fc8000001160f */
[----:B------:R-:W-:-:S05]  /*3730*/  LOP3.LUT R45, R8, 0xff, RZ, 0xc0, !PT ;  /* 0x000000ff082d7812 */ /* 0x000fca00078ec0ff */
[----:B------:R-:W-:-:S06]  /*3740*/  IMAD.IADD R8, R45, 0x1, -R22 ;  /* 0x000000012d087824 */ /* 0x000fcc00078e0a16 */
[----:B------:R-:W0:Y:S01]  /*3750*/  I2F.F16 R8, R8 ;  /* 0x0000000800087306 */ /* 0x000e220000200c00 */
[----:B------:R-:W-:-:S07]  /*3760*/  LEA.HI R15, R15, -R22, RZ, 0x8 ;  /* 0x800000160f0f7211 */ /* 0x000fce00078f40ff */
[----:B------:R-:W1:Y:S01]  /*3770*/  I2F.F16 R15, R15 ;  /* 0x0000000f000f7306 */ /* 0x000e620000200c00 */
[----:B0-----:R-:W-:-:S05]  /*3780*/  HADD2.F32 R40, -RZ, R8.H0_H0 ;  /* 0x20000008ff287230 */ /* 0x001fca0000004100 */
[----:B------:R-:W-:Y:S01]  /*3790*/  FFMA.FTZ R12, R12, R40, R41 ;  /* 0x000000280c0c7223 */ /* 0x000fe20000010029 */
[----:B------:R-:W-:Y:S02]  /*37a0*/  LOP3.LUT R41, R19, 0xff, RZ, 0xc0, !PT ;  /* 0x000000ff13297812 */ /* 0x000fe400078ec0ff */
[--C-:B------:R-:W-:Y:S02]  /*37b0*/  SHF.R.U32.HI R40, RZ, 0x8, R19.reuse ;  /* 0x00000008ff287819 */ /* 0x100fe40000011613 */
[----:B------:R-:W-:Y:S02]  /*37c0*/  IADD3 R41, -R22, R41, RZ ;  /* 0x0000002916297210 */ /* 0x000fe40007ffe1ff */
[----:B------:R-:W-:Y:S02]  /*37d0*/  LOP3.LUT R43, R40, 0xff, RZ, 0xc0, !PT ;  /* 0x000000ff282b7812 */ /* 0x000fe400078ec0ff */
[----:B------:R-:W0:Y:S01]  /*37e0*/  I2F.F16 R8, R41 ;  /* 0x0000002900087306 */ /* 0x000e220000200c00 */
[----:B------:R-:W-:-:S02]  /*37f0*/  SHF.R.U32.HI R40, RZ, 0x10, R19 ;  /* 0x00000010ff287819 */ /* 0x000fc40000011613 */
[----:B------:R-:W-:Y:S02]  /*3800*/  IADD3 R43, -R22, R43, RZ ;  /* 0x0000002b162b7210 */ /* 0x000fe40007ffe1ff */
[----:B------:R-:W-:Y:S02]  /*3810*/  LEA.HI R26, R19, -R22, RZ, 0x8 ;  /* 0x80000016131a7211 */ /* 0x000fe400078f40ff */
[----:B------:R-:W-:Y:S01]  /*3820*/  LOP3.LUT R45, R40, 0xff, RZ, 0xc0, !PT ;  /* 0x000000ff282d7812 */ /* 0x000fe200078ec0ff */
[----:B------:R-:W2:Y:S01]  /*3830*/  I2F.F16 R13, R13 ;  /* 0x0000000d000d7306 */ /* 0x000ea20000200c00 */
[----:B-1----:R-:W-:Y:S02]  /*3840*/  HADD2.F32 R15, -RZ, R15.H0_H0 ;  /* 0x2000000fff0f7230 */ /* 0x002fe40000004100 */
[----:B------:R-:W-:-:S05]  /*3850*/  IADD3 R22, -R22, R45, RZ ;  /* 0x0000002d16167210 */ /* 0x000fca0007ffe1ff */
[----:B------:R-:W1:Y:S01]  /*3860*/  I2F.F16 R19, R43 ;  /* 0x0000002b00137306 */ /* 0x000e620000200c00 */
[----:B------:R-:W-:Y:S01]  /*3870*/  FFMA.FTZ R12, R9, R15, R12 ;  /* 0x0000000f090c7223 */ /* 0x000fe2000001000c */
[----:B------:R-:W-:-:S06]  /*3880*/  HADD2.F32 R15, -RZ, R10.H1_H1 ;  /* 0x3000000aff0f7230 */ /* 0x000fcc0000004100 */
[----:B------:R-:W3:Y:S01]  /*3890*/  I2F.F16 R38, R38 ;  /* 0x0000002600267306 */ /* 0x000ee20000200c00 */
[----:B0-----:R-:W-:-:S07]  /*38a0*/  HADD2.F32 R10, -RZ, R8.H0_H0 ;  /* 0x20000008ff0a7230 */ /* 0x001fce0000004100 */
[----:B------:R-:W0:Y:S08]  /*38b0*/  I2F.F16 R35, R35 ;  /* 0x0000002300237306 */ /* 0x000e300000200c00 */
[----:B------:R-:W4:Y:S01]  /*38c0*/  I2F.F16 R39, R39 ;  /* 0x0000002700277306 */ /* 0x000f220000200c00 */
[----:B--2---:R-:W-:-:S07]  /*38d0*/  HADD2.F32 R8, -RZ, R13.H0_H0 ;  /* 0x2000000dff087230 */ /* 0x004fce0000004100 */
[----:B------:R-:W-:Y:S01]  /*38e0*/  I2F.F16 R24, R24 ;  /* 0x0000001800187306 */ /* 0x000fe20000200c00 */
[----:B-1----:R-:W-:-:S07]  /*38f0*/  HADD2.F32 R40, -RZ, R19.H0_H0 ;  /* 0x20000013ff287230 */ /* 0x002fce0000004100 */
[----:B------:R-:W1:Y:S01]  /*3900*/  I2F.F16 R9, R22 ;  /* 0x0000001600097306 */ /* 0x000e620000200c00 */
[----:B------:R-:W-:-:S07]  /*3910*/  FFMA.FTZ R10, R27, R10, R12 ;  /* 0x0000000a1b0a7223 */ /* 0x000fce000001000c */
[----:B------:R-:W2:Y:S01]  /*3920*/  I2F.F16 R21, R21 ;  /* 0x0000001500157306 */ /* 0x000ea20000200c00 */
[----:B---3--:R-:W-:-:S07]  /*3930*/  HADD2.F32 R38, -RZ, R38.H0_H0 ;  /* 0x20000026ff267230 */ /* 0x008fce0000004100 */
[----:B------:R-:W3:Y:S08]  /*3940*/  I2F.F16 R16, R16 ;  /* 0x0000001000107306 */ /* 0x000ef00000200c00 */
[----:B------:R-:W5:Y:S01]  /*3950*/  I2F.F16 R17, R17 ;  /* 0x0000001100117306 */ /* 0x000f620000200c00 */
[----:B------:R-:W-:Y:S01]  /*3960*/  FFMA.FTZ R23, R8, R15, R23 ;  /* 0x0000000f08177223 */ /* 0x000fe20000010017 */
[----:B------:R-:W-:-:S06]  /*3970*/  FFMA.FTZ R13, R15, R40, R10 ;  /* 0x000000280f0d7223 */ /* 0x000fcc000001000a */
[----:B------:R-:W5:Y:S01]  /*3980*/  I2F.F16 R26, R26 ;  /* 0x0000001a001a7306 */ /* 0x000f620000200c00 */
[----:B------:R-:W-:-:S07]  /*3990*/  HADD2.F32 R8, -RZ, R11.H0_H0 ;  /* 0x2000000bff087230 */ /* 0x000fce0000004100 */
[----:B------:R-:W5:Y:S01]  /*39a0*/  I2F.F16 R18, R18 ;  /* 0x0000001200127306 */ /* 0x000f620000200c00 */
[----:B0-----:R-:W-:Y:S02]  /*39b0*/  HADD2.F32 R10, -RZ, R35.H0_H0 ;  /* 0x20000023ff0a7230 */ /* 0x001fe40000004100 */
[----:B----4-:R-:W-:Y:S02]  /*39c0*/  HADD2.F32 R39, -RZ, R39.H0_H0 ;  /* 0x20000027ff277230 */ /* 0x010fe40000004100 */
[----:B-1----:R-:W-:Y:S02]  /*39d0*/  HADD2.F32 R12, -RZ, R9.H0_H0 ;  /* 0x20000009ff0c7230 */ /* 0x002fe40000004100 */
[----:B------:R-:W-:Y:S01]  /*39e0*/  FFMA.FTZ R9, R15, R38, R36 ;  /* 0x000000260f097223 */ /* 0x000fe20000010024 */
[----:B------:R-:W-:Y:S02]  /*39f0*/  HADD2.F32 R24, -RZ, R24.H0_H0 ;  /* 0x20000018ff187230 */ /* 0x000fe40000004100 */
[----:B------:R-:W-:Y:S01]  /*3a00*/  FFMA.FTZ R23, R10, R8, R23 ;  /* 0x000000080a177223 */ /* 0x000fe20000010017 */
[----:B--2---:R-:W-:-:S02]  /*3a10*/  HADD2.F32 R21, -RZ, R21.H0_H0 ;  /* 0x20000015ff157230 */ /* 0x004fc40000004100 */
[----:B------:R-:W-:Y:S01]  /*3a20*/  FFMA.FTZ R39, R15, R39, R14 ;  /* 0x000000270f277223 */ /* 0x000fe2000001000e */
[----:B------:R-:W-:Y:S02]  /*3a30*/  HADD2.F32 R11, -RZ, R11.H1_H1 ;  /* 0x3000000bff0b7230 */ /* 0x000fe40000004100 */
[C---:B------:R-:W-:Y:S01]  /*3a40*/  FFMA.FTZ R9, R8.reuse, R24, R9 ;  /* 0x0000001808097223 */ /* 0x040fe20000010009 */
[----:B---3--:R-:W-:Y:S01]  /*3a50*/  HADD2.F32 R16, -RZ, R16.H0_H0 ;  /* 0x20000010ff107230 */ /* 0x008fe20000004100 */
[----:B------:R-:W-:Y:S01]  /*3a60*/  UIADD3 UR9, UR9, 0x20, URZ ;  /* 0x0000002009097890 */ /* 0x000fe2000fffe03f */
[----:B-----5:R-:W-:Y:S02]  /*3a70*/  HADD2.F32 R10, -RZ, R17.H0_H0 ;  /* 0x20000011ff0a7230 */ /* 0x020fe40000004100 */
[C---:B------:R-:W-:Y:S01]  /*3a80*/  FFMA.FTZ R12, R8.reuse, R12, R13 ;  /* 0x0000000c080c7223 */ /* 0x040fe2000001000d */
[----:B------:R-:W-:Y:S02]  /*3a90*/  HADD2.F32 R26, -RZ, R26.H0_H0 ;  /* 0x2000001aff1a7230 */ /* 0x000fe40000004100 */
[----:B------:R-:W-:Y:S01]  /*3aa0*/  FFMA.FTZ R21, R8, R21, R39 ;  /* 0x0000001508157223 */ /* 0x000fe20000010027 */
[----:B------:R-:W-:-:S02]  /*3ab0*/  HADD2.F32 R18, -RZ, R18.H0_H0 ;  /* 0x20000012ff127230 */ /* 0x000fc40000004100 */
[----:B------:R-:W-:Y:S01]  /*3ac0*/  FFMA.FTZ R16, R16, R11, R23 ;  /* 0x0000000b10107223 */ /* 0x000fe20000010017 */
[C---:B------:R-:W-:Y:S01]  /*3ad0*/  FFMA.FTZ R10, R11.reuse, R10, R9 ;  /* 0x0000000a0b0a7223 */ /* 0x040fe20000010009 */
[----:B------:R-:W-:Y:S01]  /*3ae0*/  UISETP.GE.AND UP0, UPT, UR9, UR8, UPT ;  /* 0x000000080900728c */ /* 0x000fe2000bf06270 */
[C---:B------:R-:W-:Y:S01]  /*3af0*/  FFMA.FTZ R13, R11.reuse, R26, R12 ;  /* 0x0000001a0b0d7223 */ /* 0x040fe2000001000c */
[----:B------:R-:W-:Y:S01]  /*3b00*/  FFMA.FTZ R21, R11, R18, R21 ;  /* 0x000000120b157223 */ /* 0x000fe20000010015 */
[----:B------:R-:W-:Y:S01]  /*3b10*/  FMUL.FTZ R16, R31, R16 ;  /* 0x000000101f107220 */ /* 0x000fe20000410000 */
[----:B------:R-:W-:Y:S01]  /*3b20*/  FMUL.FTZ R10, R33, R10 ;  /* 0x0000000a210a7220 */ /* 0x000fe20000410000 */
[----:B------:R-:W-:Y:S01]  /*3b30*/  FMUL.FTZ R13, R32, R13 ;  /* 0x0000000d200d7220 */ /* 0x000fe20000410000 */
[----:B------:R-:W-:Y:S01]  /*3b40*/  PLOP3.LUT P1, PT, PT, PT, UP0, 0x80, 0x0 ;  /* 0x000000000000781c */ /* 0x000fe20003f2f008 */
[----:B------:R-:W-:Y:S01]  /*3b50*/  FMUL.FTZ R21, R34, R21 ;  /* 0x0000001522157220 */ /* 0x000fe20000410000 */
[----:B------:R-:W-:-:S02]  /*3b60*/  F2FP.F16.F32.PACK_AB R16, RZ, R16 ;  /* 0x00000010ff10723e */ /* 0x000fc400000000ff */
[----:B------:R-:W-:Y:S02]  /*3b70*/  F2FP.F16.F32.PACK_AB R10, RZ, R10 ;  /* 0x0000000aff0a723e */ /* 0x000fe400000000ff */
[----:B------:R-:W-:Y:S02]  /*3b80*/  F2FP.F16.F32.PACK_AB R13, RZ, R13 ;  /* 0x0000000dff0d723e */ /* 0x000fe400000000ff */
[----:B------:R-:W-:Y:S02]  /*3b90*/  F2FP.F16.F32.PACK_AB R21, RZ, R21 ;  /* 0x00000015ff15723e */ /* 0x000fe400000000ff */
[----:B------:R-:W-:Y:S02]  /*3ba0*/  PRMT R16, R16, 0x5410, R10 ;  /* 0x0000541010107816 */ /* 0x000fe4000000000a */
[----:B------:R-:W-:Y:S01]  /*3bb0*/  PRMT R21, R21, 0x5410, R13 ;  /* 0x0000541015157816 */ /* 0x000fe2000000000d */
[----:B------:R-:W-:Y:S01]  /*3bc0*/  UIADD3 UR4, UR4, 0x40, URZ ;  /* 0x0000004004047890 */ /* 0x000fe2000fffe03f */
[----:B------:R-:W-:-:S02]  /*3bd0*/  @!P0 MOV R6, R2 ;  /* 0x0000000200068202 */ /* 0x000fc40000000f00 */
[----:B------:R-:W-:Y:S01]  /*3be0*/  HFMA2.MMA R28, R16, 1, 1, R28 ;  /* 0x3c003c00101c7835 */ /* 0x000fe2000000001c */
[----:B------:R-:W-:Y:S01]  /*3bf0*/  IMAD.MOV.U32 R14, RZ, RZ, R50 ;  /* 0x000000ffff0e7224 */ /* 0x000fe200078e0032 */
[----:B------:R-:W-:Y:S01]  /*3c00*/  MOV R15, R51 ;  /* 0x00000033000f7202 */ /* 0x000fe20000000f00 */
[----:B------:R-:W-:Y:S01]  /*3c10*/  HADD2 R29, R21, R29 ;  /* 0x0000001d151d7230 */ /* 0x000fe20000000000 */
[----:B------:R-:W-:Y:S01]  /*3c20*/  IADD3 R2, R2, 0x20, RZ ;  /* 0x0000002002027810 */ /* 0x000fe20007ffe0ff */
[----:B------:R-:W-:Y:S06]  /*3c30*/  @!P1 BRA `(.L_x_1745) ;  /* 0xffffffcc00189947 */ /* 0x000fec000383ffff */
.L_x_1744:
[----:B------:R-:W0:Y:S01]  /*3c40*/  S2R R0, SR_CTAID.Y ;  /* 0x0000000000007919 */ /* 0x000e220000002600 */
[----:B------:R-:W1:Y:S01]  /*3c50*/  LDC.64 R2, c[0x0][0x230] ;  /* 0x00008c00ff027b82 */ /* 0x000e620000000a00 */
[----:B0-----:R-:W-:-:S04]  /*3c60*/  IMAD R5, R0, UR7, R25 ;  /* 0x0000000700057c24 */ /* 0x001fc8000f8e0219 */
        /* <DEDUP_REMOVED lines=8> */
.L_x_1749:
[----:B------:R-:W0:Y:S02]  /*3cf0*/  LDS R2, [R0] ;  /* 0x0000000000027984 */ /* 0x000e240000000800 */
[----:B0-----:R-:W-:-:S10]  /*3d00*/  HFMA2.MMA R3, R2, 1, 1, R28 ;  /* 0x3c003c0002037835 */ /* 0x001fd4000000001c */
[----:B------:R-:W0:Y:S02]  /*3d10*/  ATOMS.CAST.SPIN R3, [R0], R2, R3 ;  /* 0x000000020003738d */ /* 0x000e240001800003 */
[----:B0-----:R-:W-:-:S13]  /*3d20*/  ISETP.EQ.U32.AND P0, PT, R3, 0x1, PT ;  /* 0x000000010300780c */ /* 0x001fda0003f02070 */
[----:B------:R-:W-:Y:S05]  /*3d30*/  @!P0 BRA `(.L_x_1749) ;  /* 0xfffffffc00ec8947 */ /* 0x000fea000383ffff */
[----:B------:R-:W-:Y:S05]  /*3d40*/  BRA `(.L_x_1747) ;  /* 0x00000000000c7947 */ /* 0x000fea0003800000 */
.L_x_1748:
[----:B------:R-:W2:Y:S02]  /*3d50*/  LD.E R0, desc[UR10][R4.64] ;  /* 0x0000000a04007980 */ /* 0x000ea4000c101900 */
[----:B--2---:R-:W-:-:S05]  /*3d60*/  IADD3 R3, R28, R0, RZ ;  /* 0x000000001c037210 */ /* 0x004fca0007ffe0ff */
[----:B------:R0:W-:Y:S02]  /*3d70*/  ST.E desc[UR10][R4.64], R3 ;  /* 0x0000000304007985 */ /* 0x0001e4000c10190a */
.L_x_1747:
[----:B------:R-:W-:Y:S05]  /*3d80*/  BSYNC B0 ;  /* 0x0000000000007941 */ /* 0x000fea0003800000 */
.L_x_1746:
[----:B------:R1:W-:Y:S02]  /*3d90*/  ATOM.E.ADD.F16x2.RN.STRONG.GPU P0, RZ, desc[UR10][R4.64+0x4], R29 ;  /* 0x0000041d04ff79a2 */ /* 0x0003e4000810e1ca */
[----:B-1----:R-:W-:Y:S05]  /*3da0*/  @P0 EXIT ;  /* 0x000000000000094d */ /* 0x002fea0003800000 */
[----:B------:R-:W1:Y:S02]  /*3db0*/  QSPC.E.S P0, RZ, [R4+0x4] ;  /* 0x0000040004ff73aa */ /* 0x000e640000000500 */
[----:B-1----:R-:W-:Y:S05]  /*3dc0*/  @!P0 BRA `(.L_x_1750) ;  /* 0x0000000000208947 */ /* 0x002fea0003800000 */
[----:B------:R-:W-:-:S04]  /*3dd0*/  MOV R2, R4 ;  /* 0x0000000400027202 */ /* 0x000fc80000000f00 */
[----:B------:R-:W-:-:S07]  /*3de0*/  MOV R0, R2 ;  /* 0x0000000200007202 */ /* 0x000fce0000000f00 */
.L_x_1751:
[----:B------:R-:W0:Y:S02]  /*3df0*/  LDS R2, [R0+0x4] ;  /* 0x0000040000027984 */ /* 0x000e240000000800 */
[----:B0-----:R-:W-:-:S06]  /*3e00*/  HADD2 R3, R2, R29 ;  /* 0x0000001d02037230 */ /* 0x001fcc0000000000 */
[----:B------:R-:W0:Y:S02]  /*3e10*/  ATOMS.CAST.SPIN R3, [R0+0x4], R2, R3 ;  /* 0x000004020003738d */ /* 0x000e240001800003 */
[----:B0-----:R-:W-:-:S13]  /*3e20*/  ISETP.EQ.U32.AND P0, PT, R3, 0x1, PT ;  /* 0x000000010300780c */ /* 0x001fda0003f02070 */
[----:B------:R-:W-:Y:S05]  /*3e30*/  @!P0 BRA `(.L_x_1751) ;  /* 0xfffffffc00ec8947 */ /* 0x000fea000383ffff */
[----:B------:R-:W-:Y:S05]  /*3e40*/  EXIT ;  /* 0x000000000000794d */ /* 0x000fea0003800000 */
.L_x_1750:
[----:B------:R-:W0:Y:S02]  /*3e50*/  LD.E R0, desc[UR10][R4.64+0x4] ;  /* 0x0000040a04007980 */ /* 0x000e24000c101900 */
[----:B0-----:R-:W-:-:S05]  /*3e60*/  IADD3 R3, R29, R0, RZ ;  /* 0x000000001d037210 */ /* 0x001fca0007ffe0ff */
[----:B------:R-:W-:Y:S01]  /*3e70*/  ST.E desc[UR10][R4.64+0x4], R3 ;  /* 0x0000040304007985 */ /* 0x000fe2000c10190a */
[----:B------:R-:W-:Y:S05]  /*3e80*/  EXIT ;  /* 0x000000000000794d */ /* 0x000fea0003800000 */
.L_x_1752:
        /* <DEDUP_REMOVED lines=15> */
.L_x_1845:


//--------------------- .text._ZN4vllm4gptq33gemm_half_q_half_gptq_4bit_kernelILb1ELi1EEEvPK6__halfPKjS6_S4_PS2_iiiibPKi --------------------------
	.section	.text._ZN4vllm4gptq33gemm_half_q_half_gptq_4bit_kernelILb1ELi1EEEvPK6__halfPKjS6_S4_PS2_iiiibPKi,"ax",@progbits
	.align	128
        .global         _ZN4vllm4gptq33gemm_half_q_half_gptq_4bit_kernelILb1ELi1EEEvPK6__halfPKjS6_S4_PS2_iiiibPKi
        .type           _ZN4vllm4gptq33gemm_half_q_half_gptq_4bit_kernelILb1ELi1EEEvPK6__halfPKjS6_S4_PS2_iiiibPKi,@function
        .size           _ZN4vllm4gptq33gemm_half_q_half_gptq_4bit_kernelILb1ELi1EEEvPK6__halfPKjS6_S4_PS2_iiiibPKi,(.L_x_1846 - _ZN4vllm4gptq33gemm_half_q_half_gptq_4bit_kernelILb1ELi1EEEvPK6__halfPKjS6_S4_PS2_iiiibPKi)
        .other          _ZN4vllm4gptq33gemm_half_q_half_gptq_4bit_kernelILb1ELi1EEEvPK6__halfPKjS6_S4_PS2_iiiibPKi,@"STO_CUDA_ENTRY STV_DEFAULT"
_ZN4vllm4gptq33gemm_half_q_half_gptq_4bit_kernelILb1ELi1EEEvPK6__halfPKjS6_S4_PS2_iiiibPKi:
.text._ZN4vllm4gptq33gemm_half_q_half_gptq_4bit_kernelILb1ELi1EEEvPK6__halfPKjS6_S4_PS2_iiiibPKi:
        /* <DEDUP_REMOVED lines=20> */
[----:B0-----:R-:W-:Y:S01]  /*0140*/  IMAD R2, R14, UR4, RZ ;  /* 0x000000040e027c24 */ /* 0x001fe2000f8e02ff */
[----:B------:R-:W-:-:S04]  /*0150*/  ULDC.64 UR4, c[0x0][0x210] ;  /* 0x0000840000047ab9 */ /* 0x000fc80000000a00 */
[----:B------:R-:W-:Y:S02]  /*0160*/  SHF.R.S32.HI R12, RZ, 0x1f, R2 ;  /* 0x0000001fff0c7819 */ /* 0x000fe40000011402 */
[----:B--2---:R-:W-:-:S04]  /*0170*/  @P0 IADD3 R7, P1, R2, R5, RZ ;  /* 0x0000000502070210 */ /* 0x004fc80007f3e0ff */
[----:B------:R-:W-:Y:S02]  /*0180*/  @P0 LEA.HI.X.SX32 R8, R5, R12, 0x1, P1 ;  /* 0x0000000c05080211 */ /* 0x000fe400008f0eff */
[----:B------:R-:W-:-:S04]  /*0190*/  @P0 LEA R6, P1, R7, UR4, 0x1 ;  /* 0x0000000407060c11 */ /* 0x000fc8000f8208ff */
[----:B------:R-:W-:-:S05]  /*01a0*/  @P0 LEA.HI.X R7, R7, UR5, R8, 0x1, P1 ;  /* 0x0000000507070c11 */ /* 0x000fca00088f0c08 */
[----:B------:R-:W2:Y:S01]  /*01b0*/  @P0 LDG.E.U16.CONSTANT R8, desc[UR6][R6.64] ;  /* 0x0000000606080981 */ /* 0x000ea2000c1e9500 */
[----:B------:R-:W-:-:S05]  /*01c0*/  @!P0 IADD3 R2, P1, R9, R2, RZ ;  /* 0x0000000209028210 */ /* 0x000fca0007f3e0ff */
[----:B------:R-:W-:Y:S01]  /*01d0*/  @!P0 IMAD.X R5, RZ, RZ, R12, P1 ;  /* 0x000000ffff058224 */ /* 0x000fe200008e060c */
        /* <DEDUP_REMOVED lines=8> */
.L_x_1754:
[----:B------:R-:W-:Y:S05]  /*0260*/  BSYNC B0 ;  /* 0x0000000000007941 */ /* 0x000fea0003800000 */
.L_x_1753:
[----:B------:R-:W-:Y:S01]  /*0270*/  ULDC UR4, c[0x0][0x23c] ;  /* 0x00008f0000047ab9 */ /* 0x000fe20000000800 */
[----:B------:R-:W-:Y:S01]  /*0280*/  SHF.L.U32 R33, R33, 0x2, RZ ;  /* 0x0000000221217819 */ /* 0x000fe200000006ff */
[----:B------:R-:W-:-:S05]  /*0290*/  IMAD.U32 R24, RZ, RZ, UR4 ;  /* 0x00000004ff187e24 */ /* 0x000fca000f8e00ff */
[----:B------:R-:W-:-:S13]  /*02a0*/  ISETP.GE.AND P0, PT, R33, R24, PT ;  /* 0x000000182100720c */ /* 0x000fda0003f06270 */
[----:B------:R-:W-:Y:S05]  /*02b0*/  @P0 EXIT ;  /* 0x000000000000094d */ /* 0x000fea0003800000 */
[----:B------:R-:W1:Y:S01]  /*02c0*/  LDC R7, c[0x0][0x244] ;  /* 0x00009100ff077b82 */ /* 0x000e620000000800 */
[----:B0-----:R-:W-:Y:S01]  /*02d0*/  IABS R8, R14 ;  /* 0x0000000e00087213 */ /* 0x001fe20000000000 */
[----:B------:R-:W-:Y:S01]  /*02e0*/  ULDC.U8 UR4, c[0x0][0x248] ;  /* 0x0000920000047ab9 */ /* 0x000fe20000000000 */
[----:B-1----:R-:W-:-:S04]  /*02f0*/  IABS R6, R7 ;  /* 0x0000000700067213 */ /* 0x002fc80000000000 */
[----:B------:R-:W0:Y:S08]  /*0300*/  I2F.RP R2, R6 ;  /* 0x0000000600027306 */ /* 0x000e300000209400 */
[----:B0-----:R-:W0:Y:S02]  /*0310*/  MUFU.RCP R2, R2 ;  /* 0x0000000200027308 */ /* 0x001e240000001000 */
[----:B0-----:R-:W-:-:S06]  /*0320*/  IADD3 R4, R2, 0xffffffe, RZ ;  /* 0x0ffffffe02047810 */ /* 0x001fcc0007ffe0ff */
[----:B------:R0:W1:Y:S02]  /*0330*/  F2I.FTZ.U32.TRUNC.NTZ R5, R4 ;  /* 0x0000000400057305 */ /* 0x000064000021f000 */
[----:B0-----:R-:W-:Y:S01]  /*0340*/  HFMA2.MMA R4, -RZ, RZ, 0, 0 ;  /* 0x00000000ff047435 */ /* 0x001fe200000001ff */
[----:B-1----:R-:W-:-:S04]  /*0350*/  IMAD.MOV R9, RZ, RZ, -R5 ;  /* 0x000000ffff097224 */ /* 0x002fc800078e0a05 */
[----:B------:R-:W-:-:S05]  /*0360*/  IMAD R9, R9, R6, RZ ;  /* 0x0000000609097224 */ /* 0x000fca00078e02ff */
        /* <DEDUP_REMOVED lines=12> */
[----:B------:R-:W-:-:S05]  /*0430*/  @P0 IADD3 R2, R2, 0x1, RZ ;  /* 0x0000000102020810 */ /* 0x000fca0007ffe0ff */
        /* <DEDUP_REMOVED lines=11> */
[----:B------:R-:W-:Y:S01]  /*04f0*/  IMAD.HI.U32 R29, R8, R3, RZ ;  /* 0x00000003081d7227 */ /* 0x000fe200078e00ff */
[----:B------:R-:W-:-:S03]  /*0500*/  SHF.R.S32.HI R8, RZ, 0x1f, R33 ;  /* 0x0000001fff087819 */ /* 0x000fc60000011421 */
[----:B------:R-:W-:Y:S01]  /*0510*/  IMAD.MOV R5, RZ, RZ, -R29 ;  /* 0x000000ffff057224 */ /* 0x000fe200078e0a1d */
[----:B------:R-:W-:-:S03]  /*0520*/  LEA.HI R8, R8, R33, RZ, 0x3 ;  /* 0x0000002108087211 */ /* 0x000fc600078f18ff */
[----:B------:R-:W-:Y:S01]  /*0530*/  IMAD R5, R2, R5, R3 ;  /* 0x0000000502057224 */ /* 0x000fe200078e0203 */
[----:B------:R-:W-:-:S04]  /*0540*/  SHF.R.S32.HI R30, RZ, 0x3, R8 ;  /* 0x00000003ff1e7819 */ /* 0x000fc80000011408 */
[----:B------:R-:W-:-:S13]  /*0550*/  ISETP.GE.U32.AND P0, PT, R5, R2, PT ;  /* 0x000000020500720c */ /* 0x000fda0003f06070 */
[----:B------:R-:W-:Y:S01]  /*0560*/  @P0 IADD3 R5, -R2, R5, RZ ;  /* 0x0000000502050210 */ /* 0x000fe20007ffe1ff */
[----:B------:R-:W-:-:S03]  /*0570*/  @P0 VIADD R29, R29, 0x1 ;  /* 0x000000011d1d0836 */ /* 0x000fc60000000000 */
        /* <DEDUP_REMOVED lines=10> */
[----:B------:R-:W-:Y:S01]  /*0620*/  IMAD.SHL.U32 R31, R33, 0x4, RZ ;  /* 0x00000004211f7824 */ /* 0x000fe200078e00ff */
[----:B------:R-:W-:Y:S01]  /*0630*/  UPRMT UR4, UR4, 0x8880, URZ ;  /* 0x0000888004047896 */ /* 0x000fe2000800003f */
[----:B------:R-:W-:Y:S01]  /*0640*/  I2F.F16 R10, -0x40 ;  /* 0xffffffc0000a7906 */ /* 0x000fe20000200c00 */
[----:B------:R-:W-:Y:S02]  /*0650*/  ISETP.GE.AND P0, PT, R3, R32, PT ;  /* 0x000000200300720c */ /* 0x000fe40003f06270 */
[----:B------:R-:W-:Y:S02]  /*0660*/  CS2R R36, SRZ ;  /* 0x0000000000247805 */ /* 0x000fe4000001ff00 */
[----:B------:R-:W-:Y:S01]  /*0670*/  LOP3.LUT R31, R31, 0x10, RZ, 0xc0, !PT ;  /* 0x000000101f1f7812 */ /* 0x000fe200078ec0ff */
[----:B------:R-:W-:Y:S01]  /*0680*/  UISETP.NE.AND UP0, UPT, UR4, URZ, UPT ;  /* 0x0000003f0400728c */ /* 0x000fe2000bf05270 */
[----:B------:R-:W-:-:S03]  /*0690*/  CS2R R34, SRZ ;  /* 0x0000000000227805 */ /* 0x000fc6000001ff00 */
[----:B------:R-:W-:Y:S01]  /*06a0*/  USEL UR8, URZ, 0x1, UP0 ;  /* 0x000000013f087887 */ /* 0x000fe20008000000 */
[----:B--2---:R-:W-:-:S04]  /*06b0*/  SHF.R.U32.HI R7, RZ, R31, R4 ;  /* 0x0000001fff077219 */ /* 0x004fc80000011604 */
[--C-:B------:R-:W-:Y:S02]  /*06c0*/  SHF.R.U32.HI R4, RZ, 0x4, R7.reuse ;  /* 0x00000004ff047819 */ /* 0x100fe40000011607 */
[----:B------:R-:W-:Y:S02]  /*06d0*/  LOP3.LUT R8, R7, 0xf, RZ, 0xc0, !PT ;  /* 0x0000000f07087812 */ /* 0x000fe400078ec0ff */
[----:B------:R-:W-:Y:S02]  /*06e0*/  LOP3.LUT R4, R4, 0xf, RZ, 0xc0, !PT ;  /* 0x0000000f04047812 */ /* 0x000fe400078ec0ff */
[--C-:B------:R-:W-:Y:S02]  /*06f0*/  SHF.R.U32.HI R5, RZ, 0x8, R7.reuse ;  /* 0x00000008ff057819 */ /* 0x100fe40000011607 */
[----:B------:R-:W-:Y:S01]  /*0700*/  SHF.R.U32.HI R7, RZ, 0xc, R7 ;  /* 0x0000000cff077819 */ /* 0x000fe20000011607 */
[----:B------:R-:W-:Y:S01]  /*0710*/  VIADD R12, R4, UR8 ;  /* 0x00000008040c7c36 */ /* 0x000fe20008000000 */
[----:B------:R-:W-:-:S02]  /*0720*/  IADD3 R9, R8, UR8, RZ ;  /* 0x0000000808097c10 */ /* 0x000fc4000fffe0ff */
[----:B------:R-:W-:Y:S01]  /*0730*/  LOP3.LUT R8, R5, 0xf, RZ, 0xc0, !PT ;  /* 0x0000000f05087812 */ /* 0x000fe200078ec0ff */
[----:B------:R0:W1:Y:S01]  /*0740*/  I2F.F16 R13, R12 ;  /* 0x0000000c000d7306 */ /* 0x0000620000200c00 */
[----:B------:R-:W2:Y:S01]  /*0750*/  LDC.64 R4, c[0x0][0x228] ;  /* 0x00008a00ff047b82 */ /* 0x000ea20000000a00 */
[----:B------:R-:W-:Y:S02]  /*0760*/  LOP3.LUT R7, R7, 0xf, RZ, 0xc0, !PT ;  /* 0x0000000f07077812 */ /* 0x000fe400078ec0ff */
[----:B------:R-:W-:-:S03]  /*0770*/  IADD3 R14, R8, UR8, RZ ;  /* 0x00000008080e7c10 */ /* 0x000fc6000fffe0ff */
[----:B------:R-:W-:Y:S01]  /*0780*/  VIADD R16, R7, UR8 ;  /* 0x0000000807107c36 */ /* 0x000fe20008000000 */
[----:B------:R3:W4:Y:S01]  /*0790*/  I2F.F16 R11, R9 ;  /* 0x00000009000b7306 */ /* 0x0007220000200c00 */
[----:B------:R-:W-:Y:S02]  /*07a0*/  IADD3 R7, R33, R6, RZ ;  /* 0x0000000621077210 */ /* 0x000fe40007ffe0ff */
[----:B0-----:R-:W-:Y:S01]  /*07b0*/  IADD3 R12, R12, 0xe400, RZ ;  /* 0x0000e4000c0c7810 */ /* 0x001fe20007ffe0ff */
[----:B-1----:R-:W-:-:S04]  /*07c0*/  HADD2 R20, R10.H0_H0, -R13.H0_H0 ;  /* 0xa000000d0a147230 */ /* 0x002fc80000000800 */
[----:B------:R0:W1:Y:S01]  /*07d0*/  I2F.F16 R15, R14 ;  /* 0x0000000e000f7306 */ /* 0x0000620000200c00 */
[----:B---3--:R-:W-:Y:S01]  /*07e0*/  VIADD R9, R9, 0xe400 ;  /* 0x0000e40009097836 */ /* 0x008fe20000000000 */
[----:B------:R-:W-:-:S04]  /*07f0*/  PRMT R21, R12, 0x5410, R12 ;  /* 0x000054100c157816 */ /* 0x000fc8000000000c */
[----:B------:R-:W-:Y:S01]  /*0800*/  PRMT R23, R9, 0x5410, R9 ;  /* 0x0000541009177816 */ /* 0x000fe20000000009 */
[----:B----4-:R-:W-:Y:S01]  /*0810*/  HADD2 R22, R10.H0_H0, -R11.H0_H0 ;  /* 0xa000000b0a167230 */ /* 0x010fe20000000800 */
[----:B------:R3:W4:Y:S01]  /*0820*/  I2F.F16 R17, R16 ;  /* 0x0000001000117306 */ /* 0x0007220000200c00 */
[----:B0-----:R-:W-:Y:S02]  /*0830*/  VIADD R14, R14, 0xe400 ;  /* 0x0000e4000e0e7836 */ /* 0x001fe40000000000 */
        /* <DEDUP_REMOVED lines=9> */
[----:B------:R-:W-:Y:S01]  /*08d0*/  IMAD.SHL.U32 R0, R0, 0x10, RZ ;  /* 0x0000001000007824 */ /* 0x000fe200078e00ff */
[----:B------:R-:W1:Y:S01]  /*08e0*/  S2UR UR5, SR_CgaCtaId ;  /* 0x00000000000579c3 */ /* 0x000e620000008800 */
[----:B------:R-:W-:Y:S01]  /*08f0*/  ULDC.64 UR10, c[0x0][0x218] ;  /* 0x00008600000a7ab9 */ /* 0x000fe20000000a00 */
[----:B------:R-:W-:Y:S01]  /*0900*/  IADD3 R2, R3, R2, RZ ;  /* 0x0000000203027210 */ /* 0x000fe20007ffe0ff */
[----:B------:R-:W-:Y:S01]  /*0910*/  UMOV UR4, 0x400 ;  /* 0x0000040000047882 */ /* 0x000fe20000000000 */
[----:B------:R-:W-:-:S02]  /*0920*/  LOP3.LUT R9, R0, 0x1ffffff0, RZ, 0xc0, !PT ;  /* 0x1ffffff000097812 */ /* 0x000fc400078ec0ff */
[----:B------:R-:W-:Y:S02]  /*0930*/  CS2R R36, SRZ ;  /* 0x0000000000247805 */ /* 0x000fe4000001ff00 */
[----:B------:R-:W-:Y:S02]  /*0940*/  CS2R R34, SRZ ;  /* 0x0000000000227805 */ /* 0x000fe4000001ff00 */
[----:B0-----:R-:W-:Y:S01]  /*0950*/  MOV R5, R16 ;  /* 0x0000001000057202 */ /* 0x001fe20000000f00 */
[----:B------:R-:W-:Y:S02]  /*0960*/  IMAD R24, R9, R24, RZ ;  /* 0x0000001809187224 */ /* 0x000fe400078e02ff */
[----:B------:R-:W-:-:S03]  /*0970*/  IMAD.MOV.U32 R4, RZ, RZ, R8 ;  /* 0x000000ffff047224 */ /* 0x000fc600078e0008 */
[----:B------:R-:W-:Y:S02]  /*0980*/  SHF.R.S32.HI R0, RZ, 0x1f, R24 ;  /* 0x0000001fff007819 */ /* 0x000fe40000011418 */
[----:B------:R-:W-:-:S04]  /*0990*/  IADD3 R24, P0, R33, R24, RZ ;  /* 0x0000001821187210 */ /* 0x000fc80007f1e0ff */
[----:B------:R-:W-:Y:S01]  /*09a0*/  LEA.HI.X.SX32 R43, R33, R0, 0x1, P0 ;  /* 0x00000000212b7211 */ /* 0x000fe200000f0eff */
[----:B------:R-:W-:Y:S01]  /*09b0*/  IMAD.MOV.U32 R0, RZ, RZ, R2 ;  /* 0x000000ffff007224 */ /* 0x000fe200078e0002 */
[----:B------:R-:W-:Y:S01]  /*09c0*/  LEA R42, P0, R24, UR10, 0x2 ;  /* 0x0000000a182a7c11 */ /* 0x000fe2000f8010ff */
[----:B-1----:R-:W-:-:S03]  /*09d0*/  ULEA UR4, UR5, UR4, 0x18 ;  /* 0x0000000405047291 */ /* 0x002fc6000f8ec03f */
[----:B------:R-:W-:Y:S01]  /*09e0*/  LEA.HI.X R43, R24, UR11, R43, 0x2, P0 ;  /* 0x0000000b182b7c11 */ /* 0x000fe200080f142b */
[----:B------:R-:W-:Y:S01]  /*09f0*/  ULDC UR5, c[0x0][0x23c] ;  /* 0x00008f0000057ab9 */ /* 0x000fe20000000800 */
[--C-:B--2---:R-:W-:Y:S02]  /*0a00*/  HADD2.F32 R28, -RZ, R27.reuse.H0_H0 ;  /* 0x2000001bff1c7230 */ /* 0x104fe40000004100 */
[----:B------:R-:W-:Y:S02]  /*0a10*/  HADD2.F32 R27, -RZ, R27.H1_H1 ;  /* 0x3000001bff1b7230 */ /* 0x000fe40000004100 */
[--C-:B---3--:R-:W-:Y:S02]  /*0a20*/  HADD2.F32 R26, -RZ, R25.reuse.H0_H0 ;  /* 0x20000019ff1a7230 */ /* 0x108fe40000004100 */
[----:B------:R-:W-:-:S07]  /*0a30*/  HADD2.F32 R25, -RZ, R25.H1_H1 ;  /* 0x30000019ff197230 */ /* 0x000fce0000004100 */
.L_x_1757:
[----:B------:R-:W2:Y:S01]  /*0a40*/  LDG.E.128.CONSTANT R16, desc[UR6][R42.64] ;  /* 0x000000062a107981 */ /* 0x000ea2000c1e9d00 */
[----:B------:R-:W-:-:S03]  /*0a50*/  ISETP.NE.AND P0, PT, R3, R0, PT ;  /* 0x000000000300720c */ /* 0x000fc60003f05270 */
[----:B------:R-:W0:Y:S01]  /*0a60*/  LDS.128 R8, [UR4] ;  /* 0x00000004ff087984 */ /* 0x000e220008000c00 */
[C---:B--2---:R-:W-:Y:S02]  /*0a70*/  LOP3.LUT R13, R16.reuse, 0xf000f, RZ, 0xc0, !PT ;  /* 0x000f000f100d7812 */ /* 0x044fe400078ec0ff */
[----:B------:R-:W-:Y:S02]  /*0a80*/  LOP3.LUT R14, R16, 0xf000f0, RZ, 0xc0, !PT ;  /* 0x00f000f0100e7812 */ /* 0x000fe400078ec0ff */
[C---:B------:R-:W-:Y:S02]  /*0a90*/  LOP3.LUT R15, R17.reuse, 0xf000f, RZ, 0xc0, !PT ;  /* 0x000f000f110f7812 */ /* 0x040fe400078ec0ff */
[----:B------:R-:W-:-:S03]  /*0aa0*/  LOP3.LUT R12, R17, 0xf000f0, RZ, 0xc0, !PT ;  /* 0x00f000f0110c7812 */ /* 0x000fc600078ec0ff */
[----:B0-----:R-:W-:Y:S05]  /*0ab0*/  @P0 BRA `(.L_x_1756) ;  /* 0x0000000000bc0947 */ /* 0x001fea0003800000 */
        /* <DEDUP_REMOVED lines=15> */
[----:B------:R-:W-:Y:S02]  /*0bb0*/  LOP3.LUT R7, R6, 0xf, RZ, 0xc0, !PT ;  /* 0x0000000f06077812 */ /* 0x000fe400078ec0ff */
[--C-:B------:R-:W-:Y:S02]  /*0bc0*/  SHF.R.U32.HI R22, RZ, 0x4, R6.reuse ;  /* 0x00000004ff167819 */ /* 0x100fe40000011606 */
[--C-:B------:R-:W-:Y:S01]  /*0bd0*/  SHF.R.U32.HI R20, RZ, 0x8, R6.reuse ;  /* 0x00000008ff147819 */ /* 0x100fe20000011606 */
[----:B------:R-:W-:Y:S01]  /*0be0*/  VIADD R7, R7, UR8 ;  /* 0x0000000807077c36 */ /* 0x000fe20008000000 */
[----:B------:R-:W-:Y:S02]  /*0bf0*/  SHF.R.U32.HI R6, RZ, 0xc, R6 ;  /* 0x0000000cff067819 */ /* 0x000fe40000011606 */
[----:B------:R-:W-:Y:S01]  /*0c00*/  LOP3.LUT R21, R22, 0xf, RZ, 0xc0, !PT ;  /* 0x0000000f16157812 */ /* 0x000fe200078ec0ff */
[----:B------:R1:W2:Y:S01]  /*0c10*/  I2F.F16 R39, R7 ;  /* 0x0000000700277306 */ /* 0x0002a20000200c00 */
[----:B------:R-:W-:-:S02]  /*0c20*/  LOP3.LUT R6, R6, 0xf, RZ, 0xc0, !PT ;  /* 0x0000000f06067812 */ /* 0x000fc400078ec0ff */
[----:B------:R-:W-:Y:S02]  /*0c30*/  LOP3.LUT R20, R20, 0xf, RZ, 0xc0, !PT ;  /* 0x0000000f14147812 */ /* 0x000fe400078ec0ff */
[----:B------:R-:W-:Y:S01]  /*0c40*/  IADD3 R21, R21, UR8, RZ ;  /* 0x0000000815157c10 */ /* 0x000fe2000fffe0ff */
[----:B------:R-:W-:Y:S01]  /*0c50*/  VIADD R23, R6, UR8 ;  /* 0x0000000806177c36 */ /* 0x000fe20008000000 */
[----:B0-----:R-:W-:Y:S02]  /*0c60*/  IADD3 R5, R20, UR8, RZ ;  /* 0x0000000814057c10 */ /* 0x001fe4000fffe0ff */
[----:B------:R0:W5:Y:S01]  /*0c70*/  I2F.F16 R41, R21 ;  /* 0x0000001500297306 */ /* 0x0001620000200c00 */
[----:B-1----:R-:W-:Y:S02]  /*0c80*/  IADD3 R7, R7, 0xe400, RZ ;  /* 0x0000e40007077810 */ /* 0x002fe40007ffe0ff */
[----:B------:R-:W-:Y:S01]  /*0c90*/  IADD3 R24, R23, 0xe400, RZ ;  /* 0x0000e40017187810 */ /* 0x000fe20007ffe0ff */
[----:B---3--:R-:W-:-:S02]  /*0ca0*/  HADD2.F32 R28, -RZ, R27.H0_H0 ;  /* 0x2000001bff1c7230 */ /* 0x008fc40000004100 */
[C---:B--2---:R-:W-:Y:S02]  /*0cb0*/  HADD2 R22, R0.reuse.H0_H0, -R39.H0_H0 ;  /* 0xa000002700167230 */ /* 0x044fe40000000800 */
[----:B----4-:R-:W-:Y:S01]  /*0cc0*/  HADD2.F32 R26, -RZ, R25.H0_H0 ;  /* 0x20000019ff1a7230 */ /* 0x010fe20000004100 */
[----:B------:R1:W2:Y:S01]  /*0cd0*/  I2F.F16 R45, R5 ;  /* 0x00000005002d7306 */ /* 0x0002a20000200c00 */
[----:B0-----:R-:W-:Y:S02]  /*0ce0*/  VIADD R21, R21, 0xe400 ;  /* 0x0000e40015157836 */ /* 0x001fe40000000000 */
[----:B------:R-:W-:Y:S02]  /*0cf0*/  HADD2.F32 R27, -RZ, R27.H1_H1 ;  /* 0x3000001bff1b7230 */ /* 0x000fe40000004100 */
[----:B------:R-:W-:Y:S01]  /*0d00*/  HADD2.F32 R25, -RZ, R25.H1_H1 ;  /* 0x30000019ff197230 */ /* 0x000fe20000004100 */
[----:B------:R-:W-:Y:S01]  /*0d10*/  PRMT R21, R21, 0x5410, R21 ;  /* 0x0000541015157816 */ /* 0x000fe20000000015 */
[C---:B-----5:R-:W-:Y:S01]  /*0d20*/  HADD2 R20, R0.reuse.H0_H0, -R41.H0_H0 ;  /* 0xa000002900147230 */ /* 0x060fe20000000800 */
[----:B------:R0:W3:Y:S01]  /*0d30*/  I2F.F16 R47, R23 ;  /* 0x00000017002f7306 */ /* 0x0000e20000200c00 */
[----:B-1----:R-:W-:Y:S01]  /*0d40*/  IADD3 R5, R5, 0xe400, RZ ;  /* 0x0000e40005057810 */ /* 0x002fe20007ffe0ff */
[----:B--2---:R-:W-:Y:S01]  /*0d50*/  HADD2 R6, R0.H0_H0, -R45.H0_H0 ;  /* 0xa000002d00067230 */ /* 0x004fe20000000800 */
[----:B0-----:R-:W-:-:S02]  /*0d60*/  PRMT R23, R7, 0x5410, R7 ;  /* 0x0000541007177816 */ /* 0x001fc40000000007 */
[----:B------:R-:W-:Y:S02]  /*0d70*/  PRMT R7, R5, 0x5410, R5 ;  /* 0x0000541005077816 */ /* 0x000fe40000000005 */
[----:B------:R-:W-:Y:S01]  /*0d80*/  PRMT R5, R24, 0x5410, R24 ;  /* 0x0000541018057816 */ /* 0x000fe20000000018 */
[----:B---3--:R-:W-:Y:S01]  /*0d90*/  HADD2 R4, R0.H0_H0, -R47.H0_H0 ;  /* 0xa000002f00047230 */ /* 0x008fe20000000800 */
[----:B------:R-:W-:-:S07]  /*0da0*/  MOV R0, R2 ;  /* 0x0000000200007202 */ /* 0x000fce0000000f00 */
.L_x_1756:
[----:B------:R-:W-:Y:S02]  /*0db0*/  LOP3.LUT R24, R18, 0xf000f, RZ, 0xc0, !PT ;  /* 0x000f000f12187812 */ /* 0x000fe400078ec0ff */
[----:B------:R-:W-:Y:S02]  /*0dc0*/  LOP3.LUT R38, R13, 0x64006400, RZ, 0xfc, !PT ;  /* 0x640064000d267812 */ /* 0x000fe400078efcff */
[----:B------:R-:W-:Y:S02]  /*0dd0*/  LOP3.LUT R40, R24, 0x64006400, RZ, 0xfc, !PT ;  /* 0x6400640018287812 */ /* 0x000fe400078efcff */
[----:B------:R-:W-:Y:S01]  /*0de0*/  LOP3.LUT R39, R19, 0xf000f, RZ, 0xc0, !PT ;  /* 0x000f000f13277812 */ /* 0x000fe200078ec0ff */
[----:B------:R-:W0:Y:S01]  /*0df0*/  LDC R24, c[0x0][0x23c] ;  /* 0x00008f00ff187b82 */ /* 0x000e220000000800 */
[----:B------:R-:W-:Y:S02]  /*0e00*/  LOP3.LUT R13, R14, 0x64006400, RZ, 0xfc, !PT ;  /* 0x640064000e0d7812 */ /* 0x000fe400078efcff */
[----:B------:R-:W-:-:S02]  /*0e10*/  LOP3.LUT R14, R15, 0x64006400, RZ, 0xfc, !PT ;  /* 0x640064000f0e7812 */ /* 0x000fc400078efcff */
[----:B------:R-:W-:Y:S01]  /*0e20*/  LOP3.LUT R15, R12, 0x64006400, RZ, 0xfc, !PT ;  /* 0x640064000c0f7812 */ /* 0x000fe200078efcff */
[----:B------:R-:W-:Y:S01]  /*0e30*/  HFMA2.MMA R12, R38, 1, 1, R23 ;  /* 0x3c003c00260c7835 */ /* 0x000fe20000000017 */
[----:B------:R-:W-:Y:S01]  /*0e40*/  LOP3.LUT R46, R39, 0x64006400, RZ, 0xfc, !PT ;  /* 0x64006400272e7812 */ /* 0x000fe200078efcff */
[----:B------:R-:W-:Y:S01]  /*0e50*/  HFMA2.MMA R38, R40, 1, 1, R7 ;  /* 0x3c003c0028267835 */ /* 0x000fe20000000007 */
[----:B------:R-:W-:Y:S01]  /*0e60*/  HADD2 R44, R14, R21 ;  /* 0x000000150e2c7230 */ /* 0x000fe20000000000 */
[----:B------:R-:W-:Y:S01]  /*0e70*/  LOP3.LUT R14, R19, 0xf000f0, RZ, 0xc0, !PT ;  /* 0x00f000f0130e7812 */ /* 0x000fe200078ec0ff */
[----:B------:R-:W-:Y:S02]  /*0e80*/  HFMA2 R15, R15, 0.0625, 0.0625, R20 ;  /* 0x2c002c000f0f7831 */ /* 0x000fe40000000014 */
[----:B------:R-:W-:Y:S01]  /*0e90*/  HADD2 R39, R46, R5 ;  /* 0x000000052e277230 */ /* 0x000fe20000000000 */
[-C--:B------:R-:W-:Y:S01]  /*0ea0*/  HFMA2.MMA R12, R12, R8.reuse, RZ ;  /* 0x000000080c0c7235 */ /* 0x080fe200000000ff */
[-C--:B------:R-:W-:Y:S01]  /*0eb0*/  HFMA2 R44, R44, R8.reuse, RZ.H0_H0 ;  /* 0x000000082c2c7231 */ /* 0x080fe200000400ff */
[----:B------:R-:W-:Y:S01]  /*0ec0*/  HFMA2.MMA R38, R38, R8, RZ ;  /* 0x0000000826267235 */ /* 0x000fe200000000ff */
[----:B------:R-:W-:Y:S01]  /*0ed0*/  HFMA2 R39, R39, R8, RZ.H0_H0 ;  /* 0x0000000827277231 */ /* 0x000fe200000400ff */
[----:B------:R-:W-:Y:S01]  /*0ee0*/  HFMA2.MMA R8, R13, 0.0625, 0.0625, R22 ;  /* 0x2c002c000d087835 */ /* 0x000fe20000000016 */
[----:B------:R-:W-:Y:S01]  /*0ef0*/  HFMA2 R44, R15, R9, R44 ;  /* 0x000000090f2c7231 */ /* 0x000fe2000000002c */
[----:B------:R-:W-:Y:S01]  /*0f00*/  LOP3.LUT R15, R14, 0x64006400, RZ, 0xfc, !PT ;  /* 0x640064000e0f7812 */ /* 0x000fe200078efcff */
[----:B0-----:R-:W-:-:S04]  /*0f10*/  IMAD.WIDE R42, R24, 0x4, R42 ;  /* 0x00000004182a7825 */ /* 0x001fc800078e022a */
[----:B------:R-:W-:Y:S01]  /*0f20*/  HFMA2 R15, R15, 0.0625, 0.0625, R4 ;  /* 0x2c002c000f0f7831 */ /* 0x000fe20000000004 */
[----:B------:R-:W-:Y:S01]  /*0f30*/  HFMA2.MMA R8, R8, R9, R12 ;  /* 0x0000000908087235 */ /* 0x000fe2000000000c */
[----:B------:R-:W-:Y:S02]  /*0f40*/  LOP3.LUT R12, R18, 0xf000f0, RZ, 0xc0, !PT ;  /* 0x00f000f0120c7812 */ /* 0x000fe400078ec0ff */
[----:B------:R-:W-:Y:S02]  /*0f50*/  HFMA2 R39, R15, R9, R39 ;  /* 0x000000090f277231 */ /* 0x000fe40000000027 */
[----:B------:R-:W-:-:S06]  /*0f60*/  LOP3.LUT R13, R12, 0x64006400, RZ, 0xfc, !PT ;  /* 0x640064000c0d7812 */ /* 0x000fcc00078efcff */
[----:B------:R-:W-:-:S08]  /*0f70*/  HFMA2.MMA R13, R13, 0.0625, 0.0625, R6 ;  /* 0x2c002c000d0d7835 */ /* 0x000fd00000000006 */
[----:B------:R-:W-:Y:S02]  /*0f80*/  HFMA2.MMA R38, R13, R9, R38 ;  /* 0x000000090d267235 */ /* 0x000fe40000000026 */
[----:B------:R0:W2:Y:S01]  /*0f90*/  LDG.E.128.CONSTANT R12, desc[UR6][R42.64] ;  /* 0x000000062a0c7981 */ /* 0x0000a2000c1e9d00 */
[----:B------:R-:W-:Y:S02]  /*0fa0*/  SHF.R.U32.HI R40, RZ, 0x8, R16 ;  /* 0x00000008ff287819 */ /* 0x000fe40000011610 */
[----:B------:R-:W-:Y:S02]  /*0fb0*/  SHF.R.U32.HI R41, RZ, 0x8, R17 ;  /* 0x00000008ff297819 */ /* 0x000fe40000011611 */
[C---:B------:R-:W-:Y:S02]  /*0fc0*/  LOP3.LUT R9, R40.reuse, 0xf000f, RZ, 0xc0, !PT ;  /* 0x000f000f28097812 */ /* 0x040fe400078ec0ff */
[----:B------:R-:W-:Y:S02]  /*0fd0*/  LOP3.LUT R40, R40, 0xf000f0, RZ, 0xc0, !PT ;  /* 0x00f000f028287812 */ /* 0x000fe400078ec0ff */
[----:B------:R-:W-:Y:S01]  /*0fe0*/  LOP3.LUT R16, R9, 0x64006400, RZ, 0xfc, !PT ;  /* 0x6400640009107812 */ /* 0x000fe200078efcff */
[----:B0-----:R-:W-:-:S04]  /*0ff0*/  IMAD.WIDE R42, R24, 0x4, R42 ;  /* 0x00000004182a7825 */ /* 0x001fc800078e022a */
[----:B------:R-:W-:-:S06]  /*1000*/  HADD2 R16, R16, R23 ;  /* 0x0000001710107230 */ /* 0x000fcc0000000000 */
[----:B------:R-:W-:Y:S01]  /*1010*/  HFMA2.MMA R16, R16, R10, R8 ;  /* 0x0000000a10107235 */ /* 0x000fe20000000008 */
[C---:B------:R-:W-:Y:S02]  /*1020*/  LOP3.LUT R8, R41.reuse, 0xf000f, RZ, 0xc0, !PT ;  /* 0x000f000f29087812 */ /* 0x040fe400078ec0ff */
[----:B------:R-:W-:Y:S02]  /*1030*/  LOP3.LUT R41, R41, 0xf000f0, RZ, 0xc0, !PT ;  /* 0x00f000f029297812 */ /* 0x000fe400078ec0ff */
[----:B------:R-:W-:Y:S02]  /*1040*/  LOP3.LUT R8, R8, 0x64006400, RZ, 0xfc, !PT ;  /* 0x6400640008087812 */ /* 0x000fe400078efcff */
[----:B------:R-:W-:-:S03]  /*1050*/  LOP3.LUT R41, R41, 0x64006400, RZ, 0xfc, !PT ;  /* 0x6400640029297812 */ /* 0x000fc600078efcff */
[----:B------:R-:W-:Y:S01]  /*1060*/  HADD2 R17, R8, R21 ;  /* 0x0000001508117230 */ /* 0x000fe20000000000 */
[----:B------:R-:W-:-:S03]  /*1070*/  SHF.R.U32.HI R8, RZ, 0x8, R18 ;  /* 0x00000008ff087819 */ /* 0x000fc60000011612 */
[----:B------:R-:W-:Y:S01]  /*1080*/  HFMA2 R17, R17, R10, R44 ;  /* 0x0000000a11117231 */ /* 0x000fe2000000002c */
[----:B------:R-:W-:-:S04]  /*1090*/  LOP3.LUT R9, R8, 0xf000f, RZ, 0xc0, !PT ;  /* 0x000f000f08097812 */ /* 0x000fc800078ec0ff */
[----:B------:R-:W-:Y:S02]  /*10a0*/  LOP3.LUT R18, R9, 0x64006400, RZ, 0xfc, !PT ;  /* 0x6400640009127812 */ /* 0x000fe400078efcff */
[----:B------:R-:W-:Y:S02]  /*10b0*/  SHF.R.U32.HI R9, RZ, 0x8, R19 ;  /* 0x00000008ff097819 */ /* 0x000fe40000011613 */
[----:B------:R-:W-:Y:S01]  /*10c0*/  LOP3.LUT R19, R40, 0x64006400, RZ, 0xfc, !PT ;  /* 0x6400640028137812 */ /* 0x000fe200078efcff */
[----:B------:R-:W-:Y:S01]  /*10d0*/  HFMA2 R40, R41, 0.0625, 0.0625, R20 ;  /* 0x2c002c0029287831 */ /* 0x000fe20000000014 */
[----:B------:R-:W-:-:S03]  /*10e0*/  HFMA2.MMA R18, R18, 1, 1, R7 ;  /* 0x3c003c0012127835 */ /* 0x000fc60000000007 */
[----:B------:R-:W-:-:S05]  /*10f0*/  HFMA2 R40, R40, R11, R17 ;  /* 0x0000000b28287231 */ /* 0x000fca0000000011 */
[----:B------:R-:W-:Y:S01]  /*1100*/  HFMA2.MMA R38, R18, R10, R38 ;  /* 0x0000000a12267235 */ /* 0x000fe20000000026 */
[----:B------:R-:W-:-:S04]  /*1110*/  LOP3.LUT R18, R9, 0xf000f, RZ, 0xc0, !PT ;  /* 0x000f000f09127812 */ /* 0x000fc800078ec0ff */
[----:B------:R-:W-:-:S05]  /*1120*/  LOP3.LUT R18, R18, 0x64006400, RZ, 0xfc, !PT ;  /* 0x6400640012127812 */ /* 0x000fca00078efcff */
[----:B------:R-:W-:-:S04]  /*1130*/  HADD2 R18, R18, R5 ;  /* 0x0000000512127230 */ /* 0x000fc80000000000 */
[----:B------:R-:W-:Y:S01]  /*1140*/  HFMA2 R39, R18, R10, R39 ;  /* 0x0000000a12277231 */ /* 0x000fe20000000027 */
[----:B------:R-:W-:-:S08]  /*1150*/  HFMA2.MMA R10, R19, 0.0625, 0.0625, R22 ;  /* 0x2c002c00130a7835 */ /* 0x000fd00000000016 */
[----:B------:R-:W-:Y:S02]  /*1160*/  HFMA2.MMA R10, R10, R11, R16 ;  /* 0x0000000b0a0a7235 */ /* 0x000fe40000000010 */
[----:B------:R0:W3:Y:S01]  /*1170*/  LDG.E.128.CONSTANT R16, desc[UR6][R42.64] ;  /* 0x000000062a107981 */ /* 0x0000e2000c1e9d00 */
[----:B------:R-:W-:Y:S02]  /*1180*/  LOP3.LUT R8, R8, 0xf000f0, RZ, 0xc0, !PT ;  /* 0x00f000f008087812 */ /* 0x000fe400078ec0ff */
[----:B------:R-:W-:Y:S02]  /*1190*/  LOP3.LUT R41, R9, 0xf000f0, RZ, 0xc0, !PT ;  /* 0x00f000f009297812 */ /* 0x000fe400078ec0ff */
[----:B------:R-:W-:Y:S02]  /*11a0*/  LOP3.LUT R9, R8, 0x64006400, RZ, 0xfc, !PT ;  /* 0x6400640008097812 */ /* 0x000fe400078efcff */
[----:B------:R-:W-:Y:S01]  /*11b0*/  LOP3.LUT R41, R41, 0x64006400, RZ, 0xfc, !PT ;  /* 0x6400640029297812 */ /* 0x000fe200078efcff */
[----:B------:R-:W-:-:S02]  /*11c0*/  HADD2.F32 R8, -RZ, R10.H0_H0 ;  /* 0x2000000aff087230 */ /* 0x000fc40000004100 */
[----:B0-----:R-:W-:Y:S01]  /*11d0*/  IMAD.WIDE R42, R24, 0x4, R42 ;  /* 0x00000004182a7825 */ /* 0x001fe200078e022a */
[----:B------:R-:W-:-:S03]  /*11e0*/  HFMA2.MMA R9, R9, 0.0625, 0.0625, R6 ;  /* 0x2c002c0009097835 */ /* 0x000fc60000000006 */
[----:B------:R-:W-:-:S04]  /*11f0*/  HFMA2 R41, R41, 0.0625, 0.0625, R4 ;  /* 0x2c002c0029297831 */ /* 0x000fc80000000004 */
[----:B------:R-:W-:Y:S01]  /*1200*/  HFMA2 R39, R41, R11, R39 ;  /* 0x0000000b29277231 */ /* 0x000fe20000000027 */
[----:B------:R-:W-:Y:S01]  /*1210*/  HFMA2.MMA R38, R9, R11, R38 ;  /* 0x0000000b09267235 */ /* 0x000fe20000000026 */
[----:B------:R-:W-:Y:S02]  /*1220*/  HADD2.F32 R9, -RZ, R10.H1_H1 ;  /* 0x3000000aff097230 */ /* 0x000fe40000004100 */
[--C-:B------:R-:W-:Y:S02]  /*1230*/  HADD2.F32 R10, -RZ, R40.reuse.H0_H0 ;  /* 0x20000028ff0a7230 */ /* 0x100fe40000004100 */
[----:B------:R-:W-:Y:S02]  /*1240*/  HADD2.F32 R11, -RZ, R40.H1_H1 ;  /* 0x30000028ff0b7230 */ /* 0x000fe40000004100 */
[----:B------:R-:W-:-:S03]  /*1250*/  FADD.FTZ R8, R8, R9 ;  /* 0x0000000908087221 */ /* 0x000fc60000010000 */
[----:B------:R-:W-:Y:S01]  /*1260*/  FADD.FTZ R40, R10, R11 ;  /* 0x0000000b0a287221 */ /* 0x000fe20000010000 */
[----:B------:R-:W-:Y:S02]  /*1270*/  FFMA.FTZ R37, R28, R8, R37 ;  /* 0x000000081c257223 */ /* 0x000fe40000010025 */
[----:B------:R-:W0:Y:S01]  /*1280*/  LDS.128 R8, [UR4+0x10] ;  /* 0x00001004ff087984 */ /* 0x000e220008000c00 */
[----:B------:R-:W-:Y:S01]  /*1290*/  FFMA.FTZ R34, R27, R40, R34 ;  /* 0x000000281b227223 */ /* 0x000fe20000010022 */
[----:B--2---:R-:W-:Y:S02]  /*12a0*/  LOP3.LUT R40, R12, 0xf000f, RZ, 0xc0, !PT ;  /* 0x000f000f0c287812 */ /* 0x004fe400078ec0ff */
[----:B------:R-:W-:Y:S02]  /*12b0*/  LOP3.LUT R46, R14, 0xf000f, RZ, 0xc0, !PT ;  /* 0x000f000f0e2e7812 */ /* 0x000fe400078ec0ff */
[----:B------:R-:W-:Y:S02]  /*12c0*/  LOP3.LUT R40, R40, 0x64006400, RZ, 0xfc, !PT ;  /* 0x6400640028287812 */ /* 0x000fe400078efcff */
[----:B------:R-:W-:-:S02]  /*12d0*/  LOP3.LUT R46, R46, 0x64006400, RZ, 0xfc, !PT ;  /* 0x640064002e2e7812 */ /* 0x000fc400078efcff */
[----:B------:R-:W-:Y:S02]  /*12e0*/  LOP3.LUT R48, R13, 0xf000f, RZ, 0xc0, !PT ;  /* 0x000f000f0d307812 */ /* 0x000fe400078ec0ff */
[----:B------:R-:W-:Y:S01]  /*12f0*/  LOP3.LUT R44, R15, 0xf000f, RZ, 0xc0, !PT ;  /* 0x000f000f0f2c7812 */ /* 0x000fe200078ec0ff */
[----:B------:R-:W-:Y:S01]  /*1300*/  HFMA2.MMA R40, R40, 1, 1, R23 ;  /* 0x3c003c0028287835 */ /* 0x000fe20000000017 */
[----:B------:R-:W-:Y:S01]  /*1310*/  LOP3.LUT R48, R48, 0x64006400, RZ, 0xfc, !PT ;  /* 0x6400640030307812 */ /* 0x000fe200078efcff */
[----:B------:R-:W-:Y:S01]  /*1320*/  HFMA2.MMA R45, R46, 1, 1, R7 ;  /* 0x3c003c002e2d7835 */ /* 0x000fe20000000007 */
[----:B------:R-:W-:-:S03]  /*1330*/  LOP3.LUT R44, R44, 0x64006400, RZ, 0xfc, !PT ;  /* 0x640064002c2c7812 */ /* 0x000fc600078efcff */
[----:B------:R-:W-:Y:S02]  /*1340*/  HADD2 R41, R48, R21 ;  /* 0x0000001530297230 */ /* 0x000fe40000000000 */
[----:B------:R-:W-:Y:S01]  /*1350*/  HADD2 R44, R44, R5 ;  /* 0x000000052c2c7230 */ /* 0x000fe20000000000 */
[-C--:B0-----:R-:W-:Y:S01]  /*1360*/  HFMA2.MMA R40, R40, R8.reuse, RZ ;  /* 0x0000000828287235 */ /* 0x081fe200000000ff */
[-C--:B------:R-:W-:Y:S01]  /*1370*/  HFMA2 R41, R41, R8.reuse, RZ.H0_H0 ;  /* 0x0000000829297231 */ /* 0x080fe200000400ff */
[----:B------:R-:W-:Y:S01]  /*1380*/  HFMA2.MMA R45, R45, R8, RZ ;  /* 0x000000082d2d7235 */ /* 0x000fe200000000ff */
[----:B------:R-:W-:Y:S01]  /*1390*/  HFMA2 R44, R44, R8, RZ.H0_H0 ;  /* 0x000000082c2c7231 */ /* 0x000fe200000400ff */
[----:B------:R-:W-:Y:S02]  /*13a0*/  LOP3.LUT R8, R12, 0xf000f0, RZ, 0xc0, !PT ;  /* 0x00f000f00c087812 */ /* 0x000fe400078ec0ff */
[----:B------:R-:W-:Y:S02]  /*13b0*/  SHF.R.U32.HI R12, RZ, 0x8, R12 ;  /* 0x00000008ff0c7819 */ /* 0x000fe4000001160c */
[----:B------:R-:W-:-:S02]  /*13c0*/  LOP3.LUT R47, R8, 0x64006400, RZ, 0xfc, !PT ;  /* 0x64006400082f7812 */ /* 0x000fc400078efcff */
[----:B------:R-:W-:Y:S02]  /*13d0*/  LOP3.LUT R8, R13, 0xf000f0, RZ, 0xc0, !PT ;  /* 0x00f000f00d087812 */ /* 0x000fe400078ec0ff */
[----:B------:R-:W-:Y:S02]  /*13e0*/  SHF.R.U32.HI R13, RZ, 0x8, R13 ;  /* 0x00000008ff0d7819 */ /* 0x000fe4000001160d */
[----:B------:R-:W-:-:S10]  /*13f0*/  HFMA2.MMA R47, R47, 0.0625, 0.0625, R22 ;  /* 0x2c002c002f2f7835 */ /* 0x000fd40000000016 */
[----:B------:R-:W-:Y:S01]  /*1400*/  HFMA2 R40, R47, R9, R40 ;  /* 0x000000092f287231 */ /* 0x000fe20000000028 */
[----:B------:R-:W-:Y:S02]  /*1410*/  LOP3.LUT R47, R8, 0x64006400, RZ, 0xfc, !PT ;  /* 0x64006400082f7812 */ /* 0x000fe400078efcff */
        /* <DEDUP_REMOVED lines=10> */
[C---:B------:R-:W-:Y:S02]  /*14c0*/  LOP3.LUT R8, R12.reuse, 0xf000f, RZ, 0xc0, !PT ;  /* 0x000f000f0c087812 */ /* 0x040fe400078ec0ff */
[----:B------:R-:W-:Y:S02]  /*14d0*/  LOP3.LUT R12, R12, 0xf000f0, RZ, 0xc0, !PT ;  /* 0x00f000f00c0c7812 */ /* 0x000fe400078ec0ff */
[----:B------:R-:W-:Y:S01]  /*14e0*/  LOP3.LUT R8, R8, 0x64006400, RZ, 0xfc, !PT ;  /* 0x6400640008087812 */ /* 0x000fe200078efcff */
[----:B------:R-:W-:Y:S01]  /*14f0*/  HFMA2.MMA R47, R47, 0.0625, 0.0625, R4 ;  /* 0x2c002c002f2f7835 */ /* 0x000fe20000000004 */
[----:B---3--:R-:W-:-:S03]  /*1500*/  SHF.R.U32.HI R46, RZ, 0x8, R18 ;  /* 0x00000008ff2e7819 */ /* 0x008fc60000011612 */
[----:B------:R-:W-:-:S06]  /*1510*/  HADD2 R8, R8, R23 ;  /* 0x0000001708087230 */ /* 0x000fcc0000000000 */
[----:B------:R-:W-:Y:S01]  /*1520*/  HFMA2.MMA R40, R8, R10, R40 ;  /* 0x0000000a08287235 */ /* 0x000fe20000000028 */
[----:B------:R-:W-:Y:S01]  /*1530*/  LOP3.LUT R8, R13, 0xf000f, RZ, 0xc0, !PT ;  /* 0x000f000f0d087812 */ /* 0x000fe200078ec0ff */
[----:B------:R-:W-:Y:S01]  /*1540*/  HFMA2 R44, R47, R9, R44 ;  /* 0x000000092f2c7231 */ /* 0x000fe2000000002c */
[----:B------:R-:W-:Y:S02]  /*1550*/  LOP3.LUT R9, R14, 0xf000f0, RZ, 0xc0, !PT ;  /* 0x00f000f00e097812 */ /* 0x000fe400078ec0ff */
[----:B------:R-:W-:Y:S02]  /*1560*/  LOP3.LUT R8, R8, 0x64006400, RZ, 0xfc, !PT ;  /* 0x6400640008087812 */ /* 0x000fe400078efcff */
[----:B------:R-:W-:-:S03]  /*1570*/  LOP3.LUT R9, R9, 0x64006400, RZ, 0xfc, !PT ;  /* 0x6400640009097812 */ /* 0x000fc600078efcff */
[----:B------:R-:W-:-:S03]  /*1580*/  HADD2 R8, R8, R21 ;  /* 0x0000001508087230 */ /* 0x000fc60000000000 */
[----:B------:R-:W-:Y:S01]  /*1590*/  HFMA2.MMA R9, R9, 0.0625, 0.0625, R6 ;  /* 0x2c002c0009097835 */ /* 0x000fe20000000006 */
[----:B------:R-:W-:Y:S01]  /*15a0*/  HFMA2 R41, R8, R10, R41 ;  /* 0x0000000a08297231 */ /* 0x000fe20000000029 */
[----:B------:R-:W-:Y:S01]  /*15b0*/  LOP3.LUT R8, R14, 0xf000f, RZ, 0xc0, !PT ;  /* 0x000f000f0e087812 */ /* 0x000fe200078ec0ff */
[--C-:B------:R-:W-:Y:S02]  /*15c0*/  HADD2.F32 R14, -RZ, R39.reuse.H0_H0 ;  /* 0x20000027ff0e7230 */ /* 0x100fe40000004100 */
[----:B------:R-:W-:Y:S01]  /*15d0*/  HADD2.F32 R39, -RZ, R39.H1_H1 ;  /* 0x30000027ff277230 */ /* 0x000fe20000004100 */
[----:B------:R-:W-:-:S04]  /*15e0*/  LOP3.LUT R8, R8, 0x64006400, RZ, 0xfc, !PT ;  /* 0x6400640008087812 */ /* 0x000fc800078efcff */
[----:B------:R-:W-:Y:S02]  /*15f0*/  FADD.FTZ R14, R14, R39 ;  /* 0x000000270e0e7221 */ /* 0x000fe40000010000 */
[----:B------:R-:W-:Y:S02]  /*1600*/  HFMA2.MMA R8, R8, 1, 1, R7 ;  /* 0x3c003c0008087835 */ /* 0x000fe40000000007 */
[----:B------:R-:W-:-:S06]  /*1610*/  FFMA.FTZ R36, R25, R14, R36 ;  /* 0x0000000e19247223 */ /* 0x000fcc0000010024 */
[----:B------:R-:W-:Y:S01]  /*1620*/  HFMA2.MMA R45, R8, R10, R45 ;  /* 0x0000000a082d7235 */ /* 0x000fe2000000002d */
[C---:B------:R-:W-:Y:S02]  /*1630*/  LOP3.LUT R8, R15.reuse, 0xf000f, RZ, 0xc0, !PT ;  /* 0x000f000f0f087812 */ /* 0x040fe400078ec0ff */
[----:B------:R-:W-:Y:S02]  /*1640*/  LOP3.LUT R15, R15, 0xf000f0, RZ, 0xc0, !PT ;  /* 0x00f000f00f0f7812 */ /* 0x000fe400078ec0ff */
[----:B------:R-:W-:Y:S02]  /*1650*/  LOP3.LUT R8, R8, 0x64006400, RZ, 0xfc, !PT ;  /* 0x6400640008087812 */ /* 0x000fe400078efcff */
[----:B------:R-:W-:-:S03]  /*1660*/  LOP3.LUT R15, R15, 0x64006400, RZ, 0xfc, !PT ;  /* 0x640064000f0f7812 */ /* 0x000fc600078efcff */
[----:B------:R-:W-:Y:S02]  /*1670*/  HADD2 R8, R8, R5 ;  /* 0x0000000508087230 */ /* 0x000fe40000000000 */
[----:B------:R-:W-:Y:S01]  /*1680*/  HFMA2 R45, R9, R11, R45 ;  /* 0x0000000b092d7231 */ /* 0x000fe2000000002d */
[----:B------:R-:W-:Y:S01]  /*1690*/  HFMA2.MMA R15, R15, 0.0625, 0.0625, R4 ;  /* 0x2c002c000f0f7835 */ /* 0x000fe20000000004 */
[----:B------:R-:W-:Y:S01]  /*16a0*/  HFMA2 R44, R8, R10, R44 ;  /* 0x0000000a082c7231 */ /* 0x000fe2000000002c */
[----:B------:R-:W-:Y:S02]  /*16b0*/  LOP3.LUT R8, R13, 0xf000f0, RZ, 0xc0, !PT ;  /* 0x00f000f00d087812 */ /* 0x000fe400078ec0ff */
[----:B------:R-:W-:Y:S01]  /*16c0*/  LOP3.LUT R13, R12, 0x64006400, RZ, 0xfc, !PT ;  /* 0x640064000c0d7812 */ /* 0x000fe200078efcff */
[----:B------:R-:W-:Y:S01]  /*16d0*/  HADD2.F32 R39, -RZ, R45.H0_H0 ;  /* 0x2000002dff277230 */ /* 0x000fe20000004100 */
[----:B------:R-:W-:-:S04]  /*16e0*/  LOP3.LUT R47, R8, 0x64006400, RZ, 0xfc, !PT ;  /* 0x64006400082f7812 */ /* 0x000fc800078efcff */
[----:B------:R-:W-:Y:S01]  /*16f0*/  HFMA2.MMA R13, R13, 0.0625, 0.0625, R22 ;  /* 0x2c002c000d0d7835 */ /* 0x000fe20000000016 */
[----:B------:R-:W-:Y:S02]  /*1700*/  HFMA2 R12, R47, 0.0625, 0.0625, R20 ;  /* 0x2c002c002f0c7831 */ /* 0x000fe40000000014 */
[-C--:B------:R-:W-:Y:S02]  /*1710*/  HFMA2 R44, R15, R11.reuse, R44 ;  /* 0x0000000b0f2c7231 */ /* 0x080fe4000000002c */
[----:B------:R-:W-:-:S03]  /*1720*/  HFMA2 R12, R12, R11, R41 ;  /* 0x0000000b0c0c7231 */ /* 0x000fc60000000029 */
[----:B------:R-:W-:Y:S01]  /*1730*/  HFMA2.MMA R40, R13, R11, R40 ;  /* 0x0000000b0d287235 */ /* 0x000fe20000000028 */
[--C-:B------:R-:W-:Y:S01]  /*1740*/  HADD2.F32 R13, -RZ, R38.reuse.H0_H0 ;  /* 0x20000026ff0d7230 */ /* 0x100fe20000004100 */
[----:B------:R-:W0:Y:S01]  /*1750*/  LDS.128 R8, [UR4+0x20] ;  /* 0x00002004ff087984 */ /* 0x000e220008000c00 */
[----:B------:R-:W-:Y:S02]  /*1760*/  HADD2.F32 R38, -RZ, R38.H1_H1 ;  /* 0x30000026ff267230 */ /* 0x000fe40000004100 */
[----:B------:R-:W-:-:S03]  /*1770*/  HADD2.F32 R15, -RZ, R44.H1_H1 ;  /* 0x3000002cff0f7230 */ /* 0x000fc60000004100 */
[----:B------:R-:W-:Y:S01]  /*1780*/  FADD.FTZ R13, R13, R38 ;  /* 0x000000260d0d7221 */ /* 0x000fe20000010000 */
[----:B------:R-:W-:Y:S02]  /*1790*/  HADD2.F32 R38, -RZ, R12.H0_H0 ;  /* 0x2000000cff267230 */ /* 0x000fe40000004100 */
[----:B------:R-:W-:Y:S02]  /*17a0*/  HADD2.F32 R41, -RZ, R40.H0_H0 ;  /* 0x20000028ff297230 */ /* 0x000fe40000004100 */
[----:B------:R-:W-:Y:S01]  /*17b0*/  FFMA.FTZ R35, R26, R13, R35 ;  /* 0x0000000d1a237223 */ /* 0x000fe20000010023 */
[----:B------:R-:W-:Y:S02]  /*17c0*/  HADD2.F32 R13, -RZ, R12.H1_H1 ;  /* 0x3000000cff0d7230 */ /* 0x000fe40000004100 */
[----:B------:R-:W-:Y:S01]  /*17d0*/  HADD2.F32 R12, -RZ, R45.H1_H1 ;  /* 0x3000002dff0c7230 */ /* 0x000fe20000004100 */
[----:B------:R-:W-:Y:S01]  /*17e0*/  SHF.R.U32.HI R45, RZ, 0x8, R17 ;  /* 0x00000008ff2d7819 */ /* 0x000fe20000011611 */
[----:B------:R-:W-:-:S02]  /*17f0*/  HADD2.F32 R40, -RZ, R40.H1_H1 ;  /* 0x30000028ff287230 */ /* 0x000fc40000004100 */
[----:B------:R-:W-:Y:S01]  /*1800*/  FADD.FTZ R38, R38, R13 ;  /* 0x0000000d26267221 */ /* 0x000fe20000010000 */
[C---:B------:R-:W-:Y:S01]  /*1810*/  LOP3.LUT R13, R16.reuse, 0xf000f0, RZ, 0xc0, !PT ;  /* 0x00f000f0100d7812 */ /* 0x040fe200078ec0ff */
[----:B------:R-:W-:Y:S01]  /*1820*/  FADD.FTZ R39, R39, R12 ;  /* 0x0000000c27277221 */ /* 0x000fe20000010000 */
[----:B------:R-:W-:Y:S01]  /*1830*/  LOP3.LUT R12, R16, 0xf000f, RZ, 0xc0, !PT ;  /* 0x000f000f100c7812 */ /* 0x000fe200078ec0ff */
[----:B------:R-:W-:Y:S01]  /*1840*/  FADD.FTZ R41, R41, R40 ;  /* 0x0000002829297221 */ /* 0x000fe20000010000 */
[----:B------:R-:W-:Y:S01]  /*1850*/  LOP3.LUT R13, R13, 0x64006400, RZ, 0xfc, !PT ;  /* 0x640064000d0d7812 */ /* 0x000fe200078efcff */
[----:B------:R-:W-:Y:S01]  /*1860*/  HADD2.F32 R40, -RZ, R44.H0_H0 ;  /* 0x2000002cff287230 */ /* 0x000fe20000004100 */
[----:B------:R-:W-:Y:S02]  /*1870*/  LOP3.LUT R12, R12, 0x64006400, RZ, 0xfc, !PT ;  /* 0x640064000c0c7812 */ /* 0x000fe400078efcff */
[----:B------:R-:W-:Y:S02]  /*1880*/  SHF.R.U32.HI R44, RZ, 0x8, R16 ;  /* 0x00000008ff2c7819 */ /* 0x000fe40000011610 */
[----:B------:R-:W-:Y:S01]  /*1890*/  HFMA2.MMA R13, R13, 0.0625, 0.0625, R22 ;  /* 0x2c002c000d0d7835 */ /* 0x000fe20000000016 */
[----:B------:R-:W-:Y:S01]  /*18a0*/  FADD.FTZ R40, R40, R15 ;  /* 0x0000000f28287221 */ /* 0x000fe20000010000 */
[----:B------:R-:W-:Y:S01]  /*18b0*/  HFMA2.MMA R12, R12, 1, 1, R23 ;  /* 0x3c003c000c0c7835 */ /* 0x000fe20000000017 */
[----:B------:R-:W-:-:S04]  /*18c0*/  LOP3.LUT R14, R44, 0xf000f, RZ, 0xc0, !PT ;  /* 0x000f000f2c0e7812 */ /* 0x000fc800078ec0ff */
[----:B------:R-:W-:-:S05]  /*18d0*/  LOP3.LUT R14, R14, 0x64006400, RZ, 0xfc, !PT ;  /* 0x640064000e0e7812 */ /* 0x000fca00078efcff */
[----:B------:R-:W-:Y:S02]  /*18e0*/  HADD2 R16, R14, R23 ;  /* 0x000000170e107230 */ /* 0x000fe40000000000 */
[----:B0-----:R-:W-:-:S06]  /*18f0*/  HFMA2 R12, R12, R8, RZ.H0_H0 ;  /* 0x000000080c0c7231 */ /* 0x001fcc00000400ff */
[----:B------:R-:W-:Y:S01]  /*1900*/  HFMA2.MMA R12, R13, R9, R12 ;  /* 0x000000090d0c7235 */ /* 0x000fe2000000000c */
[----:B------:R-:W-:-:S04]  /*1910*/  LOP3.LUT R13, R17, 0xf000f0, RZ, 0xc0, !PT ;  /* 0x00f000f0110d7812 */ /* 0x000fc800078ec0ff */
[----:B------:R-:W-:-:S05]  /*1920*/  LOP3.LUT R13, R13, 0x64006400, RZ, 0xfc, !PT ;  /* 0x640064000d0d7812 */ /* 0x000fca00078efcff */
[----:B------:R-:W-:Y:S01]  /*1930*/  HFMA2 R16, R16, R10, R12 ;  /* 0x0000000a10107231 */ /* 0x000fe2000000000c */
[----:B------:R-:W-:Y:S01]  /*1940*/  LOP3.LUT R12, R17, 0xf000f, RZ, 0xc0, !PT ;  /* 0x000f000f110c7812 */ /* 0x000fe200078ec0ff */
[----:B------:R-:W-:-:S03]  /*1950*/  HFMA2.MMA R13, R13, 0.0625, 0.0625, R20 ;  /* 0x2c002c000d0d7835 */ /* 0x000fc60000000014 */
[----:B------:R-:W-:-:S06]  /*1960*/  LOP3.LUT R12, R12, 0x64006400, RZ, 0xfc, !PT ;  /* 0x640064000c0c7812 */ /* 0x000fcc00078efcff */
[----:B------:R-:W-:-:S10]  /*1970*/  HFMA2.MMA R12, R12, 1, 1, R21 ;  /* 0x3c003c000c0c7835 */ /* 0x000fd40000000015 */
[----:B------:R-:W-:-:S06]  /*1980*/  HFMA2 R12, R12, R8, RZ.H0_H0 ;  /* 0x000000080c0c7231 */ /* 0x000fcc00000400ff */
[----:B------:R-:W-:Y:S01]  /*1990*/  HFMA2.MMA R13, R13, R9, R12 ;  /* 0x000000090d0d7235 */ /* 0x000fe2000000000c */
[----:B------:R-:W-:-:S04]  /*19a0*/  LOP3.LUT R12, R45, 0xf000f, RZ, 0xc0, !PT ;  /* 0x000f000f2d0c7812 */ /* 0x000fc800078ec0ff */
[----:B------:R-:W-:-:S05]  /*19b0*/  LOP3.LUT R12, R12, 0x64006400, RZ, 0xfc, !PT ;  /* 0x640064000c0c7812 */ /* 0x000fca00078efcff */
[----:B------:R-:W-:Y:S01]  /*19c0*/  HADD2 R17, R12, R21 ;  /* 0x000000150c117230 */ /* 0x000fe20000000000 */
[----:B------:R-:W-:-:S03]  /*19d0*/  LOP3.LUT R12, R18, 0xf000f, RZ, 0xc0, !PT ;  /* 0x000f000f120c7812 */ /* 0x000fc600078ec0ff */
[----:B------:R-:W-:Y:S01]  /*19e0*/  HFMA2 R17, R17, R10, R13 ;  /* 0x0000000a11117231 */ /* 0x000fe2000000000d */
[----:B------:R-:W-:Y:S02]  /*19f0*/  LOP3.LUT R12, R12, 0x64006400, RZ, 0xfc, !PT ;  /* 0x640064000c0c7812 */ /* 0x000fe400078efcff */
[----:B------:R-:W-:-:S04]  /*1a00*/  LOP3.LUT R13, R18, 0xf000f0, RZ, 0xc0, !PT ;  /* 0x00f000f0120d7812 */ /* 0x000fc800078ec0ff */
[----:B------:R-:W-:Y:S01]  /*1a10*/  HFMA2.MMA R12, R12, 1, 1, R7 ;  /* 0x3c003c000c0c7835 */ /* 0x000fe20000000007 */
[----:B------:R-:W-:-:S06]  /*1a20*/  LOP3.LUT R13, R13, 0x64006400, RZ, 0xfc, !PT ;  /* 0x640064000d0d7812 */ /* 0x000fcc00078efcff */
[----:B------:R-:W-:-:S03]  /*1a30*/  HFMA2.MMA R13, R13, 0.0625, 0.0625, R6 ;  /* 0x2c002c000d0d7835 */ /* 0x000fc60000000006 */
[----:B------:R-:W-:-:S06]  /*1a40*/  HFMA2 R12, R12, R8, RZ.H0_H0 ;  /* 0x000000080c0c7231 */ /* 0x000fcc00000400ff */
[----:B------:R-:W-:Y:S01]  /*1a50*/  HFMA2.MMA R12, R13, R9, R12 ;  /* 0x000000090d0c7235 */ /* 0x000fe2000000000c */
[----:B------:R-:W-:-:S04]  /*1a60*/  LOP3.LUT R13, R46, 0xf000f, RZ, 0xc0, !PT ;  /* 0x000f000f2e0d7812 */ /* 0x000fc800078ec0ff */
[----:B------:R-:W-:-:S05]  /*1a70*/  LOP3.LUT R14, R13, 0x64006400, RZ, 0xfc, !PT ;  /* 0x640064000d0e7812 */ /* 0x000fca00078efcff */
[----:B------:R-:W-:-:S04]  /*1a80*/  HADD2 R18, R14, R7 ;  /* 0x000000070e127230 */ /* 0x000fc80000000000 */
[----:B------:R-:W-:Y:S01]  /*1a90*/  HFMA2 R18, R18, R10, R12 ;  /* 0x0000000a12127231 */ /* 0x000fe2000000000c */
[----:B------:R-:W-:-:S04]  /*1aa0*/  LOP3.LUT R12, R19, 0xf000f, RZ, 0xc0, !PT ;  /* 0x000f000f130c7812 */ /* 0x000fc800078ec0ff */
[----:B------:R-:W-:-:S06]  /*1ab0*/  LOP3.LUT R12, R12, 0x64006400, RZ, 0xfc, !PT ;  /* 0x640064000c0c7812 */ /* 0x000fcc00078efcff */
[----:B------:R-:W-:-:S08]  /*1ac0*/  HFMA2.MMA R12, R12, 1, 1, R5 ;  /* 0x3c003c000c0c7835 */ /* 0x000fd00000000005 */
[----:B------:R-:W-:Y:S01]  /*1ad0*/  HFMA2.MMA R12, R12, R8, RZ ;  /* 0x000000080c0c7235 */ /* 0x000fe200000000ff */
[----:B------:R-:W-:Y:S02]  /*1ae0*/  LOP3.LUT R8, R19, 0xf000f0, RZ, 0xc0, !PT ;  /* 0x00f000f013087812 */ /* 0x000fe400078ec0ff */
[----:B------:R-:W-:Y:S02]  /*1af0*/  SHF.R.U32.HI R19, RZ, 0x8, R19 ;  /* 0x00000008ff137819 */ /* 0x000fe40000011613 */
[----:B------:R-:W-:Y:S02]  /*1b00*/  LOP3.LUT R13, R8, 0x64006400, RZ, 0xfc, !PT ;  /* 0x64006400080d7812 */ /* 0x000fe400078efcff */
[----:B------:R-:W-:-:S03]  /*1b10*/  LOP3.LUT R8, R19, 0xf000f, RZ, 0xc0, !PT ;  /* 0x000f000f13087812 */ /* 0x000fc600078ec0ff */
[----:B------:R-:W-:Y:S01]  /*1b20*/  HFMA2 R13, R13, 0.0625, 0.0625, R4 ;  /* 0x2c002c000d0d7831 */ /* 0x000fe20000000004 */
[----:B------:R-:W-:-:S05]  /*1b30*/  LOP3.LUT R8, R8, 0x64006400, RZ, 0xfc, !PT ;  /* 0x6400640008087812 */ /* 0x000fca00078efcff */
[----:B------:R-:W-:Y:S01]  /*1b40*/  HFMA2.MMA R12, R13, R9, R12 ;  /* 0x000000090d0c7235 */ /* 0x000fe2000000000c */
[----:B------:R-:W-:-:S09]  /*1b50*/  HADD2 R8, R8, R5 ;  /* 0x0000000508087230 */ /* 0x000fd20000000000 */
[----:B------:R-:W-:Y:S02]  /*1b60*/  HFMA2 R10, R8, R10, R12 ;  /* 0x0000000a080a7231 */ /* 0x000fe4000000000c */
[----:B------:R0:W2:Y:S01]  /*1b70*/  LDG.E.128.CONSTANT R12, desc[UR6][R42.64] ;  /* 0x000000062a0c7981 */ /* 0x0000a2000c1e9d00 */
[----:B------:R-:W-:Y:S01]  /*1b80*/  LOP3.LUT R44, R44, 0xf000f0, RZ, 0xc0, !PT ;  /* 0x00f000f02c2c7812 */ /* 0x000fe200078ec0ff */
[----:B------:R-:W-:Y:S01]  /*1b90*/  FFMA.FTZ R34, R27, R38, R34 ;  /* 0x000000261b227223 */ /* 0x000fe20000010022 */
[----:B------:R-:W-:Y:S01]  /*1ba0*/  LOP3.LUT R45, R45, 0xf000f0, RZ, 0xc0, !PT ;  /* 0x00f000f02d2d7812 */ /* 0x000fe200078ec0ff */
[----:B------:R-:W-:Y:S01]  /*1bb0*/  FFMA.FTZ R36, R25, R40, R36 ;  /* 0x0000002819247223 */ /* 0x000fe20000010024 */
[----:B------:R-:W-:Y:S01]  /*1bc0*/  LOP3.LUT R9, R44, 0x64006400, RZ, 0xfc, !PT ;  /* 0x640064002c097812 */ /* 0x000fe200078efcff */
[----:B------:R-:W-:Y:S01]  /*1bd0*/  FFMA.FTZ R37, R28, R41, R37 ;  /* 0x000000291c257223 */ /* 0x000fe20000010025 */
[----:B------:R-:W-:Y:S01]  /*1be0*/  LOP3.LUT R46, R46, 0xf000f0, RZ, 0xc0, !PT ;  /* 0x00f000f02e2e7812 */ /* 0x000fe200078ec0ff */
[----:B------:R-:W-:Y:S01]  /*1bf0*/  FFMA.FTZ R35, R26, R39, R35 ;  /* 0x000000271a237223 */ /* 0x000fe20000010023 */
[----:B------:R-:W-:Y:S01]  /*1c00*/  LOP3.LUT R45, R45, 0x64006400, RZ, 0xfc, !PT ;  /* 0x640064002d2d7812 */ /* 0x000fe200078efcff */
[----:B------:R-:W-:Y:S01]  /*1c10*/  VIADD R3, R3, 0x20 ;  /* 0x0000002003037836 */ /* 0x000fe20000000000 */
[----:B------:R-:W-:Y:S01]  /*1c20*/  HFMA2.MMA R8, R9, 0.0625, 0.0625, R22 ;  /* 0x2c002c0009087835 */ /* 0x000fe20000000016 */
[----:B------:R-:W-:Y:S01]  /*1c30*/  LOP3.LUT R9, R46, 0x64006400, RZ, 0xfc, !PT ;  /* 0x640064002e097812 */ /* 0x000fe200078efcff */
[----:B0-----:R-:W-:Y:S01]  /*1c40*/  IMAD.WIDE R42, R24, 0x4, R42 ;  /* 0x00000004182a7825 */ /* 0x001fe200078e022a */
[----:B------:R-:W-:Y:S01]  /*1c50*/  LOP3.LUT R19, R19, 0xf000f0, RZ, 0xc0, !PT ;  /* 0x00f000f013137812 */ /* 0x000fe200078ec0ff */
[----:B------:R-:W-:Y:S01]  /*1c60*/  HFMA2.MMA R45, R45, 0.0625, 0.0625, R20 ;  /* 0x2c002c002d2d7835 */ /* 0x000fe20000000014 */
[----:B------:R-:W-:-:S02]  /*1c70*/  ISETP.GE.AND P0, PT, R3, R32, PT ;  /* 0x000000200300720c */ /* 0x000fc40003f06270 */
[----:B------:R-:W-:Y:S01]  /*1c80*/  LOP3.LUT R19, R19, 0x64006400, RZ, 0xfc, !PT ;  /* 0x6400640013137812 */ /* 0x000fe200078efcff */
[----:B------:R-:W-:Y:S01]  /*1c90*/  HFMA2.MMA R9, R9, 0.0625, 0.0625, R6 ;  /* 0x2c002c0009097835 */ /* 0x000fe20000000006 */
[----:B------:R-:W-:Y:S01]  /*1ca0*/  IADD3 R2, R2, 0x20, RZ ;  /* 0x0000002002027810 */ /* 0x000fe20007ffe0ff */
[-C--:B------:R-:W-:Y:S02]  /*1cb0*/  HFMA2 R16, R8, R11.reuse, R16 ;  /* 0x0000000b08107231 */ /* 0x080fe40000000010 */
[----:B------:R-:W-:Y:S02]  /*1cc0*/  HFMA2 R8, R19, 0.0625, 0.0625, R4 ;  /* 0x2c002c0013087831 */ /* 0x000fe40000000004 */
[-C--:B------:R-:W-:Y:S02]  /*1cd0*/  HFMA2 R17, R45, R11.reuse, R17 ;  /* 0x0000000b2d117231 */ /* 0x080fe40000000011 */
[----:B------:R-:W-:Y:S01]  /*1ce0*/  HADD2.F32 R39, -RZ, R16.H1_H1 ;  /* 0x30000010ff277230 */ /* 0x000fe20000004100 */
[----:B------:R-:W-:Y:S01]  /*1cf0*/  HFMA2.MMA R19, R9, R11, R18 ;  /* 0x0000000b09137235 */ /* 0x000fe20000000012 */
[----:B------:R-:W-:-:S02]  /*1d00*/  HFMA2 R18, R8, R11, R10 ;  /* 0x0000000b08127231 */ /* 0x000fc4000000000a */
[----:B------:R-:W0:Y:S01]  /*1d10*/  LDS.128 R8, [UR4+0x30] ;  /* 0x00003004ff087984 */ /* 0x000e220008000c00 */
[----:B------:R-:W-:Y:S01]  /*1d20*/  UIADD3 UR4, UR4, 0x40, URZ ;  /* 0x0000004004047890 */ /* 0x000fe2000fffe03f */
[C---:B--2---:R-:W-:Y:S02]  /*1d30*/  LOP3.LUT R38, R12.reuse, 0xf000f, RZ, 0xc0, !PT ;  /* 0x000f000f0c267812 */ /* 0x044fe400078ec0ff */
[----:B------:R-:W-:Y:S02]  /*1d40*/  LOP3.LUT R41, R12, 0xf000f0, RZ, 0xc0, !PT ;  /* 0x00f000f00c297812 */ /* 0x000fe400078ec0ff */
[----:B------:R-:W-:Y:S01]  /*1d50*/  LOP3.LUT R40, R38, 0x64006400, RZ, 0xfc, !PT ;  /* 0x6400640026287812 */ /* 0x000fe200078efcff */
[----:B------:R-:W-:Y:S01]  /*1d60*/  HADD2.F32 R38, -RZ, R16.H0_H0 ;  /* 0x20000010ff267230 */ /* 0x000fe20000004100 */
[----:B------:R-:W-:Y:S02]  /*1d70*/  LOP3.LUT R41, R41, 0x64006400, RZ, 0xfc, !PT ;  /* 0x6400640029297812 */ /* 0x000fe400078efcff */
[----:B------:R-:W-:-:S02]  /*1d80*/  SHF.R.U32.HI R12, RZ, 0x8, R12 ;  /* 0x00000008ff0c7819 */ /* 0x000fc4000001160c */
[----:B------:R-:W-:Y:S01]  /*1d90*/  HFMA2.MMA R40, R40, 1, 1, R23 ;  /* 0x3c003c0028287835 */ /* 0x000fe20000000017 */
[----:B------:R-:W-:Y:S01]  /*1da0*/  FADD.FTZ R38, R38, R39 ;  /* 0x0000002726267221 */ /* 0x000fe20000010000 */
[----:B------:R-:W-:Y:S01]  /*1db0*/  HFMA2.MMA R16, R41, 0.0625, 0.0625, R22 ;  /* 0x2c002c0029107835 */ /* 0x000fe20000000016 */
[C---:B------:R-:W-:Y:S02]  /*1dc0*/  LOP3.LUT R39, R13.reuse, 0xf000f0, RZ, 0xc0, !PT ;  /* 0x00f000f00d277812 */ /* 0x040fe400078ec0ff */
[----:B------:R-:W-:Y:S01]  /*1dd0*/  FFMA.FTZ R37, R28, R38, R37 ;  /* 0x000000261c257223 */ /* 0x000fe20000010025 */
[----:B------:R-:W-:Y:S02]  /*1de0*/  LOP3.LUT R38, R13, 0xf000f, RZ, 0xc0, !PT ;  /* 0x000f000f0d267812 */ /* 0x000fe400078ec0ff */
[----:B------:R-:W-:Y:S01]  /*1df0*/  LOP3.LUT R41, R39, 0x64006400, RZ, 0xfc, !PT ;  /* 0x6400640027297812 */ /* 0x000fe200078efcff */
[----:B------:R-:W-:Y:S02]  /*1e00*/  HADD2.F32 R39, -RZ, R17.H0_H0 ;  /* 0x20000011ff277230 */ /* 0x000fe40000004100 */
[----:B0-----:R-:W-:Y:S01]  /*1e10*/  HFMA2 R40, R40, R8, RZ.H0_H0 ;  /* 0x0000000828287231 */ /* 0x001fe200000400ff */
[----:B------:R-:W-:-:S02]  /*1e20*/  LOP3.LUT R38, R38, 0x64006400, RZ, 0xfc, !PT ;  /* 0x6400640026267812 */ /* 0x000fc400078efcff */
[----:B------:R-:W-:-:S03]  /*1e30*/  SHF.R.U32.HI R13, RZ, 0x8, R13 ;  /* 0x00000008ff0d7819 */ /* 0x000fc6000001160d */
[----:B------:R-:W-:Y:S01]  /*1e40*/  HFMA2.MMA R16, R16, R9, R40 ;  /* 0x0000000910107235 */ /* 0x000fe20000000028 */
[----:B------:R-:W-:Y:S02]  /*1e50*/  HADD2 R40, R38, R21 ;  /* 0x0000001526287230 */ /* 0x000fe40000000000 */
[----:B------:R-:W-:Y:S02]  /*1e60*/  HADD2.F32 R38, -RZ, R17.H1_H1 ;  /* 0x30000011ff267230 */ /* 0x000fe40000004100 */
[----:B------:R-:W-:Y:S02]  /*1e70*/  HFMA2 R17, R41, 0.0625, 0.0625, R20 ;  /* 0x2c002c0029117831 */ /* 0x000fe40000000014 */
[----:B------:R-:W-:Y:S01]  /*1e80*/  HFMA2.MMA R40, R40, R8, RZ ;  /* 0x0000000828287235 */ /* 0x000fe200000000ff */
[----:B------:R-:W-:Y:S01]  /*1e90*/  FADD.FTZ R39, R39, R38 ;  /* 0x0000002627277221 */ /* 0x000fe20000010000 */
[----:B------:R-:W-:-:S03]  /*1ea0*/  LOP3.LUT R38, R14, 0xf000f, RZ, 0xc0, !PT ;  /* 0x000f000f0e267812 */ /* 0x000fc600078ec0ff */
[----:B------:R-:W-:Y:S01]  /*1eb0*/  FFMA.FTZ R34, R27, R39, R34 ;  /* 0x000000271b227223 */ /* 0x000fe20000010022 */
[----:B------:R-:W-:-:S04]  /*1ec0*/  LOP3.LUT R38, R38, 0x64006400, RZ, 0xfc, !PT ;  /* 0x6400640026267812 */ /* 0x000fc800078efcff */
[----:B------:R-:W-:Y:S01]  /*1ed0*/  HFMA2 R17, R17, R9, R40 ;  /* 0x0000000911117231 */ /* 0x000fe20000000028 */
[----:B------:R-:W-:Y:S01]  /*1ee0*/  LOP3.LUT R40, R14, 0xf000f0, RZ, 0xc0, !PT ;  /* 0x00f000f00e287812 */ /* 0x000fe200078ec0ff */
[----:B------:R-:W-:Y:S01]  /*1ef0*/  HADD2 R38, R38, R7 ;  /* 0x0000000726267230 */ /* 0x000fe20000000000 */
[----:B------:R-:W-:Y:S02]  /*1f00*/  SHF.R.U32.HI R14, RZ, 0x8, R14 ;  /* 0x00000008ff0e7819 */ /* 0x000fe4000001160e */
[----:B------:R-:W-:Y:S01]  /*1f10*/  LOP3.LUT R41, R40, 0x64006400, RZ, 0xfc, !PT ;  /* 0x6400640028297812 */ /* 0x000fe200078efcff */
[----:B------:R-:W-:Y:S01]  /*1f20*/  HFMA2 R38, R38, R8, RZ.H0_H0 ;  /* 0x0000000826267231 */ /* 0x000fe200000400ff */
[----:B------:R-:W-:-:S04]  /*1f30*/  LOP3.LUT R40, R15, 0xf000f, RZ, 0xc0, !PT ;  /* 0x000f000f0f287812 */ /* 0x000fc800078ec0ff */
[----:B------:R-:W-:Y:S01]  /*1f40*/  LOP3.LUT R40, R40, 0x64006400, RZ, 0xfc, !PT ;  /* 0x6400640028287812 */ /* 0x000fe200078efcff */
[----:B------:R-:W-:-:S04]  /*1f50*/  HFMA2.MMA R41, R41, 0.0625, 0.0625, R6 ;  /* 0x2c002c0029297835 */ /* 0x000fc80000000006 */
[----:B------:R-:W-:-:S04]  /*1f60*/  HADD2 R40, R40, R5 ;  /* 0x0000000528287230 */ /* 0x000fc80000000000 */
[----:B------:R-:W-:Y:S01]  /*1f70*/  HFMA2 R40, R40, R8, RZ.H0_H0 ;  /* 0x0000000828287231 */ /* 0x000fe200000400ff */
[----:B------:R-:W-:Y:S01]  /*1f80*/  LOP3.LUT R8, R15, 0xf000f0, RZ, 0xc0, !PT ;  /* 0x00f000f00f087812 */ /* 0x000fe200078ec0ff */
[----:B------:R-:W-:Y:S01]  /*1f90*/  HFMA2.MMA R38, R41, R9, R38 ;  /* 0x0000000929267235 */ /* 0x000fe20000000026 */
[----:B------:R-:W-:Y:S02]  /*1fa0*/  SHF.R.U32.HI R15, RZ, 0x8, R15 ;  /* 0x00000008ff0f7819 */ /* 0x000fe4000001160f */
[----:B------:R-:W-:Y:S01]  /*1fb0*/  LOP3.LUT R41, R8, 0x64006400, RZ, 0xfc, !PT ;  /* 0x6400640008297812 */ /* 0x000fe200078efcff */
[--C-:B------:R-:W-:Y:S02]  /*1fc0*/  HADD2.F32 R8, -RZ, R19.reuse.H0_H0 ;  /* 0x20000013ff087230 */ /* 0x100fe40000004100 */
[----:B------:R-:W-:-:S03]  /*1fd0*/  HADD2.F32 R19, -RZ, R19.H1_H1 ;  /* 0x30000013ff137230 */ /* 0x000fc60000004100 */
[----:B------:R-:W-:Y:S02]  /*1fe0*/  HFMA2.MMA R41, R41, 0.0625, 0.0625, R4 ;  /* 0x2c002c0029297835 */ /* 0x000fe40000000004 */
[----:B------:R-:W-:Y:S01]  /*1ff0*/  FADD.FTZ R8, R8, R19 ;  /* 0x0000001308087221 */ /* 0x000fe20000010000 */
[C---:B------:R-:W-:Y:S02]  /*2000*/  LOP3.LUT R19, R12.reuse, 0xf000f, RZ, 0xc0, !PT ;  /* 0x000f000f0c137812 */ /* 0x040fe400078ec0ff */
[----:B------:R-:W-:Y:S01]  /*2010*/  LOP3.LUT R12, R12, 0xf000f0, RZ, 0xc0, !PT ;  /* 0x00f000f00c0c7812 */ /* 0x000fe200078ec0ff */
[----:B------:R-:W-:Y:S01]  /*2020*/  FFMA.FTZ R35, R26, R8, R35 ;  /* 0x000000081a237223 */ /* 0x000fe20000010023 */
[----:B------:R-:W-:-:S03]  /*2030*/  LOP3.LUT R8, R13, 0xf000f, RZ, 0xc0, !PT ;  /* 0x000f000f0d087812 */ /* 0x000fc600078ec0ff */
[----:B------:R-:W-:Y:S01]  /*2040*/  HFMA2 R9, R41, R9, R40 ;  /* 0x0000000929097231 */ /* 0x000fe20000000028 */
[----:B------:R-:W-:Y:S02]  /*2050*/  LOP3.LUT R40, R19, 0x64006400, RZ, 0xfc, !PT ;  /* 0x6400640013287812 */ /* 0x000fe400078efcff */
[----:B------:R-:W-:Y:S02]  /*2060*/  LOP3.LUT R8, R8, 0x64006400, RZ, 0xfc, !PT ;  /* 0x6400640008087812 */ /* 0x000fe400078efcff */
[C---:B------:R-:W-:Y:S02]  /*2070*/  LOP3.LUT R19, R15.reuse, 0xf000f, RZ, 0xc0, !PT ;  /* 0x000f000f0f137812 */ /* 0x040fe400078ec0ff */
[----:B------:R-:W-:Y:S01]  /*2080*/  HFMA2.MMA R40, R40, 1, 1, R23 ;  /* 0x3c003c0028287835 */ /* 0x000fe20000000017 */
[----:B------:R-:W-:Y:S01]  /*2090*/  HADD2 R8, R8, R21 ;  /* 0x0000001508087230 */ /* 0x000fe20000000000 */
[----:B------:R-:W-:-:S03]  /*20a0*/  LOP3.LUT R15, R15, 0xf000f0, RZ, 0xc0, !PT ;  /* 0x00f000f00f0f7812 */ /* 0x000fc600078ec0ff */
[----:B------:R-:W-:Y:S02]  /*20b0*/  HFMA2 R17, R8, R10, R17 ;  /* 0x0000000a08117231 */ /* 0x000fe40000000011 */
[--C-:B------:R-:W-:Y:S01]  /*20c0*/  HADD2.F32 R8, -RZ, R18.reuse.H0_H0 ;  /* 0x20000012ff087230 */ /* 0x100fe20000004100 */
[----:B------:R-:W-:Y:S01]  /*20d0*/  HFMA2.MMA R16, R40, R10, R16 ;  /* 0x0000000a28107235 */ /* 0x000fe20000000010 */
[----:B------:R-:W-:Y:S01]  /*20e0*/  LOP3.LUT R40, R19, 0x64006400, RZ, 0xfc, !PT ;  /* 0x6400640013287812 */ /* 0x000fe200078efcff */
[----:B------:R-:W-:Y:S01]  /*20f0*/  HADD2.F32 R19, -RZ, R18.H1_H1 ;  /* 0x30000012ff137230 */ /* 0x000fe20000004100 */
[C---:B------:R-:W-:Y:S02]  /*2100*/  LOP3.LUT R18, R14.reuse, 0xf000f, RZ, 0xc0, !PT ;  /* 0x000f000f0e127812 */ /* 0x040fe400078ec0ff */
[----:B------:R-:W-:Y:S02]  /*2110*/  LOP3.LUT R14, R14, 0xf000f0, RZ, 0xc0, !PT ;  /* 0x00f000f00e0e7812 */ /* 0x000fe400078ec0ff */
[----:B------:R-:W-:Y:S01]  /*2120*/  FADD.FTZ R8, R8, R19 ;  /* 0x0000001308087221 */ /* 0x000fe20000010000 */
[----:B------:R-:W-:Y:S01]  /*2130*/  LOP3.LUT R19, R15, 0x64006400, RZ, 0xfc, !PT ;  /* 0x640064000f137812 */ /* 0x000fe200078efcff */
[----:B------:R-:W-:Y:S01]  /*2140*/  HFMA2.MMA R40, R40, 1, 1, R5 ;  /* 0x3c003c0028287835 */ /* 0x000fe20000000005 */
[----:B------:R-:W-:Y:S01]  /*2150*/  LOP3.LUT R18, R18, 0x64006400, RZ, 0xfc, !PT ;  /* 0x6400640012127812 */ /* 0x000fe200078efcff */
[----:B------:R-:W-:Y:S01]  /*2160*/  FFMA.FTZ R36, R25, R8, R36 ;  /* 0x0000000819247223 */ /* 0x000fe20000010024 */
[----:B------:R-:W-:-:S02]  /*2170*/  LOP3.LUT R15, R13, 0xf000f0, RZ, 0xc0, !PT ;  /* 0x00f000f00d0f7812 */ /* 0x000fc400078ec0ff */
[----:B------:R-:W-:Y:S01]  /*2180*/  LOP3.LUT R13, R12, 0x64006400, RZ, 0xfc, !PT ;  /* 0x640064000c0d7812 */ /* 0x000fe200078efcff */
[----:B------:R-:W-:Y:S01]  /*2190*/  HFMA2 R12, R19, 0.0625, 0.0625, R4 ;  /* 0x2c002c00130c7831 */ /* 0x000fe20000000004 */
[----:B------:R-:W-:Y:S01]  /*21a0*/  LOP3.LUT R19, R14, 0x64006400, RZ, 0xfc, !PT ;  /* 0x640064000e137812 */ /* 0x000fe200078efcff */
[----:B------:R-:W-:Y:S01]  /*21b0*/  HADD2 R18, R18, R7 ;  /* 0x0000000712127230 */ /* 0x000fe20000000000 */
[----:B------:R-:W-:Y:S01]  /*21c0*/  LOP3.LUT R15, R15, 0x64006400, RZ, 0xfc, !PT ;  /* 0x640064000f0f7812 */ /* 0x000fe200078efcff */
[-C--:B------:R-:W-:Y:S02]  /*21d0*/  HFMA2.MMA R9, R40, R10.reuse, R9 ;  /* 0x0000000a28097235 */ /* 0x080fe40000000009 */
[----:B------:R-:W-:Y:S02]  /*21e0*/  HFMA2.MMA R13, R13, 0.0625, 0.0625, R22 ;  /* 0x2c002c000d0d7835 */ /* 0x000fe40000000016 */
[----:B------:R-:W-:Y:S01]  /*21f0*/  HFMA2.MMA R18, R18, R10, R38 ;  /* 0x0000000a12127235 */ /* 0x000fe20000000026 */
[----:B------:R-:W-:Y:S01]  /*2200*/  HFMA2 R15, R15, 0.0625, 0.0625, R20 ;  /* 0x2c002c000f0f7831 */ /* 0x000fe20000000014 */
[----:B------:R-:W-:-:S04]  /*2210*/  HFMA2.MMA R19, R19, 0.0625, 0.0625, R6 ;  /* 0x2c002c0013137835 */ /* 0x000fc80000000006 */
[-C--:B------:R-:W-:Y:S01]  /*2220*/  HFMA2 R9, R12, R11.reuse, R9 ;  /* 0x0000000b0c097231 */ /* 0x080fe20000000009 */
[----:B------:R-:W-:Y:S01]  /*2230*/  HFMA2.MMA R15, R15, R11, R17 ;  /* 0x0000000b0f0f7235 */ /* 0x000fe20000000011 */
[----:B------:R-:W-:-:S03]  /*2240*/  HFMA2 R13, R13, R11, R16 ;  /* 0x0000000b0d0d7231 */ /* 0x000fc60000000010 */
[--C-:B------:R-:W-:Y:S02]  /*2250*/  HADD2.F32 R12, -RZ, R9.reuse.H0_H0 ;  /* 0x20000009ff0c7230 */ /* 0x100fe40000004100 */
[----:B------:R-:W-:Y:S02]  /*2260*/  HFMA2 R18, R19, R11, R18 ;  /* 0x0000000b13127231 */ /* 0x000fe40000000012 */
[----:B------:R-:W-:Y:S02]  /*2270*/  HADD2.F32 R17, -RZ, R9.H1_H1 ;  /* 0x30000009ff117230 */ /* 0x000fe40000004100 */
[--C-:B------:R-:W-:Y:S02]  /*2280*/  HADD2.F32 R8, -RZ, R13.reuse.H0_H0 ;  /* 0x2000000dff087230 */ /* 0x100fe40000004100 */
[----:B------:R-:W-:Y:S02]  /*2290*/  HADD2.F32 R11, -RZ, R18.H0_H0 ;  /* 0x20000012ff0b7230 */ /* 0x000fe40000004100 */
[----:B------:R-:W-:Y:S01]  /*22a0*/  FADD.FTZ R12, R12, R17 ;  /* 0x000000110c0c7221 */ /* 0x000fe20000010000 */
[----:B------:R-:W-:-:S02]  /*22b0*/  HADD2.F32 R13, -RZ, R13.H1_H1 ;  /* 0x3000000dff0d7230 */ /* 0x000fc40000004100 */
[--C-:B------:R-:W-:Y:S02]  /*22c0*/  HADD2.F32 R9, -RZ, R15.reuse.H0_H0 ;  /* 0x2000000fff097230 */ /* 0x100fe40000004100 */
[----:B------:R-:W-:Y:S01]  /*22d0*/  FFMA.FTZ R36, R25, R12, R36 ;  /* 0x0000000c19247223 */ /* 0x000fe20000010024 */
[----:B------:R-:W-:Y:S02]  /*22e0*/  HADD2.F32 R10, -RZ, R15.H1_H1 ;  /* 0x3000000fff0a7230 */ /* 0x000fe40000004100 */
[----:B------:R-:W-:Y:S01]  /*22f0*/  FADD.FTZ R8, R8, R13 ;  /* 0x0000000d08087221 */ /* 0x000fe20000010000 */
[----:B------:R-:W-:Y:S02]  /*2300*/  HADD2.F32 R18, -RZ, R18.H1_H1 ;  /* 0x30000012ff127230 */ /* 0x000fe40000004100 */
[----:B------:R-:W-:Y:S01]  /*2310*/  FADD.FTZ R9, R9, R10 ;  /* 0x0000000a09097221 */ /* 0x000fe20000010000 */
[----:B------:R-:W-:Y:S02]  /*2320*/  FFMA.FTZ R37, R28, R8, R37 ;  /* 0x000000081c257223 */ /* 0x000fe40000010025 */
[----:B------:R-:W-:Y:S01]  /*2330*/  FADD.FTZ R11, R11, R18 ;  /* 0x000000120b0b7221 */ /* 0x000fe20000010000 */
[----:B------:R-:W-:-:S03]  /*2340*/  FFMA.FTZ R34, R27, R9, R34 ;  /* 0x000000091b227223 */ /* 0x000fc60000010022 */
[----:B------:R-:W-:Y:S01]  /*2350*/  FFMA.FTZ R35, R26, R11, R35 ;  /* 0x0000000b1a237223 */ /* 0x000fe20000010023 */
[----:B------:R-:W-:Y:S06]  /*2360*/  @!P0 BRA `(.L_x_1757) ;  /* 0xffffffe400b48947 */ /* 0x000fec000383ffff */
.L_x_1755:
[----:B------:R-:W0:Y:S01]  /*2370*/  S2UR UR4, SR_CTAID.Y ;  /* 0x00000000000479c3 */ /* 0x000e220000002600 */
[----:B------:R-:W-:-:S07]  /*2380*/  F2FP.F16.F32.PACK_AB R34, R34, R37 ;  /* 0x000000252222723e */ /* 0x000fce00000000ff */
[----:B------:R-:W1:Y:S01]  /*2390*/  LDC.64 R2, c[0x0][0x230] ;  /* 0x00008c00ff027b82 */ /* 0x000e620000000a00 */
[----:B0-----:R-:W-:-:S04]  /*23a0*/  IMAD R5, R24, UR4, R33 ;  /* 0x0000000418057c24 */ /* 0x001fc8000f8e0221 */
        /* <DEDUP_REMOVED lines=9> */
.L_x_1761:
[----:B------:R-:W0:Y:S02]  /*2440*/  LDS R2, [R0] ;  /* 0x0000000000027984 */ /* 0x000e240000000800 */
[----:B0-----:R-:W-:-:S10]  /*2450*/  HFMA2.MMA R3, R2, 1, 1, R34 ;  /* 0x3c003c0002037835 */ /* 0x001fd40000000022 */
[----:B------:R-:W0:Y:S02]  /*2460*/  ATOMS.CAST.SPIN R3, [R0], R2, R3 ;  /* 0x000000020003738d */ /* 0x000e240001800003 */
[----:B0-----:R-:W-:-:S13]  /*2470*/  ISETP.EQ.U32.AND P0, PT, R3, 0x1, PT ;  /* 0x000000010300780c */ /* 0x001fda0003f02070 */
[----:B------:R-:W-:Y:S05]  /*2480*/  @!P0 BRA `(.L_x_1761) ;  /* 0xfffffffc00ec8947 */ /* 0x000fea000383ffff */
[----:B------:R-:W-:Y:S05]  /*2490*/  BRA `(.L_x_1759) ;  /* 0x00000000000c7947 */ /* 0x000fea0003800000 */
.L_x_1760:
[----:B------:R-:W2:Y:S02]  /*24a0*/  LD.E R0, desc[UR6][R4.64] ;  /* 0x0000000604007980 */ /* 0x000ea4000c101900 */
[----:B--2---:R-:W-:-:S05]  /*24b0*/  IMAD.IADD R3, R34, 0x1, R0 ;  /* 0x0000000122037824 */ /* 0x004fca00078e0200 */
[----:B------:R0:W-:Y:S02]  /*24c0*/  ST.E desc[UR6][R4.64], R3 ;  /* 0x0000000304007985 */ /* 0x0001e4000c101906 */
.L_x_1759:
[----:B------:R-:W-:Y:S05]  /*24d0*/  BSYNC B0 ;  /* 0x0000000000007941 */ /* 0x000fea0003800000 */
.L_x_1758:
[----:B------:R1:W-:Y:S02]  /*24e0*/  ATOM.E.ADD.F16x2.RN.STRONG.GPU P0, RZ, desc[UR6][R4.64+0x4], R35 ;  /* 0x0000042304ff79a2 */ /* 0x0003e4000810e1c6 */
[----:B-1----:R-:W-:Y:S05]  /*24f0*/  @P0 EXIT ;  /* 0x000000000000094d */ /* 0x002fea0003800000 */
[----:B------:R-:W1:Y:S02]  /*2500*/  QSPC.E.S P0, RZ, [R4+0x4] ;  /* 0x0000040004ff73aa */ /* 0x000e640000000500 */
[----:B-1----:R-:W-:Y:S05]  /*2510*/  @!P0 BRA `(.L_x_1762) ;  /* 0x0000000000208947 */ /* 0x002fea0003800000 */
[----:B------:R-:W-:-:S04]  /*2520*/  MOV R2, R4 ;  /* 0x0000000400027202 */ /* 0x000fc80000000f00 */
[----:B------:R-:W-:-:S07]  /*2530*/  MOV R0, R2 ;  /* 0x0000000200007202 */ /* 0x000fce0000000f00 */
.L_x_1763:
[----:B------:R-:W0:Y:S02]  /*2540*/  LDS R2, [R0+0x4] ;  /* 0x0000040000027984 */ /* 0x000e240000000800 */
[----:B0-----:R-:W-:-:S06]  /*2550*/  HADD2 R3, R2, R35 ;  /* 0x0000002302037230 */ /* 0x001fcc0000000000 */
[----:B------:R-:W0:Y:S02]  /*2560*/  ATOMS.CAST.SPIN R3, [R0+0x4], R2, R3 ;  /* 0x000004020003738d */ /* 0x000e240001800003 */
[----:B0-----:R-:W-:-:S13]  /*2570*/  ISETP.EQ.U32.AND P0, PT, R3, 0x1, PT ;  /* 0x000000010300780c */ /* 0x001fda0003f02070 */
[----:B------:R-:W-:Y:S05]  /*2580*/  @!P0 BRA `(.L_x_1763) ;  /* 0xfffffffc00ec8947 */ /* 0x000fea000383ffff */
[----:B------:R-:W-:Y:S05]  /*2590*/  EXIT ;  /* 0x000000000000794d */ /* 0x000fea0003800000 */
.L_x_1762:
[----:B------:R-:W0:Y:S02]  /*25a0*/  LD.E R0, desc[UR6][R4.64+0x4] ;  /* 0x0000040604007980 */ /* 0x000e24000c101900 */
[----:B0-----:R-:W-:-:S05]  /*25b0*/  IADD3 R3, R35, R0, RZ ;  /* 0x0000000023037210 */ /* 0x001fca0007ffe0ff */
[----:B------:R-:W-:Y:S01]  /*25c0*/  ST.E desc[UR6][R4.64+0x4], R3 ;  /* 0x0000040304007985 */ /* 0x000fe2000c101906 */
[----:B------:R-:W-:Y:S05]  /*25d0*/  EXIT ;  /* 0x000000000000794d */ /* 0x000fea0003800000 */
.L_x_1764:
        /* <DEDUP_REMOVED lines=10> */
.L_x_1846:


//--------------------- .text._ZN4vllm4gptq33gemm_half_q_half_gptq_3bit_kernelILb1ELi1EEEvPK6__halfPKjS6_S4_PS2_iiiibPKi --------------------------
	.section	.text._ZN4vllm4gptq33gemm_half_q_half_gptq_3bit_kernelILb1ELi1EEEvPK6__halfPKjS6_S4_PS2_iiiibPKi,"ax",@progbits
	.align	128
        .global         _ZN4vllm4gptq33gemm_half_q_half_gptq_3bit_kernelILb1ELi1EEEvPK6__halfPKjS6_S4_PS2_iiiibPKi
        .type           _ZN4vllm4gptq33gemm_half_q_half_gptq_3bit_kernelILb1ELi1EEEvPK6__halfPKjS6_S4_PS2_iiiibPKi,@function
        .size           _ZN4vllm4gptq33gemm_half_q_half_gptq_3bit_kernelILb1ELi1EEEvPK6__halfPKjS6_S4_PS2_iiiibPKi,(.L_x_1847 - _ZN4vllm4gptq33gemm_half_q_half_gptq_3bit_kernelILb1ELi1EEEvPK6__halfPKjS6_S4_PS2_iiiibPKi)
        .other          _ZN4vllm4gptq33gemm_half_q_half_gptq_3bit_kernelILb1ELi1EEEvPK6__halfPKjS6_S4_PS2_iiiibPKi,@"STO_CUDA_ENTRY STV_DEFAULT"
_ZN4vllm4gptq33gemm_half_q_half_gptq_3bit_kernelILb1ELi1EEEvPK6__halfPKjS6_S4_PS2_iiiibPKi:
.text._ZN4vllm4gptq33gemm_half_q_half_gptq_3bit_kernelILb1ELi1EEEvPK6__halfPKjS6_S4_PS2_iiiibPKi:
        /* <DEDUP_REMOVED lines=8> */
[----:B0-----:R-:W-:-:S04]  /*0080*/  IMAD.SHL.U32 R51, R0, 0x80, RZ ;  /* 0x0000008000337824 */ /* 0x001fc800078e00ff */
[C-C-:B--2---:R-:W-:Y:S01]  /*0090*/  IMAD.IADD R7, R51.reuse, 0x1, R9.reuse ;  /* 0x0000000133077824 */ /* 0x144fe200078e0209 */
[----:B-1----:R-:W-:Y:S01]  /*00a0*/  VIADDMNMX.U32 R34, R51, 0x80, R12, PT ;  /* 0x0000008033227846 */ /* 0x002fe2000380000c */
[----:B---3--:R-:W-:-:S03]  /*00b0*/  IMAD R35, R2, 0x80, R9 ;  /* 0x0000008002237824 */ /* 0x008fc600078e0209 */
[----:B------:R-:W-:-:S13]  /*00c0*/  ISETP.GE.U32.AND P0, PT, R7, R34, PT ;  /* 0x000000220700720c */ /* 0x000fda0003f06070 */
[----:B----4-:R-:W-:Y:S05]  /*00d0*/  @P0 BRA `(.L_x_1766) ;  /* 0x0000000000600947 */ /* 0x010fea0003800000 */
[----:B------:R-:W-:Y:S02]  /*00e0*/  ULDC.64 UR4, c[0x0][0x250] ;  /* 0x0000940000047ab9 */ /* 0x000fe40000000a00 */
[----:B------:R-:W-:-:S04]  /*00f0*/  ISETP.NE.U32.AND P0, PT, RZ, UR4, PT ;  /* 0x00000004ff007c0c */ /* 0x000fc8000bf05070 */
[----:B------:R-:W-:-:S13]  /*0100*/  ISETP.NE.AND.EX P0, PT, RZ, UR5, PT, P0 ;  /* 0x00000005ff007c0c */ /* 0x000fda000bf05300 */
[----:B------:R-:W-:-:S04]  /*0110*/  @P0 LEA R2, P1, R7, UR4, 0x2 ;  /* 0x0000000407020c11 */ /* 0x000fc8000f8210ff */
[----:B------:R-:W-:Y:S01]  /*0120*/  @P0 LEA.HI.X R3, R7, UR5, RZ, 0x2, P1 ;  /* 0x0000000507030c11 */ /* 0x000fe200088f14ff */
[----:B------:R-:W-:Y:S01]  /*0130*/  IMAD R6, R12, UR7, RZ ;  /* 0x000000070c067c24 */ /* 0x000fe2000f8e02ff */
[----:B------:R-:W-:-:S04]  /*0140*/  ULDC.64 UR4, c[0x0][0x210] ;  /* 0x0000840000047ab9 */ /* 0x000fc80000000a00 */
[----:B------:R-:W2:Y:S01]  /*0150*/  @P0 LDG.E.CONSTANT R3, desc[UR8][R2.64] ;  /* 0x0000000802030981 */ /* 0x000ea2000c1e9900 */
        /* <DEDUP_REMOVED lines=16> */
.L_x_1766:
[----:B------:R-:W-:Y:S05]  /*0260*/  BSYNC B0 ;  /* 0x0000000000007941 */ /* 0x000fea0003800000 */
.L_x_1765:
[----:B------:R-:W-:Y:S01]  /*0270*/  ULDC UR4, c[0x0][0x23c] ;  /* 0x00008f0000047ab9 */ /* 0x000fe20000000800 */
[----:B------:R-:W-:Y:S02]  /*0280*/  IMAD.SHL.U32 R35, R35, 0x4, RZ ;  /* 0x0000000423237824 */ /* 0x000fe400078e00ff */
[----:B------:R-:W-:-:S05]  /*0290*/  IMAD.U32 R36, RZ, RZ, UR4 ;  /* 0x00000004ff247e24 */ /* 0x000fca000f8e00ff */
[----:B------:R-:W-:-:S13]  /*02a0*/  ISETP.GE.AND P0, PT, R35, R36, PT ;  /* 0x000000242300720c */ /* 0x000fda0003f06270 */
[----:B------:R-:W-:Y:S05]  /*02b0*/  @P0 EXIT ;  /* 0x000000000000094d */ /* 0x000fea0003800000 */
[----:B------:R-:W1:Y:S01]  /*02c0*/  LDC R5, c[0x0][0x244] ;  /* 0x00009100ff057b82 */ /* 0x000e620000000800 */
[----:B0-----:R-:W-:Y:S01]  /*02d0*/  IABS R8, R12 ;  /* 0x0000000c00087213 */ /* 0x001fe20000000000 */
[----:B------:R-:W-:Y:S01]  /*02e0*/  BSSY B0, `(.L_x_1767) ;  /* 0x0000076000007945 */ /* 0x000fe20003800000 */
[----:B------:R-:W-:Y:S02]  /*02f0*/  LOP3.LUT R37, R35, 0x1c, RZ, 0xc0, !PT ;  /* 0x0000001c23257812 */ /* 0x000fe400078ec0ff */
[----:B-1----:R-:W-:-:S04]  /*0300*/  IABS R6, R5 ;  /* 0x0000000500067213 */ /* 0x002fc80000000000 */
[----:B------:R-:W0:Y:S08]  /*0310*/  I2F.RP R4, R6 ;  /* 0x0000000600047306 */ /* 0x000e300000209400 */
        /* <DEDUP_REMOVED lines=67> */
.L_x_1770:
        /* <DEDUP_REMOVED lines=16> */
.L_x_1769:
        /* <DEDUP_REMOVED lines=17> */
.L_x_1768:
        /* <DEDUP_REMOVED lines=14> */
.L_x_1771:
[----:B------:R-:W-:Y:S05]  /*0a40*/  BSYNC B0 ;  /* 0x0000000000007941 */ /* 0x000fea0003800000 */
.L_x_1767:
[----:B------:R-:W0:Y:S01]  /*0a50*/  LDC.64 R4, c[0x0][0x228] ;  /* 0x00008a00ff047b82 */ /* 0x000e220000000a00 */
[----:B------:R-:W-:Y:S01]  /*0a60*/  ISETP.GE.AND P0, PT, R51, R34, PT ;  /* 0x000000223300720c */ /* 0x000fe20003f06270 */
[----:B------:R-:W-:Y:S01]  /*0a70*/  IMAD R7, R39, R36, R35 ;  /* 0x0000002427077224 */ /* 0x000fe200078e0223 */
[----:B------:R-:W-:Y:S02]  /*0a80*/  PRMT R33, RZ, 0x5410, RZ ;  /* 0x00005410ff217816 */ /* 0x000fe400000000ff */
[----:B------:R-:W-:Y:S01]  /*0a90*/  PRMT R40, RZ, 0x5410, RZ ;  /* 0x00005410ff287816 */ /* 0x000fe200000000ff */
[----:B0-----:R-:W-:-:S08]  /*0aa0*/  IMAD.WIDE R4, R7, 0x2, R4 ;  /* 0x0000000207047825 */ /* 0x001fd000078e0204 */
        /* <DEDUP_REMOVED lines=17> */
[----:B------:R-:W-:Y:S01]  /*0bc0*/  PRMT R40, RZ, 0x5410, RZ ;  /* 0x00005410ff287816 */ /* 0x000fe200000000ff */
[----:B------:R-:W-:Y:S01]  /*0bd0*/  IMAD R0, R7, 0x3, RZ ;  /* 0x0000000307007824 */ /* 0x000fe200078e02ff */
[----:B------:R-:W-:-:S02]  /*0be0*/  SHF.R.S32.HI R7, RZ, 0x1f, R35 ;  /* 0x0000001fff077819 */ /* 0x000fc40000011423 */
[----:B------:R-:W-:Y:S02]  /*0bf0*/  PRMT R33, RZ, 0x5410, RZ ;  /* 0x00005410ff217816 */ /* 0x000fe400000000ff */
        /* <DEDUP_REMOVED lines=8> */
[----:B------:R-:W-:Y:S01]  /*0c80*/  UMOV UR5, 0x400 ;  /* 0x0000040000057882 */ /* 0x000fe20000000000 */
[----:B------:R-:W-:Y:S01]  /*0c90*/  LOP3.LUT R48, R48, 0x7, RZ, 0xc0, !PT ;  /* 0x0000000730307812 */ /* 0x000fe200078ec0ff */
[----:B------:R-:W-:-:S02]  /*0ca0*/  UISETP.NE.AND UP0, UPT, UR4, URZ, UPT ;  /* 0x0000003f0400728c */ /* 0x000fc4000bf05270 */
[----:B-1----:R-:W-:Y:S02]  /*0cb0*/  ULEA UR4, UR6, UR5, 0x18 ;  /* 0x0000000506047291 */ /* 0x002fe4000f8ec03f */
[----:B------:R-:W-:Y:S01]  /*0cc0*/  USEL UR5, URZ, 0x1, UP0 ;  /* 0x000000013f057887 */ /* 0x000fe20008000000 */
[----:B------:R-:W-:Y:S01]  /*0cd0*/  ULDC UR6, c[0x0][0x23c] ;  /* 0x00008f0000067ab9 */ /* 0x000fe20000000800 */
[----:B0-2---:R-:W-:-:S10]  /*0ce0*/  PRMT R0, R6, 0x7610, R6 ;  /* 0x0000761006007816 */ /* 0x005fd40000000006 */
.L_x_1779:
[----:B------:R-:W-:-:S13]  /*0cf0*/  ISETP.NE.AND P0, PT, R51, R43, PT ;  /* 0x0000002b3300720c */ /* 0x000fda0003f05270 */
        /* <DEDUP_REMOVED lines=24> */
.L_x_1777:
[----:B-----5:R-:W-:Y:S01]  /*0e80*/  SHF.R.U32.HI R4, RZ, R49, R5 ;  /* 0x00000031ff047219 */ /* 0x020fe20000011605 */
[----:B------:R-:W-:Y:S06]  /*0e90*/  BRA `(.L_x_1778) ;  /* 0x0000000000187947 */ /* 0x000fec0003800000 */
.L_x_1776:
[----:B------:R-:W2:Y:S02]  /*0ea0*/  LDG.E.CONSTANT R0, desc[UR8][R2.64+0x4] ;  /* 0x0000040802007981 */ /* 0x000ea4000c1e9900 */
[----:B--2---:R-:W-:-:S05]  /*0eb0*/  IMAD.SHL.U32 R0, R0, 0x100, RZ ;  /* 0x0000010000007824 */ /* 0x004fca00078e00ff */
[----:B------:R-:W-:-:S04]  /*0ec0*/  LOP3.LUT R0, R0, 0xf00, RZ, 0xc0, !PT ;  /* 0x00000f0000007812 */ /* 0x000fc800078ec0ff */
[----:B-----5:R-:W-:Y:S01]  /*0ed0*/  LEA.HI R4, R5, R0, RZ, 0x8 ;  /* 0x0000000005047211 */ /* 0x020fe200078f40ff */
[----:B------:R-:W-:Y:S06]  /*0ee0*/  BRA `(.L_x_1778) ;  /* 0x0000000000047947 */ /* 0x000fec0003800000 */
.L_x_1775:
[----:B-----5:R-:W-:-:S07]  /*0ef0*/  SHF.R.U32.HI R4, RZ, R45, R5 ;  /* 0x0000002dff047219 */ /* 0x020fce0000011605 */
.L_x_1778:
[----:B------:R-:W-:Y:S05]  /*0f00*/  BSYNC B0 ;  /* 0x0000000000007941 */ /* 0x000fea0003800000 */
.L_x_1774:
[----:B0-----:R-:W0:Y:S01]  /*0f10*/  LDC.64 R2, c[0x0][0x228] ;  /* 0x00008a00ff027b82 */ /* 0x001e220000000a00 */
[----:B------:R-:W-:-:S04]  /*0f20*/  IMAD.IADD R5, R35, 0x1, R6 ;  /* 0x0000000123057824 */ /* 0x000fc800078e0206 */
[----:B0-----:R-:W-:-:S05]  /*0f30*/  IMAD.WIDE R2, R5, 0x2, R2 ;  /* 0x0000000205027825 */ /* 0x001fca00078e0202 */
[----:B------:R0:W5:Y:S04]  /*0f40*/  LDG.E.CONSTANT R0, desc[UR8][R2.64] ;  /* 0x0000000802007981 */ /* 0x000168000c1e9900 */
[----:B------:R0:W5:Y:S01]  /*0f50*/  LDG.E.CONSTANT R32, desc[UR8][R2.64+0x4] ;  /* 0x0000040802207981 */ /* 0x000162000c1e9900 */
[--C-:B------:R-:W-:Y:S01]  /*0f60*/  SHF.R.U32.HI R48, RZ, 0x3, R4.reuse ;  /* 0x00000003ff307819 */ /* 0x100fe20000011604 */
[----:B------:R-:W-:Y:S01]  /*0f70*/  IMAD.MOV.U32 R43, RZ, RZ, R41 ;  /* 0x000000ffff2b7224 */ /* 0x000fe200078e0029 */
[--C-:B------:R-:W-:Y:S02]  /*0f80*/  SHF.R.U32.HI R47, RZ, 0x6, R4.reuse ;  /* 0x00000006ff2f7819 */ /* 0x100fe40000011604 */
[----:B------:R-:W-:Y:S02]  /*0f90*/  LOP3.LUT R44, R4, 0x7, RZ, 0xc0, !PT ;  /* 0x00000007042c7812 */ /* 0x000fe400078ec0ff */
[----:B------:R-:W-:-:S02]  /*0fa0*/  SHF.R.U32.HI R4, RZ, 0x9, R4 ;  /* 0x00000009ff047819 */ /* 0x000fc40000011604 */
[----:B------:R-:W-:Y:S02]  /*0fb0*/  LOP3.LUT R48, R48, 0x7, RZ, 0xc0, !PT ;  /* 0x0000000730307812 */ /* 0x000fe400078ec0ff */
[----:B------:R-:W-:Y:S02]  /*0fc0*/  LOP3.LUT R47, R47, 0x7, RZ, 0xc0, !PT ;  /* 0x000000072f2f7812 */ /* 0x000fe400078ec0ff */
[----:B0-----:R-:W-:-:S07]  /*0fd0*/  LOP3.LUT R46, R4, 0x7, RZ, 0xc0, !PT ;  /* 0x00000007042e7812 */ /* 0x001fce00078ec0ff */
.L_x_1773:
[----:B------:R-:W2:Y:S01]  /*0fe0*/  LDG.E.128.CONSTANT R4, desc[UR8][R20.64] ;  /* 0x0000000814047981 */ /* 0x000ea2000c1e9d00 */
[----:B------:R-:W0:Y:S03]  /*0ff0*/  LDC R36, c[0x0][0x23c] ;  /* 0x00008f00ff247b82 */ /* 0x000e260000000800 */
[----:B------:R-:W1:Y:S01]  /*1000*/  LDS.128 R16, [UR4] ;  /* 0x00000004ff107984 */ /* 0x000e620008000c00 */
[----:B0-----:R-:W-:-:S05]  /*1010*/  IMAD.WIDE R24, R36, 0x4, R20 ;  /* 0x0000000424187825 */ /* 0x001fca00078e0214 */
[----:B------:R-:W3:Y:S01]  /*1020*/  LDG.E.128.CONSTANT R8, desc[UR8][R24.64] ;  /* 0x0000000818087981 */ /* 0x000ee2000c1e9d00 */
[----:B------:R-:W-:-:S05]  /*1030*/  IMAD.WIDE R2, R36, 0x4, R24 ;  /* 0x0000000424027825 */ /* 0x000fca00078e0218 */
[----:B------:R0:W4:Y:S01]  /*1040*/  LDG.E.128.CONSTANT R12, desc[UR8][R2.64] ;  /* 0x00000008020c7981 */ /* 0x000122000c1e9d00 */
[----:B------:R-:W-:Y:S01]  /*1050*/  I2F.F16 R53, -0x80 ;  /* 0xffffff8000357906 */ /* 0x000fe20000200c00 */
[----:B------:R-:W-:Y:S02]  /*1060*/  VIADD R26, R44, UR5 ;  /* 0x000000052c1a7c36 */ /* 0x000fe40008000000 */
[----:B------:R-:W-:Y:S02]  /*1070*/  VIADD R52, R48, UR5 ;  /* 0x0000000530347c36 */ /* 0x000fe40008000000 */
[----:B------:R-:W-:Y:S01]  /*1080*/  VIADD R51, R51, 0x20 ;  /* 0x0000002033337836 */ /* 0x000fe20000000000 */
[----:B------:R-:W-:Y:S01]  /*1090*/  LOP3.LUT R29, R26, 0xe400, RZ, 0xfc, !PT ;  /* 0x0000e4001a1d7812 */ /* 0x000fe200078efcff */
[----:B------:R-:W-:Y:S01]  /*10a0*/  VIADD R41, R41, 0x20 ;  /* 0x0000002029297836 */ /* 0x000fe20000000000 */
[----:B------:R-:W1:Y:S01]  /*10b0*/  I2F.F16 R22, -0x10 ;  /* 0xfffffff000167906 */ /* 0x000e620000200c00 */
[----:B------:R-:W-:Y:S01]  /*10c0*/  LOP3.LUT R50, R52, 0xe400, RZ, 0xfc, !PT ;  /* 0x0000e40034327812 */ /* 0x000fe200078efcff */
[----:B0-----:R-:W-:Y:S01]  /*10d0*/  IMAD.WIDE R2, R36, 0x4, R2 ;  /* 0x0000000424027825 */ /* 0x001fe200078e0202 */
[----:B------:R-:W-:-:S05]  /*10e0*/  ISETP.GE.AND P0, PT, R51, R34, PT ;  /* 0x000000223300720c */ /* 0x000fca0003f06270 */
[----:B------:R-:W0:Y:S01]  /*10f0*/  I2F.F16 R28, R26 ;  /* 0x0000001a001c7306 */ /* 0x000e220000200c00 */
[----:B-1----:R-:W-:-:S07]  /*1100*/  PRMT R53, R53, 0x5410, R22 ;  /* 0x0000541035357816 */ /* 0x002fce0000000016 */
[----:B------:R-:W1:Y:S01]  /*1110*/  I2F.F16 R52, R52 ;  /* 0x0000003400347306 */ /* 0x000e620000200c00 */
[----:B------:R-:W3:Y:S01]  /*1120*/  LDS.128 R20, [UR4+0x10] ;  /* 0x00001004ff147984 */ /* 0x000ee20008000c00 */
[C---:B0-----:R-:W-:Y:S02]  /*1130*/  HADD2 R28, R53.reuse, -R28.H0_H0 ;  /* 0xa000001c351c7230 */ /* 0x041fe40000000000 */
[----:B-1----:R-:W-:Y:S01]  /*1140*/  HADD2 R52, R53, -R52.H0_H0 ;  /* 0xa000003435347230 */ /* 0x002fe20000000000 */
[C---:B--2---:R-:W-:Y:S02]  /*1150*/  LOP3.LUT R25, R4.reuse, 0x70007, RZ, 0xc0, !PT ;  /* 0x0007000704197812 */ /* 0x044fe400078ec0ff */
[----:B------:R-:W-:Y:S02]  /*1160*/  LOP3.LUT R27, R4, 0x380038, RZ, 0xc0, !PT ;  /* 0x00380038041b7812 */ /* 0x000fe400078ec0ff */
[----:B------:R-:W-:Y:S02]  /*1170*/  LOP3.LUT R30, R5, 0x70007, RZ, 0xc0, !PT ;  /* 0x00070007051e7812 */ /* 0x000fe400078ec0ff */
[----:B------:R-:W-:-:S02]  /*1180*/  LOP3.LUT R26, R25, 0x64006400, RZ, 0xfc, !PT ;  /* 0x64006400191a7812 */ /* 0x000fc400078efcff */
[----:B------:R-:W-:Y:S02]  /*1190*/  LOP3.LUT R55, R27, 0x64006400, RZ, 0xfc, !PT ;  /* 0x640064001b377812 */ /* 0x000fe400078efcff */
[----:B------:R-:W-:Y:S01]  /*11a0*/  LOP3.LUT R27, R30, 0x64006400, RZ, 0xfc, !PT ;  /* 0x640064001e1b7812 */ /* 0x000fe200078efcff */
[----:B------:R-:W-:Y:S01]  /*11b0*/  HADD2 R30, R26, R29.H0_H0 ;  /* 0x2000001d1a1e7230 */ /* 0x000fe20000000000 */
[----:B------:R-:W-:Y:S01]  /*11c0*/  LOP3.LUT R31, R5, 0x380038, RZ, 0xc0, !PT ;  /* 0x00380038051f7812 */ /* 0x000fe200078ec0ff */
[----:B------:R-:W-:Y:S01]  /*11d0*/  HFMA2 R55, R55, 0.125, 0.125, R28.H0_H0 ;  /* 0x3000300037377831 */ /* 0x000fe2000004001c */
[----:B------:R-:W-:Y:S01]  /*11e0*/  SHF.R.U32.HI R24, RZ, 0x6, R4 ;  /* 0x00000006ff187819 */ /* 0x000fe20000011604 */
[----:B------:R-:W-:Y:S01]  /*11f0*/  HADD2 R27, R27, R50.H0_H0 ;  /* 0x200000321b1b7230 */ /* 0x000fe20000000000 */
[----:B------:R-:W-:Y:S01]  /*1200*/  LOP3.LUT R31, R31, 0x64006400, RZ, 0xfc, !PT ;  /* 0x640064001f1f7812 */ /* 0x000fe200078efcff */
[----:B------:R-:W-:Y:S01]  /*1210*/  HFMA2.MMA R30, R30, R16, RZ ;  /* 0x000000101e1e7235 */ /* 0x000fe200000000ff */
[----:B------:R-:W-:-:S02]  /*1220*/  SHF.R.U32.HI R25, RZ, 0x6, R5 ;  /* 0x00000006ff197819 */ /* 0x000fc40000011605 */
[----:B------:R-:W-:Y:S01]  /*1230*/  LOP3.LUT R26, R24, 0x70007, RZ, 0xc0, !PT ;  /* 0x00070007181a7812 */ /* 0x000fe200078ec0ff */
[----:B------:R-:W-:Y:S01]  /*1240*/  HFMA2.MMA R27, R27, R16, RZ ;  /* 0x000000101b1b7235 */ /* 0x000fe200000000ff */
[----:B------:R-:W-:Y:S01]  /*1250*/  HFMA2 R31, R31, 0.125, 0.125, R52.H0_H0 ;  /* 0x300030001f1f7831 */ /* 0x000fe20000040034 */
[C---:B------:R-:W-:Y:S02]  /*1260*/  LOP3.LUT R54, R25.reuse, 0x380038, RZ, 0xc0, !PT ;  /* 0x0038003819367812 */ /* 0x040fe400078ec0ff */
[----:B------:R-:W-:Y:S02]  /*1270*/  LOP3.LUT R26, R26, 0x64006400, RZ, 0xfc, !PT ;  /* 0x640064001a1a7812 */ /* 0x000fe400078efcff */
[-C--:B------:R-:W-:Y:S01]  /*1280*/  HFMA2 R55, R55, R17.reuse, R30 ;  /* 0x0000001137377231 */ /* 0x080fe2000000001e */
[----:B------:R-:W-:Y:S02]  /*1290*/  LOP3.LUT R30, R25, 0x70007, RZ, 0xc0, !PT ;  /* 0x00070007191e7812 */ /* 0x000fe400078ec0ff */
[----:B------:R-:W-:Y:S01]  /*12a0*/  HADD2 R26, R26, R29.H0_H0 ;  /* 0x2000001d1a1a7230 */ /* 0x000fe20000000000 */
[----:B------:R-:W-:Y:S01]  /*12b0*/  SHF.R.U32.HI R4, RZ, 0xf, R4 ;  /* 0x0000000fff047819 */ /* 0x000fe20000011604 */
[----:B------:R-:W-:Y:S01]  /*12c0*/  HFMA2 R27, R31, R17, R27 ;  /* 0x000000111f1b7231 */ /* 0x000fe2000000001b */
[----:B------:R-:W-:-:S02]  /*12d0*/  LOP3.LUT R31, R30, 0x64006400, RZ, 0xfc, !PT ;  /* 0x640064001e1f7812 */ /* 0x000fc400078efcff */
[C---:B------:R-:W-:Y:S01]  /*12e0*/  LOP3.LUT R30, R24.reuse, 0x380038, RZ, 0xc0, !PT ;  /* 0x00380038181e7812 */ /* 0x040fe200078ec0ff */
[----:B------:R-:W-:Y:S01]  /*12f0*/  HFMA2.MMA R26, R26, R18, R55 ;  /* 0x000000121a1a7235 */ /* 0x000fe20000000037 */
[----:B------:R-:W-:Y:S01]  /*1300*/  LOP3.LUT R24, R24, 0x1c001c0, RZ, 0xc0, !PT ;  /* 0x01c001c018187812 */ /* 0x000fe200078ec0ff */
[----:B------:R-:W-:Y:S01]  /*1310*/  HADD2 R56, R31, R50.H0_H0 ;  /* 0x200000321f387230 */ /* 0x000fe20000000000 */
[----:B------:R-:W-:Y:S02]  /*1320*/  LOP3.LUT R31, R30, 0x64006400, RZ, 0xfc, !PT ;  /* 0x640064001e1f7812 */ /* 0x000fe400078efcff */
[----:B------:R-:W-:Y:S01]  /*1330*/  LOP3.LUT R55, R54, 0x64006400, RZ, 0xfc, !PT ;  /* 0x6400640036377812 */ /* 0x000fe200078efcff */
[----:B------:R-:W-:Y:S01]  /*1340*/  HFMA2 R56, R56, R18, R27 ;  /* 0x0000001238387231 */ /* 0x000fe2000000001b */
[----:B------:R-:W-:Y:S01]  /*1350*/  LOP3.LUT R27, R25, 0x1c001c0, RZ, 0xc0, !PT ;  /* 0x01c001c0191b7812 */ /* 0x000fe200078ec0ff */
[----:B------:R-:W-:Y:S01]  /*1360*/  HFMA2 R31, R31, 0.125, 0.125, R28.H0_H0 ;  /* 0x300030001f1f7831 */ /* 0x000fe2000004001c */
[----:B------:R-:W-:Y:S01]  /*1370*/  LOP3.LUT R25, R24, 0x64006400, RZ, 0xfc, !PT ;  /* 0x6400640018197812 */ /* 0x000fe200078efcff */
[----:B------:R-:W-:Y:S01]  /*1380*/  HFMA2 R55, R55, 0.125, 0.125, R52.H0_H0 ;  /* 0x3000300037377831 */ /* 0x000fe20000040034 */
[----:B---3--:R-:W-:-:S02]  /*1390*/  LOP3.LUT R30, R9, 0x70007, RZ, 0xc0, !PT ;  /* 0x00070007091e7812 */ /* 0x008fc400078ec0ff */
[----:B------:R-:W-:Y:S01]  /*13a0*/  LOP3.LUT R4, R4, 0x10001, RZ, 0xc0, !PT ;  /* 0x0001000104047812 */ /* 0x000fe200078ec0ff */
[----:B------:R-:W-:Y:S01]  /*13b0*/  HFMA2.MMA R54, R31, R19, R26 ;  /* 0x000000131f367235 */ /* 0x000fe2000000001a */
[----:B------:R-:W-:Y:S01]  /*13c0*/  LOP3.LUT R31, R27, 0x64006400, RZ, 0xfc, !PT ;  /* 0x640064001b1f7812 */ /* 0x000fe200078efcff */
[----:B------:R-:W-:Y:S01]  /*13d0*/  HFMA2 R27, R25, 0.015625, 0.015625, R28.H1_H1 ;  /* 0x24002400191b7831 */ /* 0x000fe2000006001c */
[C---:B------:R-:W-:Y:S01]  /*13e0*/  LOP3.LUT R26, R8.reuse, 0x70007, RZ, 0xc0, !PT ;  /* 0x00070007081a7812 */ /* 0x040fe200078ec0ff */
[----:B------:R-:W-:Y:S01]  /*13f0*/  HFMA2 R24, R55, R19, R56 ;  /* 0x0000001337187231 */ /* 0x000fe20000000038 */
[----:B------:R-:W-:Y:S01]  /*1400*/  LOP3.LUT R25, R8, 0x380038, RZ, 0xc0, !PT ;  /* 0x0038003808197812 */ /* 0x000fe200078ec0ff */
[----:B------:R-:W-:Y:S01]  /*1410*/  HFMA2 R31, R31, 0.015625, 0.015625, R52.H1_H1 ;  /* 0x240024001f1f7831 */ /* 0x000fe20000060034 */
[----:B------:R-:W-:Y:S01]  /*1420*/  LOP3.LUT R26, R26, 0x64006400, RZ, 0xfc, !PT ;  /* 0x640064001a1a7812 */ /* 0x000fe200078efcff */
[----:B------:R-:W-:Y:S01]  /*1430*/  HFMA2.MMA R54, R27, R20, R54 ;  /* 0x000000141b367235 */ /* 0x000fe20000000036 */
[----:B------:R-:W-:-:S02]  /*1440*/  LOP3.LUT R27, R30, 0x64006400, RZ, 0xfc, !PT ;  /* 0x640064001e1b7812 */ /* 0x000fc400078efcff */
[----:B------:R-:W-:Y:S01]  /*1450*/  LOP3.LUT R25, R25, 0x64006400, RZ, 0xfc, !PT ;  /* 0x6400640019197812 */ /* 0x000fe200078efcff */
[----:B------:R-:W-:Y:S01]  /*1460*/  HADD2 R26, R26, R29.H0_H0 ;  /* 0x2000001d1a1a7230 */ /* 0x000fe20000000000 */
[----:B------:R-:W-:Y:S01]  /*1470*/  HFMA2.MMA R24, R31, R20, R24 ;  /* 0x000000141f187235 */ /* 0x000fe20000000018 */
[----:B------:R-:W-:Y:S01]  /*1480*/  HADD2 R30, R27, R50.H0_H0 ;  /* 0x200000321b1e7230 */ /* 0x000fe20000000000 */
[----:B------:R-:W-:Y:S01]  /*1490*/  SHF.R.U32.HI R57, RZ, 0xe, R9 ;  /* 0x0000000eff397819 */ /* 0x000fe20000011609 */
[----:B------:R-:W-:Y:S01]  /*14a0*/  HFMA2 R31, R25, 0.125, 0.125, R28.H0_H0 ;  /* 0x30003000191f7831 */ /* 0x000fe2000004001c */
[----:B------:R-:W-:Y:S01]  /*14b0*/  LOP3.LUT R55, R9, 0x380038, RZ, 0xc0, !PT ;  /* 0x0038003809377812 */ /* 0x000fe200078ec0ff */
[----:B------:R-:W-:Y:S01]  /*14c0*/  HFMA2 R26, R26, R21, R54 ;  /* 0x000000151a1a7231 */ /* 0x000fe20000000036 */
[----:B------:R-:W-:Y:S02]  /*14d0*/  SHF.R.U32.HI R54, RZ, 0xf, R5 ;  /* 0x0000000fff367819 */ /* 0x000fe40000011605 */
[----:B------:R-:W-:Y:S01]  /*14e0*/  HFMA2.MMA R30, R30, R21, R24 ;  /* 0x000000151e1e7235 */ /* 0x000fe20000000018 */
[----:B------:R-:W-:Y:S01]  /*14f0*/  HFMA2 R31, R31, R22, R26 ;  /* 0x000000161f1f7231 */ /* 0x000fe2000000001a */
[----:B------:R-:W-:Y:S01]  /*1500*/  SHF.R.U32.HI R5, RZ, 0xe, R8 ;  /* 0x0000000eff057819 */ /* 0x000fe20000011608 */
[----:B------:R-:W0:Y:S01]  /*1510*/  LDS.128 R24, [UR4+0x20] ;  /* 0x00002004ff187984 */ /* 0x000e220008000c00 */
[----:B------:R-:W-:-:S02]  /*1520*/  LOP3.LUT R54, R54, 0x10001, RZ, 0xc0, !PT ;  /* 0x0001000136367812 */ /* 0x000fc400078ec0ff */
[----:B------:R-:W-:Y:S02]  /*1530*/  SHF.R.U32.HI R8, RZ, 0x6, R8 ;  /* 0x00000006ff087819 */ /* 0x000fe40000011608 */
[----:B------:R-:W-:Y:S02]  /*1540*/  LOP3.LUT R4, R4, 0x20002, R5, 0xf8, !PT ;  /* 0x0002000204047812 */ /* 0x000fe400078ef805 */
[----:B------:R-:W-:Y:S02]  /*1550*/  LOP3.LUT R5, R54, 0x20002, R57, 0xf8, !PT ;  /* 0x0002000236057812 */ /* 0x000fe400078ef839 */
[----:B------:R-:W-:Y:S02]  /*1560*/  LOP3.LUT R54, R8, 0x70007, RZ, 0xc0, !PT ;  /* 0x0007000708367812 */ /* 0x000fe400078ec0ff */
[----:B------:R-:W-:Y:S02]  /*1570*/  SHF.R.U32.HI R9, RZ, 0x6, R9 ;  /* 0x00000006ff097819 */ /* 0x000fe40000011609 */
[----:B------:R-:W-:-:S02]  /*1580*/  LOP3.LUT R55, R55, 0x64006400, RZ, 0xfc, !PT ;  /* 0x6400640037377812 */ /* 0x000fc400078efcff */
[----:B------:R-:W-:Y:S02]  /*1590*/  LOP3.LUT R54, R54, 0x64006400, RZ, 0xfc, !PT ;  /* 0x6400640036367812 */ /* 0x000fe400078efcff */
[C---:B------:R-:W-:Y:S01]  /*15a0*/  LOP3.LUT R56, R9.reuse, 0x70007, RZ, 0xc0, !PT ;  /* 0x0007000709387812 */ /* 0x040fe200078ec0ff */
[----:B------:R-:W-:Y:S01]  /*15b0*/  HFMA2 R57, R55, 0.125, 0.125, R52.H0_H0 ;  /* 0x3000300037397831 */ /* 0x000fe20000040034 */
[----:B------:R-:W-:Y:S01]  /*15c0*/  LOP3.LUT R60, R6, 0x70007, RZ, 0xc0, !PT ;  /* 0x00070007063c7812 */ /* 0x000fe200078ec0ff */
[----:B------:R-:W-:Y:S01]  /*15d0*/  HADD2 R54, R54, R29.H0_H0 ;  /* 0x2000001d36367230 */ /* 0x000fe20000000000 */
[----:B------:R-:W-:Y:S02]  /*15e0*/  LOP3.LUT R55, R56, 0x64006400, RZ, 0xfc, !PT ;  /* 0x6400640038377812 */ /* 0x000fe400078efcff */
[----:B------:R-:W-:Y:S01]  /*15f0*/  LOP3.LUT R56, R9, 0x380038, RZ, 0xc0, !PT ;  /* 0x0038003809387812 */ /* 0x000fe200078ec0ff */
[----:B------:R-:W-:Y:S01]  /*1600*/  HFMA2.MMA R57, R57, R22, R30 ;  /* 0x0000001639397235 */ /* 0x000fe2000000001e */
[----:B------:R-:W-:Y:S01]  /*1610*/  HFMA2 R31, R54, R23, R31 ;  /* 0x00000017361f7231 */ /* 0x000fe2000000001f */
[----:B------:R-:W-:Y:S01]  /*1620*/  LOP3.LUT R54, R8, 0x380038, RZ, 0xc0, !PT ;  /* 0x0038003808367812 */ /* 0x000fe200078ec0ff */
[----:B------:R-:W-:Y:S01]  /*1630*/  HADD2 R30, R55, R50.H0_H0 ;  /* 0x20000032371e7230 */ /* 0x000fe20000000000 */
[----:B------:R-:W-:-:S02]  /*1640*/  LOP3.LUT R59, R56, 0x64006400, RZ, 0xfc, !PT ;  /* 0x64006400383b7812 */ /* 0x000fc400078efcff */
[----:B------:R-:W-:Y:S02]  /*1650*/  LOP3.LUT R55, R54, 0x64006400, RZ, 0xfc, !PT ;  /* 0x6400640036377812 */ /* 0x000fe400078efcff */
[----:B------:R-:W-:Y:S01]  /*1660*/  LOP3.LUT R8, R8, 0x1c001c0, RZ, 0xc0, !PT ;  /* 0x01c001c008087812 */ /* 0x000fe200078ec0ff */
[----:B------:R-:W-:Y:S01]  /*1670*/  HFMA2.MMA R30, R30, R23, R57 ;  /* 0x000000171e1e7235 */ /* 0x000fe20000000039 */
[----:B------:R-:W-:Y:S01]  /*1680*/  HFMA2 R59, R59, 0.125, 0.125, R52.H0_H0 ;  /* 0x300030003b3b7831 */ /* 0x000fe20000040034 */
[----:B------:R-:W-:Y:S01]  /*1690*/  LOP3.LUT R60, R60, 0x64006400, RZ, 0xfc, !PT ;  /* 0x640064003c3c7812 */ /* 0x000fe200078efcff */
[----:B------:R-:W-:Y:S01]  /*16a0*/  HFMA2 R55, R55, 0.125, 0.125, R28.H0_H0 ;  /* 0x3000300037377831 */ /* 0x000fe2000004001c */
[----:B------:R-:W-:Y:S02]  /*16b0*/  LOP3.LUT R57, R8, 0x64006400, RZ, 0xfc, !PT ;  /* 0x6400640008397812 */ /* 0x000fe400078efcff */
[----:B------:R-:W-:-:S03]  /*16c0*/  LOP3.LUT R8, R9, 0x1c001c0, RZ, 0xc0, !PT ;  /* 0x01c001c009087812 */ /* 0x000fc600078ec0ff */
[----:B0-----:R-:W-:Y:S01]  /*16d0*/  HFMA2.MMA R54, R55, R24, R31 ;  /* 0x0000001837367235 */ /* 0x001fe2000000001f */
[--C-:B----4-:R-:W-:Y:S01]  /*16e0*/  SHF.R.U32.HI R31, RZ, 0xd, R12.reuse ;  /* 0x0000000dff1f7819 */ /* 0x110fe2000001160c */
[----:B------:R-:W-:Y:S01]  /*16f0*/  HFMA2 R55, R59, R24, R30 ;  /* 0x000000183b377231 */ /* 0x000fe2000000001e */
[----:B------:R-:W-:Y:S01]  /*1700*/  SHF.R.U32.HI R30, RZ, 0x6, R12 ;  /* 0x00000006ff1e7819 */ /* 0x000fe2000001160c */
[----:B------:R-:W-:Y:S01]  /*1710*/  HFMA2 R9, R57, 0.015625, 0.015625, R28.H1_H1 ;  /* 0x2400240039097831 */ /* 0x000fe2000006001c */
[----:B------:R-:W-:Y:S02]  /*1720*/  LOP3.LUT R31, R4, 0x40004, R31, 0xf8, !PT ;  /* 0x00040004041f7812 */ /* 0x000fe400078ef81f */
[----:B------:R-:W-:Y:S02]  /*1730*/  LOP3.LUT R57, R8, 0x64006400, RZ, 0xfc, !PT ;  /* 0x6400640008397812 */ /* 0x000fe400078efcff */
[----:B------:R-:W-:Y:S01]  /*1740*/  LOP3.LUT R4, R12, 0x70007, RZ, 0xc0, !PT ;  /* 0x000700070c047812 */ /* 0x000fe200078ec0ff */
[----:B------:R-:W-:Y:S01]  /*1750*/  HFMA2.MMA R9, R9, R25, R54 ;  /* 0x0000001909097235 */ /* 0x000fe20000000036 */
[----:B------:R-:W-:Y:S01]  /*1760*/  LOP3.LUT R8, R30, 0x70007, RZ, 0xc0, !PT ;  /* 0x000700071e087812 */ /* 0x000fe200078ec0ff */
[----:B------:R-:W-:Y:S01]  /*1770*/  HFMA2 R57, R57, 0.015625, 0.015625, R52.H1_H1 ;  /* 0x2400240039397831 */ /* 0x000fe20000060034 */
[----:B------:R-:W-:-:S02]  /*1780*/  LOP3.LUT R4, R4, 0x64006400, RZ, 0xfc, !PT ;  /* 0x6400640004047812 */ /* 0x000fc400078efcff */
[----:B------:R-:W-:Y:S02]  /*1790*/  LOP3.LUT R8, R8, 0x64006400, RZ, 0xfc, !PT ;  /* 0x6400640008087812 */ /* 0x000fe400078efcff */
[----:B------:R-:W-:Y:S01]  /*17a0*/  LOP3.LUT R54, R31, 0x64006400, RZ, 0xfc, !PT ;  /* 0x640064001f367812 */ /* 0x000fe200078efcff */
[--C-:B------:R-:W-:Y:S01]  /*17b0*/  HADD2 R31, R4, R29.reuse.H0_H0 ;  /* 0x2000001d041f7230 */ /* 0x100fe20000000000 */
[----:B------:R-:W-:Y:S01]  /*17c0*/  LOP3.LUT R12, R12, 0x380038, RZ, 0xc0, !PT ;  /* 0x003800380c0c7812 */ /* 0x000fe200078ec0ff */
[--C-:B------:R-:W-:Y:S01]  /*17d0*/  HADD2 R4, R8, R29.reuse.H0_H0 ;  /* 0x2000001d08047230 */ /* 0x100fe20000000000 */
[----:B------:R-:W-:Y:S01]  /*17e0*/  HFMA2.MMA R55, R57, R25, R55 ;  /* 0x0000001939377235 */ /* 0x000fe20000000037 */
[----:B------:R-:W-:Y:S01]  /*17f0*/  HADD2 R8, R54, R29.H0_H0 ;  /* 0x2000001d36087230 */ /* 0x000fe20000000000 */
[C---:B------:R-:W-:Y:S01]  /*1800*/  LOP3.LUT R54, R30.reuse, 0x380038, RZ, 0xc0, !PT ;  /* 0x003800381e367812 */ /* 0x040fe200078ec0ff */
[----:B------:R-:W-:Y:S01]  /*1810*/  HFMA2.MMA R9, R31, R26, R9 ;  /* 0x0000001a1f097235 */ /* 0x000fe20000000009 */
[----:B------:R-:W-:-:S02]  /*1820*/  LOP3.LUT R30, R30, 0x1c001c0, RZ, 0xc0, !PT ;  /* 0x01c001c01e1e7812 */ /* 0x000fc400078ec0ff */
[----:B------:R-:W-:Y:S02]  /*1830*/  LOP3.LUT R29, R12, 0x64006400, RZ, 0xfc, !PT ;  /* 0x640064000c1d7812 */ /* 0x000fe400078efcff */
[----:B------:R-:W-:Y:S02]  /*1840*/  LOP3.LUT R12, R13, 0x70007, RZ, 0xc0, !PT ;  /* 0x000700070d0c7812 */ /* 0x000fe400078ec0ff */
[----:B------:R-:W-:Y:S01]  /*1850*/  LOP3.LUT R57, R54, 0x64006400, RZ, 0xfc, !PT ;  /* 0x6400640036397812 */ /* 0x000fe200078efcff */
[--C-:B------:R-:W-:Y:S01]  /*1860*/  HFMA2 R56, R29, 0.125, 0.125, R28.reuse.H0_H0 ;  /* 0x300030001d387831 */ /* 0x100fe2000004001c */
[----:B------:R-:W-:Y:S02]  /*1870*/  LOP3.LUT R59, R30, 0x64006400, RZ, 0xfc, !PT ;  /* 0x640064001e3b7812 */ /* 0x000fe400078efcff */
[----:B------:R-:W-:Y:S01]  /*1880*/  LOP3.LUT R61, R12, 0x64006400, RZ, 0xfc, !PT ;  /* 0x640064000c3d7812 */ /* 0x000fe200078efcff */
[--C-:B------:R-:W-:Y:S01]  /*1890*/  HFMA2 R54, R57, 0.125, 0.125, R28.reuse.H0_H0 ;  /* 0x3000300039367831 */ /* 0x100fe2000004001c */
[--C-:B------:R-:W-:Y:S01]  /*18a0*/  SHF.R.U32.HI R57, RZ, 0x6, R13.reuse ;  /* 0x00000006ff397819 */ /* 0x100fe2000001160d */
[----:B------:R-:W-:Y:S01]  /*18b0*/  HFMA2 R12, R59, 0.015625, 0.015625, R28.H1_H1 ;  /* 0x240024003b0c7831 */ /* 0x000fe2000006001c */
[----:B------:R-:W-:Y:S01]  /*18c0*/  SHF.R.U32.HI R28, RZ, 0xd, R13 ;  /* 0x0000000dff1c7819 */ /* 0x000fe2000001160d */
[----:B------:R-:W-:Y:S01]  /*18d0*/  HADD2 R61, R61, R50.H0_H0 ;  /* 0x200000323d3d7230 */ /* 0x000fe20000000000 */
[----:B------:R-:W-:Y:S01]  /*18e0*/  LOP3.LUT R58, R57, 0x70007, RZ, 0xc0, !PT ;  /* 0x00070007393a7812 */ /* 0x000fe200078ec0ff */
[----:B------:R-:W-:Y:S01]  /*18f0*/  HFMA2.MMA R9, R56, R27, R9 ;  /* 0x0000001b38097235 */ /* 0x000fe20000000009 */
[----:B------:R-:W-:Y:S01]  /*1900*/  LOP3.LUT R5, R5, 0x40004, R28, 0xf8, !PT ;  /* 0x0004000405057812 */ /* 0x000fe200078ef81c */
[----:B------:R-:W-:Y:S01]  /*1910*/  HFMA2 R55, R61, R26, R55 ;  /* 0x0000001a3d377231 */ /* 0x000fe20000000037 */
[----:B------:R-:W0:Y:S01]  /*1920*/  LDS.128 R28, [UR4+0x30] ;  /* 0x00003004ff1c7984 */ /* 0x000e220008000c00 */
[----:B------:R-:W-:Y:S01]  /*1930*/  LOP3.LUT R59, R58, 0x64006400, RZ, 0xfc, !PT ;  /* 0x640064003a3b7812 */ /* 0x000fe200078efcff */
[----:B------:R-:W-:Y:S01]  /*1940*/  UIADD3 UR4, UR4, 0x40, URZ ;  /* 0x0000004004047890 */ /* 0x000fe2000fffe03f */
[----:B------:R-:W-:-:S02]  /*1950*/  LOP3.LUT R61, R5, 0x64006400, RZ, 0xfc, !PT ;  /* 0x64006400053d7812 */ /* 0x000fc400078efcff */
[----:B------:R-:W-:Y:S01]  /*1960*/  LOP3.LUT R13, R13, 0x380038, RZ, 0xc0, !PT ;  /* 0x003800380d0d7812 */ /* 0x000fe200078ec0ff */
[--C-:B------:R-:W-:Y:S01]  /*1970*/  HADD2 R5, R59, R50.reuse.H0_H0 ;  /* 0x200000323b057230 */ /* 0x100fe20000000000 */
[----:B------:R-:W-:Y:S01]  /*1980*/  LOP3.LUT R59, R57, 0x380038, RZ, 0xc0, !PT ;  /* 0x00380038393b7812 */ /* 0x000fe200078ec0ff */
[----:B------:R-:W-:Y:S01]  /*1990*/  HADD2 R50, R61, R50.H0_H0 ;  /* 0x200000323d327230 */ /* 0x000fe20000000000 */
[----:B------:R-:W-:Y:S02]  /*19a0*/  LOP3.LUT R13, R13, 0x64006400, RZ, 0xfc, !PT ;  /* 0x640064000d0d7812 */ /* 0x000fe400078efcff */
[----:B------:R-:W-:Y:S02]  /*19b0*/  LOP3.LUT R59, R59, 0x64006400, RZ, 0xfc, !PT ;  /* 0x640064003b3b7812 */ /* 0x000fe400078efcff */
[----:B------:R-:W-:Y:S01]  /*19c0*/  LOP3.LUT R57, R57, 0x1c001c0, RZ, 0xc0, !PT ;  /* 0x01c001c039397812 */ /* 0x000fe200078ec0ff */
[--C-:B------:R-:W-:Y:S02]  /*19d0*/  HFMA2 R58, R13, 0.125, 0.125, R52.reuse.H0_H0 ;  /* 0x300030000d3a7831 */ /* 0x100fe40000040034 */
[----:B------:R-:W-:-:S02]  /*19e0*/  HFMA2 R13, R59, 0.125, 0.125, R52.H0_H0 ;  /* 0x300030003b0d7831 */ /* 0x000fc40000040034 */
[----:B------:R-:W-:Y:S01]  /*19f0*/  VIADD R59, R47, UR5 ;  /* 0x000000052f3b7c36 */ /* 0x000fe20008000000 */
[----:B------:R-:W-:Y:S01]  /*1a00*/  LOP3.LUT R57, R57, 0x64006400, RZ, 0xfc, !PT ;  /* 0x6400640039397812 */ /* 0x000fe200078efcff */
[----:B------:R-:W-:Y:S02]  /*1a10*/  HFMA2 R58, R58, R27, R55 ;  /* 0x0000001b3a3a7231 */ /* 0x000fe40000000037 */
[----:B------:R-:W1:Y:S01]  /*1a20*/  I2F.F16 R56, R59 ;  /* 0x0000003b00387306 */ /* 0x000e620000200c00 */
[----:B------:R-:W-:Y:S01]  /*1a30*/  LOP3.LUT R55, R59, 0xe400, RZ, 0xfc, !PT ;  /* 0x0000e4003b377812 */ /* 0x000fe200078efcff */
[----:B------:R-:W-:Y:S01]  /*1a40*/  HFMA2 R52, R57, 0.015625, 0.015625, R52.H1_H1 ;  /* 0x2400240039347831 */ /* 0x000fe20000060034 */
[----:B------:R-:W-:-:S03]  /*1a50*/  LOP3.LUT R57, R6, 0x380038, RZ, 0xc0, !PT ;  /* 0x0038003806397812 */ /* 0x000fc600078ec0ff */
[----:B------:R-:W-:Y:S01]  /*1a60*/  HADD2 R60, R60, R55.H0_H0 ;  /* 0x200000373c3c7230 */ /* 0x000fe20000000000 */
[----:B------:R-:W-:-:S05]  /*1a70*/  LOP3.LUT R57, R57, 0x64006400, RZ, 0xfc, !PT ;  /* 0x6400640039397812 */ /* 0x000fca00078efcff */
[----:B------:R-:W-:Y:S02]  /*1a80*/  HFMA2.MMA R60, R60, R16, RZ ;  /* 0x000000103c3c7235 */ /* 0x000fe400000000ff */
[-C--:B0-----:R-:W-:Y:S01]  /*1a90*/  HFMA2.MMA R4, R4, R28.reuse, R9 ;  /* 0x0000001c04047235 */ /* 0x081fe20000000009 */
[----:B-1----:R-:W-:Y:S01]  /*1aa0*/  HADD2 R9, R53, -R56.H0_H0 ;  /* 0xa000003835097230 */ /* 0x002fe20000000000 */
[----:B------:R-:W-:-:S03]  /*1ab0*/  HFMA2.MMA R5, R5, R28, R58 ;  /* 0x0000001c05057235 */ /* 0x000fc6000000003a */
[----:B------:R-:W-:Y:S01]  /*1ac0*/  HFMA2 R56, R57, 0.125, 0.125, R9.H0_H0 ;  /* 0x3000300039387831 */ /* 0x000fe20000040009 */
[----:B------:R-:W-:Y:S02]  /*1ad0*/  SHF.R.U32.HI R57, RZ, 0x6, R6 ;  /* 0x00000006ff397819 */ /* 0x000fe40000011606 */
[----:B------:R-:W-:Y:S01]  /*1ae0*/  HFMA2.MMA R4, R54, R29, R4 ;  /* 0x0000001d36047235 */ /* 0x000fe20000000004 */
[----:B------:R-:W-:Y:S01]  /*1af0*/  HFMA2 R56, R56, R17, R60 ;  /* 0x0000001138387231 */ /* 0x000fe2000000003c */
[----:B------:R-:W-:-:S04]  /*1b00*/  LOP3.LUT R58, R57, 0x70007, RZ, 0xc0, !PT ;  /* 0x00070007393a7812 */ /* 0x000fc800078ec0ff */
[----:B------:R-:W-:Y:S02]  /*1b10*/  LOP3.LUT R58, R58, 0x64006400, RZ, 0xfc, !PT ;  /* 0x640064003a3a7812 */ /* 0x000fe400078efcff */
[----:B------:R-:W-:-:S03]  /*1b20*/  HFMA2.MMA R4, R12, R30, R4 ;  /* 0x0000001e0c047235 */ /* 0x000fc60000000004 */
[----:B------:R-:W-:-:S04]  /*1b30*/  HADD2 R58, R58, R55.H0_H0 ;  /* 0x200000373a3a7230 */ /* 0x000fc80000000000 */
[----:B------:R-:W-:Y:S01]  /*1b40*/  HFMA2 R56, R58, R18, R56 ;  /* 0x000000123a387231 */ /* 0x000fe20000000038 */
[C---:B------:R-:W-:Y:S01]  /*1b50*/  LOP3.LUT R58, R57.reuse, 0x380038, RZ, 0xc0, !PT ;  /* 0x00380038393a7812 */ /* 0x040fe200078ec0ff */
[----:B------:R-:W-:Y:S01]  /*1b60*/  HFMA2.MMA R4, R8, R31, R4 ;  /* 0x0000001f08047235 */ /* 0x000fe20000000004 */
[----:B------:R-:W-:Y:S01]  /*1b70*/  LOP3.LUT R57, R57, 0x1c001c0, RZ, 0xc0, !PT ;  /* 0x01c001c039397812 */ /* 0x000fe200078ec0ff */
[----:B------:R-:W-:Y:S01]  /*1b80*/  IMAD.MOV.U32 R8, RZ, RZ, R33 ;  /* 0x000000ffff087224 */ /* 0x000fe200078e0021 */
[----:B------:R-:W-:Y:S02]  /*1b90*/  LOP3.LUT R60, R58, 0x64006400, RZ, 0xfc, !PT ;  /* 0x640064003a3c7812 */ /* 0x000fe400078efcff */
[----:B------:R-:W-:Y:S02]  /*1ba0*/  LOP3.LUT R58, R57, 0x64006400, RZ, 0xfc, !PT ;  /* 0x64006400393a7812 */ /* 0x000fe400078efcff */
[----:B------:R-:W-:Y:S01]  /*1bb0*/  LOP3.LUT R57, R10, 0x70007, RZ, 0xc0, !PT ;  /* 0x000700070a397812 */ /* 0x000fe200078ec0ff */
[----:B------:R-:W-:-:S06]  /*1bc0*/  HFMA2 R60, R60, 0.125, 0.125, R9.H0_H0 ;  /* 0x300030003c3c7831 */ /* 0x000fcc0000040009 */
[----:B------:R-:W-:Y:S01]  /*1bd0*/  HFMA2.MMA R60, R60, R19, R56 ;  /* 0x000000133c3c7235 */ /* 0x000fe20000000038 */
[----:B------:R-:W-:Y:S01]  /*1be0*/  HFMA2 R56, R58, 0.015625, 0.015625, R9.H1_H1 ;  /* 0x240024003a387831 */ /* 0x000fe20000060009 */
[----:B------:R-:W-:-:S04]  /*1bf0*/  LOP3.LUT R58, R10, 0x380038, RZ, 0xc0, !PT ;  /* 0x003800380a3a7812 */ /* 0x000fc800078ec0ff */
[----:B------:R-:W-:Y:S02]  /*1c00*/  LOP3.LUT R58, R58, 0x64006400, RZ, 0xfc, !PT ;  /* 0x640064003a3a7812 */ /* 0x000fe400078efcff */
[----:B------:R-:W-:Y:S01]  /*1c10*/  HFMA2.MMA R56, R56, R20, R60 ;  /* 0x0000001438387235 */ /* 0x000fe2000000003c */
[----:B------:R-:W-:Y:S02]  /*1c20*/  LOP3.LUT R60, R57, 0x64006400, RZ, 0xfc, !PT ;  /* 0x64006400393c7812 */ /* 0x000fe400078efcff */
[----:B------:R-:W-:-:S03]  /*1c30*/  HFMA2 R57, R58, 0.125, 0.125, R9.H0_H0 ;  /* 0x300030003a397831 */ /* 0x000fc60000040009 */
[----:B------:R-:W-:-:S04]  /*1c40*/  HADD2 R60, R60, R55.H0_H0 ;  /* 0x200000373c3c7230 */ /* 0x000fc80000000000 */
[----:B------:R-:W-:-:S06]  /*1c50*/  HFMA2 R56, R60, R21, R56 ;  /* 0x000000153c387231 */ /* 0x000fcc0000000038 */
[----:B------:R-:W-:Y:S01]  /*1c60*/  HFMA2.MMA R57, R57, R22, R56 ;  /* 0x0000001639397235 */ /* 0x000fe20000000038 */
[----:B------:R-:W-:-:S04]  /*1c70*/  SHF.R.U32.HI R56, RZ, 0x6, R10 ;  /* 0x00000006ff387819 */ /* 0x000fc8000001160a */
[C---:B------:R-:W-:Y:S02]  /*1c80*/  LOP3.LUT R58, R56.reuse, 0x70007, RZ, 0xc0, !PT ;  /* 0x00070007383a7812 */ /* 0x040fe400078ec0ff */
[----:B------:R-:W-:Y:S02]  /*1c90*/  LOP3.LUT R59, R56, 0x380038, RZ, 0xc0, !PT ;  /* 0x00380038383b7812 */ /* 0x000fe400078ec0ff */
[----:B------:R-:W-:Y:S02]  /*1ca0*/  LOP3.LUT R58, R58, 0x64006400, RZ, 0xfc, !PT ;  /* 0x640064003a3a7812 */ /* 0x000fe400078efcff */
[----:B------:R-:W-:-:S03]  /*1cb0*/  LOP3.LUT R56, R56, 0x1c001c0, RZ, 0xc0, !PT ;  /* 0x01c001c038387812 */ /* 0x000fc600078ec0ff */
[----:B------:R-:W-:Y:S01]  /*1cc0*/  HADD2 R58, R58, R55.H0_H0 ;  /* 0x200000373a3a7230 */ /* 0x000fe20000000000 */
[----:B------:R-:W-:-:S03]  /*1cd0*/  LOP3.LUT R56, R56, 0x64006400, RZ, 0xfc, !PT ;  /* 0x6400640038387812 */ /* 0x000fc600078efcff */
[----:B------:R-:W-:Y:S01]  /*1ce0*/  HFMA2 R57, R58, R23, R57 ;  /* 0x000000173a397231 */ /* 0x000fe20000000039 */
[----:B------:R-:W-:Y:S01]  /*1cf0*/  SHF.R.U32.HI R58, RZ, 0xf, R6 ;  /* 0x0000000fff3a7819 */ /* 0x000fe20000011606 */
[--C-:B------:R-:W-:Y:S01]  /*1d00*/  HFMA2 R56, R56, 0.015625, 0.015625, R9.reuse.H1_H1 ;  /* 0x2400240038387831 */ /* 0x100fe20000060009 */
[----:B------:R-:W-:Y:S02]  /*1d10*/  LOP3.LUT R6, R59, 0x64006400, RZ, 0xfc, !PT ;  /* 0x640064003b067812 */ /* 0x000fe400078efcff */
[----:B------:R-:W-:Y:S02]  /*1d20*/  LOP3.LUT R58, R58, 0x10001, RZ, 0xc0, !PT ;  /* 0x000100013a3a7812 */ /* 0x000fe400078ec0ff */
[----:B------:R-:W-:Y:S01]  /*1d30*/  SHF.R.U32.HI R59, RZ, 0xe, R10 ;  /* 0x0000000eff3b7819 */ /* 0x000fe2000001160a */
[----:B------:R-:W-:-:S03]  /*1d40*/  HFMA2 R10, R6, 0.125, 0.125, R9.H0_H0 ;  /* 0x30003000060a7831 */ /* 0x000fc60000040009 */
[----:B------:R-:W-:Y:S01]  /*1d50*/  LOP3.LUT R6, R58, 0x20002, R59, 0xf8, !PT ;  /* 0x000200023a067812 */ /* 0x000fe200078ef83b */
[----:B------:R-:W-:Y:S01]  /*1d60*/  VIADD R58, R46, UR5 ;  /* 0x000000052e3a7c36 */ /* 0x000fe20008000000 */
[----:B------:R-:W-:Y:S01]  /*1d70*/  LOP3.LUT R59, R7, 0x70007, RZ, 0xc0, !PT ;  /* 0x00070007073b7812 */ /* 0x000fe200078ec0ff */
[----:B------:R-:W-:Y:S02]  /*1d80*/  HFMA2.MMA R57, R10, R24, R57 ;  /* 0x000000180a397235 */ /* 0x000fe40000000039 */
[----:B------:R-:W0:Y:S01]  /*1d90*/  I2F.F16 R10, R58 ;  /* 0x0000003a000a7306 */ /* 0x000e220000200c00 */
[----:B------:R-:W-:-:S05]  /*1da0*/  LOP3.LUT R59, R59, 0x64006400, RZ, 0xfc, !PT ;  /* 0x640064003b3b7812 */ /* 0x000fca00078efcff */
[----:B------:R-:W-:Y:S01]  /*1db0*/  HFMA2.MMA R57, R56, R25, R57 ;  /* 0x0000001938397235 */ /* 0x000fe20000000039 */
[----:B0-----:R-:W-:Y:S01]  /*1dc0*/  HADD2 R53, R53, -R10.H0_H0 ;  /* 0xa000000a35357230 */ /* 0x001fe20000000000 */
[----:B------:R-:W-:-:S05]  /*1dd0*/  LOP3.LUT R10, R58, 0xe400, RZ, 0xfc, !PT ;  /* 0x0000e4003a0a7812 */ /* 0x000fca00078efcff */
[----:B------:R-:W-:-:S04]  /*1de0*/  HADD2 R59, R59, R10.H0_H0 ;  /* 0x2000000a3b3b7230 */ /* 0x000fc80000000000 */
[----:B------:R-:W-:Y:S01]  /*1df0*/  HFMA2 R16, R59, R16, RZ.H0_H0 ;  /* 0x000000103b107231 */ /* 0x000fe200000400ff */
[----:B------:R-:W-:-:S04]  /*1e00*/  LOP3.LUT R59, R7, 0x380038, RZ, 0xc0, !PT ;  /* 0x00380038073b7812 */ /* 0x000fc800078ec0ff */
[----:B------:R-:W-:-:S05]  /*1e10*/  LOP3.LUT R60, R59, 0x64006400, RZ, 0xfc, !PT ;  /* 0x640064003b3c7812 */ /* 0x000fca00078efcff */
[----:B------:R-:W-:-:S06]  /*1e20*/  HFMA2 R60, R60, 0.125, 0.125, R53.H0_H0 ;  /* 0x300030003c3c7831 */ /* 0x000fcc0000040035 */
[----:B------:R-:W-:Y:S01]  /*1e30*/  HFMA2.MMA R17, R60, R17, R16 ;  /* 0x000000113c117235 */ /* 0x000fe20000000010 */
[--C-:B------:R-:W-:Y:S02]  /*1e40*/  SHF.R.U32.HI R16, RZ, 0x6, R7.reuse ;  /* 0x00000006ff107819 */ /* 0x100fe40000011607 */
[----:B------:R-:W-:Y:S02]  /*1e50*/  SHF.R.U32.HI R7, RZ, 0xf, R7 ;  /* 0x0000000fff077819 */ /* 0x000fe40000011607 */
[----:B------:R-:W-:-:S04]  /*1e60*/  LOP3.LUT R58, R16, 0x70007, RZ, 0xc0, !PT ;  /* 0x00070007103a7812 */ /* 0x000fc800078ec0ff */
[----:B------:R-:W-:-:S05]  /*1e70*/  LOP3.LUT R59, R58, 0x64006400, RZ, 0xfc, !PT ;  /* 0x640064003a3b7812 */ /* 0x000fca00078efcff */
[----:B------:R-:W-:-:S04]  /*1e80*/  HADD2 R59, R59, R10.H0_H0 ;  /* 0x2000000a3b3b7230 */ /* 0x000fc80000000000 */
[----:B------:R-:W-:Y:S01]  /*1e90*/  HFMA2 R59, R59, R18, R17 ;  /* 0x000000123b3b7231 */ /* 0x000fe20000000011 */
[C---:B------:R-:W-:Y:S02]  /*1ea0*/  LOP3.LUT R17, R16.reuse, 0x380038, RZ, 0xc0, !PT ;  /* 0x0038003810117812 */ /* 0x040fe400078ec0ff */
[----:B------:R-:W-:Y:S02]  /*1eb0*/  LOP3.LUT R16, R16, 0x1c001c0, RZ, 0xc0, !PT ;  /* 0x01c001c010107812 */ /* 0x000fe400078ec0ff */
[----:B------:R-:W-:Y:S02]  /*1ec0*/  LOP3.LUT R18, R17, 0x64006400, RZ, 0xfc, !PT ;  /* 0x6400640011127812 */ /* 0x000fe400078efcff */
[----:B------:R-:W-:-:S03]  /*1ed0*/  LOP3.LUT R16, R16, 0x64006400, RZ, 0xfc, !PT ;  /* 0x6400640010107812 */ /* 0x000fc600078efcff */
[--C-:B------:R-:W-:Y:S02]  /*1ee0*/  HFMA2 R18, R18, 0.125, 0.125, R53.reuse.H0_H0 ;  /* 0x3000300012127831 */ /* 0x100fe40000040035 */
[----:B------:R-:W-:-:S04]  /*1ef0*/  HFMA2 R16, R16, 0.015625, 0.015625, R53.H1_H1 ;  /* 0x2400240010107831 */ /* 0x000fc80000060035 */
[----:B------:R-:W-:Y:S01]  /*1f00*/  HFMA2.MMA R18, R18, R19, R59 ;  /* 0x0000001312127235 */ /* 0x000fe2000000003b */
[----:B------:R-:W-:-:S07]  /*1f10*/  LOP3.LUT R19, R14, 0x70007, RZ, 0xc0, !PT ;  /* 0x000700070e137812 */ /* 0x000fce00078ec0ff */
[----:B------:R-:W-:Y:S01]  /*1f20*/  HFMA2.MMA R20, R16, R20, R18 ;  /* 0x0000001410147235 */ /* 0x000fe20000000012 */
[----:B------:R-:W-:-:S04]  /*1f30*/  LOP3.LUT R16, R11, 0x70007, RZ, 0xc0, !PT ;  /* 0x000700070b107812 */ /* 0x000fc800078ec0ff */
[----:B------:R-:W-:Y:S02]  /*1f40*/  LOP3.LUT R17, R16, 0x64006400, RZ, 0xfc, !PT ;  /* 0x6400640010117812 */ /* 0x000fe400078efcff */
[----:B------:R-:W-:-:S03]  /*1f50*/  LOP3.LUT R16, R11, 0x380038, RZ, 0xc0, !PT ;  /* 0x003800380b107812 */ /* 0x000fc600078ec0ff */
[----:B------:R-:W-:Y:S01]  /*1f60*/  HADD2 R17, R17, R10.H0_H0 ;  /* 0x2000000a11117230 */ /* 0x000fe20000000000 */
[----:B------:R-:W-:Y:S02]  /*1f70*/  LOP3.LUT R18, R16, 0x64006400, RZ, 0xfc, !PT ;  /* 0x6400640010127812 */ /* 0x000fe400078efcff */
[--C-:B------:R-:W-:Y:S01]  /*1f80*/  SHF.R.U32.HI R16, RZ, 0x6, R11.reuse ;  /* 0x00000006ff107819 */ /* 0x100fe2000001160b */
[----:B------:R-:W-:Y:S01]  /*1f90*/  HFMA2 R20, R17, R21, R20 ;  /* 0x0000001511147231 */ /* 0x000fe20000000014 */
[----:B------:R-:W-:Y:S01]  /*1fa0*/  SHF.R.U32.HI R11, RZ, 0xe, R11 ;  /* 0x0000000eff0b7819 */ /* 0x000fe2000001160b */
[----:B------:R-:W-:Y:S01]  /*1fb0*/  HFMA2 R18, R18, 0.125, 0.125, R53.H0_H0 ;  /* 0x3000300012127831 */ /* 0x000fe20000040035 */
[----:B------:R-:W-:-:S04]  /*1fc0*/  LOP3.LUT R17, R16, 0x70007, RZ, 0xc0, !PT ;  /* 0x0007000710117812 */ /* 0x000fc800078ec0ff */
[----:B------:R-:W-:Y:S01]  /*1fd0*/  LOP3.LUT R17, R17, 0x64006400, RZ, 0xfc, !PT ;  /* 0x6400640011117812 */ /* 0x000fe200078efcff */
[----:B------:R-:W-:Y:S01]  /*1fe0*/  HFMA2.MMA R22, R18, R22, R20 ;  /* 0x0000001612167235 */ /* 0x000fe20000000014 */
[C---:B------:R-:W-:Y:S02]  /*1ff0*/  LOP3.LUT R18, R16.reuse, 0x380038, RZ, 0xc0, !PT ;  /* 0x0038003810127812 */ /* 0x040fe400078ec0ff */
[----:B------:R-:W-:Y:S01]  /*2000*/  LOP3.LUT R16, R16, 0x1c001c0, RZ, 0xc0, !PT ;  /* 0x01c001c010107812 */ /* 0x000fe200078ec0ff */
[----:B------:R-:W-:Y:S01]  /*2010*/  HADD2 R17, R17, R10.H0_H0 ;  /* 0x2000000a11117230 */ /* 0x000fe20000000000 */
[----:B------:R-:W-:-:S05]  /*2020*/  LOP3.LUT R18, R18, 0x64006400, RZ, 0xfc, !PT ;  /* 0x6400640012127812 */ /* 0x000fca00078efcff */
[----:B------:R-:W-:Y:S02]  /*2030*/  HFMA2 R22, R17, R23, R22 ;  /* 0x0000001711167231 */ /* 0x000fe40000000016 */
[--C-:B------:R-:W-:Y:S01]  /*2040*/  HFMA2 R17, R18, 0.125, 0.125, R53.reuse.H0_H0 ;  /* 0x3000300012117831 */ /* 0x100fe20000040035 */
[----:B------:R-:W-:Y:S02]  /*2050*/  LOP3.LUT R18, R16, 0x64006400, RZ, 0xfc, !PT ;  /* 0x6400640010127812 */ /* 0x000fe400078efcff */
[----:B------:R-:W-:Y:S02]  /*2060*/  LOP3.LUT R16, R7, 0x10001, RZ, 0xc0, !PT ;  /* 0x0001000107107812 */ /* 0x000fe400078ec0ff */
[----:B------:R-:W-:Y:S01]  /*2070*/  SHF.R.U32.HI R7, RZ, 0xd, R14 ;  /* 0x0000000dff077819 */ /* 0x000fe2000001160e */
[----:B------:R-:W-:Y:S01]  /*2080*/  HFMA2.MMA R17, R17, R24, R22 ;  /* 0x0000001811117235 */ /* 0x000fe20000000016 */
[----:B------:R-:W-:Y:S01]  /*2090*/  HFMA2 R18, R18, 0.015625, 0.015625, R53.H1_H1 ;  /* 0x2400240012127831 */ /* 0x000fe20000060035 */
[----:B------:R-:W-:-:S02]  /*20a0*/  LOP3.LUT R16, R16, 0x20002, R11, 0xf8, !PT ;  /* 0x0002000210107812 */ /* 0x000fc400078ef80b */
[----:B------:R-:W-:Y:S02]  /*20b0*/  LOP3.LUT R21, R6, 0x40004, R7, 0xf8, !PT ;  /* 0x0004000406157812 */ /* 0x000fe400078ef807 */
[----:B------:R-:W-:Y:S02]  /*20c0*/  SHF.R.U32.HI R6, RZ, 0x6, R14 ;  /* 0x00000006ff067819 */ /* 0x000fe4000001160e */
[C---:B------:R-:W-:Y:S02]  /*20d0*/  LOP3.LUT R11, R15.reuse, 0x380038, RZ, 0xc0, !PT ;  /* 0x003800380f0b7812 */ /* 0x040fe400078ec0ff */
[----:B------:R-:W-:Y:S01]  /*20e0*/  HFMA2 R25, R18, R25, R17 ;  /* 0x0000001912197231 */ /* 0x000fe20000000011 */
[----:B------:R-:W-:Y:S02]  /*20f0*/  LOP3.LUT R18, R15, 0x70007, RZ, 0xc0, !PT ;  /* 0x000700070f127812 */ /* 0x000fe400078ec0ff */
[----:B------:R-:W-:Y:S02]  /*2100*/  LOP3.LUT R20, R6, 0x70007, RZ, 0xc0, !PT ;  /* 0x0007000706147812 */ /* 0x000fe400078ec0ff */
[----:B------:R-:W-:-:S02]  /*2110*/  SHF.R.U32.HI R7, RZ, 0x6, R15 ;  /* 0x00000006ff077819 */ /* 0x000fc4000001160f */
[----:B------:R-:W-:Y:S02]  /*2120*/  SHF.R.U32.HI R15, RZ, 0xd, R15 ;  /* 0x0000000dff0f7819 */ /* 0x000fe4000001160f */
[----:B------:R-:W-:Y:S02]  /*2130*/  LOP3.LUT R17, R14, 0x380038, RZ, 0xc0, !PT ;  /* 0x003800380e117812 */ /* 0x000fe400078ec0ff */
[----:B------:R-:W-:Y:S02]  /*2140*/  LOP3.LUT R14, R19, 0x64006400, RZ, 0xfc, !PT ;  /* 0x64006400130e7812 */ /* 0x000fe400078efcff */
[----:B------:R-:W-:Y:S02]  /*2150*/  LOP3.LUT R20, R20, 0x64006400, RZ, 0xfc, !PT ;  /* 0x6400640014147812 */ /* 0x000fe400078efcff */
[----:B------:R-:W-:Y:S01]  /*2160*/  LOP3.LUT R23, R16, 0x40004, R15, 0xf8, !PT ;  /* 0x0004000410177812 */ /* 0x000fe200078ef80f */
[--C-:B------:R-:W-:Y:S01]  /*2170*/  HADD2 R15, R14, R55.reuse.H0_H0 ;  /* 0x200000370e0f7230 */ /* 0x100fe20000000000 */
[----:B------:R-:W-:Y:S01]  /*2180*/  LOP3.LUT R16, R6, 0x380038, RZ, 0xc0, !PT ;  /* 0x0038003806107812 */ /* 0x000fe200078ec0ff */
[----:B------:R-:W-:Y:S01]  /*2190*/  HADD2 R14, R20, R55.H0_H0 ;  /* 0x20000037140e7230 */ /* 0x000fe20000000000 */
[----:B------:R-:W-:-:S02]  /*21a0*/  LOP3.LUT R19, R18, 0x64006400, RZ, 0xfc, !PT ;  /* 0x6400640012137812 */ /* 0x000fc400078efcff */
[----:B------:R-:W-:Y:S01]  /*21b0*/  LOP3.LUT R20, R16, 0x64006400, RZ, 0xfc, !PT ;  /* 0x6400640010147812 */ /* 0x000fe200078efcff */
[----:B------:R-:W-:Y:S01]  /*21c0*/  HFMA2.MMA R15, R15, R26, R57 ;  /* 0x0000001a0f0f7235 */ /* 0x000fe20000000039 */
[----:B------:R-:W-:Y:S01]  /*21d0*/  LOP3.LUT R18, R17, 0x64006400, RZ, 0xfc, !PT ;  /* 0x6400640011127812 */ /* 0x000fe200078efcff */
[----:B------:R-:W-:Y:S01]  /*21e0*/  HADD2 R17, R19, R10.H0_H0 ;  /* 0x2000000a13117230 */ /* 0x000fe20000000000 */
[----:B------:R-:W-:Y:S01]  /*21f0*/  LOP3.LUT R22, R21, 0x64006400, RZ, 0xfc, !PT ;  /* 0x6400640015167812 */ /* 0x000fe200078efcff */
[--C-:B------:R-:W-:Y:S01]  /*2200*/  HFMA2 R19, R20, 0.125, 0.125, R9.reuse.H0_H0 ;  /* 0x3000300014137831 */ /* 0x100fe20000040009 */
[----:B------:R-:W-:Y:S01]  /*2210*/  LOP3.LUT R20, R11, 0x64006400, RZ, 0xfc, !PT ;  /* 0x640064000b147812 */ /* 0x000fe200078efcff */
[----:B------:R-:W-:Y:S01]  /*2220*/  HFMA2 R18, R18, 0.125, 0.125, R9.H0_H0 ;  /* 0x3000300012127831 */ /* 0x000fe20000040009 */
[C---:B------:R-:W-:Y:S01]  /*2230*/  LOP3.LUT R11, R7.reuse, 0x380038, RZ, 0xc0, !PT ;  /* 0x00380038070b7812 */ /* 0x040fe200078ec0ff */
[----:B------:R-:W-:Y:S01]  /*2240*/  HADD2 R55, R22, R55.H0_H0 ;  /* 0x2000003716377230 */ /* 0x000fe20000000000 */
[C---:B------:R-:W-:Y:S01]  /*2250*/  LOP3.LUT R21, R7.reuse, 0x70007, RZ, 0xc0, !PT ;  /* 0x0007000707157812 */ /* 0x040fe200078ec0ff */
[----:B------:R-:W-:Y:S01]  /*2260*/  HFMA2 R17, R17, R26, R25 ;  /* 0x0000001a11117231 */ /* 0x000fe20000000019 */
[----:B------:R-:W-:Y:S01]  /*2270*/  LOP3.LUT R7, R7, 0x1c001c0, RZ, 0xc0, !PT ;  /* 0x01c001c007077812 */ /* 0x000fe200078ec0ff */
[----:B------:R-:W-:Y:S01]  /*2280*/  HFMA2 R26, R13, R29, R5 ;  /* 0x0000001d0d1a7231 */ /* 0x000fe20000000005 */
[----:B------:R-:W-:Y:S01]  /*2290*/  LOP3.LUT R22, R11, 0x64006400, RZ, 0xfc, !PT ;  /* 0x640064000b167812 */ /* 0x000fe200078efcff */
[----:B------:R-:W-:Y:S01]  /*22a0*/  HFMA2 R11, R20, 0.125, 0.125, R53.H0_H0 ;  /* 0x30003000140b7831 */ /* 0x000fe20000040035 */
[----:B------:R-:W-:Y:S01]  /*22b0*/  LOP3.LUT R20, R7, 0x64006400, RZ, 0xfc, !PT ;  /* 0x6400640007147812 */ /* 0x000fe200078efcff */
[----:B------:R-:W-:Y:S01]  /*22c0*/  HFMA2.MMA R7, R18, R27, R15 ;  /* 0x0000001b12077235 */ /* 0x000fe2000000000f */
[----:B------:R-:W-:Y:S01]  /*22d0*/  LOP3.LUT R6, R6, 0x1c001c0, RZ, 0xc0, !PT ;  /* 0x01c001c006067812 */ /* 0x000fe200078ec0ff */
[----:B------:R-:W-:Y:S01]  /*22e0*/  HFMA2 R11, R11, R27, R17 ;  /* 0x0000001b0b0b7231 */ /* 0x000fe20000000011 */
[----:B------:R-:W-:Y:S01]  /*22f0*/  LOP3.LUT R21, R21, 0x64006400, RZ, 0xfc, !PT ;  /* 0x6400640015157812 */ /* 0x000fe200078efcff */
[----:B------:R-:W-:Y:S01]  /*2300*/  HFMA2 R22, R22, 0.125, 0.125, R53.H0_H0 ;  /* 0x3000300016167831 */ /* 0x000fe20000040035 */
[----:B------:R-:W-:Y:S01]  /*2310*/  LOP3.LUT R6, R6, 0x64006400, RZ, 0xfc, !PT ;  /* 0x6400640006067812 */ /* 0x000fe200078efcff */
[----:B------:R-:W-:Y:S01]  /*2320*/  HFMA2 R25, R52, R30, R26 ;  /* 0x0000001e34197231 */ /* 0x000fe2000000001a */
[----:B------:R-:W-:Y:S01]  /*2330*/  LOP3.LUT R23, R23, 0x64006400, RZ, 0xfc, !PT ;  /* 0x6400640017177812 */ /* 0x000fe200078efcff */
[----:B------:R-:W-:Y:S01]  /*2340*/  HFMA2.MMA R7, R14, R28, R7 ;  /* 0x0000001c0e077235 */ /* 0x000fe20000000007 */
[----:B------:R-:W-:-:S02]  /*2350*/  HADD2 R16, R21, R10.H0_H0 ;  /* 0x2000000a15107230 */ /* 0x000fc40000000000 */
[----:B------:R-:W-:Y:S02]  /*2360*/  IMAD.MOV.U32 R21, RZ, RZ, R3 ;  /* 0x000000ffff157224 */ /* 0x000fe400078e0003 */
[----:B------:R-:W-:Y:S02]  /*2370*/  HFMA2 R6, R6, 0.015625, 0.015625, R9.H1_H1 ;  /* 0x2400240006067831 */ /* 0x000fe40000060009 */
[----:B------:R-:W-:Y:S02]  /*2380*/  HFMA2 R11, R16, R28, R11 ;  /* 0x0000001c100b7231 */ /* 0x000fe4000000000b */
[----:B------:R-:W-:Y:S01]  /*2390*/  HFMA2 R15, R20, 0.015625, 0.015625, R53.H1_H1 ;  /* 0x24002400140f7831 */ /* 0x000fe20000060035 */
[----:B------:R-:W-:Y:S01]  /*23a0*/  HFMA2.MMA R7, R19, R29, R7 ;  /* 0x0000001d13077235 */ /* 0x000fe20000000007 */
[----:B------:R-:W-:Y:S02]  /*23b0*/  HFMA2 R11, R22, R29, R11 ;  /* 0x0000001d160b7231 */ /* 0x000fe4000000000b */
[----:B------:R-:W-:-:S02]  /*23c0*/  IMAD.MOV.U32 R20, RZ, RZ, R2 ;  /* 0x000000ffff147224 */ /* 0x000fc400078e0002 */
[-C--:B------:R-:W-:Y:S02]  /*23d0*/  HFMA2 R25, R50, R31.reuse, R25 ;  /* 0x0000001f32197231 */ /* 0x080fe40000000019 */
[----:B------:R-:W-:Y:S02]  /*23e0*/  HADD2 R10, R23, R10.H0_H0 ;  /* 0x2000000a170a7230 */ /* 0x000fe40000000000 */
[----:B------:R-:W-:Y:S01]  /*23f0*/  HFMA2 R5, R15, R30, R11 ;  /* 0x0000001e0f057231 */ /* 0x000fe2000000000b */
[----:B------:R-:W-:Y:S01]  /*2400*/  HFMA2.MMA R6, R6, R30, R7 ;  /* 0x0000001e06067235 */ /* 0x000fe20000000007 */
[C-C-:B------:R-:W-:Y:S02]  /*2410*/  PRMT R33, R4.reuse, 0x5410, R25.reuse ;  /* 0x0000541004217816 */ /* 0x140fe40000000019 */
[----:B------:R-:W-:Y:S01]  /*2420*/  PRMT R25, R4, 0x7632, R25 ;  /* 0x0000763204197816 */ /* 0x000fe20000000019 */
[----:B------:R-:W-:-:S04]  /*2430*/  HFMA2 R5, R10, R31, R5 ;  /* 0x0000001f0a057231 */ /* 0x000fc80000000005 */
[----:B------:R-:W-:Y:S02]  /*2440*/  HFMA2.MMA R6, R55, R31, R6 ;  /* 0x0000001f37067235 */ /* 0x000fe40000000006 */
[----:B------:R-:W-:-:S08]  /*2450*/  HFMA2.MMA R33, R33, 1, 1, R25 ;  /* 0x3c003c0021217835 */ /* 0x000fd00000000019 */
[C-C-:B------:R-:W-:Y:S01]  /*2460*/  PRMT R2, R6.reuse, 0x5410, R5.reuse ;  /* 0x0000541006027816 */ /* 0x140fe20000000005 */
[----:B-----5:R-:W-:Y:S01]  /*2470*/  HFMA2.MMA R33, R33, R0, R8 ;  /* 0x0000000021217235 */ /* 0x020fe20000000008 */
[----:B------:R-:W-:-:S05]  /*2480*/  PRMT R5, R6, 0x7632, R5 ;  /* 0x0000763206057816 */ /* 0x000fca0000000005 */
[----:B------:R-:W-:-:S04]  /*2490*/  HADD2 R2, R2, R5 ;  /* 0x0000000502027230 */ /* 0x000fc80000000000 */
[----:B------:R-:W-:Y:S01]  /*24a0*/  HFMA2 R40, R2, R32, R40 ;  /* 0x0000002002287231 */ /* 0x000fe20000000028 */
[----:B------:R-:W-:Y:S06]  /*24b0*/  @!P0 BRA `(.L_x_1779) ;  /* 0xffffffe8000c8947 */ /* 0x000fec000383ffff */
.L_x_1772:
        /* <DEDUP_REMOVED lines=10> */
.L_x_1783:
[----:B------:R-:W0:Y:S02]  /*2560*/  LDS R2, [R0] ;  /* 0x0000000000027984 */ /* 0x000e240000000800 */
[----:B0-----:R-:W-:-:S10]  /*2570*/  HFMA2.MMA R3, R2, 1, 1, R33 ;  /* 0x3c003c0002037835 */ /* 0x001fd40000000021 */
[----:B------:R-:W0:Y:S02]  /*2580*/  ATOMS.CAST.SPIN R3, [R0], R2, R3 ;  /* 0x000000020003738d */ /* 0x000e240001800003 */
[----:B0-----:R-:W-:-:S13]  /*2590*/  ISETP.EQ.U32.AND P0, PT, R3, 0x1, PT ;  /* 0x000000010300780c */ /* 0x001fda0003f02070 */
[----:B------:R-:W-:Y:S05]  /*25a0*/  @!P0 BRA `(.L_x_1783) ;  /* 0xfffffffc00ec8947 */ /* 0x000fea000383ffff */
[----:B------:R-:W-:Y:S05]  /*25b0*/  BRA `(.L_x_1781) ;  /* 0x00000000000c7947 */ /* 0x000fea0003800000 */
.L_x_1782:
[----:B------:R-:W2:Y:S02]  /*25c0*/  LD.E R0, desc[UR8][R4.64] ;  /* 0x0000000804007980 */ /* 0x000ea4000c101900 */
[----:B--2---:R-:W-:-:S05]  /*25d0*/  IMAD.IADD R3, R33, 0x1, R0 ;  /* 0x0000000121037824 */ /* 0x004fca00078e0200 */
[----:B------:R0:W-:Y:S02]  /*25e0*/  ST.E desc[UR8][R4.64], R3 ;  /* 0x0000000304007985 */ /* 0x0001e4000c101908 */
.L_x_1781:
[----:B------:R-:W-:Y:S05]  /*25f0*/  BSYNC B0 ;  /* 0x0000000000007941 */ /* 0x000fea0003800000 */
.L_x_1780:
[----:B------:R1:W-:Y:S02]  /*2600*/  ATOM.E.ADD.F16x2.RN.STRONG.GPU P0, RZ, desc[UR8][R4.64+0x4], R40 ;  /* 0x0000042804ff79a2 */ /* 0x0003e4000810e1c8 */
[----:B-1----:R-:W-:Y:S05]  /*2610*/  @P0 EXIT ;  /* 0x000000000000094d */ /* 0x002fea0003800000 */
[----:B------:R-:W1:Y:S02]  /*2620*/  QSPC.E.S P0, RZ, [R4+0x4] ;  /* 0x0000040004ff73aa */ /* 0x000e640000000500 */
[----:B-1----:R-:W-:Y:S05]  /*2630*/  @!P0 BRA `(.L_x_1784) ;  /* 0x0000000000208947 */ /* 0x002fea0003800000 */
[----:B------:R-:W-:-:S05]  /*2640*/  IMAD.MOV.U32 R2, RZ, RZ, R4 ;  /* 0x000000ffff027224 */ /* 0x000fca00078e0004 */
[----:B------:R-:W-:-:S07]  /*2650*/  MOV R0, R2 ;  /* 0x0000000200007202 */ /* 0x000fce0000000f00 */
.L_x_1785:
[----:B------:R-:W0:Y:S02]  /*2660*/  LDS R2, [R0+0x4] ;  /* 0x0000040000027984 */ /* 0x000e240000000800 */
[----:B0-----:R-:W-:-:S06]  /*2670*/  HADD2 R3, R2, R40 ;  /* 0x0000002802037230 */ /* 0x001fcc0000000000 */
[----:B------:R-:W0:Y:S02]  /*2680*/  ATOMS.CAST.SPIN R3, [R0+0x4], R2, R3 ;  /* 0x000004020003738d */ /* 0x000e240001800003 */
[----:B0-----:R-:W-:-:S13]  /*2690*/  ISETP.EQ.U32.AND P0, PT, R3, 0x1, PT ;  /* 0x000000010300780c */ /* 0x001fda0003f02070 */
[----:B------:R-:W-:Y:S05]  /*26a0*/  @!P0 BRA `(.L_x_1785) ;  /* 0xfffffffc00ec8947 */ /* 0x000fea000383ffff */
[----:B------:R-:W-:Y:S05]  /*26b0*/  EXIT ;  /* 0x000000000000794d */ /* 0x000fea0003800000 */
.L_x_1784:
[----:B------:R-:W0:Y:S02]  /*26c0*/  LD.E R0, desc[UR8][R4.64+0x4] ;  /* 0x0000040804007980 */ /* 0x000e24000c101900 */
[----:B0-----:R-:W-:-:S05]  /*26d0*/  IMAD.IADD R3, R40, 0x1, R0 ;  /* 0x0000000128037824 */ /* 0x001fca00078e0200 */
[----:B------:R-:W-:Y:S01]  /*26e0*/  ST.E desc[UR8][R4.64+0x4], R3 ;  /* 0x0000040304007985 */ /* 0x000fe2000c101908 */
[----:B------:R-:W-:Y:S05]  /*26f0*/  EXIT ;  /* 0x000000000000794d */ /* 0x000fea0003800000 */
.L_x_1786:
        /* <DEDUP_REMOVED lines=16> */
.L_x_1847:


//--------------------- .text._ZN4vllm4gptq33gemm_half_q_half_gptq_2bit_kernelILb1ELi1EEEvPK6__halfPKjS6_S4_PS2_iiiibPKi --------------------------
	.section	.text._ZN4vllm4gptq33gemm_half_q_half_gptq_2bit_kernelILb1ELi1EEEvPK6__halfPKjS6_S4_PS2_iiiibPKi,"ax",@progbits
	.align	128
        .global         _ZN4vllm4gptq33gemm_half_q_half_gptq_2bit_kernelILb1ELi1EEEvPK6__halfPKjS6_S4_PS2_iiiibPKi
        .type           _ZN4vllm4gptq33gemm_half_q_half_gptq_2bit_kernelILb1ELi1EEEvPK6__halfPKjS6_S4_PS2_iiiibPKi,@function
        .size           _ZN4vllm4gptq33gemm_half_q_half_gptq_2bit_kernelILb1ELi1EEEvPK6__halfPKjS6_S4_PS2_iiiibPKi,(.L_x_1848 - _ZN4vllm4gptq33gemm_half_q_half_gptq_2bit_kernelILb1ELi1EEEvPK6__halfPKjS6_S4_PS2_iiiibPKi)
        .other          _ZN4vllm4gptq33gemm_half_q_half_gptq_2bit_kernelILb1ELi1EEEvPK6__halfPKjS6_S4_PS2_iiiibPKi,@"STO_CUDA_ENTRY STV_DEFAULT"
_ZN4vllm4gptq33gemm_half_q_half_gptq_2bit_kernelILb1ELi1EEEvPK6__halfPKjS6_S4_PS2_iiiibPKi:
.text._ZN4vllm4gptq33gemm_half_q_half_gptq_2bit_kernelILb1ELi1EEEvPK6__halfPKjS6_S4_PS2_iiiibPKi:
        /* <DEDUP_REMOVED lines=9> */
[C---:B--2---:R-:W-:Y:S01]  /*0090*/  IMAD.IADD R6, R26.reuse, 0x1, R9 ;  /* 0x000000011a067824 */ /* 0x044fe200078e0209 */
        /* <DEDUP_REMOVED lines=28> */
.L_x_1788:
[----:B------:R-:W-:Y:S05]  /*0260*/  BSYNC B0 ;  /* 0x0000000000007941 */ /* 0x000fea0003800000 */
.L_x_1787:
[----:B------:R-:W-:Y:S01]  /*0270*/  ULDC UR4, c[0x0][0x23c] ;  /* 0x00008f0000047ab9 */ /* 0x000fe20000000800 */
[----:B------:R-:W-:Y:S02]  /*0280*/  IMAD.SHL.U32 R14, R14, 0x4, RZ ;  /* 0x000000040e0e7824 */ /* 0x000fe400078e00ff */
[----:B0-----:R-:W-:-:S05]  /*0290*/  IMAD.U32 R7, RZ, RZ, UR4 ;  /* 0x00000004ff077e24 */ /* 0x001fca000f8e00ff */
[----:B------:R-:W-:-:S13]  /*02a0*/  ISETP.GE.AND P0, PT, R14, R7, PT ;  /* 0x000000070e00720c */ /* 0x000fda0003f06270 */
[----:B------:R-:W-:Y:S05]  /*02b0*/  @P0 EXIT ;  /* 0x000000000000094d */ /* 0x000fea0003800000 */
[----:B------:R-:W0:Y:S01]  /*02c0*/  LDC R8, c[0x0][0x244] ;  /* 0x00009100ff087b82 */ /* 0x000e220000000800 */
[----:B------:R-:W-:Y:S02]  /*02d0*/  IABS R9, R15 ;  /* 0x0000000f00097213 */ /* 0x000fe40000000000 */
[----:B------:R-:W-:Y:S02]  /*02e0*/  SHF.R.S32.HI R11, RZ, 0x1f, R14 ;  /* 0x0000001fff0b7819 */ /* 0x000fe4000001140e */
[----:B------:R-:W-:Y:S02]  /*02f0*/  PRMT R18, RZ, 0x5410, RZ ;  /* 0x00005410ff127816 */ /* 0x000fe400000000ff */
[----:B------:R-:W-:Y:S02]  /*0300*/  LEA.HI R11, R11, R14, RZ, 0x4 ;  /* 0x0000000e0b0b7211 */ /* 0x000fe400078f20ff */
[----:B------:R-:W-:Y:S02]  /*0310*/  PRMT R25, RZ, 0x5410, RZ ;  /* 0x00005410ff197816 */ /* 0x000fe400000000ff */
        /* <DEDUP_REMOVED lines=9> */
[----:B------:R-:W-:Y:S02]  /*03b0*/  LOP3.LUT R2, R15, R8, RZ, 0x3c, !PT ;  /* 0x000000080f027212 */ /* 0x000fe400078e3cff */
[----:B------:R-:W-:Y:S01]  /*03c0*/  SHF.R.S32.HI R15, RZ, 0x4, R11 ;  /* 0x00000004ff0f7819 */ /* 0x000fe2000001140b */
[----:B------:R-:W-:Y:S01]  /*03d0*/  IMAD.MOV.U32 R5, RZ, RZ, R9 ;  /* 0x000000ffff057224 */ /* 0x000fe200078e0009 */
[----:B------:R-:W-:Y:S01]  /*03e0*/  BAR.SYNC.DEFER_BLOCKING 0x0 ;  /* 0x0000000000007b1d */ /* 0x000fe20000010000 */
[----:B------:R-:W-:Y:S02]  /*03f0*/  ISETP.GE.AND P1, PT, R2, RZ, PT ;  /* 0x000000ff0200720c */ /* 0x000fe40003f26270 */
        /* <DEDUP_REMOVED lines=26> */
[----:B------:R-:W-:Y:S02]  /*05a0*/  @P0 IMAD.IADD R6, R6, 0x1, -R19 ;  /* 0x0000000106060824 */ /* 0x000fe400078e0a13 */
[----:B------:R-:W-:Y:S01]  /*05b0*/  @P0 VIADD R20, R20, 0x1 ;  /* 0x0000000114140836 */ /* 0x000fe20000000000 */
[----:B------:R-:W-:Y:S02]  /*05c0*/  ISETP.GE.AND P0, PT, R26, R13, PT ;  /* 0x0000000d1a00720c */ /* 0x000fe40003f06270 */
[----:B------:R-:W-:-:S13]  /*05d0*/  ISETP.GE.U32.AND P1, PT, R6, R19, PT ;  /* 0x000000130600720c */ /* 0x000fda0003f26070 */
[----:B------:R-:W-:Y:S01]  /*05e0*/  @P1 VIADD R20, R20, 0x1 ;  /* 0x0000000114141836 */ /* 0x000fe20000000000 */
[----:B------:R-:W-:-:S05]  /*05f0*/  @!P2 LOP3.LUT R20, RZ, R19, RZ, 0x33, !PT ;  /* 0x00000013ff14a212 */ /* 0x000fca00078e33ff */
[----:B------:R-:W-:-:S05]  /*0600*/  IMAD R9, R7, R20, RZ ;  /* 0x0000001407097224 */ /* 0x000fca00078e02ff */
[----:B------:R-:W-:-:S04]  /*0610*/  SHF.R.S32.HI R6, RZ, 0x1f, R9 ;  /* 0x0000001fff067819 */ /* 0x000fc80000011409 */
[----:B------:R-:W-:Y:S01]  /*0620*/  LEA.HI R6, R6, R9, RZ, 0x4 ;  /* 0x0000000906067211 */ /* 0x000fe200078f20ff */
[----:B------:R-:W-:-:S03]  /*0630*/  IMAD.IADD R9, R14, 0x1, R9 ;  /* 0x000000010e097824 */ /* 0x000fc600078e0209 */
[----:B------:R-:W-:Y:S01]  /*0640*/  LEA.HI.SX32 R11, R6, R15, 0x1c ;  /* 0x0000000f060b7211 */ /* 0x000fe200078fe2ff */
[----:B0-----:R-:W-:-:S04]  /*0650*/  IMAD.WIDE R4, R9, 0x2, R4 ;  /* 0x0000000209047825 */ /* 0x001fc800078e0204 */
[----:B-1----:R-:W-:Y:S01]  /*0660*/  IMAD.WIDE R2, R11, 0x4, R2 ;  /* 0x000000040b027825 */ /* 0x002fe200078e0202 */
[----:B------:R-:W-:Y:S06]  /*0670*/  @P0 BRA `(.L_x_1789) ;  /* 0x0000000c00ac0947 */ /* 0x000fec0003800000 */
[----:B------:R0:W2:Y:S04]  /*0680*/  LDG.E.CONSTANT R11, desc[UR8][R2.64] ;  /* 0x00000008020b7981 */ /* 0x0000a8000c1e9900 */
[----:B------:R-:W3:Y:S04]  /*0690*/  LDG.E.CONSTANT R6, desc[UR8][R4.64] ;  /* 0x0000000804067981 */ /* 0x000ee8000c1e9900 */
[----:B------:R1:W5:Y:S01]  /*06a0*/  LDG.E.CONSTANT R12, desc[UR8][R4.64+0x4] ;  /* 0x00000408040c7981 */ /* 0x000362000c1e9900 */
[----:B------:R-:W4:Y:S01]  /*06b0*/  S2UR UR5, SR_CgaCtaId ;  /* 0x00000000000579c3 */ /* 0x000f220000008800 */
[----:B------:R-:W-:Y:S01]  /*06c0*/  IMAD.SHL.U32 R0, R0, 0x8, RZ ;  /* 0x0000000800007824 */ /* 0x000fe200078e00ff */
[----:B------:R-:W-:Y:S01]  /*06d0*/  ULDC.U8 UR4, c[0x0][0x248] ;  /* 0x0000920000047ab9 */ /* 0x000fe20000000000 */
[----:B------:R-:W-:-:S03]  /*06e0*/  ULDC.64 UR10, c[0x0][0x218] ;  /* 0x00008600000a7ab9 */ /* 0x000fc60000000a00 */
[----:B------:R-:W-:Y:S01]  /*06f0*/  LOP3.LUT R0, R0, 0xffffff8, RZ, 0xc0, !PT ;  /* 0x0ffffff800007812 */ /* 0x000fe200078ec0ff */
[----:B------:R-:W-:-:S04]  /*0700*/  IMAD.SHL.U32 R22, R14, 0x2, RZ ;  /* 0x000000020e167824 */ /* 0x000fc800078e00ff */
[----:B------:R-:W-:Y:S01]  /*0710*/  IMAD R7, R0, R7, RZ ;  /* 0x0000000700077224 */ /* 0x000fe200078e02ff */
[----:B------:R-:W-:Y:S01]  /*0720*/  LOP3.LUT R22, R22, 0x18, RZ, 0xc0, !PT ;  /* 0x0000001816167812 */ /* 0x000fe200078ec0ff */
[----:B------:R-:W-:-:S03]  /*0730*/  UPRMT UR6, UR4, 0x8880, URZ ;  /* 0x0000888004067896 */ /* 0x000fc6000800003f */
        /* <DEDUP_REMOVED lines=10> */
[----:B------:R-:W-:Y:S01]  /*07e0*/  PRMT R25, RZ, 0x5410, RZ ;  /* 0x00005410ff197816 */ /* 0x000fe200000000ff */
[----:B------:R-:W-:Y:S01]  /*07f0*/  IMAD.MOV.U32 R23, RZ, RZ, R19 ;  /* 0x000000ffff177224 */ /* 0x000fe200078e0013 */
[----:B------:R-:W-:Y:S01]  /*0800*/  PRMT R18, RZ, 0x5410, RZ ;  /* 0x00005410ff127816 */ /* 0x000fe200000000ff */
[----:B------:R-:W-:Y:S01]  /*0810*/  USEL UR5, URZ, 0x1, UP0 ;  /* 0x000000013f057887 */ /* 0x000fe20008000000 */
[----:B------:R-:W-:Y:S01]  /*0820*/  ULDC UR6, c[0x0][0x23c] ;  /* 0x00008f0000067ab9 */ /* 0x000fe20000000800 */
        /* <DEDUP_REMOVED lines=9> */
.L_x_1791:
[----:B-----5:R0:W5:Y:S01]  /*08c0*/  LDG.E.128.CONSTANT R4, desc[UR8][R2.64] ;  /* 0x0000000802047981 */ /* 0x020162000c1e9d00 */
[----:B------:R-:W-:Y:S01]  /*08d0*/  ISETP.NE.AND P0, PT, R26, R23, PT ;  /* 0x000000171a00720c */ /* 0x000fe20003f05270 */
[----:B------:R-:W1:Y:S02]  /*08e0*/  I2F.F16 R27, -0x100 ;  /* 0xffffff00001b7906 */ /* 0x000e640000200c00 */
[----:B------:R-:W2:Y:S06]  /*08f0*/  LDS.128 R8, [UR4] ;  /* 0x00000004ff087984 */ /* 0x000eac0008000c00 */
[----:B------:R-:W3:Y:S04]  /*0900*/  I2F.F16 R32, -0x40 ;  /* 0xffffffc000207906 */ /* 0x000ee80000200c00 */
[----:B0-----:R-:W-:Y:S05]  /*0910*/  @P0 BRA `(.L_x_1790) ;  /* 0x0000000000580947 */ /* 0x001fea0003800000 */
[----:B------:R-:W0:Y:S01]  /*0920*/  LDC.64 R16, c[0x0][0x220] ;  /* 0x00008800ff107b82 */ /* 0x000e220000000a00 */
[----:B------:R-:W-:-:S04]  /*0930*/  VIADD R20, R20, 0x1 ;  /* 0x0000000114147836 */ /* 0x000fc80000000000 */
[----:B------:R-:W-:-:S03]  /*0940*/  IMAD R21, R20, UR6, RZ ;  /* 0x0000000614157c24 */ /* 0x000fc6000f8e02ff */
[----:B------:R-:W4:Y:S01]  /*0950*/  LDC.64 R28, c[0x0][0x228] ;  /* 0x00008a00ff1c7b82 */ /* 0x000f220000000a00 */
[--C-:B------:R-:W-:Y:S01]  /*0960*/  IMAD.IADD R23, R14, 0x1, R21.reuse ;  /* 0x000000010e177824 */ /* 0x100fe200078e0215 */
[----:B------:R-:W-:-:S04]  /*0970*/  SHF.R.S32.HI R0, RZ, 0x1f, R21 ;  /* 0x0000001fff007819 */ /* 0x000fc80000011415 */
[----:B------:R-:W-:-:S04]  /*0980*/  LEA.HI R0, R0, R21, RZ, 0x4 ;  /* 0x0000001500007211 */ /* 0x000fc800078f20ff */
[----:B------:R-:W-:-:S05]  /*0990*/  LEA.HI.SX32 R21, R0, R15, 0x1c ;  /* 0x0000000f00157211 */ /* 0x000fca00078fe2ff */
[----:B0-----:R-:W-:-:S06]  /*09a0*/  IMAD.WIDE R16, R21, 0x4, R16 ;  /* 0x0000000415107825 */ /* 0x001fcc00078e0210 */
[----:B------:R-:W3:Y:S01]  /*09b0*/  LDG.E.CONSTANT R17, desc[UR8][R16.64] ;  /* 0x0000000810117981 */ /* 0x000ee2000c1e9900 */
[----:B----4-:R-:W-:-:S05]  /*09c0*/  IMAD.WIDE R28, R23, 0x2, R28 ;  /* 0x00000002171c7825 */ /* 0x010fca00078e021c */
[----:B------:R0:W5:Y:S04]  /*09d0*/  LDG.E.CONSTANT R0, desc[UR8][R28.64] ;  /* 0x000000081c007981 */ /* 0x000168000c1e9900 */
[----:B------:R0:W5:Y:S01]  /*09e0*/  LDG.E.CONSTANT R12, desc[UR8][R28.64+0x4] ;  /* 0x000004081c0c7981 */ /* 0x000162000c1e9900 */
[----:B------:R-:W-:Y:S01]  /*09f0*/  IMAD.MOV.U32 R23, RZ, RZ, R19 ;  /* 0x000000ffff177224 */ /* 0x000fe200078e0013 */
[----:B---3--:R-:W-:-:S04]  /*0a00*/  SHF.R.U32.HI R24, RZ, R22, R17 ;  /* 0x00000016ff187219 */ /* 0x008fc80000011611 */
[--C-:B------:R-:W-:Y:S02]  /*0a10*/  SHF.R.U32.HI R21, RZ, 0x2, R24.reuse ;  /* 0x00000002ff157819 */ /* 0x100fe40000011618 */
[--C-:B------:R-:W-:Y:S02]  /*0a20*/  SHF.R.U32.HI R30, RZ, 0x4, R24.reuse ;  /* 0x00000004ff1e7819 */ /* 0x100fe40000011618 */
[----:B------:R-:W-:Y:S02]  /*0a30*/  SHF.R.U32.HI R31, RZ, 0x6, R24 ;  /* 0x00000006ff1f7819 */ /* 0x000fe40000011618 */
[----:B------:R-:W-:Y:S02]  /*0a40*/  LOP3.LUT R24, R24, 0x3, RZ, 0xc0, !PT ;  /* 0x0000000318187812 */ /* 0x000fe400078ec0ff */
[----:B------:R-:W-:Y:S02]  /*0a50*/  LOP3.LUT R21, R21, 0x3, RZ, 0xc0, !PT ;  /* 0x0000000315157812 */ /* 0x000fe400078ec0ff */
[----:B------:R-:W-:-:S02]  /*0a60*/  LOP3.LUT R17, R30, 0x3, RZ, 0xc0, !PT ;  /* 0x000000031e117812 */ /* 0x000fc400078ec0ff */
[----:B0-----:R-:W-:-:S07]  /*0a70*/  LOP3.LUT R16, R31, 0x3, RZ, 0xc0, !PT ;  /* 0x000000031f107812 */ /* 0x001fce00078ec0ff */
.L_x_1790:
[----:B------:R-:W-:Y:S01]  /*0a80*/  VIADD R29, R24, UR5 ;  /* 0x00000005181d7c36 */ /* 0x000fe20008000000 */
[C---:B-----5:R-:W-:Y:S01]  /*0a90*/  LOP3.LUT R28, R4.reuse, 0x30003, RZ, 0xc0, !PT ;  /* 0x00030003041c7812 */ /* 0x060fe200078ec0ff */
[----:B------:R-:W-:Y:S01]  /*0aa0*/  I2F.F16 R40, -0x10 ;  /* 0xfffffff000287906 */ /* 0x000fe20000200c00 */
[----:B------:R-:W-:Y:S01]  /*0ab0*/  LOP3.LUT R30, R4, 0xc000c, RZ, 0xc0, !PT ;  /* 0x000c000c041e7812 */ /* 0x000fe200078ec0ff */
[----:B------:R-:W-:Y:S01]  /*0ac0*/  VIADD R26, R26, 0x10 ;  /* 0x000000101a1a7836 */ /* 0x000fe20000000000 */
[----:B------:R-:W-:Y:S01]  /*0ad0*/  LOP3.LUT R31, R28, 0x64006400, RZ, 0xfc, !PT ;  /* 0x640064001c1f7812 */ /* 0x000fe200078efcff */
[----:B------:R-:W-:Y:S01]  /*0ae0*/  VIADD R28, R21, UR5 ;  /* 0x00000005151c7c36 */ /* 0x000fe20008000000 */
[----:B------:R-:W-:Y:S01]  /*0af0*/  LOP3.LUT R42, R29, 0xe400, RZ, 0xfc, !PT ;  /* 0x0000e4001d2a7812 */ /* 0x000fe200078efcff */
[----:B------:R-:W-:Y:S01]  /*0b00*/  VIADD R19, R19, 0x10 ;  /* 0x0000001013137836 */ /* 0x000fe20000000000 */
[----:B-1-3--:R-:W-:Y:S01]  /*0b10*/  PRMT R32, R27, 0x5410, R32 ;  /* 0x000054101b207816 */ /* 0x00afe20000000020 */
[----:B------:R0:W1:Y:S01]  /*0b20*/  I2F.F16 R45, R29 ;  /* 0x0000001d002d7306 */ /* 0x0000620000200c00 */
[----:B------:R-:W-:Y:S01]  /*0b30*/  LOP3.LUT R36, R5, 0x30003, RZ, 0xc0, !PT ;  /* 0x0003000305247812 */ /* 0x000fe200078ec0ff */
[----:B------:R-:W-:Y:S01]  /*0b40*/  HADD2 R31, R31, R42.H0_H0 ;  /* 0x2000002a1f1f7230 */ /* 0x000fe20000000000 */
[----:B------:R-:W-:-:S02]  /*0b50*/  LOP3.LUT R30, R30, 0x64006400, RZ, 0xfc, !PT ;  /* 0x640064001e1e7812 */ /* 0x000fc400078efcff */
[----:B------:R-:W-:Y:S02]  /*0b60*/  LOP3.LUT R36, R36, 0x64006400, RZ, 0xfc, !PT ;  /* 0x6400640024247812 */ /* 0x000fe400078efcff */
[----:B------:R-:W-:Y:S01]  /*0b70*/  LOP3.LUT R27, R28, 0xe400, RZ, 0xfc, !PT ;  /* 0x0000e4001c1b7812 */ /* 0x000fe200078efcff */
[----:B------:R3:W4:Y:S01]  /*0b80*/  I2F.F16 R43, R28 ;  /* 0x0000001c002b7306 */ /* 0x0007220000200c00 */
[----:B0-----:R-:W-:Y:S01]  /*0b90*/  VIADD R29, R17, UR5 ;  /* 0x00000005111d7c36 */ /* 0x001fe20008000000 */
[-C--:B--2---:R-:W-:Y:S01]  /*0ba0*/  HFMA2.MMA R31, R31, R8.reuse, RZ ;  /* 0x000000081f1f7235 */ /* 0x084fe200000000ff */
[C---:B------:R-:W-:Y:S01]  /*0bb0*/  LOP3.LUT R37, R6.reuse, 0x30003, RZ, 0xc0, !PT ;  /* 0x0003000306257812 */ /* 0x040fe200078ec0ff */
[----:B------:R-:W-:Y:S01]  /*0bc0*/  HADD2 R35, R36, R27.H0_H0 ;  /* 0x2000001b24237230 */ /* 0x000fe20000000000 */
[----:B------:R-:W-:Y:S01]  /*0bd0*/  LOP3.LUT R34, R5, 0xc000c, RZ, 0xc0, !PT ;  /* 0x000c000c05227812 */ /* 0x000fe200078ec0ff */
[----:B-1----:R-:W-:Y:S02]  /*0be0*/  HADD2 R39, R32, -R45.H0_H0 ;  /* 0xa000002d20277230 */ /* 0x002fe40000000000 */
[----:B------:R4:W0:Y:S01]  /*0bf0*/  I2F.F16 R33, R29 ;  /* 0x0000001d00217306 */ /* 0x0008220000200c00 */
[----:B------:R-:W-:Y:S01]  /*0c00*/  LOP3.LUT R37, R37, 0x64006400, RZ, 0xfc, !PT ;  /* 0x6400640025257812 */ /* 0x000fe200078efcff */
[----:B------:R-:W-:Y:S01]  /*0c10*/  HFMA2.MMA R35, R35, R8, RZ ;  /* 0x0000000823237235 */ /* 0x000fe200000000ff */
[----:B------:R-:W-:Y:S01]  /*0c20*/  HFMA2 R38, R30, 0.25, 0.25, R39.H0_H0 ;  /* 0x340034001e267831 */ /* 0x000fe20000040027 */
[----:B------:R-:W-:-:S02]  /*0c30*/  LOP3.LUT R30, R6, 0xc000c, RZ, 0xc0, !PT ;  /* 0x000c000c061e7812 */ /* 0x000fc400078ec0ff */
[----:B---3--:R-:W-:Y:S01]  /*0c40*/  LOP3.LUT R28, R29, 0xe400, RZ, 0xfc, !PT ;  /* 0x0000e4001d1c7812 */ /* 0x008fe200078efcff */
[----:B------:R-:W-:Y:S01]  /*0c50*/  HFMA2 R38, R38, R9, R31 ;  /* 0x0000000926267231 */ /* 0x000fe2000000001f */
[----:B------:R-:W-:Y:S01]  /*0c60*/  LOP3.LUT R34, R34, 0x64006400, RZ, 0xfc, !PT ;  /* 0x6400640022227812 */ /* 0x000fe200078efcff */
[----:B----4-:R-:W-:Y:S01]  /*0c70*/  HADD2 R29, R32, -R43.H0_H0 ;  /* 0xa000002b201d7230 */ /* 0x010fe20000000000 */
[----:B------:R-:W-:Y:S01]  /*0c80*/  LOP3.LUT R30, R30, 0x64006400, RZ, 0xfc, !PT ;  /* 0x640064001e1e7812 */ /* 0x000fe200078efcff */
[----:B------:R-:W-:Y:S01]  /*0c90*/  HADD2 R37, R37, R28.H0_H0 ;  /* 0x2000001c25257230 */ /* 0x000fe20000000000 */
[----:B------:R-:W-:Y:S01]  /*0ca0*/  ISETP.GE.AND P0, PT, R26, R13, PT ;  /* 0x0000000d1a00720c */ /* 0x000fe20003f06270 */
[----:B------:R-:W-:Y:S02]  /*0cb0*/  HFMA2 R34, R34, 0.25, 0.25, R29.H0_H0 ;  /* 0x3400340022227831 */ /* 0x000fe4000004001d */
[----:B0-----:R-:W-:Y:S02]  /*0cc0*/  HADD2 R31, R32, -R33.H0_H0 ;  /* 0xa0000021201f7230 */ /* 0x001fe40000000000 */
[----:B------:R-:W-:-:S02]  /*0cd0*/  HADD2 R36, R40.H0_H0, -R43.H0_H0 ;  /* 0xa000002b28247230 */ /* 0x000fc40000000800 */
[----:B------:R-:W-:Y:S02]  /*0ce0*/  HFMA2 R41, R30, 0.25, 0.25, R31.H0_H0 ;  /* 0x340034001e297831 */ /* 0x000fe4000004001f */
[----:B------:R-:W-:Y:S01]  /*0cf0*/  HFMA2 R30, R37, R8, RZ.H0_H0 ;  /* 0x00000008251e7231 */ /* 0x000fe200000400ff */
[----:B------:R-:W-:Y:S01]  /*0d00*/  HFMA2.MMA R37, R34, R9, R35 ;  /* 0x0000000922257235 */ /* 0x000fe20000000023 */
[----:B------:R-:W-:Y:S02]  /*0d10*/  VIADD R35, R16, UR5 ;  /* 0x0000000510237c36 */ /* 0x000fe40008000000 */
[----:B------:R-:W-:Y:S02]  /*0d20*/  HADD2 R33, R40.H0_H0, -R33.H0_H0 ;  /* 0xa000002128217230 */ /* 0x000fe40000000800 */
[----:B------:R-:W-:Y:S01]  /*0d30*/  HFMA2 R41, R41, R9, R30 ;  /* 0x0000000929297231 */ /* 0x000fe2000000001e */
[----:B------:R-:W-:-:S04]  /*0d40*/  LOP3.LUT R30, R7, 0x30003, RZ, 0xc0, !PT ;  /* 0x00030003071e7812 */ /* 0x000fc800078ec0ff */
[----:B------:R-:W-:Y:S02]  /*0d50*/  LOP3.LUT R34, R30, 0x64006400, RZ, 0xfc, !PT ;  /* 0x640064001e227812 */ /* 0x000fe400078efcff */
[----:B------:R-:W-:Y:S02]  /*0d60*/  LOP3.LUT R30, R35, 0xe400, RZ, 0xfc, !PT ;  /* 0x0000e400231e7812 */ /* 0x000fe400078efcff */
[----:B------:R-:W0:Y:S03]  /*0d70*/  I2F.F16 R35, R35 ;  /* 0x0000002300237306 */ /* 0x000e260000200c00 */
[----:B------:R-:W-:-:S06]  /*0d80*/  HADD2 R34, R34, R30.H0_H0 ;  /* 0x2000001e22227230 */ /* 0x000fcc0000000000 */
[----:B------:R-:W-:Y:S01]  /*0d90*/  HFMA2.MMA R8, R34, R8, RZ ;  /* 0x0000000822087235 */ /* 0x000fe200000000ff */
[----:B------:R-:W-:-:S04]  /*0da0*/  LOP3.LUT R34, R7, 0xc000c, RZ, 0xc0, !PT ;  /* 0x000c000c07227812 */ /* 0x000fc800078ec0ff */
[----:B------:R-:W-:Y:S01]  /*0db0*/  LOP3.LUT R34, R34, 0x64006400, RZ, 0xfc, !PT ;  /* 0x6400640022227812 */ /* 0x000fe200078efcff */
[--C-:B0-----:R-:W-:Y:S02]  /*0dc0*/  HADD2 R32, R32, -R35.reuse.H0_H0 ;  /* 0xa000002320207230 */ /* 0x101fe40000000000 */
[----:B------:R-:W-:Y:S02]  /*0dd0*/  HADD2 R35, R40.H0_H0, -R35.H0_H0 ;  /* 0xa000002328237230 */ /* 0x000fe40000000800 */
[----:B------:R-:W-:-:S06]  /*0de0*/  HFMA2 R34, R34, 0.25, 0.25, R32.H0_H0 ;  /* 0x3400340022227831 */ /* 0x000fcc0000040020 */
[----:B------:R-:W-:Y:S01]  /*0df0*/  HFMA2.MMA R9, R34, R9, R8 ;  /* 0x0000000922097235 */ /* 0x000fe20000000008 */
[----:B------:R-:W-:Y:S02]  /*0e00*/  LOP3.LUT R8, R4, 0x300030, RZ, 0xc0, !PT ;  /* 0x0030003004087812 */ /* 0x000fe400078ec0ff */
[----:B------:R-:W-:Y:S02]  /*0e10*/  LOP3.LUT R34, R5, 0x300030, RZ, 0xc0, !PT ;  /* 0x0030003005227812 */ /* 0x000fe400078ec0ff */
[----:B------:R-:W-:Y:S02]  /*0e20*/  LOP3.LUT R8, R8, 0x64006400, RZ, 0xfc, !PT ;  /* 0x6400640008087812 */ /* 0x000fe400078efcff */
[----:B------:R-:W-:-:S03]  /*0e30*/  LOP3.LUT R34, R34, 0x64006400, RZ, 0xfc, !PT ;  /* 0x6400640022227812 */ /* 0x000fc600078efcff */
[----:B------:R-:W-:Y:S02]  /*0e40*/  HFMA2 R8, R8, 0.0625, 0.0625, R39.H1_H1 ;  /* 0x2c002c0008087831 */ /* 0x000fe40000060027 */
[----:B------:R-:W-:-:S04]  /*0e50*/  HFMA2 R34, R34, 0.0625, 0.0625, R29.H1_H1 ;  /* 0x2c002c0022227831 */ /* 0x000fc8000006001d */
[----:B------:R-:W-:Y:S01]  /*0e60*/  HFMA2.MMA R38, R8, R10, R38 ;  /* 0x0000000a08267235 */ /* 0x000fe20000000026 */
[----:B------:R-:W-:Y:S01]  /*0e70*/  LOP3.LUT R8, R6, 0x300030, RZ, 0xc0, !PT ;  /* 0x0030003006087812 */ /* 0x000fe200078ec0ff */
[----:B------:R-:W-:Y:S02]  /*0e80*/  HFMA2 R37, R34, R10, R37 ;  /* 0x0000000a22257231 */ /* 0x000fe40000000025 */
[----:B------:R-:W-:Y:S01]  /*0e90*/  HADD2 R34, R40.H0_H0, -R45.H0_H0 ;  /* 0xa000002d28227230 */ /* 0x000fe20000000800 */
[----:B------:R-:W-:Y:S02]  /*0ea0*/  LOP3.LUT R8, R8, 0x64006400, RZ, 0xfc, !PT ;  /* 0x6400640008087812 */ /* 0x000fe400078efcff */
[----:B------:R-:W-:-:S03]  /*0eb0*/  LOP3.LUT R40, R4, 0xc000c0, RZ, 0xc0, !PT ;  /* 0x00c000c004287812 */ /* 0x000fc600078ec0ff */
[----:B------:R-:W-:-:S06]  /*0ec0*/  HFMA2 R8, R8, 0.0625, 0.0625, R31.H1_H1 ;  /* 0x2c002c0008087831 */ /* 0x000fcc000006001f */
[----:B------:R-:W-:Y:S01]  /*0ed0*/  HFMA2.MMA R8, R8, R10, R41 ;  /* 0x0000000a08087235 */ /* 0x000fe20000000029 */
[----:B------:R-:W-:-:S04]  /*0ee0*/  LOP3.LUT R41, R7, 0x300030, RZ, 0xc0, !PT ;  /* 0x0030003007297812 */ /* 0x000fc800078ec0ff */
[----:B------:R-:W-:-:S05]  /*0ef0*/  LOP3.LUT R41, R41, 0x64006400, RZ, 0xfc, !PT ;  /* 0x6400640029297812 */ /* 0x000fca00078efcff */
[----:B------:R-:W-:-:S06]  /*0f00*/  HFMA2 R41, R41, 0.0625, 0.0625, R32.H1_H1 ;  /* 0x2c002c0029297831 */ /* 0x000fcc0000060020 */
[----:B------:R-:W-:Y:S01]  /*0f10*/  HFMA2.MMA R9, R41, R10, R9 ;  /* 0x0000000a29097235 */ /* 0x000fe20000000009 */
[----:B------:R-:W-:Y:S02]  /*0f20*/  LOP3.LUT R41, R40, 0x64006400, RZ, 0xfc, !PT ;  /* 0x6400640028297812 */ /* 0x000fe400078efcff */
[----:B------:R-:W-:Y:S02]  /*0f30*/  LOP3.LUT R10, R5, 0xc000c0, RZ, 0xc0, !PT ;  /* 0x00c000c0050a7812 */ /* 0x000fe400078ec0ff */
[----:B------:R-:W-:Y:S01]  /*0f40*/  SHF.R.U32.HI R5, RZ, 0x8, R5 ;  /* 0x00000008ff057819 */ /* 0x000fe20000011605 */
[----:B------:R-:W-:Y:S01]  /*0f50*/  HFMA2 R40, R41, 0.015625, 0.015625, R34.H0_H0 ;  /* 0x2400240029287831 */ /* 0x000fe20000040022 */
[----:B------:R-:W-:Y:S02]  /*0f60*/  LOP3.LUT R41, R10, 0x64006400, RZ, 0xfc, !PT ;  /* 0x640064000a297812 */ /* 0x000fe400078efcff */
[----:B------:R-:W-:Y:S02]  /*0f70*/  LOP3.LUT R10, R6, 0xc000c0, RZ, 0xc0, !PT ;  /* 0x00c000c0060a7812 */ /* 0x000fe400078ec0ff */
[----:B------:R-:W-:Y:S01]  /*0f80*/  SHF.R.U32.HI R6, RZ, 0x8, R6 ;  /* 0x00000008ff067819 */ /* 0x000fe20000011606 */
[----:B------:R-:W-:Y:S01]  /*0f90*/  HFMA2.MMA R38, R40, R11, R38 ;  /* 0x0000000b28267235 */ /* 0x000fe20000000026 */
[----:B------:R-:W-:Y:S01]  /*0fa0*/  LOP3.LUT R40, R7, 0xc000c0, RZ, 0xc0, !PT ;  /* 0x00c000c007287812 */ /* 0x000fe200078ec0ff */
[----:B------:R-:W-:Y:S01]  /*0fb0*/  HFMA2 R41, R41, 0.015625, 0.015625, R36.H0_H0 ;  /* 0x2400240029297831 */ /* 0x000fe20000040024 */
[----:B------:R-:W-:-:S02]  /*0fc0*/  LOP3.LUT R10, R10, 0x64006400, RZ, 0xfc, !PT ;  /* 0x640064000a0a7812 */ /* 0x000fc400078efcff */
[----:B------:R-:W-:Y:S02]  /*0fd0*/  LOP3.LUT R44, R40, 0x64006400, RZ, 0xfc, !PT ;  /* 0x64006400282c7812 */ /* 0x000fe400078efcff */
[----:B------:R-:W-:Y:S01]  /*0fe0*/  SHF.R.U32.HI R40, RZ, 0x8, R4 ;  /* 0x00000008ff287819 */ /* 0x000fe20000011604 */
[----:B------:R-:W-:Y:S01]  /*0ff0*/  HFMA2 R10, R10, 0.015625, 0.015625, R33.H0_H0 ;  /* 0x240024000a0a7831 */ /* 0x000fe20000040021 */
[-C--:B------:R-:W-:Y:S01]  /*1000*/  HFMA2.MMA R37, R41, R11.reuse, R37 ;  /* 0x0000000b29257235 */ /* 0x080fe20000000025 */
[----:B------:R-:W-:Y:S01]  /*1010*/  HFMA2 R41, R44, 0.015625, 0.015625, R35.H0_H0 ;  /* 0x240024002c297831 */ /* 0x000fe20000040023 */
[----:B------:R-:W-:Y:S02]  /*1020*/  LOP3.LUT R44, R5, 0x30003, RZ, 0xc0, !PT ;  /* 0x00030003052c7812 */ /* 0x000fe400078ec0ff */
[C---:B------:R-:W-:Y:S01]  /*1030*/  LOP3.LUT R45, R40.reuse, 0xc000c0, RZ, 0xc0, !PT ;  /* 0x00c000c0282d7812 */ /* 0x040fe200078ec0ff */
[----:B------:R-:W-:Y:S01]  /*1040*/  HFMA2.MMA R4, R10, R11, R8 ;  /* 0x0000000b0a047235 */ /* 0x000fe20000000008 */
[C---:B------:R-:W-:Y:S01]  /*1050*/  LOP3.LUT R10, R40.reuse, 0x30003, RZ, 0xc0, !PT ;  /* 0x00030003280a7812 */ /* 0x040fe200078ec0ff */
        /* <DEDUP_REMOVED lines=8> */
[--C-:B------:R-:W-:Y:S01]  /*10e0*/  HFMA2 R43, R10, 0.25, 0.25, R39.reuse.H0_H0 ;  /* 0x340034000a2b7831 */ /* 0x100fe20000040027 */
[C---:B------:R-:W-:Y:S01]  /*10f0*/  LOP3.LUT R40, R5.reuse, 0xc000c, RZ, 0xc0, !PT ;  /* 0x000c000c05287812 */ /* 0x040fe200078ec0ff */
[----:B------:R-:W-:Y:S01]  /*1100*/  HFMA2 R39, R8, 0.0625, 0.0625, R39.H1_H1 ;  /* 0x2c002c0008277831 */ /* 0x000fe20000060027 */
[----:B------:R-:W-:Y:S01]  /*1110*/  SHF.R.U32.HI R7, RZ, 0x8, R7 ;  /* 0x00000008ff077819 */ /* 0x000fe20000011607 */
[----:B------:R-:W0:Y:S01]  /*1120*/  LDS.128 R8, [UR4+0x10] ;  /* 0x00001004ff087984 */ /* 0x000e220008000c00 */
[----:B------:R-:W-:Y:S01]  /*1130*/  HADD2 R27, R44, R27.H0_H0 ;  /* 0x2000001b2c1b7230 */ /* 0x000fe20000000000 */
[----:B------:R-:W-:Y:S01]  /*1140*/  LOP3.LUT R44, R5, 0x300030, RZ, 0xc0, !PT ;  /* 0x00300030052c7812 */ /* 0x000fe200078ec0ff */
[----:B------:R-:W-:Y:S01]  /*1150*/  UIADD3 UR4, UR4, 0x20, URZ ;  /* 0x0000002004047890 */ /* 0x000fe2000fffe03f */
[----:B------:R-:W-:-:S02]  /*1160*/  LOP3.LUT R40, R40, 0x64006400, RZ, 0xfc, !PT ;  /* 0x6400640028287812 */ /* 0x000fc400078efcff */
[----:B------:R-:W-:Y:S02]  /*1170*/  LOP3.LUT R44, R44, 0x64006400, RZ, 0xfc, !PT ;  /* 0x640064002c2c7812 */ /* 0x000fe400078efcff */
[----:B------:R-:W-:Y:S01]  /*1180*/  LOP3.LUT R5, R5, 0xc000c0, RZ, 0xc0, !PT ;  /* 0x00c000c005057812 */ /* 0x000fe200078ec0ff */
[--C-:B------:R-:W-:Y:S01]  /*1190*/  HFMA2 R40, R40, 0.25, 0.25, R29.reuse.H0_H0 ;  /* 0x3400340028287831 */ /* 0x100fe2000004001d */
[----:B------:R-:W-:Y:S01]  /*11a0*/  LOP3.LUT R45, R45, 0x64006400, RZ, 0xfc, !PT ;  /* 0x640064002d2d7812 */ /* 0x000fe200078efcff */
[----:B------:R-:W-:Y:S01]  /*11b0*/  HFMA2 R44, R44, 0.0625, 0.0625, R29.H1_H1 ;  /* 0x2c002c002c2c7831 */ /* 0x000fe2000006001d */
[----:B------:R-:W-:Y:S02]  /*11c0*/  LOP3.LUT R29, R6, 0x30003, RZ, 0xc0, !PT ;  /* 0x00030003061d7812 */ /* 0x000fe400078ec0ff */
[----:B------:R-:W-:Y:S01]  /*11d0*/  LOP3.LUT R5, R5, 0x64006400, RZ, 0xfc, !PT ;  /* 0x6400640005057812 */ /* 0x000fe200078efcff */
[----:B------:R-:W-:Y:S01]  /*11e0*/  HFMA2 R34, R45, 0.015625, 0.015625, R34.H0_H0 ;  /* 0x240024002d227831 */ /* 0x000fe20000040022 */
[----:B------:R-:W-:-:S03]  /*11f0*/  LOP3.LUT R29, R29, 0x64006400, RZ, 0xfc, !PT ;  /* 0x640064001d1d7812 */ /* 0x000fc600078efcff */
[----:B------:R-:W-:Y:S01]  /*1200*/  HFMA2 R5, R5, 0.015625, 0.015625, R36.H0_H0 ;  /* 0x2400240005057831 */ /* 0x000fe20000040024 */
[----:B------:R-:W-:Y:S01]  /*1210*/  LOP3.LUT R36, R6, 0x300030, RZ, 0xc0, !PT ;  /* 0x0030003006247812 */ /* 0x000fe200078ec0ff */
[----:B------:R-:W-:Y:S01]  /*1220*/  HADD2 R28, R29, R28.H0_H0 ;  /* 0x2000001c1d1c7230 */ /* 0x000fe20000000000 */
[----:B------:R-:W-:Y:S02]  /*1230*/  LOP3.LUT R29, R7, 0x30003, RZ, 0xc0, !PT ;  /* 0x00030003071d7812 */ /* 0x000fe400078ec0ff */
[----:B------:R-:W-:Y:S02]  /*1240*/  LOP3.LUT R36, R36, 0x64006400, RZ, 0xfc, !PT ;  /* 0x6400640024247812 */ /* 0x000fe400078efcff */
[----:B------:R-:W-:-:S03]  /*1250*/  LOP3.LUT R29, R29, 0x64006400, RZ, 0xfc, !PT ;  /* 0x640064001d1d7812 */ /* 0x000fc600078efcff */
[----:B------:R-:W-:Y:S02]  /*1260*/  HFMA2 R36, R36, 0.0625, 0.0625, R31.H1_H1 ;  /* 0x2c002c0024247831 */ /* 0x000fe4000006001f */
[----:B------:R-:W-:Y:S01]  /*1270*/  HADD2 R30, R29, R30.H0_H0 ;  /* 0x2000001e1d1e7230 */ /* 0x000fe20000000000 */
[----:B------:R-:W-:-:S04]  /*1280*/  LOP3.LUT R29, R7, 0xc000c, RZ, 0xc0, !PT ;  /* 0x000c000c071d7812 */ /* 0x000fc800078ec0ff */
[----:B------:R-:W-:Y:S01]  /*1290*/  LOP3.LUT R29, R29, 0x64006400, RZ, 0xfc, !PT ;  /* 0x640064001d1d7812 */ /* 0x000fe200078efcff */
[-C--:B0-----:R-:W-:Y:S01]  /*12a0*/  HFMA2.MMA R38, R42, R8.reuse, R38 ;  /* 0x000000082a267235 */ /* 0x081fe20000000026 */
[C---:B------:R-:W-:Y:S01]  /*12b0*/  LOP3.LUT R42, R6.reuse, 0xc000c, RZ, 0xc0, !PT ;  /* 0x000c000c062a7812 */ /* 0x040fe200078ec0ff */
[-C--:B------:R-:W-:Y:S01]  /*12c0*/  HFMA2.MMA R30, R30, R8.reuse, R41 ;  /* 0x000000081e1e7235 */ /* 0x080fe20000000029 */
[----:B------:R-:W-:Y:S01]  /*12d0*/  LOP3.LUT R6, R6, 0xc000c0, RZ, 0xc0, !PT ;  /* 0x00c000c006067812 */ /* 0x000fe200078ec0ff */
[----:B------:R-:W-:Y:S01]  /*12e0*/  HFMA2.MMA R27, R27, R8, R37 ;  /* 0x000000081b1b7235 */ /* 0x000fe20000000025 */
[----:B------:R-:W-:Y:S01]  /*12f0*/  LOP3.LUT R42, R42, 0x64006400, RZ, 0xfc, !PT ;  /* 0x640064002a2a7812 */ /* 0x000fe200078efcff */
[----:B------:R-:W-:Y:S01]  /*1300*/  HFMA2 R4, R28, R8, R4 ;  /* 0x000000081c047231 */ /* 0x000fe20000000004 */
[----:B------:R-:W-:Y:S01]  /*1310*/  LOP3.LUT R6, R6, 0x64006400, RZ, 0xfc, !PT ;  /* 0x6400640006067812 */ /* 0x000fe200078efcff */
[----:B------:R-:W-:Y:S02]  /*1320*/  IMAD.MOV.U32 R8, RZ, RZ, R25 ;  /* 0x000000ffff087224 */ /* 0x000fe400078e0019 */
[----:B------:R-:W-:-:S02]  /*1330*/  HFMA2 R42, R42, 0.25, 0.25, R31.H0_H0 ;  /* 0x340034002a2a7831 */ /* 0x000fc4000004001f */
[----:B------:R-:W-:Y:S01]  /*1340*/  HFMA2 R33, R6, 0.015625, 0.015625, R33.H0_H0 ;  /* 0x2400240006217831 */ /* 0x000fe20000040021 */
[-C--:B------:R-:W-:Y:S01]  /*1350*/  HFMA2.MMA R27, R40, R9.reuse, R27 ;  /* 0x00000009281b7235 */ /* 0x080fe2000000001b */
[----:B------:R-:W-:Y:S01]  /*1360*/  HFMA2 R6, R29, 0.25, 0.25, R32.H0_H0 ;  /* 0x340034001d067831 */ /* 0x000fe20000040020 */
[C---:B------:R-:W-:Y:S01]  /*1370*/  LOP3.LUT R29, R7.reuse, 0x300030, RZ, 0xc0, !PT ;  /* 0x00300030071d7812 */ /* 0x040fe200078ec0ff */
[-C--:B------:R-:W-:Y:S01]  /*1380*/  HFMA2 R4, R42, R9.reuse, R4 ;  /* 0x000000092a047231 */ /* 0x080fe20000000004 */
[----:B------:R-:W-:Y:S01]  /*1390*/  LOP3.LUT R7, R7, 0xc000c0, RZ, 0xc0, !PT ;  /* 0x00c000c007077812 */ /* 0x000fe200078ec0ff */
[----:B------:R-:W-:Y:S01]  /*13a0*/  HFMA2 R38, R43, R9, R38 ;  /* 0x000000092b267231 */ /* 0x000fe20000000026 */
[----:B------:R-:W-:Y:S01]  /*13b0*/  LOP3.LUT R29, R29, 0x64006400, RZ, 0xfc, !PT ;  /* 0x640064001d1d7812 */ /* 0x000fe200078efcff */
[----:B------:R-:W-:Y:S01]  /*13c0*/  HFMA2.MMA R6, R6, R9, R30 ;  /* 0x0000000906067235 */ /* 0x000fe2000000001e */
[----:B------:R-:W-:Y:S01]  /*13d0*/  LOP3.LUT R7, R7, 0x64006400, RZ, 0xfc, !PT ;  /* 0x6400640007077812 */ /* 0x000fe200078efcff */
[----:B------:R-:W-:Y:S01]  /*13e0*/  HFMA2.MMA R27, R44, R10, R27 ;  /* 0x0000000a2c1b7235 */ /* 0x000fe2000000001b */
[----:B------:R-:W-:-:S02]  /*13f0*/  HFMA2 R4, R36, R10, R4 ;  /* 0x0000000a24047231 */ /* 0x000fc40000000004 */
[----:B------:R-:W-:Y:S02]  /*1400*/  HFMA2 R29, R29, 0.0625, 0.0625, R32.H1_H1 ;  /* 0x2c002c001d1d7831 */ /* 0x000fe40000060020 */
[----:B------:R-:W-:Y:S02]  /*1410*/  HFMA2 R35, R7, 0.015625, 0.015625, R35.H0_H0 ;  /* 0x2400240007237831 */ /* 0x000fe40000040023 */
[----:B------:R-:W0:Y:S01]  /*1420*/  LDC R7, c[0x0][0x23c] ;  /* 0x00008f00ff077b82 */ /* 0x000e220000000800 */
[----:B------:R-:W-:Y:S01]  /*1430*/  HFMA2.MMA R5, R5, R11, R27 ;  /* 0x0000000b05057235 */ /* 0x000fe2000000001b */
[----:B------:R-:W-:Y:S01]  /*1440*/  HFMA2 R38, R39, R10, R38 ;  /* 0x0000000a27267231 */ /* 0x000fe20000000026 */
[----:B------:R-:W-:Y:S01]  /*1450*/  HFMA2.MMA R6, R29, R10, R6 ;  /* 0x0000000a1d067235 */ /* 0x000fe20000000006 */
[-C--:B------:R-:W-:Y:S02]  /*1460*/  HFMA2 R4, R33, R11.reuse, R4 ;  /* 0x0000000b21047231 */ /* 0x080fe40000000004 */
[----:B------:R-:W-:-:S05]  /*1470*/  HFMA2 R34, R34, R11, R38 ;  /* 0x0000000b22227231 */ /* 0x000fca0000000026 */
[----:B------:R-:W-:Y:S01]  /*1480*/  HFMA2.MMA R6, R35, R11, R6 ;  /* 0x0000000b23067235 */ /* 0x000fe20000000006 */
[C-C-:B------:R-:W-:Y:S02]  /*1490*/  PRMT R25, R34.reuse, 0x5410, R5.reuse ;  /* 0x0000541022197816 */ /* 0x140fe40000000005 */
[----:B------:R-:W-:-:S05]  /*14a0*/  PRMT R5, R34, 0x7632, R5 ;  /* 0x0000763222057816 */ /* 0x000fca0000000005 */
[----:B------:R-:W-:Y:S02]  /*14b0*/  HADD2 R25, R25, R5 ;  /* 0x0000000519197230 */ /* 0x000fe40000000000 */
[C-C-:B------:R-:W-:Y:S02]  /*14c0*/  PRMT R9, R4.reuse, 0x5410, R6.reuse ;  /* 0x0000541004097816 */ /* 0x140fe40000000006 */
[----:B------:R-:W-:Y:S01]  /*14d0*/  PRMT R6, R4, 0x7632, R6 ;  /* 0x0000763204067816 */ /* 0x000fe20000000006 */
[----:B0-----:R-:W-:Y:S01]  /*14e0*/  IMAD.WIDE R2, R7, 0x4, R2 ;  /* 0x0000000407027825 */ /* 0x001fe200078e0202 */
[----:B------:R-:W-:-:S04]  /*14f0*/  HFMA2.MMA R25, R25, R0, R8 ;  /* 0x0000000019197235 */ /* 0x000fc80000000008 */
[----:B------:R-:W-:-:S10]  /*1500*/  HFMA2.MMA R4, R9, 1, 1, R6 ;  /* 0x3c003c0009047835 */ /* 0x000fd40000000006 */
[----:B------:R-:W-:Y:S01]  /*1510*/  HFMA2 R18, R4, R12, R18 ;  /* 0x0000000c04127231 */ /* 0x000fe20000000012 */
[----:B------:R-:W-:Y:S06]  /*1520*/  @!P0 BRA `(.L_x_1791) ;  /* 0xfffffff000e48947 */ /* 0x000fec000383ffff */
.L_x_1789:
        /* <DEDUP_REMOVED lines=10> */
.L_x_1795:
[----:B------:R-:W0:Y:S02]  /*15d0*/  LDS R2, [R0] ;  /* 0x0000000000027984 */ /* 0x000e240000000800 */
[----:B0-----:R-:W-:-:S10]  /*15e0*/  HFMA2.MMA R3, R2, 1, 1, R25 ;  /* 0x3c003c0002037835 */ /* 0x001fd40000000019 */
[----:B------:R-:W0:Y:S02]  /*15f0*/  ATOMS.CAST.SPIN R3, [R0], R2, R3 ;  /* 0x000000020003738d */ /* 0x000e240001800003 */
[----:B0-----:R-:W-:-:S13]  /*1600*/  ISETP.EQ.U32.AND P0, PT, R3, 0x1, PT ;  /* 0x000000010300780c */ /* 0x001fda0003f02070 */
[----:B------:R-:W-:Y:S05]  /*1610*/  @!P0 BRA `(.L_x_1795) ;  /* 0xfffffffc00ec8947 */ /* 0x000fea000383ffff */
[----:B------:R-:W-:Y:S05]  /*1620*/  BRA `(.L_x_1793) ;  /* 0x00000000000c7947 */ /* 0x000fea0003800000 */
.L_x_1794:
[----:B------:R-:W2:Y:S02]  /*1630*/  LD.E R0, desc[UR8][R4.64] ;  /* 0x0000000804007980 */ /* 0x000ea4000c101900 */
[----:B--2---:R-:W-:-:S05]  /*1640*/  IMAD.IADD R3, R25, 0x1, R0 ;  /* 0x0000000119037824 */ /* 0x004fca00078e0200 */
[----:B------:R0:W-:Y:S02]  /*1650*/  ST.E desc[UR8][R4.64], R3 ;  /* 0x0000000304007985 */ /* 0x0001e4000c101908 */
.L_x_1793:
[----:B------:R-:W-:Y:S05]  /*1660*/  BSYNC B0 ;  /* 0x0000000000007941 */ /* 0x000fea0003800000 */
.L_x_1792:
[----:B------:R1:W-:Y:S02]  /*1670*/  ATOM.E.ADD.F16x2.RN.STRONG.GPU P0, RZ, desc[UR8][R4.64+0x4], R18 ;  /* 0x0000041204ff79a2 */ /* 0x0003e4000810e1c8 */
[----:B-1----:R-:W-:Y:S05]  /*1680*/  @P0 EXIT ;  /* 0x000000000000094d */ /* 0x002fea0003800000 */
[----:B------:R-:W1:Y:S02]  /*1690*/  QSPC.E.S P0, RZ, [R4+0x4] ;  /* 0x0000040004ff73aa */ /* 0x000e640000000500 */
[----:B-1----:R-:W-:Y:S05]  /*16a0*/  @!P0 BRA `(.L_x_1796) ;  /* 0x0000000000208947 */ /* 0x002fea0003800000 */
[----:B------:R-:W-:-:S05]  /*16b0*/  IMAD.MOV.U32 R2, RZ, RZ, R4 ;  /* 0x000000ffff027224 */ /* 0x000fca00078e0004 */
[----:B------:R-:W-:-:S07]  /*16c0*/  MOV R0, R2 ;  /* 0x0000000200007202 */ /* 0x000fce0000000f00 */
.L_x_1797:
[----:B------:R-:W0:Y:S02]  /*16d0*/  LDS R2, [R0+0x4] ;  /* 0x0000040000027984 */ /* 0x000e240000000800 */
[----:B0-----:R-:W-:-:S06]  /*16e0*/  HADD2 R3, R2, R18 ;  /* 0x0000001202037230 */ /* 0x001fcc0000000000 */
[----:B------:R-:W0:Y:S02]  /*16f0*/  ATOMS.CAST.SPIN R3, [R0+0x4], R2, R3 ;  /* 0x000004020003738d */ /* 0x000e240001800003 */
[----:B0-----:R-:W-:-:S13]  /*1700*/  ISETP.EQ.U32.AND P0, PT, R3, 0x1, PT ;  /* 0x000000010300780c */ /* 0x001fda0003f02070 */
[----:B------:R-:W-:Y:S05]  /*1710*/  @!P0 BRA `(.L_x_1797) ;  /* 0xfffffffc00ec8947 */ /* 0x000fea000383ffff */
[----:B------:R-:W-:Y:S05]  /*1720*/  EXIT ;  /* 0x000000000000794d */ /* 0x000fea0003800000 */
.L_x_1796:
[----:B------:R-:W0:Y:S02]  /*1730*/  LD.E R0, desc[UR8][R4.64+0x4] ;  /* 0x0000040804007980 */ /* 0x000e24000c101900 */
[----:B0-----:R-:W-:-:S05]  /*1740*/  IMAD.IADD R3, R18, 0x1, R0 ;  /* 0x0000000112037824 */ /* 0x001fca00078e0200 */
[----:B------:R-:W-:Y:S01]  /*1750*/  ST.E desc[UR8][R4.64+0x4], R3 ;  /* 0x0000040304007985 */ /* 0x000fe2000c101908 */
[----:B------:R-:W-:Y:S05]  /*1760*/  EXIT ;  /* 0x000000000000794d */ /* 0x000fea0003800000 */
.L_x_1798:
        /* <DEDUP_REMOVED lines=9> */
.L_x_1848:


//--------------------- .nv.shared.reserved.0     --------------------------
	.section	.nv.shared.reserved.0,"aw",@nobits
	.weak		__nv_reservedSMEM_offset_0_alias
	.size		__nv_reservedSMEM_offset_0_alias, 0, 0
	.other		__nv_reservedSMEM_offset_0_alias,@"STO_CUDA_RESERVED_SHARED STV_DEFAULT"
__nv_reservedSMEM_offset_0_alias:
	.zero		0


//--------------------- .nv.global                --------------------------
	.section	.nv.global,"aw",@nobits
.nv.global:
	.type		_ZN39_INTERNAL_2265ad77_9_q_gemm_cu_ef712ff84cuda3std3__48in_placeE,@object
	.size		_ZN39_INTERNAL_2265ad77_9_q_gemm_cu_ef712ff84cuda3std3__48in_placeE,(_ZN39_INTERNAL_2265ad77_9_q_gemm_cu_ef712ff84cuda3std6ranges3__45__cpo8distanceE - _ZN39_INTERNAL_2265ad77_9_q_gemm_cu_ef712ff84cuda3std3__48in_placeE)
_ZN39_INTERNAL_2265ad77_9_q_gemm_cu_ef712ff84cuda3std3__48in_placeE:
	.zero		1
	.type		_ZN39_INTERNAL_2265ad77_9_q_gemm_cu_ef712ff84cuda3std6ranges3__45__cpo8distanceE,@object
	.size		_ZN39_INTERNAL_2265ad77_9_q_gemm_cu_ef712ff84cuda3std6ranges3__45__cpo8distanceE,(_ZN39_INTERNAL_2265ad77_9_q_gemm_cu_ef712ff84cuda3std3__45__cpo6cbeginE - _ZN39_INTERNAL_2265ad77_9_q_gemm_cu_ef712ff84cuda3std6ranges3__45__cpo8distanceE)
_ZN39_INTERNAL_2265ad77_9_q_gemm_cu_ef712ff84cuda3std6ranges3__45__cpo8distanceE:
	.zero		1
	.type		_ZN39_INTERNAL_2265ad77_9_q_gemm_cu_ef712ff84cuda3std3__45__cpo6cbeginE,@object
	.size		_ZN39_INTERNAL_2265ad77_9_q_gemm_cu_ef712ff84cuda3std3__45__cpo6cbeginE,(_ZN39_INTERNAL_2265ad77_9_q_gemm_cu_ef712ff84cuda3std6ranges3__45__cpo7advanceE - _ZN39_INTERNAL_2265ad77_9_q_gemm_cu_ef712ff84cuda3std3__45__cpo6cbeginE)
_ZN39_INTERNAL_2265ad77_9_q_gemm_cu_ef712ff84cuda3std3__45__cpo6cbeginE:
	.zero		1
	.type		_ZN39_INTERNAL_2265ad77_9_q_gemm_cu_ef712ff84cuda3std6ranges3__45__cpo7advanceE,@object
	.size		_ZN39_INTERNAL_2265ad77_9_q_gemm_cu_ef712ff84cuda3std6ranges3__45__cpo7advanceE,(_ZN39_INTERNAL_2265ad77_9_q_gemm_cu_ef712ff84cuda3std3__45__cpo7crbeginE - _ZN39_INTERNAL_2265ad77_9_q_gemm_cu_ef712ff84cuda3std6ranges3__45__cpo7advanceE)
_ZN39_INTERNAL_2265ad77_9_q_gemm_cu_ef712ff84cuda3std6ranges3__45__cpo7advanceE:
	.zero		1
	.type		_ZN39_INTERNAL_2265ad77_9_q_gemm_cu_ef712ff84cuda3std3__45__cpo7crbeginE,@object
	.size		_ZN39_INTERNAL_2265ad77_9_q_gemm_cu_ef712ff84cuda3std3__45__cpo7crbeginE,(_ZN39_INTERNAL_2265ad77_9_q_gemm_cu_ef712ff84cuda3std6ranges3__45__cpo4dataE - _ZN39_INTERNAL_2265ad77_9_q_gemm_cu_ef712ff84cuda3std3__45__cpo7crbeginE)
_ZN39_INTERNAL_2265ad77_9_q_gemm_cu_ef712ff84cuda3std3__45__cpo7crbeginE:
	.zero		1
	.type		_ZN39_INTERNAL_2265ad77_9_q_gemm_cu_ef712ff84cuda3std6ranges3__45__cpo4dataE,@object
	.size		_ZN39_INTERNAL_2265ad77_9_q_gemm_cu_ef712ff84cuda3std6ranges3__45__cpo4dataE,(_ZN39_INTERNAL_2265ad77_9_q_gemm_cu_ef712ff84cuda3std6ranges3__45__cpo5beginE - _ZN39_INTERNAL_2265ad77_9_q_gemm_cu_ef712ff84cuda3std6ranges3__45__cpo4dataE)
_ZN39_INTERNAL_2265ad77_9_q_gemm_cu_ef712ff84cuda3std6ranges3__45__cpo4dataE:
	.zero		1
	.type		_ZN39_INTERNAL_2265ad77_9_q_gemm_cu_ef712ff84cuda3std6ranges3__45__cpo5beginE,@object
	.size		_ZN39_INTERNAL_2265ad77_9_q_gemm_cu_ef712ff84cuda3std6ranges3__45__cpo5beginE,(_ZN39_INTERNAL_2265ad77_9_q_gemm_cu_ef712ff84cuda3std3__441_GLOBAL__N__2265ad77_9_q_gemm_cu_ef712ff86ignoreE - _ZN39_INTERNAL_2265ad77_9_q_gemm_cu_ef712ff84cuda3std6ranges3__45__cpo5beginE)
_ZN39_INTERNAL_2265ad77_9_q_gemm_cu_ef712ff84cuda3std6ranges3__45__cpo5beginE:
	.zero		1
	.type		_ZN39_INTERNAL_2265ad77_9_q_gemm_cu_ef712ff84cuda3std3__441_GLOBAL__N__2265ad77_9_q_gemm_cu_ef712ff86ignoreE,@object
	.size		_ZN39_INTERNAL_2265ad77_9_q_gemm_cu_ef712ff84cuda3std3__441_GLOBAL__N__2265ad77_9_q_gemm_cu_ef712ff86ignoreE,(_ZN39_INTERNAL_2265ad77_9_q_gemm_cu_ef712ff84cuda3std6ranges3__45__cpo4sizeE - _ZN39_INTERNAL_2265ad77_9_q_gemm_cu_ef712ff84cuda3std3__441_GLOBAL__N__2265ad77_9_q_gemm_cu_ef712ff86ignoreE)
_ZN39_INTERNAL_2265ad77_9_q_gemm_cu_ef712ff84cuda3std3__441_GLOBAL__N__2265ad77_9_q_gemm_cu_ef712ff86ignoreE:
	.zero		1
	.type		_ZN39_INTERNAL_2265ad77_9_q_gemm_cu_ef712ff84cuda3std6ranges3__45__cpo4sizeE,@object
	.size		_ZN39_INTERNAL_2265ad77_9_q_gemm_cu_ef712ff84cuda3std6ranges3__45__cpo4sizeE,(_ZN39_INTERNAL_2265ad77_9_q_gemm_cu_ef712ff84cuda3std3__45__cpo5beginE - _ZN39_INTERNAL_2265ad77_9_q_gemm_cu_ef712ff84cuda3std6ranges3__45__cpo4sizeE)
_ZN39_INTERNAL_2265ad77_9_q_gemm_cu_ef712ff84cuda3std6ranges3__45__cpo4sizeE:
	.zero		1
	.type		_ZN39_INTERNAL_2265ad77_9_q_gemm_cu_ef712ff84cuda3std3__45__cpo5beginE,@object
	.size		_ZN39_INTERNAL_2265ad77_9_q_gemm_cu_ef712ff84cuda3std3__45__cpo5beginE,(_ZN39_INTERNAL_2265ad77_9_q_gemm_cu_ef712ff84cuda3std6ranges3__45__cpo6cbeginE - _ZN39_INTERNAL_2265ad77_9_q_gemm_cu_ef712ff84cuda3std3__45__cpo5beginE)
_ZN39_INTERNAL_2265ad77_9_q_gemm_cu_ef712ff84cuda3std3__45__cpo5beginE:
	.zero		1
	.type		_ZN39_INTERNAL_2265ad77_9_q_gemm_cu_ef712ff84cuda3std6ranges3__45__cpo6cbeginE,@object
	.size		_ZN39_INTERNAL_2265ad77_9_q_gemm_cu_ef712ff84cuda3std6ranges3__45__cpo6cbeginE,(_ZN39_INTERNAL_2265ad77_9_q_gemm_cu_ef712ff84cuda3std3__45__cpo6rbeginE - _ZN39_INTERNAL_2265ad77_9_q_gemm_cu_ef712ff84cuda3std6ranges3__45__cpo6cbeginE)
_ZN39_INTERNAL_2265ad77_9_q_gemm_cu_ef712ff84cuda3std6ranges3__45__cpo6cbeginE:
	.zero		1
	.type		_ZN39_INTERNAL_2265ad77_9_q_gemm_cu_ef712ff84cuda3std3__45__cpo6rbeginE,@object
	.size		_ZN39_INTERNAL_2265ad77_9_q_gemm_cu_ef712ff84cuda3std3__45__cpo6rbeginE,(_ZN39_INTERNAL_2265ad77_9_q_gemm_cu_ef712ff84cuda3std6ranges3__45__cpo4nextE - _ZN39_INTERNAL_2265ad77_9_q_gemm_cu_ef712ff84cuda3std3__45__cpo6rbeginE)
_ZN39_INTERNAL_2265ad77_9_q_gemm_cu_ef712ff84cuda3std3__45__cpo6rbeginE:
	.zero		1
	.type		_ZN39_INTERNAL_2265ad77_9_q_gemm_cu_ef712ff84cuda3std6ranges3__45__cpo4nextE,@object
	.size		_ZN39_INTERNAL_2265ad77_9_q_gemm_cu_ef712ff84cuda3std6ranges3__45__cpo4nextE,(_ZN39_INTERNAL_2265ad77_9_q_gemm_cu_ef712ff84cuda3std6ranges3__45__cpo4swapE - _ZN39_INTERNAL_2265ad77_9_q_gemm_cu_ef712ff84cuda3std6ranges3__45__cpo4nextE)
_ZN39_INTERNAL_2265ad77_9_q_gemm_cu_ef712ff84cuda3std6ranges3__45__cpo4nextE:
	.zero		1
	.type		_ZN39_INTERNAL_2265ad77_9_q_gemm_cu_ef712ff84cuda3std6ranges3__45__cpo4swapE,@object
	.size		_ZN39_INTERNAL_2265ad77_9_q_gemm_cu_ef712ff84cuda3std6ranges3__45__cpo4swapE,(_ZN39_INTERNAL_2265ad77_9_q_gemm_cu_ef712ff84cuda3std3__420unreachable_sentinelE - _ZN39_INTERNAL_2265ad77_9_q_gemm_cu_ef712ff84cuda3std6ranges3__45__cpo4swapE)
_ZN39_INTERNAL_2265ad77_9_q_gemm_cu_ef712ff84cuda3std6ranges3__45__cpo4swapE:
	.zero		1
	.type		_ZN39_INTERNAL_2265ad77_9_q_gemm_cu_ef712ff84cuda3std3__420unreachable_sentinelE,@object
	.size		_ZN39_INTERNAL_2265ad77_9_q_gemm_cu_ef712ff84cuda3std3__420unreachable_sentinelE,(_ZN39_INTERNAL_2265ad77_9_q_gemm_cu_ef712ff86thrust23THRUST_300001_SM_900_NS6system6detail10sequential3seqE - _ZN39_INTERNAL_2265ad77_9_q_gemm_cu_ef712ff84cuda3std3__420unreachable_sentinelE)
_ZN39_INTERNAL_2265ad77_9_q_gemm_cu_ef712ff84cuda3std3__420unreachable_sentinelE:
	.zero		1
	.type		_ZN39_INTERNAL_2265ad77_9_q_gemm_cu_ef712ff86thrust23THRUST_300001_SM_900_NS6system6detail10sequential3seqE,@object
	.size		_ZN39_INTERNAL_2265ad77_9_q_gemm_cu_ef712ff86thrust23THRUST_300001_SM_900_NS6system6detail10sequential3seqE,(_ZN39_INTERNAL_2265ad77_9_q_gemm_cu_ef712ff84cuda3std3__45__cpo4cendE - _ZN39_INTERNAL_2265ad77_9_q_gemm_cu_ef712ff86thrust23THRUST_300001_SM_900_NS6system6detail10sequential3seqE)
_ZN39_INTERNAL_2265ad77_9_q_gemm_cu_ef712ff86thrust23THRUST_300001_SM_900_NS6system6detail10sequential3seqE:
	.zero		1
	.type		_ZN39_INTERNAL_2265ad77_9_q_gemm_cu_ef712ff84cuda3std3__45__cpo4cendE,@object
	.size		_ZN39_INTERNAL_2265ad77_9_q_gemm_cu_ef712ff84cuda3std3__45__cpo4cendE,(_ZN39_INTERNAL_2265ad77_9_q_gemm_cu_ef712ff84cuda3std6ranges3__45__cpo9iter_swapE - _ZN39_INTERNAL_2265ad77_9_q_gemm_cu_ef712ff84cuda3std3__45__cpo4cendE)
_ZN39_INTERNAL_2265ad77_9_q_gemm_cu_ef712ff84cuda3std3__45__cpo4cendE:
	.zero		1
	.type		_ZN39_INTERNAL_2265ad77_9_q_gemm_cu_ef712ff84cuda3std6ranges3__45__cpo9iter_swapE,@object
	.size		_ZN39_INTERNAL_2265ad77_9_q_gemm_cu_ef712ff84cuda3std6ranges3__45__cpo9iter_swapE,(_ZN39_INTERNAL_2265ad77_9_q_gemm_cu_ef712ff84cuda3std3__45__cpo5crendE - _ZN39_INTERNAL_2265ad77_9_q_gemm_cu_ef712ff84cuda3std6ranges3__45__cpo9iter_swapE)
_ZN39_INTERNAL_2265ad77_9_q_gemm_cu_ef712ff84cuda3std6ranges3__45__cpo9iter_swapE:
	.zero		1
	.type		_ZN39_INTERNAL_2265ad77_9_q_gemm_cu_ef712ff84cuda3std3__45__cpo5crendE,@object
	.size		_ZN39_INTERNAL_2265ad77_9_q_gemm_cu_ef712ff84cuda3std3__45__cpo5crendE,(_ZN39_INTERNAL_2265ad77_9_q_gemm_cu_ef712ff84cuda3std6ranges3__45__cpo5cdataE - _ZN39_INTERNAL_2265ad77_9_q_gemm_cu_ef712ff84cuda3std3__45__cpo5crendE)
_ZN39_INTERNAL_2265ad77_9_q_gemm_cu_ef712ff84cuda3std3__45__cpo5crendE:
	.zero		1
	.type		_ZN39_INTERNAL_2265ad77_9_q_gemm_cu_ef712ff84cuda3std6ranges3__45__cpo5cdataE,@object
	.size		_ZN39_INTERNAL_2265ad77_9_q_gemm_cu_ef712ff84cuda3std6ranges3__45__cpo5cdataE,(_ZN39_INTERNAL_2265ad77_9_q_gemm_cu_ef712ff84cuda3std6ranges3__45__cpo3endE - _ZN39_INTERNAL_2265ad77_9_q_gemm_cu_ef712ff84cuda3std6ranges3__45__cpo5cdataE)
_ZN39_INTERNAL_2265ad77_9_q_gemm_cu_ef712ff84cuda3std6ranges3__45__cpo5cdataE:
	.zero		1
	.type		_ZN39_INTERNAL_2265ad77_9_q_gemm_cu_ef712ff84cuda3std6ranges3__45__cpo3endE,@object
	.size		_ZN39_INTERNAL_2265ad77_9_q_gemm_cu_ef712ff84cuda3std6ranges3__45__cpo3endE,(_ZN39_INTERNAL_2265ad77_9_q_gemm_cu_ef712ff84cuda3std3__419piecewise_constructE - _ZN39_INTERNAL_2265ad77_9_q_gemm_cu_ef712ff84cuda3std6ranges3__45__cpo3endE)
_ZN39_INTERNAL_2265ad77_9_q_gemm_cu_ef712ff84cuda3std6ranges3__45__cpo3endE:
	.zero		1
	.type		_ZN39_INTERNAL_2265ad77_9_q_gemm_cu_ef712ff84cuda3std3__419piecewise_constructE,@object
	.size		_ZN39_INTERNAL_2265ad77_9_q_gemm_cu_ef712ff84cuda3std3__419piecewise_constructE,(_ZN39_INTERNAL_2265ad77_9_q_gemm_cu_ef712ff84cuda3std6ranges3__45__cpo5ssizeE - _ZN39_INTERNAL_2265ad77_9_q_gemm_cu_ef712ff84cuda3std3__419piecewise_constructE)
_ZN39_INTERNAL_2265ad77_9_q_gemm_cu_ef712ff84cuda3std3__419piecewise_constructE:
	.zero		1
	.type		_ZN39_INTERNAL_2265ad77_9_q_gemm_cu_ef712ff84cuda3std6ranges3__45__cpo5ssizeE,@object
	.size		_ZN39_INTERNAL_2265ad77_9_q_gemm_cu_ef712ff84cuda3std6ranges3__45__cpo5ssizeE,(_ZN39_INTERNAL_2265ad77_9_q_gemm_cu_ef712ff84cuda3std3__45__cpo3endE - _ZN39_INTERNAL_2265ad77_9_q_gemm_cu_ef712ff84cuda3std6ranges3__45__cpo5ssizeE)
_ZN39_INTERNAL_2265ad77_9_q_gemm_cu_ef712ff84cuda3std6ranges3__45__cpo5ssizeE:
	.zero		1
	.type		_ZN39_INTERNAL_2265ad77_9_q_gemm_cu_ef712ff84cuda3std3__45__cpo3endE,@object
	.size		_ZN39_INTERNAL_2265ad77_9_q_gemm_cu_ef712ff84cuda3std3__45__cpo3endE,(_ZN39_INTERNAL_2265ad77_9_q_gemm_cu_ef712ff84cuda3std6ranges3__45__cpo4cendE - _ZN39_INTERNAL_2265ad77_9_q_gemm_cu_ef712ff84cuda3std3__45__cpo3endE)
_ZN39_INTERNAL_2265ad77_9_q_gemm_cu_ef712ff84cuda3std3__45__cpo3endE:
	.zero		1
	.type		_ZN39_INTERNAL_2265ad77_9_q_gemm_cu_ef712ff84cuda3std6ranges3__45__cpo4cendE,@object
	.size		_ZN39_INTERNAL_2265ad77_9_q_gemm_cu_ef712ff84cuda3std6ranges3__45__cpo4cendE,(_ZN39_INTERNAL_2265ad77_9_q_gemm_cu_ef712ff84cuda3std3__45__cpo4rendE - _ZN39_INTERNAL_2265ad77_9_q_gemm_cu_ef712ff84cuda3std6ranges3__45__cpo4cendE)
_ZN39_INTERNAL_2265ad77_9_q_gemm_cu_ef712ff84cuda3std6ranges3__45__cpo4cendE:
	.zero		1
	.type		_ZN39_INTERNAL_2265ad77_9_q_gemm_cu_ef712ff84cuda3std3__45__cpo4rendE,@object
	.size		_ZN39_INTERNAL_2265ad77_9_q_gemm_cu_ef712ff84cuda3std3__45__cpo4rendE,(_ZN39_INTERNAL_2265ad77_9_q_gemm_cu_ef712ff84cuda3std6ranges3__45__cpo4prevE - _ZN39_INTERNAL_2265ad77_9_q_gemm_cu_ef712ff84cuda3std3__45__cpo4rendE)
_ZN39_INTERNAL_2265ad77_9_q_gemm_cu_ef712ff84cuda3std3__45__cpo4rendE:
	.zero		1
	.type		_ZN39_INTERNAL_2265ad77_9_q_gemm_cu_ef712ff84cuda3std6ranges3__45__cpo4prevE,@object
	.size		_ZN39_INTERNAL_2265ad77_9_q_gemm_cu_ef712ff84cuda3std6ranges3__45__cpo4prevE,(_ZN39_INTERNAL_2265ad77_9_q_gemm_cu_ef712ff84cuda3std6ranges3__45__cpo9iter_moveE - _ZN39_INTERNAL_2265ad77_9_q_gemm_cu_ef712ff84cuda3std6ranges3__45__cpo4prevE)
_ZN39_INTERNAL_2265ad77_9_q_gemm_cu_ef712ff84cuda3std6ranges3__45__cpo4prevE:
	.zero		1
	.type		_ZN39_INTERNAL_2265ad77_9_q_gemm_cu_ef712ff84cuda3std6ranges3__45__cpo9iter_moveE,@object
	.size		_ZN39_INTERNAL_2265ad77_9_q_gemm_cu_ef712ff84cuda3std6ranges3__45__cpo9iter_moveE,(.L_13 - _ZN39_INTERNAL_2265ad77_9_q_gemm_cu_ef712ff84cuda3std6ranges3__45__cpo9iter_moveE)
_ZN39_INTERNAL_2265ad77_9_q_gemm_cu_ef712ff84cuda3std6ranges3__45__cpo9iter_moveE:
	.zero		1
.L_13:


//--------------------- .nv.shared._ZN4vllm4gptq32gemm_half_q_half_alt_8bit_kernelEPK7__half2PKjP6__halfPKS6_S5_PKiiiib --------------------------
	.section	.nv.shared._ZN4vllm4gptq32gemm_half_q_half_alt_8bit_kernelEPK7__half2PKjP6__halfPKS6_S5_PKiiiib,"aw",@nobits
	.sectionflags	@""
	.align	4
.nv.shared._ZN4vllm4gptq32gemm_half_q_half_alt_8bit_kernelEPK7__half2PKjP6__halfPKS6_S5_PKiiiib:
	.zero		3072


//--------------------- .nv.shared._ZN4vllm4gptq32gemm_half_q_half_alt_4bit_kernelEPK7__half2PKjP6__halfPKS6_S5_PKiiiib --------------------------
	.section	.nv.shared._ZN4vllm4gptq32gemm_half_q_half_alt_4bit_kernelEPK7__half2PKjP6__halfPKS6_S5_PKiiiib,"aw",@nobits
	.sectionflags	@""
	.align	4
.nv.shared._ZN4vllm4gptq32gemm_half_q_half_alt_4bit_kernelEPK7__half2PKjP6__halfPKS6_S5_PKiiiib:
	.zero		11264


//--------------------- .nv.shared._ZN4vllm4gptq31reconstruct_exllama_2bit_kernelEPKjPKiS2_PK6__halfiiibPS5_ --------------------------
	.section	.nv.shared._ZN4vllm4gptq31reconstruct_exllama_2bit_kernelEPKjPKiS2_PK6__halfiiibPS5_,"aw",@nobits
	.sectionflags	@""
	.align	4
.nv.shared._ZN4vllm4gptq31reconstruct_exllama_2bit_kernelEPKjPKiS2_PK6__halfiiibPS5_:
	.zero		1536


//--------------------- .nv.shared._ZN4vllm4gptq31reconstruct_exllama_3bit_kernelEPKjPKiS2_PK6__halfiiibPS5_ --------------------------
	.section	.nv.shared._ZN4vllm4gptq31reconstruct_exllama_3bit_kernelEPKjPKiS2_PK6__halfiiibPS5_,"aw",@nobits
	.sectionflags	@""
	.align	4
.nv.shared._ZN4vllm4gptq31reconstruct_exllama_3bit_kernelEPKjPKiS2_PK6__halfiiibPS5_:
	.zero		1536


//--------------------- .nv.shared._ZN4vllm4gptq31reconstruct_exllama_4bit_kernelEPKjPKiS2_PK6__halfiiibPS5_ --------------------------
	.section	.nv.shared._ZN4vllm4gptq31reconstruct_exllama_4bit_kernelEPKjPKiS2_PK6__halfiiibPS5_,"aw",@nobits
	.sectionflags	@""
	.align	4
.nv.shared._ZN4vllm4gptq31reconstruct_exllama_4bit_kernelEPKjPKiS2_PK6__halfiiibPS5_:
	.zero		1536


//--------------------- .nv.shared._ZN4vllm4gptq31reconstruct_exllama_8bit_kernelEPKjPKiS2_PK6__halfiiibPS5_ --------------------------
	.section	.nv.shared._ZN4vllm4gptq31reconstruct_exllama_8bit_kernelEPKjPKiS2_PK6__halfiiibPS5_,"aw",@nobits
	.sectionflags	@""
	.align	4
.nv.shared._ZN4vllm4gptq31reconstruct_exllama_8bit_kernelEPKjPKiS2_PK6__halfiiibPS5_:
	.zero		1536


//--------------------- .nv.shared._ZN4vllm4gptq33gemm_half_q_half_gptq_8bit_kernelILb1ELi8EEEvPK6__halfPKjS6_S4_PS2_iiiibPKi --------------------------
	.section	.nv.shared._ZN4vllm4gptq33gemm_half_q_half_gptq_8bit_kernelILb1ELi8EEEvPK6__halfPKjS6_S4_PS2_iiiibPKi,"aw",@nobits
	.sectionflags	@""
	.align	2
.nv.shared._ZN4vllm4gptq33gemm_half_q_half_gptq_8bit_kernelILb1ELi8EEEvPK6__halfPKjS6_S4_PS2_iiiibPKi:
	.zero		3072


//--------------------- .nv.shared._ZN4vllm4gptq33gemm_half_q_half_gptq_4bit_kernelILb1ELi8EEEvPK6__halfPKjS6_S4_PS2_iiiibPKi --------------------------
	.section	.nv.shared._ZN4vllm4gptq33gemm_half_q_half_gptq_4bit_kernelILb1ELi8EEEvPK6__halfPKjS6_S4_PS2_iiiibPKi,"aw",@nobits
	.sectionflags	@""
	.align	2
.nv.shared._ZN4vllm4gptq33gemm_half_q_half_gptq_4bit_kernelILb1ELi8EEEvPK6__halfPKjS6_S4_PS2_iiiibPKi:
	.zero		3072


//--------------------- .nv.shared._ZN4vllm4gptq33gemm_half_q_half_gptq_3bit_kernelILb1ELi8EEEvPK6__halfPKjS6_S4_PS2_iiiibPKi --------------------------
	.section	.nv.shared._ZN4vllm4gptq33gemm_half_q_half_gptq_3bit_kernelILb1ELi8EEEvPK6__halfPKjS6_S4_PS2_iiiibPKi,"aw",@nobits
	.sectionflags	@""
	.align	2
.nv.shared._ZN4vllm4gptq33gemm_half_q_half_gptq_3bit_kernelILb1ELi8EEEvPK6__halfPKjS6_S4_PS2_iiiibPKi:
	.zero		3072


//--------------------- .nv.shared._ZN4vllm4gptq33gemm_half_q_half_gptq_2bit_kernelILb1ELi8EEEvPK6__halfPKjS6_S4_PS2_iiiibPKi --------------------------
	.section	.nv.shared._ZN4vllm4gptq33gemm_half_q_half_gptq_2bit_kernelILb1ELi8EEEvPK6__halfPKjS6_S4_PS2_iiiibPKi,"aw",@nobits
	.sectionflags	@""
	.align	2
.nv.shared._ZN4vllm4gptq33gemm_half_q_half_gptq_2bit_kernelILb1ELi8EEEvPK6__halfPKjS6_S4_PS2_iiiibPKi:
	.zero		3072


//--------------------- .nv.shared._ZN4vllm4gptq33gemm_half_q_half_gptq_8bit_kernelILb1ELi7EEEvPK6__halfPKjS6_S4_PS2_iiiibPKi --------------------------
	.section	.nv.shared._ZN4vllm4gptq33gemm_half_q_half_gptq_8bit_kernelILb1ELi7EEEvPK6__halfPKjS6_S4_PS2_iiiibPKi,"aw",@nobits
	.sectionflags	@""
	.align	2
.nv.shared._ZN4vllm4gptq33gemm_half_q_half_gptq_8bit_kernelILb1ELi7EEEvPK6__halfPKjS6_S4_PS2_iiiibPKi:
	.zero		2816


//--------------------- .nv.shared._ZN4vllm4gptq33gemm_half_q_half_gptq_4bit_kernelILb1ELi7EEEvPK6__halfPKjS6_S4_PS2_iiiibPKi --------------------------
	.section	.nv.shared._ZN4vllm4gptq33gemm_half_q_half_gptq_4bit_kernelILb1ELi7EEEvPK6__halfPKjS6_S4_PS2_iiiibPKi,"aw",@nobits
	.sectionflags	@""
	.align	2
.nv.shared._ZN4vllm4gptq33gemm_half_q_half_gptq_4bit_kernelILb1ELi7EEEvPK6__halfPKjS6_S4_PS2_iiiibPKi:
	.zero		2816


//--------------------- .nv.shared._ZN4vllm4gptq33gemm_half_q_half_gptq_3bit_kernelILb1ELi7EEEvPK6__halfPKjS6_S4_PS2_iiiibPKi --------------------------
	.section	.nv.shared._ZN4vllm4gptq33gemm_half_q_half_gptq_3bit_kernelILb1ELi7EEEvPK6__halfPKjS6_S4_PS2_iiiibPKi,"aw",@nobits
	.sectionflags	@""
	.align	2
.nv.shared._ZN4vllm4gptq33gemm_half_q_half_gptq_3bit_kernelILb1ELi7EEEvPK6__halfPKjS6_S4_PS2_iiiibPKi:
	.zero		2816


//--------------------- .nv.shared._ZN4vllm4gptq33gemm_half_q_half_gptq_2bit_kernelILb1ELi7EEEvPK6__halfPKjS6_S4_PS2_iiiibPKi --------------------------
	.section	.nv.shared._ZN4vllm4gptq33gemm_half_q_half_gptq_2bit_kernelILb1ELi7EEEvPK6__halfPKjS6_S4_PS2_iiiibPKi,"aw",@nobits
	.sectionflags	@""
	.align	2
.nv.shared._ZN4vllm4gptq33gemm_half_q_half_gptq_2bit_kernelILb1ELi7EEEvPK6__halfPKjS6_S4_PS2_iiiibPKi:
	.zero		2816


//--------------------- .nv.shared._ZN4vllm4gptq33gemm_half_q_half_gptq_8bit_kernelILb1ELi6EEEvPK6__halfPKjS6_S4_PS2_iiiibPKi --------------------------
	.section	.nv.shared._ZN4vllm4gptq33gemm_half_q_half_gptq_8bit_kernelILb1ELi6EEEvPK6__halfPKjS6_S4_PS2_iiiibPKi,"aw",@nobits
	.sectionflags	@""
	.align	2
.nv.shared._ZN4vllm4gptq33gemm_half_q_half_gptq_8bit_kernelILb1ELi6EEEvPK6__halfPKjS6_S4_PS2_iiiibPKi:
	.zero		2560


//--------------------- .nv.shared._ZN4vllm4gptq33gemm_half_q_half_gptq_4bit_kernelILb1ELi6EEEvPK6__halfPKjS6_S4_PS2_iiiibPKi --------------------------
	.section	.nv.shared._ZN4vllm4gptq33gemm_half_q_half_gptq_4bit_kernelILb1ELi6EEEvPK6__halfPKjS6_S4_PS2_iiiibPKi,"aw",@nobits
	.sectionflags	@""
	.align	2
.nv.shared._ZN4vllm4gptq33gemm_half_q_half_gptq_4bit_kernelILb1ELi6EEEvPK6__halfPKjS6_S4_PS2_iiiibPKi:
	.zero		2560


//--------------------- .nv.shared._ZN4vllm4gptq33gemm_half_q_half_gptq_3bit_kernelILb1ELi6EEEvPK6__halfPKjS6_S4_PS2_iiiibPKi --------------------------
	.section	.nv.shared._ZN4vllm4gptq33gemm_half_q_half_gptq_3bit_kernelILb1ELi6EEEvPK6__halfPKjS6_S4_PS2_iiiibPKi,"aw",@nobits
	.sectionflags	@""
	.align	2
.nv.shared._ZN4vllm4gptq33gemm_half_q_half_gptq_3bit_kernelILb1ELi6EEEvPK6__halfPKjS6_S4_PS2_iiiibPKi:
	.zero		2560


//--------------------- .nv.shared._ZN4vllm4gptq33gemm_half_q_half_gptq_2bit_kernelILb1ELi6EEEvPK6__halfPKjS6_S4_PS2_iiiibPKi --------------------------
	.section	.nv.shared._ZN4vllm4gptq33gemm_half_q_half_gptq_2bit_kernelILb1ELi6EEEvPK6__halfPKjS6_S4_PS2_iiiibPKi,"aw",@nobits
	.sectionflags	@""
	.align	2
.nv.shared._ZN4vllm4gptq33gemm_half_q_half_gptq_2bit_kernelILb1ELi6EEEvPK6__halfPKjS6_S4_PS2_iiiibPKi:
	.zero		2560


//--------------------- .nv.shared._ZN4vllm4gptq33gemm_half_q_half_gptq_8bit_kernelILb1ELi5EEEvPK6__halfPKjS6_S4_PS2_iiiibPKi --------------------------
	.section	.nv.shared._ZN4vllm4gptq33gemm_half_q_half_gptq_8bit_kernelILb1ELi5EEEvPK6__halfPKjS6_S4_PS2_iiiibPKi,"aw",@nobits
	.sectionflags	@""
	.align	2
.nv.shared._ZN4vllm4gptq33gemm_half_q_half_gptq_8bit_kernelILb1ELi5EEEvPK6__halfPKjS6_S4_PS2_iiiibPKi:
	.zero		2304


//--------------------- .nv.shared._ZN4vllm4gptq33gemm_half_q_half_gptq_4bit_kernelILb1ELi5EEEvPK6__halfPKjS6_S4_PS2_iiiibPKi --------------------------
	.section	.nv.shared._ZN4vllm4gptq33gemm_half_q_half_gptq_4bit_kernelILb1ELi5EEEvPK6__halfPKjS6_S4_PS2_iiiibPKi,"aw",@nobits
	.sectionflags	@""
	.align	2
.nv.shared._ZN4vllm4gptq33gemm_half_q_half_gptq_4bit_kernelILb1ELi5EEEvPK6__halfPKjS6_S4_PS2_iiiibPKi:
	.zero		2304


//--------------------- .nv.shared._ZN4vllm4gptq33gemm_half_q_half_gptq_3bit_kernelILb1ELi5EEEvPK6__halfPKjS6_S4_PS2_iiiibPKi --------------------------
	.section	.nv.shared._ZN4vllm4gptq33gemm_half_q_half_gptq_3bit_kernelILb1ELi5EEEvPK6__halfPKjS6_S4_PS2_iiiibPKi,"aw",@nobits
	.sectionflags	@""
	.align	2
.nv.shared._ZN4vllm4gptq33gemm_half_q_half_gptq_3bit_kernelILb1ELi5EEEvPK6__halfPKjS6_S4_PS2_iiiibPKi:
	.zero		2304


//--------------------- .nv.shared._ZN4vllm4gptq33gemm_half_q_half_gptq_2bit_kernelILb1ELi5EEEvPK6__halfPKjS6_S4_PS2_iiiibPKi --------------------------
	.section	.nv.shared._ZN4vllm4gptq33gemm_half_q_half_gptq_2bit_kernelILb1ELi5EEEvPK6__halfPKjS6_S4_PS2_iiiibPKi,"aw",@nobits
	.sectionflags	@""
	.align	2
.nv.shared._ZN4vllm4gptq33gemm_half_q_half_gptq_2bit_kernelILb1ELi5EEEvPK6__halfPKjS6_S4_PS2_iiiibPKi:
	.zero		2304


//--------------------- .nv.shared._ZN4vllm4gptq33gemm_half_q_half_gptq_8bit_kernelILb1ELi4EEEvPK6__halfPKjS6_S4_PS2_iiiibPKi --------------------------
	.section	.nv.shared._ZN4vllm4gptq33gemm_half_q_half_gptq_8bit_kernelILb1ELi4EEEvPK6__halfPKjS6_S4_PS2_iiiibPKi,"aw",@nobits
	.sectionflags	@""
	.align	2
.nv.shared._ZN4vllm4gptq33gemm_half_q_half_gptq_8bit_kernelILb1ELi4EEEvPK6__halfPKjS6_S4_PS2_iiiibPKi:
	.zero		2048


//--------------------- .nv.shared._ZN4vllm4gptq33gemm_half_q_half_gptq_4bit_kernelILb1ELi4EEEvPK6__halfPKjS6_S4_PS2_iiiibPKi --------------------------
	.section	.nv.shared._ZN4vllm4gptq33gemm_half_q_half_gptq_4bit_kernelILb1ELi4EEEvPK6__halfPKjS6_S4_PS2_iiiibPKi,"aw",@nobits
	.sectionflags	@""
	.align	2
.nv.shared._ZN4vllm4gptq33gemm_half_q_half_gptq_4bit_kernelILb1ELi4EEEvPK6__halfPKjS6_S4_PS2_iiiibPKi:
	.zero		2048


//--------------------- .nv.shared._ZN4vllm4gptq33gemm_half_q_half_gptq_3bit_kernelILb1ELi4EEEvPK6__halfPKjS6_S4_PS2_iiiibPKi --------------------------
	.section	.nv.shared._ZN4vllm4gptq33gemm_half_q_half_gptq_3bit_kernelILb1ELi4EEEvPK6__halfPKjS6_S4_PS2_iiiibPKi,"aw",@nobits
	.sectionflags	@""
	.align	2
.nv.shared._ZN4vllm4gptq33gemm_half_q_half_gptq_3bit_kernelILb1ELi4EEEvPK6__halfPKjS6_S4_PS2_iiiibPKi:
	.zero		2048


//--------------------- .nv.shared._ZN4vllm4gptq33gemm_half_q_half_gptq_2bit_kernelILb1ELi4EEEvPK6__halfPKjS6_S4_PS2_iiiibPKi --------------------------
	.section	.nv.shared._ZN4vllm4gptq33gemm_half_q_half_gptq_2bit_kernelILb1ELi4EEEvPK6__halfPKjS6_S4_PS2_iiiibPKi,"aw",@nobits
	.sectionflags	@""
	.align	2
.nv.shared._ZN4vllm4gptq33gemm_half_q_half_gptq_2bit_kernelILb1ELi4EEEvPK6__halfPKjS6_S4_PS2_iiiibPKi:
	.zero		2048


//--------------------- .nv.shared._ZN4vllm4gptq33gemm_half_q_half_gptq_8bit_kernelILb1ELi3EEEvPK6__halfPKjS6_S4_PS2_iiiibPKi --------------------------
	.section	.nv.shared._ZN4vllm4gptq33gemm_half_q_half_gptq_8bit_kernelILb1ELi3EEEvPK6__halfPKjS6_S4_PS2_iiiibPKi,"aw",@nobits
	.sectionflags	@""
	.align	2
.nv.shared._ZN4vllm4gptq33gemm_half_q_half_gptq_8bit_kernelILb1ELi3EEEvPK6__halfPKjS6_S4_PS2_iiiibPKi:
	.zero		1792


//--------------------- .nv.shared._ZN4vllm4gptq33gemm_half_q_half_gptq_4bit_kernelILb1ELi3EEEvPK6__halfPKjS6_S4_PS2_iiiibPKi --------------------------
	.section	.nv.shared._ZN4vllm4gptq33gemm_half_q_half_gptq_4bit_kernelILb1ELi3EEEvPK6__halfPKjS6_S4_PS2_iiiibPKi,"aw",@nobits
	.sectionflags	@""
	.align	2
.nv.shared._ZN4vllm4gptq33gemm_half_q_half_gptq_4bit_kernelILb1ELi3EEEvPK6__halfPKjS6_S4_PS2_iiiibPKi:
	.zero		1792


//--------------------- .nv.shared._ZN4vllm4gptq33gemm_half_q_half_gptq_3bit_kernelILb1ELi3EEEvPK6__halfPKjS6_S4_PS2_iiiibPKi --------------------------
	.section	.nv.shared._ZN4vllm4gptq33gemm_half_q_half_gptq_3bit_kernelILb1ELi3EEEvPK6__halfPKjS6_S4_PS2_iiiibPKi,"aw",@nobits
	.sectionflags	@""
	.align	2
.nv.shared._ZN4vllm4gptq33gemm_half_q_half_gptq_3bit_kernelILb1ELi3EEEvPK6__halfPKjS6_S4_PS2_iiiibPKi:
	.zero		1792


//--------------------- .nv.shared._ZN4vllm4gptq33gemm_half_q_half_gptq_2bit_kernelILb1ELi3EEEvPK6__halfPKjS6_S4_PS2_iiiibPKi --------------------------
	.section	.nv.shared._ZN4vllm4gptq33gemm_half_q_half_gptq_2bit_kernelILb1ELi3EEEvPK6__halfPKjS6_S4_PS2_iiiibPKi,"aw",@nobits
	.sectionflags	@""
	.align	2
.nv.shared._ZN4vllm4gptq33gemm_half_q_half_gptq_2bit_kernelILb1ELi3EEEvPK6__halfPKjS6_S4_PS2_iiiibPKi:
	.zero		1792


//--------------------- .nv.shared._ZN4vllm4gptq33gemm_half_q_half_gptq_8bit_kernelILb1ELi2EEEvPK6__halfPKjS6_S4_PS2_iiiibPKi --------------------------
	.section	.nv.shared._ZN4vllm4gptq33gemm_half_q_half_gptq_8bit_kernelILb1ELi2EEEvPK6__halfPKjS6_S4_PS2_iiiibPKi,"aw",@nobits
	.sectionflags	@""
	.align	2
.nv.shared._ZN4vllm4gptq33gemm_half_q_half_gptq_8bit_kernelILb1ELi2EEEvPK6__halfPKjS6_S4_PS2_iiiibPKi:
	.zero		1536


//--------------------- .nv.shared._ZN4vllm4gptq33gemm_half_q_half_gptq_4bit_kernelILb1ELi2EEEvPK6__halfPKjS6_S4_PS2_iiiibPKi --------------------------
	.section	.nv.shared._ZN4vllm4gptq33gemm_half_q_half_gptq_4bit_kernelILb1ELi2EEEvPK6__halfPKjS6_S4_PS2_iiiibPKi,"aw",@nobits
	.sectionflags	@""
	.align	2
.nv.shared._ZN4vllm4gptq33gemm_half_q_half_gptq_4bit_kernelILb1ELi2EEEvPK6__halfPKjS6_S4_PS2_iiiibPKi:
	.zero		1536


//--------------------- .nv.shared._ZN4vllm4gptq33gemm_half_q_half_gptq_3bit_kernelILb1ELi2EEEvPK6__halfPKjS6_S4_PS2_iiiibPKi --------------------------
	.section	.nv.shared._ZN4vllm4gptq33gemm_half_q_half_gptq_3bit_kernelILb1ELi2EEEvPK6__halfPKjS6_S4_PS2_iiiibPKi,"aw",@nobits
	.sectionflags	@""
	.align	2
.nv.shared._ZN4vllm4gptq33gemm_half_q_half_gptq_3bit_kernelILb1ELi2EEEvPK6__halfPKjS6_S4_PS2_iiiibPKi:
	.zero		1536


//--------------------- .nv.shared._ZN4vllm4gptq33gemm_half_q_half_gptq_2bit_kernelILb1ELi2EEEvPK6__halfPKjS6_S4_PS2_iiiibPKi --------------------------
	.section	.nv.shared._ZN4vllm4gptq33gemm_half_q_half_gptq_2bit_kernelILb1ELi2EEEvPK6__halfPKjS6_S4_PS2_iiiibPKi,"aw",@nobits
	.sectionflags	@""
	.align	2
.nv.shared._ZN4vllm4gptq33gemm_half_q_half_gptq_2bit_kernelILb1ELi2EEEvPK6__halfPKjS6_S4_PS2_iiiibPKi:
	.zero		1536


//--------------------- .nv.shared._ZN4vllm4gptq33gemm_half_q_half_gptq_8bit_kernelILb1ELi1EEEvPK6__halfPKjS6_S4_PS2_iiiibPKi --------------------------
	.section	.nv.shared._ZN4vllm4gptq33gemm_half_q_half_gptq_8bit_kernelILb1ELi1EEEvPK6__halfPKjS6_S4_PS2_iiiibPKi,"aw",@nobits
	.sectionflags	@""
	.align	2
.nv.shared._ZN4vllm4gptq33gemm_half_q_half_gptq_8bit_kernelILb1ELi1EEEvPK6__halfPKjS6_S4_PS2_iiiibPKi:
	.zero		1280


//--------------------- .nv.shared._ZN4vllm4gptq33gemm_half_q_half_gptq_4bit_kernelILb1ELi1EEEvPK6__halfPKjS6_S4_PS2_iiiibPKi --------------------------
	.section	.nv.shared._ZN4vllm4gptq33gemm_half_q_half_gptq_4bit_kernelILb1ELi1EEEvPK6__halfPKjS6_S4_PS2_iiiibPKi,"aw",@nobits
	.sectionflags	@""
	.align	2
.nv.shared._ZN4vllm4gptq33gemm_half_q_half_gptq_4bit_kernelILb1ELi1EEEvPK6__halfPKjS6_S4_PS2_iiiibPKi:
	.zero		1280


//--------------------- .nv.shared._ZN4vllm4gptq33gemm_half_q_half_gptq_3bit_kernelILb1ELi1EEEvPK6__halfPKjS6_S4_PS2_iiiibPKi --------------------------
	.section	.nv.shared._ZN4vllm4gptq33gemm_half_q_half_gptq_3bit_kernelILb1ELi1EEEvPK6__halfPKjS6_S4_PS2_iiiibPKi,"aw",@nobits
	.sectionflags	@""
	.align	2
.nv.shared._ZN4vllm4gptq33gemm_half_q_half_gptq_3bit_kernelILb1ELi1EEEvPK6__halfPKjS6_S4_PS2_iiiibPKi:
	.zero		1280


//--------------------- .nv.shared._ZN4vllm4gptq33gemm_half_q_half_gptq_2bit_kernelILb1ELi1EEEvPK6__halfPKjS6_S4_PS2_iiiibPKi --------------------------
	.section	.nv.shared._ZN4vllm4gptq33gemm_half_q_half_gptq_2bit_kernelILb1ELi1EEEvPK6__halfPKjS6_S4_PS2_iiiibPKi,"aw",@nobits
	.sectionflags	@""
	.align	2
.nv.shared._ZN4vllm4gptq33gemm_half_q_half_gptq_2bit_kernelILb1ELi1EEEvPK6__halfPKjS6_S4_PS2_iiiibPKi:
	.zero		1280


//--------------------- .nv.constant0._ZN4vllm4gptq27make_sequential_8bit_kernelEPKjPjPKii --------------------------
	.section	.nv.constant0._ZN4vllm4gptq27make_sequential_8bit_kernelEPKjPjPKii,"a",@progbits
	.sectionflags	@""
	.align	4
.nv.constant0._ZN4vllm4gptq27make_sequential_8bit_kernelEPKjPjPKii:
	.zero		556


//--------------------- .nv.constant0._ZN4vllm4gptq27make_sequential_3bit_kernelEPKjPjPKii --------------------------
	.section	.nv.constant0._ZN4vllm4gptq27make_sequential_3bit_kernelEPKjPjPKii,"a",@progbits
	.sectionflags	@""
	.align	4
.nv.constant0._ZN4vllm4gptq27make_sequential_3bit_kernelEPKjPjPKii:
	.zero		556


//--------------------- .nv.constant0._ZN4vllm4gptq27make_sequential_2bit_kernelEPKjPjPKii --------------------------
	.section	.nv.constant0._ZN4vllm4gptq27make_sequential_2bit_kernelEPKjPjPKii,"a",@progbits
	.sectionflags	@""
	.align	4
.nv.constant0._ZN4vllm4gptq27make_sequential_2bit_kernelEPKjPjPKii:
	.zero		556


//--------------------- .nv.constant0._ZN4vllm4gptq27make_sequential_4bit_kernelEPKjPjPKii --------------------------
	.section	.nv.constant0._ZN4vllm4gptq27make_sequential_4bit_kernelEPKjPjPKii,"a",@progbits
	.sectionflags	@""
	.align	4
.nv.constant0._ZN4vllm4gptq27make_sequential_4bit_kernelEPKjPjPKii:
	.zero		556


//--------------------- .nv.constant0._ZN4vllm4gptq19shuffle_3bit_kernelEPjii --------------------------
	.section	.nv.constant0._ZN4vllm4gptq19shuffle_3bit_kernelEPjii,"a",@progbits
	.sectionflags	@""
	.align	4
.nv.constant0._ZN4vllm4gptq19shuffle_3bit_kernelEPjii:
	.zero		544


//--------------------- .nv.constant0._ZN4vllm4gptq19shuffle_2bit_kernelEPjii --------------------------
	.section	.nv.constant0._ZN4vllm4gptq19shuffle_2bit_kernelEPjii,"a",@progbits
	.sectionflags	@""
	.align	4
.nv.constant0._ZN4vllm4gptq19shuffle_2bit_kernelEPjii:
	.zero		544


//--------------------- .nv.constant0._ZN4vllm4gptq19shuffle_8bit_kernelEPjii --------------------------
	.section	.nv.constant0._ZN4vllm4gptq19shuffle_8bit_kernelEPjii,"a",@progbits
	.sectionflags	@""
	.align	4
.nv.constant0._ZN4vllm4gptq19shuffle_8bit_kernelEPjii:
	.zero		544


//--------------------- .nv.constant0._ZN4vllm4gptq19shuffle_4bit_kernelEPjii --------------------------
	.section	.nv.constant0._ZN4vllm4gptq19shuffle_4bit_kernelEPjii,"a",@progbits
	.sectionflags	@""
	.align	4
.nv.constant0._ZN4vllm4gptq19shuffle_4bit_kernelEPjii:
	.zero		544


//--------------------- .nv.constant0._ZN4vllm4gptq23reconstruct_gptq_kernelINS0_17MatrixView_q8_rowELi8EEEvPKjPK6__halfS4_PKiiiibPS5_ --------------------------
	.section	.nv.constant0._ZN4vllm4gptq23reconstruct_gptq_kernelINS0_17MatrixView_q8_rowELi8EEEvPKjPK6__halfS4_PKiiiibPS5_,"a",@progbits
	.sectionflags	@""
	.align	4
.nv.constant0._ZN4vllm4gptq23reconstruct_gptq_kernelINS0_17MatrixView_q8_rowELi8EEEvPKjPK6__halfS4_PKiiiibPS5_:
	.zero		584


//--------------------- .nv.constant0._ZN4vllm4gptq23reconstruct_gptq_kernelINS0_17MatrixView_q2_rowELi2EEEvPKjPK6__halfS4_PKiiiibPS5_ --------------------------
	.section	.nv.constant0._ZN4vllm4gptq23reconstruct_gptq_kernelINS0_17MatrixView_q2_rowELi2EEEvPKjPK6__halfS4_PKiiiibPS5_,"a",@progbits
	.sectionflags	@""
	.align	4
.nv.constant0._ZN4vllm4gptq23reconstruct_gptq_kernelINS0_17MatrixView_q2_rowELi2EEEvPKjPK6__halfS4_PKiiiibPS5_:
	.zero		584


//--------------------- .nv.constant0._ZN4vllm4gptq23reconstruct_gptq_kernelINS0_17MatrixView_q4_rowELi4EEEvPKjPK6__halfS4_PKiiiibPS5_ --------------------------
	.section	.nv.constant0._ZN4vllm4gptq23reconstruct_gptq_kernelINS0_17MatrixView_q4_rowELi4EEEvPKjPK6__halfS4_PKiiiibPS5_,"a",@progbits
	.sectionflags	@""
	.align	4
.nv.constant0._ZN4vllm4gptq23reconstruct_gptq_kernelINS0_17MatrixView_q4_rowELi4EEEvPKjPK6__halfS4_PKiiiibPS5_:
	.zero		584


//--------------------- .nv.constant0._ZN4vllm4gptq28reconstruct_gptq_3bit_kernelEPKjPK6__halfS2_PKiiiibPS3_ --------------------------
	.section	.nv.constant0._ZN4vllm4gptq28reconstruct_gptq_3bit_kernelEPKjPK6__halfS2_PKiiiibPS3_,"a",@progbits
	.sectionflags	@""
	.align	4
.nv.constant0._ZN4vllm4gptq28reconstruct_gptq_3bit_kernelEPKjPK6__halfS2_PKiiiibPS3_:
	.zero		584


//--------------------- .nv.constant0._ZN4vllm4gptq32gemm_half_q_half_alt_8bit_kernelEPK7__half2PKjP6__halfPKS6_S5_PKiiiib --------------------------
	.section	.nv.constant0._ZN4vllm4gptq32gemm_half_q_half_alt_8bit_kernelEPK7__half2PKjP6__halfPKS6_S5_PKiiiib,"a",@progbits
	.sectionflags	@""
	.align	4
.nv.constant0._ZN4vllm4gptq32gemm_half_q_half_alt_8bit_kernelEPK7__half2PKjP6__halfPKS6_S5_PKiiiib:
	.zero		589


//--------------------- .nv.constant0._ZN4vllm4gptq32gemm_half_q_half_alt_4bit_kernelEPK7__half2PKjP6__halfPKS6_S5_PKiiiib --------------------------
	.section	.nv.constant0._ZN4vllm4gptq32gemm_half_q_half_alt_4bit_kernelEPK7__half2PKjP6__halfPKS6_S5_PKiiiib,"a",@progbits
	.sectionflags	@""
	.align	4
.nv.constant0._ZN4vllm4gptq32gemm_half_q_half_alt_4bit_kernelEPK7__half2PKjP6__halfPKS6_S5_PKiiiib:
	.zero		589


//--------------------- .nv.constant0._ZN4vllm4gptq31reconstruct_exllama_2bit_kernelEPKjPKiS2_PK6__halfiiibPS5_ --------------------------
	.section	.nv.constant0._ZN4vllm4gptq31reconstruct_exllama_2bit_kernelEPKjPKiS2_PK6__halfiiibPS5_,"a",@progbits
	.sectionflags	@""
	.align	4
.nv.constant0._ZN4vllm4gptq31reconstruct_exllama_2bit_kernelEPKjPKiS2_PK6__halfiiibPS5_:
	.zero		584


//--------------------- .nv.constant0._ZN4vllm4gptq31reconstruct_exllama_3bit_kernelEPKjPKiS2_PK6__halfiiibPS5_ --------------------------
	.section	.nv.constant0._ZN4vllm4gptq31reconstruct_exllama_3bit_kernelEPKjPKiS2_PK6__halfiiibPS5_,"a",@progbits
	.sectionflags	@""
	.align	4
.nv.constant0._ZN4vllm4gptq31reconstruct_exllama_3bit_kernelEPKjPKiS2_PK6__halfiiibPS5_:
	.zero		584


//--------------------- .nv.constant0._ZN4vllm4gptq31reconstruct_exllama_4bit_kernelEPKjPKiS2_PK6__halfiiibPS5_ --------------------------
	.section	.nv.constant0._ZN4vllm4gptq31reconstruct_exllama_4bit_kernelEPKjPKiS2_PK6__halfiiibPS5_,"a",@progbits
	.sectionflags	@""
	.align	4
.nv.constant0._ZN4vllm4gptq31reconstruct_exllama_4bit_kernelEPKjPKiS2_PK6__halfiiibPS5_:
	.zero		584


//--------------------- .nv.constant0._ZN4vllm4gptq31reconstruct_exllama_8bit_kernelEPKjPKiS2_PK6__halfiiibPS5_ --------------------------
	.section	.nv.constant0._ZN4vllm4gptq31reconstruct_exllama_8bit_kernelEPKjPKiS2_PK6__halfiiibPS5_,"a",@progbits
	.sectionflags	@""
	.align	4
.nv.constant0._ZN4vllm4gptq31reconstruct_exllama_8bit_kernelEPKjPKiS2_PK6__halfiiibPS5_:
	.zero		584


//--------------------- .nv.constant0._ZN4vllm4gptq33gemm_half_q_half_gptq_8bit_kernelILb1ELi8EEEvPK6__halfPKjS6_S4_PS2_iiiibPKi --------------------------
	.section	.nv.constant0._ZN4vllm4gptq33gemm_half_q_half_gptq_8bit_kernelILb1ELi8EEEvPK6__halfPKjS6_S4_PS2_iiiibPKi,"a",@progbits
	.sectionflags	@""
	.align	4
.nv.constant0._ZN4vllm4gptq33gemm_half_q_half_gptq_8bit_kernelILb1ELi8EEEvPK6__halfPKjS6_S4_PS2_iiiibPKi:
	.zero		600


//--------------------- .nv.constant0._ZN4vllm4gptq33gemm_half_q_half_gptq_4bit_kernelILb1ELi8EEEvPK6__halfPKjS6_S4_PS2_iiiibPKi --------------------------
	.section	.nv.constant0._ZN4vllm4gptq33gemm_half_q_half_gptq_4bit_kernelILb1ELi8EEEvPK6__halfPKjS6_S4_PS2_iiiibPKi,"a",@progbits
	.sectionflags	@""
	.align	4
.nv.constant0._ZN4vllm4gptq33gemm_half_q_half_gptq_4bit_kernelILb1ELi8EEEvPK6__halfPKjS6_S4_PS2_iiiibPKi:
	.zero		600


//--------------------- .nv.constant0._ZN4vllm4gptq33gemm_half_q_half_gptq_3bit_kernelILb1ELi8EEEvPK6__halfPKjS6_S4_PS2_iiiibPKi --------------------------
	.section	.nv.constant0._ZN4vllm4gptq33gemm_half_q_half_gptq_3bit_kernelILb1ELi8EEEvPK6__halfPKjS6_S4_PS2_iiiibPKi,"a",@progbits
	.sectionflags	@""
	.align	4
.nv.constant0._ZN4vllm4gptq33gemm_half_q_half_gptq_3bit_kernelILb1ELi8EEEvPK6__halfPKjS6_S4_PS2_iiiibPKi:
	.zero		600


//--------------------- .nv.constant0._ZN4vllm4gptq33gemm_half_q_half_gptq_2bit_kernelILb1ELi8EEEvPK6__halfPKjS6_S4_PS2_iiiibPKi --------------------------
	.section	.nv.constant0._ZN4vllm4gptq33gemm_half_q_half_gptq_2bit_kernelILb1ELi8EEEvPK6__halfPKjS6_S4_PS2_iiiibPKi,"a",@progbits
	.sectionflags	@""
	.align	4
.nv.constant0._ZN4vllm4gptq33gemm_half_q_half_gptq_2bit_kernelILb1ELi8EEEvPK6__halfPKjS6_S4_PS2_iiiibPKi:
	.zero		600


//--------------------- .nv.constant0._ZN4vllm4gptq33gemm_half_q_half_gptq_8bit_kernelILb1ELi7EEEvPK6__halfPKjS6_S4_PS2_iiiibPKi --------------------------
	.section	.nv.constant0._ZN4vllm4gptq33gemm_half_q_half_gptq_8bit_kernelILb1ELi7EEEvPK6__halfPKjS6_S4_PS2_iiiibPKi,"a",@progbits
	.sectionflags	@""
	.align	4
.nv.constant0._ZN4vllm4gptq33gemm_half_q_half_gptq_8bit_kernelILb1ELi7EEEvPK6__halfPKjS6_S4_PS2_iiiibPKi:
	.zero		600


//--------------------- .nv.constant0._ZN4vllm4gptq33gemm_half_q_half_gptq_4bit_kernelILb1ELi7EEEvPK6__halfPKjS6_S4_PS2_iiiibPKi --------------------------
	.section	.nv.constant0._ZN4vllm4gptq33gemm_half_q_half_gptq_4bit_kernelILb1ELi7EEEvPK6__halfPKjS6_S4_PS2_iiiibPKi,"a",@progbits
	.sectionflags	@""
	.align	4
.nv.constant0._ZN4vllm4gptq33gemm_half_q_half_gptq_4bit_kernelILb1ELi7EEEvPK6__halfPKjS6_S4_PS2_iiiibPKi:
	.zero		600


//--------------------- .nv.constant0._ZN4vllm4gptq33gemm_half_q_half_gptq_3bit_kernelILb1ELi7EEEvPK6__halfPKjS6_S4_PS2_iiiibPKi --------------------------
	.section	.nv.constant0._ZN4vllm4gptq33gemm_half_q_half_gptq_3bit_kernelILb1ELi7EEEvPK6__halfPKjS6_S4_PS2_iiiibPKi,"a",@progbits
	.sectionflags	@""
	.align	4
.nv.constant0._ZN4vllm4gptq33gemm_half_q_half_gptq_3bit_kernelILb1ELi7EEEvPK6__halfPKjS6_S4_PS2_iiiibPKi:
	.zero		600


//--------------------- .nv.constant0._ZN4vllm4gptq33gemm_half_q_half_gptq_2bit_kernelILb1ELi7EEEvPK6__halfPKjS6_S4_PS2_iiiibPKi --------------------------
	.section	.nv.constant0._ZN4vllm4gptq33gemm_half_q_half_gptq_2bit_kernelILb1ELi7EEEvPK6__halfPKjS6_S4_PS2_iiiibPKi,"a",@progbits
	.sectionflags	@""
	.align	4
.nv.constant0._ZN4vllm4gptq33gemm_half_q_half_gptq_2bit_kernelILb1ELi7EEEvPK6__halfPKjS6_S4_PS2_iiiibPKi:
	.zero		600


//--------------------- .nv.constant0._ZN4vllm4gptq33gemm_half_q_half_gptq_8bit_kernelILb1ELi6EEEvPK6__halfPKjS6_S4_PS2_iiiibPKi --------------------------
	.section	.nv.constant0._ZN4vllm4gptq33gemm_half_q_half_gptq_8bit_kernelILb1ELi6EEEvPK6__halfPKjS6_S4_PS2_iiiibPKi,"a",@progbits
	.sectionflags	@""
	.align	4
.nv.constant0._ZN4vllm4gptq33gemm_half_q_half_gptq_8bit_kernelILb1ELi6EEEvPK6__halfPKjS6_S4_PS2_iiiibPKi:
	.zero		600


//--------------------- .nv.constant0._ZN4vllm4gptq33gemm_half_q_half_gptq_4bit_kernelILb1ELi6EEEvPK6__halfPKjS6_S4_PS2_iiiibPKi --------------------------
	.section	.nv.constant0._ZN4vllm4gptq33gemm_half_q_half_gptq_4bit_kernelILb1ELi6EEEvPK6__halfPKjS6_S4_PS2_iiiibPKi,"a",@progbits
	.sectionflags	@""
	.align	4
.nv.constant0._ZN4vllm4gptq33gemm_half_q_half_gptq_4bit_kernelILb1ELi6EEEvPK6__halfPKjS6_S4_PS2_iiiibPKi:
	.zero		600


//--------------------- .nv.constant0._ZN4vllm4gptq33gemm_half_q_half_gptq_3bit_kernelILb1ELi6EEEvPK6__halfPKjS6_S4_PS2_iiiibPKi --------------------------
	.section	.nv.constant0._ZN4vllm4gptq33gemm_half_q_half_gptq_3bit_kernelILb1ELi6EEEvPK6__halfPKjS6_S4_PS2_iiiibPKi,"a",@progbits
	.sectionflags	@""
	.align	4
.nv.constant0._ZN4vllm4gptq33gemm_half_q_half_gptq_3bit_kernelILb1ELi6EEEvPK6__halfPKjS6_S4_PS2_iiiibPKi:
	.zero		600


//--------------------- .nv.constant0._ZN4vllm4gptq33gemm_half_q_half_gptq_2bit_kernelILb1ELi6EEEvPK6__halfPKjS6_S4_PS2_iiiibPKi --------------------------
	.section	.nv.constant0._ZN4vllm4gptq33gemm_half_q_half_gptq_2bit_kernelILb1ELi6EEEvPK6__halfPKjS6_S4_PS2_iiiibPKi,"a",@progbits
	.sectionflags	@""
	.align	4
.nv.constant0._ZN4vllm4gptq33gemm_half_q_half_gptq_2bit_kernelILb1ELi6EEEvPK6__halfPKjS6_S4_PS2_iiiibPKi:
	.zero		600


//--------------------- .nv.constant0._ZN4vllm4gptq33gemm_half_q_half_gptq_8bit_kernelILb1ELi5EEEvPK6__halfPKjS6_S4_PS2_iiiibPKi --------------------------
	.section	.nv.constant0._ZN4vllm4gptq33gemm_half_q_half_gptq_8bit_kernelILb1ELi5EEEvPK6__halfPKjS6_S4_PS2_iiiibPKi,"a",@progbits
	.sectionflags	@""
	.align	4
.nv.constant0._ZN4vllm4gptq33gemm_half_q_half_gptq_8bit_kernelILb1ELi5EEEvPK6__halfPKjS6_S4_PS2_iiiibPKi:
	.zero		600


//--------------------- .nv.constant0._ZN4vllm4gptq33gemm_half_q_half_gptq_4bit_kernelILb1ELi5EEEvPK6__halfPKjS6_S4_PS2_iiiibPKi --------------------------
	.section	.nv.constant0._ZN4vllm4gptq33gemm_half_q_half_gptq_4bit_kernelILb1ELi5EEEvPK6__halfPKjS6_S4_PS2_iiiibPKi,"a",@progbits
	.sectionflags	@""
	.align	4
.nv.constant0._ZN4vllm4gptq33gemm_half_q_half_gptq_4bit_kernelILb1ELi5EEEvPK6__halfPKjS6_S4_PS2_iiiibPKi:
	.zero		600


//--------------------- .nv.constant0._ZN4vllm4gptq33gemm_half_q_half_gptq_3bit_kernelILb1ELi5EEEvPK6__halfPKjS6_S4_PS2_iiiibPKi --------------------------
	.section	.nv.constant0._ZN4vllm4gptq33gemm_half_q_half_gptq_3bit_kernelILb1ELi5EEEvPK6__halfPKjS6_S4_PS2_iiiibPKi,"a",@progbits
	.sectionflags	@""
	.align	4
.nv.constant0._ZN4vllm4gptq33gemm_half_q_half_gptq_3bit_kernelILb1ELi5EEEvPK6__halfPKjS6_S4_PS2_iiiibPKi:
	.zero		600


//--------------------- .nv.constant0._ZN4vllm4gptq33gemm_half_q_half_gptq_2bit_kernelILb1ELi5EEEvPK6__halfPKjS6_S4_PS2_iiiibPKi --------------------------
	.section	.nv.constant0._ZN4vllm4gptq33gemm_half_q_half_gptq_2bit_kernelILb1ELi5EEEvPK6__halfPKjS6_S4_PS2_iiiibPKi,"a",@progbits
	.sectionflags	@""
	.align	4
.nv.constant0._ZN4vllm4gptq33gemm_half_q_half_gptq_2bit_kernelILb1ELi5EEEvPK6__halfPKjS6_S4_PS2_iiiibPKi:
	.zero		600


//--------------------- .nv.constant0._ZN4vllm4gptq33gemm_half_q_half_gptq_8bit_kernelILb1ELi4EEEvPK6__halfPKjS6_S4_PS2_iiiibPKi --------------------------
	.section	.nv.constant0._ZN4vllm4gptq33gemm_half_q_half_gptq_8bit_kernelILb1ELi4EEEvPK6__halfPKjS6_S4_PS2_iiiibPKi,"a",@progbits
	.sectionflags	@""
	.align	4
.nv.constant0._ZN4vllm4gptq33gemm_half_q_half_gptq_8bit_kernelILb1ELi4EEEvPK6__halfPKjS6_S4_PS2_iiiibPKi:
	.zero		600


//--------------------- .nv.constant0._ZN4vllm4gptq33gemm_half_q_half_gptq_4bit_kernelILb1ELi4EEEvPK6__halfPKjS6_S4_PS2_iiiibPKi --------------------------
	.section	.nv.constant0._ZN4vllm4gptq33gemm_half_q_half_gptq_4bit_kernelILb1ELi4EEEvPK6__halfPKjS6_S4_PS2_iiiibPKi,"a",@progbits
	.sectionflags	@""
	.align	4
.nv.constant0._ZN4vllm4gptq33gemm_half_q_half_gptq_4bit_kernelILb1ELi4EEEvPK6__halfPKjS6_S4_PS2_iiiibPKi:
	.zero		600


//--------------------- .nv.constant0._ZN4vllm4gptq33gemm_half_q_half_gptq_3bit_kernelILb1ELi4EEEvPK6__halfPKjS6_S4_PS2_iiiibPKi --------------------------
	.section	.nv.constant0._ZN4vllm4gptq33gemm_half_q_half_gptq_3bit_kernelILb1ELi4EEEvPK6__halfPKjS6_S4_PS2_iiiibPKi,"a",@progbits
	.sectionflags	@""
	.align	4
.nv.constant0._ZN4vllm4gptq33gemm_half_q_half_gptq_3bit_kernelILb1ELi4EEEvPK6__halfPKjS6_S4_PS2_iiiibPKi:
	.zero		600


//--------------------- .nv.constant0._ZN4vllm4gptq33gemm_half_q_half_gptq_2bit_kernelILb1ELi4EEEvPK6__halfPKjS6_S4_PS2_iiiibPKi --------------------------
	.section	.nv.constant0._ZN4vllm4gptq33gemm_half_q_half_gptq_2bit_kernelILb1ELi4EEEvPK6__halfPKjS6_S4_PS2_iiiibPKi,"a",@progbits
	.sectionflags	@""
	.align	4
.nv.constant0._ZN4vllm4gptq33gemm_half_q_half_gptq_2bit_kernelILb1ELi4EEEvPK6__halfPKjS6_S4_PS2_iiiibPKi:
	.zero		600


//--------------------- .nv.constant0._ZN4vllm4gptq33gemm_half_q_half_gptq_8bit_kernelILb1ELi3EEEvPK6__halfPKjS6_S4_PS2_iiiibPKi --------------------------
	.section	.nv.constant0._ZN4vllm4gptq33gemm_half_q_half_gptq_8bit_kernelILb1ELi3EEEvPK6__halfPKjS6_S4_PS2_iiiibPKi,"a",@progbits
	.sectionflags	@""
	.align	4
.nv.constant0._ZN4vllm4gptq33gemm_half_q_half_gptq_8bit_kernelILb1ELi3EEEvPK6__halfPKjS6_S4_PS2_iiiibPKi:
	.zero		600


//--------------------- .nv.constant0._ZN4vllm4gptq33gemm_half_q_half_gptq_4bit_kernelILb1ELi3EEEvPK6__halfPKjS6_S4_PS2_iiiibPKi --------------------------
	.section	.nv.constant0._ZN4vllm4gptq33gemm_half_q_half_gptq_4bit_kernelILb1ELi3EEEvPK6__halfPKjS6_S4_PS2_iiiibPKi,"a",@progbits
	.sectionflags	@""
	.align	4
.nv.constant0._ZN4vllm4gptq33gemm_half_q_half_gptq_4bit_kernelILb1ELi3EEEvPK6__halfPKjS6_S4_PS2_iiiibPKi:
	.zero		600


//--------------------- .nv.constant0._ZN4vllm4gptq33gemm_half_q_half_gptq_3bit_kernelILb1ELi3EEEvPK6__halfPKjS6_S4_PS2_iiiibPKi --------------------------
	.section	.nv.constant0._ZN4vllm4gptq33gemm_half_q_half_gptq_3bit_kernelILb1ELi3EEEvPK6__halfPKjS6_S4_PS2_iiiibPKi,"a",@progbits
	.sectionflags	@""
	.align	4
.nv.constant0._ZN4vllm4gptq33gemm_half_q_half_gptq_3bit_kernelILb1ELi3EEEvPK6__halfPKjS6_S4_PS2_iiiibPKi:
	.zero		600


//--------------------- .nv.constant0._ZN4vllm4gptq33gemm_half_q_half_gptq_2bit_kernelILb1ELi3EEEvPK6__halfPKjS6_S4_PS2_iiiibPKi --------------------------
	.section	.nv.constant0._ZN4vllm4gptq33gemm_half_q_half_gptq_2bit_kernelILb1ELi3EEEvPK6__halfPKjS6_S4_PS2_iiiibPKi,"a",@progbits
	.sectionflags	@""
	.align	4
.nv.constant0._ZN4vllm4gptq33gemm_half_q_half_gptq_2bit_kernelILb1ELi3EEEvPK6__halfPKjS6_S4_PS2_iiiibPKi:
	.zero		600


//--------------------- .nv.constant0._ZN4vllm4gptq33gemm_half_q_half_gptq_8bit_kernelILb1ELi2EEEvPK6__halfPKjS6_S4_PS2_iiiibPKi --------------------------
	.section	.nv.constant0._ZN4vllm4gptq33gemm_half_q_half_gptq_8bit_kernelILb1ELi2EEEvPK6__halfPKjS6_S4_PS2_iiiibPKi,"a",@progbits
	.sectionflags	@""
	.align	4
.nv.constant0._ZN4vllm4gptq33gemm_half_q_half_gptq_8bit_kernelILb1ELi2EEEvPK6__halfPKjS6_S4_PS2_iiiibPKi:
	.zero		600


//--------------------- .nv.constant0._ZN4vllm4gptq33gemm_half_q_half_gptq_4bit_kernelILb1ELi2EEEvPK6__halfPKjS6_S4_PS2_iiiibPKi --------------------------
	.section	.nv.constant0._ZN4vllm4gptq33gemm_half_q_half_gptq_4bit_kernelILb1ELi2EEEvPK6__halfPKjS6_S4_PS2_iiiibPKi,"a",@progbits
	.sectionflags	@""
	.align	4
.nv.constant0._ZN4vllm4gptq33gemm_half_q_half_gptq_4bit_kernelILb1ELi2EEEvPK6__halfPKjS6_S4_PS2_iiiibPKi:
	.zero		600


//--------------------- .nv.constant0._ZN4vllm4gptq33gemm_half_q_half_gptq_3bit_kernelILb1ELi2EEEvPK6__halfPKjS6_S4_PS2_iiiibPKi --------------------------
	.section	.nv.constant0._ZN4vllm4gptq33gemm_half_q_half_gptq_3bit_kernelILb1ELi2EEEvPK6__halfPKjS6_S4_PS2_iiiibPKi,"a",@progbits
	.sectionflags	@""
	.align	4
.nv.constant0._ZN4vllm4gptq33gemm_half_q_half_gptq_3bit_kernelILb1ELi2EEEvPK6__halfPKjS6_S4_PS2_iiiibPKi:
	.zero		600


//--------------------- .nv.constant0._ZN4vllm4gptq33gemm_half_q_half_gptq_2bit_kernelILb1ELi2EEEvPK6__halfPKjS6_S4_PS2_iiiibPKi --------------------------
	.section	.nv.constant0._ZN4vllm4gptq33gemm_half_q_half_gptq_2bit_kernelILb1ELi2EEEvPK6__halfPKjS6_S4_PS2_iiiibPKi,"a",@progbits
	.sectionflags	@""
	.align	4
.nv.constant0._ZN4vllm4gptq33gemm_half_q_half_gptq_2bit_kernelILb1ELi2EEEvPK6__halfPKjS6_S4_PS2_iiiibPKi:
	.zero		600


//--------------------- .nv.constant0._ZN4vllm4gptq33gemm_half_q_half_gptq_8bit_kernelILb1ELi1EEEvPK6__halfPKjS6_S4_PS2_iiiibPKi --------------------------
	.section	.nv.constant0._ZN4vllm4gptq33gemm_half_q_half_gptq_8bit_kernelILb1ELi1EEEvPK6__halfPKjS6_S4_PS2_iiiibPKi,"a",@progbits
	.sectionflags	@""
	.align	4
.nv.constant0._ZN4vllm4gptq33gemm_half_q_half_gptq_8bit_kernelILb1ELi1EEEvPK6__halfPKjS6_S4_PS2_iiiibPKi:
	.zero		600


//--------------------- .nv.constant0._ZN4vllm4gptq33gemm_half_q_half_gptq_4bit_kernelILb1ELi1EEEvPK6__halfPKjS6_S4_PS2_iiiibPKi --------------------------
	.section	.nv.constant0._ZN4vllm4gptq33gemm_half_q_half_gptq_4bit_kernelILb1ELi1EEEvPK6__halfPKjS6_S4_PS2_iiiibPKi,"a",@progbits
	.sectionflags	@""
	.align	4
.nv.constant0._ZN4vllm4gptq33gemm_half_q_half_gptq_4bit_kernelILb1ELi1EEEvPK6__halfPKjS6_S4_PS2_iiiibPKi:
	.zero		600


//--------------------- .nv.constant0._ZN4vllm4gptq33gemm_half_q_half_gptq_3bit_kernelILb1ELi1EEEvPK6__halfPKjS6_S4_PS2_iiiibPKi --------------------------
	.section	.nv.constant0._ZN4vllm4gptq33gemm_half_q_half_gptq_3bit_kernelILb1ELi1EEEvPK6__halfPKjS6_S4_PS2_iiiibPKi,"a",@progbits
	.sectionflags	@""
	.align	4
.nv.constant0._ZN4vllm4gptq33gemm_half_q_half_gptq_3bit_kernelILb1ELi1EEEvPK6__halfPKjS6_S4_PS2_iiiibPKi:
	.zero		600


//--------------------- .nv.constant0._ZN4vllm4gptq33gemm_half_q_half_gptq_2bit_kernelILb1ELi1EEEvPK6__halfPKjS6_S4_PS2_iiiibPKi --------------------------
	.section	.nv.constant0._ZN4vllm4gptq33gemm_half_q_half_gptq_2bit_kernelILb1ELi1EEEvPK6__halfPKjS6_S4_PS2_iiiibPKi,"a",@progbits
	.sectionflags	@""
	.align	4
.nv.constant0._ZN4vllm4gptq33gemm_half_q_half_gptq_2bit_kernelILb1ELi1EEEvPK6__halfPKjS6_S4_PS2_iiiibPKi:
	.zero		600


//--------------------- SYMBOLS --------------------------

	.type		.nv.reservedSmem.offset0,@object
	.size		.nv.reservedSmem.offset0,0x4
